	.target	sm_90a

	.elftype	@"ET_EXEC"


//--------------------- .note.nv.tkinfo           --------------------------
	.section	.note.nv.tkinfo,"",@"SHT_NOTE"
	.sectionflags	@"SHF_NOTE_NV_TKINFO"
	.tkinfo
        /*0018*/ 	.word	0x00000002
        /*0030*/ 	.string	""
        /*0030*/ 	.string	"ptxas"
        /*0030*/ 	.string	"Cuda compilation tools, release 13.0, V13.0.88"
        /*0030*/ 	.string	"Build cuda_13.0.r13.0/compiler.36424714_0"
        /*0030*/ 	.string	"-arch sm_90a -m 64 "



//--------------------- .note.nv.cuinfo           --------------------------
	.section	.note.nv.cuinfo,"",@"SHT_NOTE"
	.sectionflags	@"SHF_NOTE_NV_CUINFO"
        /*0018*/ 	.short	0x0002
        /*001a*/ 	.short	0x005a
        /*001c*/ 	.short	0x0082
	.zero		2


//--------------------- .nv.info                  --------------------------
	.section	.nv.info,"",@"SHT_CUDA_INFO"
	.align	4


	//----- nvinfo : EIATTR_REGCOUNT
	.align		4
        /*0000*/ 	.byte	0x04, 0x2f
        /*0002*/ 	.short	(.L_22 - .L_21)
	.align		4
.L_21:
        /*0004*/ 	.word	index@(_ZN7cutlass13device_kernelIN5flash11enable_sm90INS1_16FlashAttnFwdSm90INS1_25CollectiveMainloopFwdSm90ILi2EN4cute5tupleIJNS5_1CILi1EEES8_S8_EEENS6_IJNS7_ILi128EEESA_SA_EEELi128ENS_6half_tEfNS_4arch4Sm90ELb1ELb0ELb0ELb1ELb0ELb1ELb0ELb1ELb1ELb1ELb0ELb0EEENS1_21CollectiveEpilogueFwdISB_S9_SC_SE_Li256ELb1ELb1ELb0ELb0EEENS1_36VarlenDynamicPersistentTileSchedulerILi128ELi128ELi256ELi128ELb0ELb1ELb1ELb1ELb1ELb1EEEEEEEEEvNT_6ParamsE)
        /*0008*/ 	.word	0x000000a8


	//----- nvinfo : EIATTR_FRAME_SIZE
	.align		4
.L_22:
        /*000c*/ 	.byte	0x04, 0x11
        /*000e*/ 	.short	(.L_24 - .L_23)
	.align		4
.L_23:
        /*0010*/ 	.word	index@(_ZN7cutlass13device_kernelIN5flash11enable_sm90INS1_16FlashAttnFwdSm90INS1_25CollectiveMainloopFwdSm90ILi2EN4cute5tupleIJNS5_1CILi1EEES8_S8_EEENS6_IJNS7_ILi128EEESA_SA_EEELi128ENS_6half_tEfNS_4arch4Sm90ELb1ELb0ELb0ELb1ELb0ELb1ELb0ELb1ELb1ELb1ELb0ELb0EEENS1_21CollectiveEpilogueFwdISB_S9_SC_SE_Li256ELb1ELb1ELb0ELb0EEENS1_36VarlenDynamicPersistentTileSchedulerILi128ELi128ELi256ELi128ELb0ELb1ELb1ELb1ELb1ELb1EEEEEEEEEvNT_6ParamsE)
        /*0014*/ 	.word	0x00000060


	//----- nvinfo : EIATTR_REGCOUNT
	.align		4
.L_24:
        /*0018*/ 	.byte	0x04, 0x2f
        /*001a*/ 	.short	(.L_26 - .L_25)
	.align		4
.L_25:
        /*001c*/ 	.word	index@(_ZN7cutlass13device_kernelIN5flash11enable_sm90INS1_16FlashAttnFwdSm90INS1_25CollectiveMainloopFwdSm90ILi2EN4cute5tupleIJNS5_1CILi1EEES8_S8_EEENS6_IJNS7_ILi128EEESA_SA_EEELi128ENS_6half_tEfNS_4arch4Sm90ELb1ELb0ELb0ELb1ELb0ELb0ELb0ELb1ELb1ELb1ELb0ELb0EEENS1_21CollectiveEpilogueFwdISB_S9_SC_SE_Li256ELb1ELb1ELb0ELb0EEENS1_36VarlenDynamicPersistentTileSchedulerILi128ELi128ELi256ELi128ELb0ELb1ELb1ELb1ELb1ELb1EEEEEEEEEvNT_6ParamsE)
        /*0020*/ 	.word	0x000000a8


	//----- nvinfo : EIATTR_FRAME_SIZE
	.align		4
.L_26:
        /*0024*/ 	.byte	0x04, 0x11
        /*0026*/ 	.short	(.L_28 - .L_27)
	.align		4
.L_27:
        /*0028*/ 	.word	index@(_ZN7cutlass13device_kernelIN5flash11enable_sm90INS1_16FlashAttnFwdSm90INS1_25CollectiveMainloopFwdSm90ILi2EN4cute5tupleIJNS5_1CILi1EEES8_S8_EEENS6_IJNS7_ILi128EEESA_SA_EEELi128ENS_6half_tEfNS_4arch4Sm90ELb1ELb0ELb0ELb1ELb0ELb0ELb0ELb1ELb1ELb1ELb0ELb0EEENS1_21CollectiveEpilogueFwdISB_S9_SC_SE_Li256ELb1ELb1ELb0ELb0EEENS1_36VarlenDynamicPersistentTileSchedulerILi128ELi128ELi256ELi128ELb0ELb1ELb1ELb1ELb1ELb1EEEEEEEEEvNT_6ParamsE)
        /*002c*/ 	.word	0x00000058


	//----- nvinfo : EIATTR_REGCOUNT
	.align		4
.L_28:
        /*0030*/ 	.byte	0x04, 0x2f
        /*0032*/ 	.short	(.L_30 - .L_29)
	.align		4
.L_29:
        /*0034*/ 	.word	index@(_ZN7cutlass13device_kernelIN5flash11enable_sm90INS1_16FlashAttnFwdSm90INS1_25CollectiveMainloopFwdSm90ILi2EN4cute5tupleIJNS5_1CILi1EEES8_S8_EEENS6_IJNS7_ILi128EEESA_SA_EEELi128ENS_6half_tEfNS_4arch4Sm90ELb1ELb0ELb0ELb0ELb0ELb0ELb0ELb1ELb1ELb1ELb0ELb0EEENS1_21CollectiveEpilogueFwdISB_S9_SC_SE_Li256ELb0ELb1ELb0ELb0EEENS1_30DynamicPersistentTileSchedulerILi256ELi128ELb0ELb1ELb1EEEEEEEEEvNT_6ParamsE)
        /*0038*/ 	.word	0x000000a8


	//----- nvinfo : EIATTR_FRAME_SIZE
	.align		4
.L_30:
        /*003c*/ 	.byte	0x04, 0x11
        /*003e*/ 	.short	(.L_32 - .L_31)
	.align		4
.L_31:
        /*0040*/ 	.word	index@(_ZN7cutlass13device_kernelIN5flash11enable_sm90INS1_16FlashAttnFwdSm90INS1_25CollectiveMainloopFwdSm90ILi2EN4cute5tupleIJNS5_1CILi1EEES8_S8_EEENS6_IJNS7_ILi128EEESA_SA_EEELi128ENS_6half_tEfNS_4arch4Sm90ELb1ELb0ELb0ELb0ELb0ELb0ELb0ELb1ELb1ELb1ELb0ELb0EEENS1_21CollectiveEpilogueFwdISB_S9_SC_SE_Li256ELb0ELb1ELb0ELb0EEENS1_30DynamicPersistentTileSchedulerILi256ELi128ELb0ELb1ELb1EEEEEEEEEvNT_6ParamsE)
        /*0044*/ 	.word	0x00000028


	//----- nvinfo : EIATTR_REGCOUNT
	.align		4
.L_32:
        /*0048*/ 	.byte	0x04, 0x2f
        /*004a*/ 	.short	(.L_34 - .L_33)
	.align		4
.L_33:
        /*004c*/ 	.word	index@(_ZN7cutlass13device_kernelIN5flash11enable_sm90INS1_16FlashAttnFwdSm90INS1_25CollectiveMainloopFwdSm90ILi2EN4cute5tupleIJNS5_1CILi1EEES8_S8_EEENS6_IJNS7_ILi128EEESA_SA_EEELi128ENS_6half_tEfNS_4arch4Sm90ELb0ELb1ELb0ELb1ELb0ELb1ELb0ELb1ELb1ELb1ELb0ELb0EEENS1_21CollectiveEpilogueFwdISB_S9_SC_SE_Li256ELb1ELb1ELb0ELb0EEENS1_36VarlenDynamicPersistentTileSchedulerILi128ELi128ELi256ELi128ELb0ELb1ELb1ELb1ELb0ELb1EEEEEEEEEvNT_6ParamsE)
        /*0050*/ 	.word	0x000000a8


	//----- nvinfo : EIATTR_FRAME_SIZE
	.align		4
.L_34:
        /*0054*/ 	.byte	0x04, 0x11
        /*0056*/ 	.short	(.L_36 - .L_35)
	.align		4
.L_35:
        /*0058*/ 	.word	index@(_ZN7cutlass13device_kernelIN5flash11enable_sm90INS1_16FlashAttnFwdSm90INS1_25CollectiveMainloopFwdSm90ILi2EN4cute5tupleIJNS5_1CILi1EEES8_S8_EEENS6_IJNS7_ILi128EEESA_SA_EEELi128ENS_6half_tEfNS_4arch4Sm90ELb0ELb1ELb0ELb1ELb0ELb1ELb0ELb1ELb1ELb1ELb0ELb0EEENS1_21CollectiveEpilogueFwdISB_S9_SC_SE_Li256ELb1ELb1ELb0ELb0EEENS1_36VarlenDynamicPersistentTileSchedulerILi128ELi128ELi256ELi128ELb0ELb1ELb1ELb1ELb0ELb1EEEEEEEEEvNT_6ParamsE)
        /*005c*/ 	.word	0x00000058


	//----- nvinfo : EIATTR_REGCOUNT
	.align		4
.L_36:
        /*0060*/ 	.byte	0x04, 0x2f
        /*0062*/ 	.short	(.L_38 - .L_37)
	.align		4
.L_37:
        /*0064*/ 	.word	index@(_ZN7cutlass13device_kernelIN5flash11enable_sm90INS1_16FlashAttnFwdSm90INS1_25CollectiveMainloopFwdSm90ILi2EN4cute5tupleIJNS5_1CILi1EEES8_S8_EEENS6_IJNS7_ILi128EEESA_SA_EEELi128ENS_6half_tEfNS_4arch4Sm90ELb0ELb1ELb0ELb1ELb0ELb0ELb0ELb1ELb1ELb1ELb0ELb0EEENS1_21CollectiveEpilogueFwdISB_S9_SC_SE_Li256ELb1ELb1ELb0ELb0EEENS1_36VarlenDynamicPersistentTileSchedulerILi128ELi128ELi256ELi128ELb0ELb1ELb1ELb1ELb0ELb1EEEEEEEEEvNT_6ParamsE)
        /*0068*/ 	.word	0x000000a8


	//----- nvinfo : EIATTR_FRAME_SIZE
	.align		4
.L_38:
        /*006c*/ 	.byte	0x04, 0x11
        /*006e*/ 	.short	(.L_40 - .L_39)
	.align		4
.L_39:
        /*0070*/ 	.word	index@(_ZN7cutlass13device_kernelIN5flash11enable_sm90INS1_16FlashAttnFwdSm90INS1_25CollectiveMainloopFwdSm90ILi2EN4cute5tupleIJNS5_1CILi1EEES8_S8_EEENS6_IJNS7_ILi128EEESA_SA_EEELi128ENS_6half_tEfNS_4arch4Sm90ELb0ELb1ELb0ELb1ELb0ELb0ELb0ELb1ELb1ELb1ELb0ELb0EEENS1_21CollectiveEpilogueFwdISB_S9_SC_SE_Li256ELb1ELb1ELb0ELb0EEENS1_36VarlenDynamicPersistentTileSchedulerILi128ELi128ELi256ELi128ELb0ELb1ELb1ELb1ELb0ELb1EEEEEEEEEvNT_6ParamsE)
        /*0074*/ 	.word	0x00000048


	//----- nvinfo : EIATTR_REGCOUNT
	.align		4
.L_40:
        /*0078*/ 	.byte	0x04, 0x2f
        /*007a*/ 	.short	(.L_42 - .L_41)
	.align		4
.L_41:
        /*007c*/ 	.word	index@(_ZN7cutlass13device_kernelIN5flash11enable_sm90INS1_16FlashAttnFwdSm90INS1_25CollectiveMainloopFwdSm90ILi2EN4cute5tupleIJNS5_1CILi1EEES8_S8_EEENS6_IJNS7_ILi128EEESA_SA_EEELi128ENS_6half_tEfNS_4arch4Sm90ELb0ELb1ELb0ELb0ELb0ELb0ELb0ELb1ELb1ELb1ELb0ELb0EEENS1_21CollectiveEpilogueFwdISB_S9_SC_SE_Li256ELb0ELb1ELb0ELb0EEENS1_30DynamicPersistentTileSchedulerILi256ELi128ELb0ELb1ELb1EEEEEEEEEvNT_6ParamsE)
        /*0080*/ 	.word	0x000000a8


	//----- nvinfo : EIATTR_FRAME_SIZE
	.align		4
.L_42:
        /*0084*/ 	.byte	0x04, 0x11
        /*0086*/ 	.short	(.L_44 - .L_43)
	.align		4
.L_43:
        /*0088*/ 	.word	index@(_ZN7cutlass13device_kernelIN5flash11enable_sm90INS1_16FlashAttnFwdSm90INS1_25CollectiveMainloopFwdSm90ILi2EN4cute5tupleIJNS5_1CILi1EEES8_S8_EEENS6_IJNS7_ILi128EEESA_SA_EEELi128ENS_6half_tEfNS_4arch4Sm90ELb0ELb1ELb0ELb0ELb0ELb0ELb0ELb1ELb1ELb1ELb0ELb0EEENS1_21CollectiveEpilogueFwdISB_S9_SC_SE_Li256ELb0ELb1ELb0ELb0EEENS1_30DynamicPersistentTileSchedulerILi256ELi128ELb0ELb1ELb1EEEEEEEEEvNT_6ParamsE)
        /*008c*/ 	.word	0x00000020


	//----- nvinfo : EIATTR_REGCOUNT
	.align		4
.L_44:
        /*0090*/ 	.byte	0x04, 0x2f
        /*0092*/ 	.short	(.L_46 - .L_45)
	.align		4
.L_45:
        /*0094*/ 	.word	index@(_ZN7cutlass13device_kernelIN5flash11enable_sm90INS1_16FlashAttnFwdSm90INS1_25CollectiveMainloopFwdSm90ILi2EN4cute5tupleIJNS5_1CILi1EEES8_S8_EEENS6_IJNS7_ILi128EEENS7_ILi176EEESA_EEELi128ENS_6half_tEfNS_4arch4Sm90ELb0ELb0ELb0ELb1ELb0ELb1ELb0ELb1ELb1ELb1ELb0ELb0EEENS1_21CollectiveEpilogueFwdINS6_IJSA_SA_SB_EEES9_SD_SF_Li256ELb1ELb1ELb0ELb0EEENS1_36VarlenDynamicPersistentTileSchedulerILi128ELi176ELi256ELi128ELb0ELb1ELb1ELb0ELb1ELb1EEEEEEEEEvNT_6ParamsE)
        /*0098*/ 	.word	0x000000a8


	//----- nvinfo : EIATTR_FRAME_SIZE
	.align		4
.L_46:
        /*009c*/ 	.byte	0x04, 0x11
        /*009e*/ 	.short	(.L_48 - .L_47)
	.align		4
.L_47:
        /*00a0*/ 	.word	index@(_ZN7cutlass13device_kernelIN5flash11enable_sm90INS1_16FlashAttnFwdSm90INS1_25CollectiveMainloopFwdSm90ILi2EN4cute5tupleIJNS5_1CILi1EEES8_S8_EEENS6_IJNS7_ILi128EEENS7_ILi176EEESA_EEELi128ENS_6half_tEfNS_4arch4Sm90ELb0ELb0ELb0ELb1ELb0ELb1ELb0ELb1ELb1ELb1ELb0ELb0EEENS1_21CollectiveEpilogueFwdINS6_IJSA_SA_SB_EEES9_SD_SF_Li256ELb1ELb1ELb0ELb0EEENS1_36VarlenDynamicPersistentTileSchedulerILi128ELi176ELi256ELi128ELb0ELb1ELb1ELb0ELb1ELb1EEEEEEEEEvNT_6ParamsE)
        /*00a4*/ 	.word	0x000000a0


	//----- nvinfo : EIATTR_REGCOUNT
	.align		4
.L_48:
        /*00a8*/ 	.byte	0x04, 0x2f
        /*00aa*/ 	.short	(.L_50 - .L_49)
	.align		4
.L_49:
        /*00ac*/ 	.word	index@(_ZN7cutlass13device_kernelIN5flash11enable_sm90INS1_16FlashAttnFwdSm90INS1_25CollectiveMainloopFwdSm90ILi2EN4cute5tupleIJNS5_1CILi1EEES8_S8_EEENS6_IJNS7_ILi128EEENS7_ILi176EEESA_EEELi128ENS_6half_tEfNS_4arch4Sm90ELb0ELb0ELb0ELb1ELb0ELb0ELb0ELb1ELb1ELb1ELb0ELb0EEENS1_21CollectiveEpilogueFwdINS6_IJSA_SA_SB_EEES9_SD_SF_Li256ELb1ELb1ELb0ELb0EEENS1_36VarlenDynamicPersistentTileSchedulerILi128ELi176ELi256ELi128ELb0ELb1ELb1ELb0ELb1ELb1EEEEEEEEEvNT_6ParamsE)
        /*00b0*/ 	.word	0x000000a8


	//----- nvinfo : EIATTR_FRAME_SIZE
	.align		4
.L_50:
        /*00b4*/ 	.byte	0x04, 0x11
        /*00b6*/ 	.short	(.L_52 - .L_51)
	.align		4
.L_51:
        /*00b8*/ 	.word	index@(_ZN7cutlass13device_kernelIN5flash11enable_sm90INS1_16FlashAttnFwdSm90INS1_25CollectiveMainloopFwdSm90ILi2EN4cute5tupleIJNS5_1CILi1EEES8_S8_EEENS6_IJNS7_ILi128EEENS7_ILi176EEESA_EEELi128ENS_6half_tEfNS_4arch4Sm90ELb0ELb0ELb0ELb1ELb0ELb0ELb0ELb1ELb1ELb1ELb0ELb0EEENS1_21CollectiveEpilogueFwdINS6_IJSA_SA_SB_EEES9_SD_SF_Li256ELb1ELb1ELb0ELb0EEENS1_36VarlenDynamicPersistentTileSchedulerILi128ELi176ELi256ELi128ELb0ELb1ELb1ELb0ELb1ELb1EEEEEEEEEvNT_6ParamsE)
        /*00bc*/ 	.word	0x00000060


	//----- nvinfo : EIATTR_REGCOUNT
	.align		4
.L_52:
        /*00c0*/ 	.byte	0x04, 0x2f
        /*00c2*/ 	.short	(.L_54 - .L_53)
	.align		4
.L_53:
        /*00c4*/ 	.word	index@(_ZN7cutlass13device_kernelIN5flash11enable_sm90INS1_16FlashAttnFwdSm90INS1_25CollectiveMainloopFwdSm90ILi2EN4cute5tupleIJNS5_1CILi2EEENS7_ILi1EEES9_EEENS6_IJNS7_ILi128EEENS7_ILi176EEESB_EEELi128ENS_6half_tEfNS_4arch4Sm90ELb0ELb0ELb0ELb0ELb0ELb0ELb0ELb1ELb1ELb1ELb0ELb0EEENS1_21CollectiveEpilogueFwdINS6_IJSB_SB_SC_EEESA_SE_SG_Li256ELb0ELb1ELb0ELb0EEENS1_29StaticPersistentTileSchedulerILb0EEEEEEEEEvNT_6ParamsE)
        /*00c8*/ 	.word	0x000000a8


	//----- nvinfo : EIATTR_FRAME_SIZE
	.align		4
.L_54:
        /*00cc*/ 	.byte	0x04, 0x11
        /*00ce*/ 	.short	(.L_56 - .L_55)
	.align		4
.L_55:
        /*00d0*/ 	.word	index@(_ZN7cutlass13device_kernelIN5flash11enable_sm90INS1_16FlashAttnFwdSm90INS1_25CollectiveMainloopFwdSm90ILi2EN4cute5tupleIJNS5_1CILi2EEENS7_ILi1EEES9_EEENS6_IJNS7_ILi128EEENS7_ILi176EEESB_EEELi128ENS_6half_tEfNS_4arch4Sm90ELb0ELb0ELb0ELb0ELb0ELb0ELb0ELb1ELb1ELb1ELb0ELb0EEENS1_21CollectiveEpilogueFwdINS6_IJSB_SB_SC_EEESA_SE_SG_Li256ELb0ELb1ELb0ELb0EEENS1_29StaticPersistentTileSchedulerILb0EEEEEEEEEvNT_6ParamsE)
        /*00d4*/ 	.word	0x00000038


	//----- nvinfo : EIATTR_REGCOUNT
	.align		4
.L_56:
        /*00d8*/ 	.byte	0x04, 0x2f
        /*00da*/ 	.short	(.L_58 - .L_57)
	.align		4
.L_57:
        /*00dc*/ 	.word	index@(_ZN7cutlass13device_kernelIN5flash11enable_sm90INS1_16FlashAttnFwdSm90INS1_25CollectiveMainloopFwdSm90ILi2EN4cute5tupleIJNS5_1CILi1EEES8_S8_EEENS6_IJNS7_ILi128EEENS7_ILi176EEESA_EEELi128ENS_6half_tEfNS_4arch4Sm90ELb0ELb0ELb0ELb0ELb0ELb0ELb0ELb1ELb1ELb1ELb0ELb0EEENS1_21CollectiveEpilogueFwdINS6_IJSA_SA_SB_EEES9_SD_SF_Li256ELb0ELb1ELb0ELb0EEENS1_29StaticPersistentTileSchedulerILb0EEEEEEEEEvNT_6ParamsE)
        /*00e0*/ 	.word	0x000000a8


	//----- nvinfo : EIATTR_FRAME_SIZE
	.align		4
.L_58:
        /*00e4*/ 	.byte	0x04, 0x11
        /*00e6*/ 	.short	(.L_60 - .L_59)
	.align		4
.L_59:
        /*00e8*/ 	.word	index@(_ZN7cutlass13device_kernelIN5flash11enable_sm90INS1_16FlashAttnFwdSm90INS1_25CollectiveMainloopFwdSm90ILi2EN4cute5tupleIJNS5_1CILi1EEES8_S8_EEENS6_IJNS7_ILi128EEENS7_ILi176EEESA_EEELi128ENS_6half_tEfNS_4arch4Sm90ELb0ELb0ELb0ELb0ELb0ELb0ELb0ELb1ELb1ELb1ELb0ELb0EEENS1_21CollectiveEpilogueFwdINS6_IJSA_SA_SB_EEES9_SD_SF_Li256ELb0ELb1ELb0ELb0EEENS1_29StaticPersistentTileSchedulerILb0EEEEEEEEEvNT_6ParamsE)
        /*00ec*/ 	.word	0x00000038


	//----- nvinfo : EIATTR_MIN_STACK_SIZE
	.align		4
.L_60:
        /*00f0*/ 	.byte	0x04, 0x12
        /*00f2*/ 	.short	(.L_62 - .L_61)
	.align		4
.L_61:
        /*00f4*/ 	.word	index@(_ZN7cutlass13device_kernelIN5flash11enable_sm90INS1_16FlashAttnFwdSm90INS1_25CollectiveMainloopFwdSm90ILi2EN4cute5tupleIJNS5_1CILi1EEES8_S8_EEENS6_IJNS7_ILi128EEENS7_ILi176EEESA_EEELi128ENS_6half_tEfNS_4arch4Sm90ELb0ELb0ELb0ELb0ELb0ELb0ELb0ELb1ELb1ELb1ELb0ELb0EEENS1_21CollectiveEpilogueFwdINS6_IJSA_SA_SB_EEES9_SD_SF_Li256ELb0ELb1ELb0ELb0EEENS1_29StaticPersistentTileSchedulerILb0EEEEEEEEEvNT_6ParamsE)
        /*00f8*/ 	.word	0x00000038


	//----- nvinfo : EIATTR_MIN_STACK_SIZE
	.align		4
.L_62:
        /*00fc*/ 	.byte	0x04, 0x12
        /*00fe*/ 	.short	(.L_64 - .L_63)
	.align		4
.L_63:
        /*0100*/ 	.word	index@(_ZN7cutlass13device_kernelIN5flash11enable_sm90INS1_16FlashAttnFwdSm90INS1_25CollectiveMainloopFwdSm90ILi2EN4cute5tupleIJNS5_1CILi2EEENS7_ILi1EEES9_EEENS6_IJNS7_ILi128EEENS7_ILi176EEESB_EEELi128ENS_6half_tEfNS_4arch4Sm90ELb0ELb0ELb0ELb0ELb0ELb0ELb0ELb1ELb1ELb1ELb0ELb0EEENS1_21CollectiveEpilogueFwdINS6_IJSB_SB_SC_EEESA_SE_SG_Li256ELb0ELb1ELb0ELb0EEENS1_29StaticPersistentTileSchedulerILb0EEEEEEEEEvNT_6ParamsE)
        /*0104*/ 	.word	0x00000038


	//----- nvinfo : EIATTR_MIN_STACK_SIZE
	.align		4
.L_64:
        /*0108*/ 	.byte	0x04, 0x12
        /*010a*/ 	.short	(.L_66 - .L_65)
	.align		4
.L_65:
        /*010c*/ 	.word	index@(_ZN7cutlass13device_kernelIN5flash11enable_sm90INS1_16FlashAttnFwdSm90INS1_25CollectiveMainloopFwdSm90ILi2EN4cute5tupleIJNS5_1CILi1EEES8_S8_EEENS6_IJNS7_ILi128EEENS7_ILi176EEESA_EEELi128ENS_6half_tEfNS_4arch4Sm90ELb0ELb0ELb0ELb1ELb0ELb0ELb0ELb1ELb1ELb1ELb0ELb0EEENS1_21CollectiveEpilogueFwdINS6_IJSA_SA_SB_EEES9_SD_SF_Li256ELb1ELb1ELb0ELb0EEENS1_36VarlenDynamicPersistentTileSchedulerILi128ELi176ELi256ELi128ELb0ELb1ELb1ELb0ELb1ELb1EEEEEEEEEvNT_6ParamsE)
        /*0110*/ 	.word	0x00000060


	//----- nvinfo : EIATTR_MIN_STACK_SIZE
	.align		4
.L_66:
        /*0114*/ 	.byte	0x04, 0x12
        /*0116*/ 	.short	(.L_68 - .L_67)
	.align		4
.L_67:
        /*0118*/ 	.word	index@(_ZN7cutlass13device_kernelIN5flash11enable_sm90INS1_16FlashAttnFwdSm90INS1_25CollectiveMainloopFwdSm90ILi2EN4cute5tupleIJNS5_1CILi1EEES8_S8_EEENS6_IJNS7_ILi128EEENS7_ILi176EEESA_EEELi128ENS_6half_tEfNS_4arch4Sm90ELb0ELb0ELb0ELb1ELb0ELb1ELb0ELb1ELb1ELb1ELb0ELb0EEENS1_21CollectiveEpilogueFwdINS6_IJSA_SA_SB_EEES9_SD_SF_Li256ELb1ELb1ELb0ELb0EEENS1_36VarlenDynamicPersistentTileSchedulerILi128ELi176ELi256ELi128ELb0ELb1ELb1ELb0ELb1ELb1EEEEEEEEEvNT_6ParamsE)
        /*011c*/ 	.word	0x000000a0


	//----- nvinfo : EIATTR_MIN_STACK_SIZE
	.align		4
.L_68:
        /*0120*/ 	.byte	0x04, 0x12
        /*0122*/ 	.short	(.L_70 - .L_69)
	.align		4
.L_69:
        /*0124*/ 	.word	index@(_ZN7cutlass13device_kernelIN5flash11enable_sm90INS1_16FlashAttnFwdSm90INS1_25CollectiveMainloopFwdSm90ILi2EN4cute5tupleIJNS5_1CILi1EEES8_S8_EEENS6_IJNS7_ILi128EEESA_SA_EEELi128ENS_6half_tEfNS_4arch4Sm90ELb0ELb1ELb0ELb0ELb0ELb0ELb0ELb1ELb1ELb1ELb0ELb0EEENS1_21CollectiveEpilogueFwdISB_S9_SC_SE_Li256ELb0ELb1ELb0ELb0EEENS1_30DynamicPersistentTileSchedulerILi256ELi128ELb0ELb1ELb1EEEEEEEEEvNT_6ParamsE)
        /*0128*/ 	.word	0x00000020


	//----- nvinfo : EIATTR_MIN_STACK_SIZE
	.align		4
.L_70:
        /*012c*/ 	.byte	0x04, 0x12
        /*012e*/ 	.short	(.L_72 - .L_71)
	.align		4
.L_71:
        /*0130*/ 	.word	index@(_ZN7cutlass13device_kernelIN5flash11enable_sm90INS1_16FlashAttnFwdSm90INS1_25CollectiveMainloopFwdSm90ILi2EN4cute5tupleIJNS5_1CILi1EEES8_S8_EEENS6_IJNS7_ILi128EEESA_SA_EEELi128ENS_6half_tEfNS_4arch4Sm90ELb0ELb1ELb0ELb1ELb0ELb0ELb0ELb1ELb1ELb1ELb0ELb0EEENS1_21CollectiveEpilogueFwdISB_S9_SC_SE_Li256ELb1ELb1ELb0ELb0EEENS1_36VarlenDynamicPersistentTileSchedulerILi128ELi128ELi256ELi128ELb0ELb1ELb1ELb1ELb0ELb1EEEEEEEEEvNT_6ParamsE)
        /*0134*/ 	.word	0x00000048


	//----- nvinfo : EIATTR_MIN_STACK_SIZE
	.align		4
.L_72:
        /*0138*/ 	.byte	0x04, 0x12
        /*013a*/ 	.short	(.L_74 - .L_73)
	.align		4
.L_73:
        /*013c*/ 	.word	index@(_ZN7cutlass13device_kernelIN5flash11enable_sm90INS1_16FlashAttnFwdSm90INS1_25CollectiveMainloopFwdSm90ILi2EN4cute5tupleIJNS5_1CILi1EEES8_S8_EEENS6_IJNS7_ILi128EEESA_SA_EEELi128ENS_6half_tEfNS_4arch4Sm90ELb0ELb1ELb0ELb1ELb0ELb1ELb0ELb1ELb1ELb1ELb0ELb0EEENS1_21CollectiveEpilogueFwdISB_S9_SC_SE_Li256ELb1ELb1ELb0ELb0EEENS1_36VarlenDynamicPersistentTileSchedulerILi128ELi128ELi256ELi128ELb0ELb1ELb1ELb1ELb0ELb1EEEEEEEEEvNT_6ParamsE)
        /*0140*/ 	.word	0x00000058


	//----- nvinfo : EIATTR_MIN_STACK_SIZE
	.align		4
.L_74:
        /*0144*/ 	.byte	0x04, 0x12
        /*0146*/ 	.short	(.L_76 - .L_75)
	.align		4
.L_75:
        /*0148*/ 	.word	index@(_ZN7cutlass13device_kernelIN5flash11enable_sm90INS1_16FlashAttnFwdSm90INS1_25CollectiveMainloopFwdSm90ILi2EN4cute5tupleIJNS5_1CILi1EEES8_S8_EEENS6_IJNS7_ILi128EEESA_SA_EEELi128ENS_6half_tEfNS_4arch4Sm90ELb1ELb0ELb0ELb0ELb0ELb0ELb0ELb1ELb1ELb1ELb0ELb0EEENS1_21CollectiveEpilogueFwdISB_S9_SC_SE_Li256ELb0ELb1ELb0ELb0EEENS1_30DynamicPersistentTileSchedulerILi256ELi128ELb0ELb1ELb1EEEEEEEEEvNT_6ParamsE)
        /*014c*/ 	.word	0x00000028


	//----- nvinfo : EIATTR_MIN_STACK_SIZE
	.align		4
.L_76:
        /*0150*/ 	.byte	0x04, 0x12
        /*0152*/ 	.short	(.L_78 - .L_77)
	.align		4
.L_77:
        /*0154*/ 	.word	index@(_ZN7cutlass13device_kernelIN5flash11enable_sm90INS1_16FlashAttnFwdSm90INS1_25CollectiveMainloopFwdSm90ILi2EN4cute5tupleIJNS5_1CILi1EEES8_S8_EEENS6_IJNS7_ILi128EEESA_SA_EEELi128ENS_6half_tEfNS_4arch4Sm90ELb1ELb0ELb0ELb1ELb0ELb0ELb0ELb1ELb1ELb1ELb0ELb0EEENS1_21CollectiveEpilogueFwdISB_S9_SC_SE_Li256ELb1ELb1ELb0ELb0EEENS1_36VarlenDynamicPersistentTileSchedulerILi128ELi128ELi256ELi128ELb0ELb1ELb1ELb1ELb1ELb1EEEEEEEEEvNT_6ParamsE)
        /*0158*/ 	.word	0x00000058


	//----- nvinfo : EIATTR_MIN_STACK_SIZE
	.align		4
.L_78:
        /*015c*/ 	.byte	0x04, 0x12
        /*015e*/ 	.short	(.L_80 - .L_79)
	.align		4
.L_79:
        /*0160*/ 	.word	index@(_ZN7cutlass13device_kernelIN5flash11enable_sm90INS1_16FlashAttnFwdSm90INS1_25CollectiveMainloopFwdSm90ILi2EN4cute5tupleIJNS5_1CILi1EEES8_S8_EEENS6_IJNS7_ILi128EEESA_SA_EEELi128ENS_6half_tEfNS_4arch4Sm90ELb1ELb0ELb0ELb1ELb0ELb1ELb0ELb1ELb1ELb1ELb0ELb0EEENS1_21CollectiveEpilogueFwdISB_S9_SC_SE_Li256ELb1ELb1ELb0ELb0EEENS1_36VarlenDynamicPersistentTileSchedulerILi128ELi128ELi256ELi128ELb0ELb1ELb1ELb1ELb1ELb1EEEEEEEEEvNT_6ParamsE)
        /*0164*/ 	.word	0x00000060
.L_80:


//--------------------- .nv.compat                --------------------------
	.section	.nv.compat,"",@"SHT_CUDA_COMPAT_INFO"
	.align	4
        /*0000*/ 	.byte	0x02, 0x09, 0x01, 0x00, 0x02, 0x02, 0x04, 0x00, 0x02, 0x05, 0x05, 0x00, 0x03, 0x07, 0x01, 0x01
        /*0010*/ 	.byte	0x02, 0x03, 0x01, 0x00, 0x02, 0x06, 0x01, 0x00, 0x04, 0x0b, 0x08, 0x00, 0x00, 0x00, 0x00, 0x00
        /*0020*/ 	.byte	0x00, 0x00, 0x00, 0x00


//--------------------- .nv.info._ZN7cutlass13device_kernelIN5flash11enable_sm90INS1_16FlashAttnFwdSm90INS1_25CollectiveMainloopFwdSm90ILi2EN4cute5tupleIJNS5_1CILi1EEES8_S8_EEENS6_IJNS7_ILi128EEENS7_ILi176EEESA_EEELi128ENS_6half_tEfNS_4arch4Sm90ELb0ELb0ELb0ELb0ELb0ELb0ELb0ELb1ELb1ELb1ELb0ELb0EEENS1_21CollectiveEpilogueFwdINS6_IJSA_SA_SB_EEES9_SD_SF_Li256ELb0ELb1ELb0ELb0EEENS1_29StaticPersistentTileSchedulerILb0EEEEEEEEEvNT_6ParamsE --------------------------
	.section	.nv.info._ZN7cutlass13device_kernelIN5flash11enable_sm90INS1_16FlashAttnFwdSm90INS1_25CollectiveMainloopFwdSm90ILi2EN4cute5tupleIJNS5_1CILi1EEES8_S8_EEENS6_IJNS7_ILi128EEENS7_ILi176EEESA_EEELi128ENS_6half_tEfNS_4arch4Sm90ELb0ELb0ELb0ELb0ELb0ELb0ELb0ELb1ELb1ELb1ELb0ELb0EEENS1_21CollectiveEpilogueFwdINS6_IJSA_SA_SB_EEES9_SD_SF_Li256ELb0ELb1ELb0ELb0EEENS1_29StaticPersistentTileSchedulerILb0EEEEEEEEEvNT_6ParamsE,"",@"SHT_CUDA_INFO"
	.sectionflags	@""
	.align	4


	//----- nvinfo : EIATTR_CUDA_API_VERSION
	.align		4
        /*0000*/ 	.byte	0x04, 0x37
        /*0002*/ 	.short	(.L_82 - .L_81)
.L_81:
        /*0004*/ 	.word	0x00000082


	//----- nvinfo : EIATTR_KPARAM_INFO
	.align		4
.L_82:
        /*0008*/ 	.byte	0x04, 0x17
        /*000a*/ 	.short	(.L_84 - .L_83)
.L_83:
        /*000c*/ 	.word	0x00000000
        /*0010*/ 	.short	0x0000
        /*0012*/ 	.short	0x0070
        /*0014*/ 	.byte	0x00, 0xf0, 0x01, 0x28


	//----- nvinfo : EIATTR_SPARSE_MMA_MASK
	.align		4
.L_84:
        /*0018*/ 	.byte	0x03, 0x50
        /*001a*/ 	.short	0x0000


	//----- nvinfo : EIATTR_MAXREG_COUNT
	.align		4
        /*001c*/ 	.byte	0x03, 0x1b
        /*001e*/ 	.short	0x00a8


	//----- nvinfo : EIATTR_NUM_BARRIERS
	.align		4
        /*0020*/ 	.byte	0x02, 0x4c
        /*0022*/ 	.byte	0x10
	.zero		1


	//----- nvinfo : EIATTR_EXTERNS
	.align		4
        /*0024*/ 	.byte	0x04, 0x0f
        /*0026*/ 	.short	(.L_86 - .L_85)


	//   ....[0]....
	.align		4
.L_85:
        /*0028*/ 	.word	index@(__assertfail)


	//----- nvinfo : EIATTR_ANNOTATIONS
	.align		4
.L_86:
        /*002c*/ 	.byte	0x04, 0x55
        /*002e*/ 	.short	(.L_88 - .L_87)


	//   ....[0]....
.L_87:
        /*0030*/ 	.word	0x00000001
        /*0034*/ 	.byte	0x20, 0x09, 0x00, 0x00, 0x01, 0x00, 0x00, 0x00, 0x10, 0x0a, 0x00, 0x00, 0x01, 0x00, 0x00, 0x00
        /* <DEDUP_REMOVED lines=27> */
        /*01f4*/ 	.byte	0x80, 0x09, 0x01, 0x00, 0x01, 0x00, 0x00, 0x00, 0xd0, 0x09, 0x01, 0x00


	//----- nvinfo : EIATTR_MERCURY_ISA_VERSION
	.align		4
.L_88:
        /*0200*/ 	.byte	0x03, 0x5f
        /*0202*/ 	.short	0x0101


	//----- nvinfo : EIATTR_INT_WARP_WIDE_INSTR_OFFSETS
	.align		4
        /*0204*/ 	.byte	0x04, 0x31
        /*0206*/ 	.short	(.L_90 - .L_89)


	//   ....[0]....
.L_89:
        /*0208*/ 	.word	0x00000120


	//   ....[1]....
        /*020c*/ 	.word	0x000001c0


	//   ....[2]....
        /*0210*/ 	.word	0x00000230


	//----- nvinfo : EIATTR_COOP_GROUP_MASK_REGIDS
	.align		4
.L_90:
        /*0214*/ 	.byte	0x04, 0x29
        /*0216*/ 	.short	(.L_92 - .L_91)


	//   ....[0]....
.L_91:
        /*0218*/ 	.word	0xffffffff


	//   ....[1]....
        /*021c*/ 	.word	0xffffffff


	//   ....[2]....
        /*0220*/ 	.word	0xffffffff


	//   ....[3]....
        /*0224*/ 	.word	0xffffffff


	//   ....[4]....
        /*0228*/ 	.word	0xffffffff


	//   ....[5]....
        /*022c*/ 	.word	0xffffffff


	//   ....[6]....
        /*0230*/ 	.word	0xffffffff


	//   ....[7]....
        /*0234*/ 	.word	0xffffffff


	//   ....[8]....
        /*0238*/ 	.word	0xffffffff


	//   ....[9]....
        /*023c*/ 	.word	0xffffffff


	//   ....[10]....
        /*0240*/ 	.word	0xffffffff


	//   ....[11]....
        /*0244*/ 	.word	0xffffffff


	//   ....[12]....
        /*0248*/ 	.word	0xffffffff


	//   ....[13]....
        /*024c*/ 	.word	0xffffffff


	//   ....[14]....
        /*0250*/ 	.word	0xffffffff


	//   ....[15]....
        /*0254*/ 	.word	0xffffffff


	//   ....[16]....
        /*0258*/ 	.word	0xffffffff


	//   ....[17]....
        /*025c*/ 	.word	0xffffffff


	//   ....[18]....
        /*0260*/ 	.word	0xffffffff


	//   ....[19]....
        /*0264*/ 	.word	0xffffffff


	//   ....[20]....
        /*0268*/ 	.word	0xffffffff


	//   ....[21]....
        /*026c*/ 	.word	0xffffffff


	//   ....[22]....
        /*0270*/ 	.word	0xffffffff


	//   ....[23]....
        /*0274*/ 	.word	0xffffffff


	//   ....[24]....
        /*0278*/ 	.word	0xffffffff


	//   ....[25]....
        /*027c*/ 	.word	0xffffffff


	//   ....[26]....
        /*0280*/ 	.word	0xffffffff


	//   ....[27]....
        /*0284*/ 	.word	0xffffffff


	//   ....[28]....
        /*0288*/ 	.word	0xffffffff


	//   ....[29]....
        /*028c*/ 	.word	0xffffffff


	//   ....[30]....
        /*0290*/ 	.word	0xffffffff


	//   ....[31]....
        /*0294*/ 	.word	0xffffffff


	//   ....[32]....
        /*0298*/ 	.word	0xffffffff


	//   ....[33]....
        /*029c*/ 	.word	0xffffffff


	//   ....[34]....
        /*02a0*/ 	.word	0xffffffff


	//   ....[35]....
        /*02a4*/ 	.word	0xffffffff


	//   ....[36]....
        /*02a8*/ 	.word	0xffffffff


	//   ....[37]....
        /*02ac*/ 	.word	0xffffffff


	//   ....[38]....
        /*02b0*/ 	.word	0xffffffff


	//   ....[39]....
        /*02b4*/ 	.word	0xffffffff


	//   ....[40]....
        /*02b8*/ 	.word	0xffffffff


	//   ....[41]....
        /*02bc*/ 	.word	0xffffffff


	//   ....[42]....
        /*02c0*/ 	.word	0xffffffff


	//   ....[43]....
        /*02c4*/ 	.word	0xffffffff


	//   ....[44]....
        /*02c8*/ 	.word	0xffffffff


	//   ....[45]....
        /*02cc*/ 	.word	0xffffffff


	//   ....[46]....
        /*02d0*/ 	.word	0xffffffff


	//   ....[47]....
        /*02d4*/ 	.word	0xffffffff


	//   ....[48]....
        /*02d8*/ 	.word	0xffffffff


	//   ....[49]....
        /*02dc*/ 	.word	0xffffffff


	//   ....[50]....
        /*02e0*/ 	.word	0x0500000f


	//   ....[51]....
        /*02e4*/ 	.word	0x0500000f


	//   ....[52]....
        /*02e8*/ 	.word	0x0500000f


	//   ....[53]....
        /*02ec*/ 	.word	0x0500000f


	//   ....[54]....
        /*02f0*/ 	.word	0x0500000f


	//   ....[55]....
        /*02f4*/ 	.word	0x0500000f


	//   ....[56]....
        /*02f8*/ 	.word	0x0500000f


	//   ....[57]....
        /*02fc*/ 	.word	0x0500000f


	//   ....[58]....
        /*0300*/ 	.word	0x0500000f


	//   ....[59]....
        /*0304*/ 	.word	0x0500000f


	//   ....[60]....
        /*0308*/ 	.word	0x0500000f


	//   ....[61]....
        /*030c*/ 	.word	0x0500000f


	//   ....[62]....
        /*0310*/ 	.word	0x0500000f


	//   ....[63]....
        /*0314*/ 	.word	0x0500000f


	//   ....[64]....
        /*0318*/ 	.word	0x0500000f


	//   ....[65]....
        /*031c*/ 	.word	0x0500000f


	//   ....[66]....
        /*0320*/ 	.word	0x0500000f


	//   ....[67]....
        /*0324*/ 	.word	0x0500000f


	//----- nvinfo : EIATTR_COOP_GROUP_INSTR_OFFSETS
	.align		4
.L_92:
        /*0328*/ 	.byte	0x04, 0x28
        /*032a*/ 	.short	(.L_94 - .L_93)


	//   ....[0]....
.L_93:
        /*032c*/ 	.word	0x00000060


	//   ....[1]....
        /*0330*/ 	.word	0x00000130


	//   ....[2]....
        /*0334*/ 	.word	0x000001e0


	//   ....[3]....
        /*0338*/ 	.word	0x000003a0


	//   ....[4]....
        /*033c*/ 	.word	0x00000500


	//   ....[5]....
        /*0340*/ 	.word	0x00000620


	//   ....[6]....
        /*0344*/ 	.word	0x00000780


	//   ....[7]....
        /*0348*/ 	.word	0x00000da0


	//   ....[8]....
        /*034c*/ 	.word	0x000044c0


	//   ....[9]....
        /*0350*/ 	.word	0x00004550


	//   ....[10]....
        /*0354*/ 	.word	0x00004cd0


	//   ....[11]....
        /*0358*/ 	.word	0x00004d60


	//   ....[12]....
        /*035c*/ 	.word	0x00008ea0


	//   ....[13]....
        /*0360*/ 	.word	0x00008ec0


	//   ....[14]....
        /*0364*/ 	.word	0x00009950


	//   ....[15]....
        /*0368*/ 	.word	0x000099b0


	//   ....[16]....
        /*036c*/ 	.word	0x0000aeb0


	//   ....[17]....
        /*0370*/ 	.word	0x0000aef0


	//   ....[18]....
        /*0374*/ 	.word	0x0000b000


	//   ....[19]....
        /*0378*/ 	.word	0x0000b020


	//   ....[20]....
        /*037c*/ 	.word	0x0000c320


	//   ....[21]....
        /*0380*/ 	.word	0x0000c380


	//   ....[22]....
        /*0384*/ 	.word	0x0000c3c0


	//   ....[23]....
        /*0388*/ 	.word	0x0000c3f0


	//   ....[24]....
        /*038c*/ 	.word	0x0000c880


	//   ....[25]....
        /*0390*/ 	.word	0x0000c8c0


	//   ....[26]....
        /*0394*/ 	.word	0x0000c9a0


	//   ....[27]....
        /*0398*/ 	.word	0x0000c9c0


	//   ....[28]....
        /*039c*/ 	.word	0x0000ca80


	//   ....[29]....
        /*03a0*/ 	.word	0x0000caa0


	//   ....[30]....
        /*03a4*/ 	.word	0x0000cb70


	//   ....[31]....
        /*03a8*/ 	.word	0x0000cbb0


	//   ....[32]....
        /*03ac*/ 	.word	0x0000d600


	//   ....[33]....
        /*03b0*/ 	.word	0x0000e030


	//   ....[34]....
        /*03b4*/ 	.word	0x0000e040


	//   ....[35]....
        /*03b8*/ 	.word	0x0000e080


	//   ....[36]....
        /*03bc*/ 	.word	0x0000e0c0


	//   ....[37]....
        /*03c0*/ 	.word	0x0000e190


	//   ....[38]....
        /*03c4*/ 	.word	0x0000e1a0


	//   ....[39]....
        /*03c8*/ 	.word	0x0000e220


	//   ....[40]....
        /*03cc*/ 	.word	0x0000e230


	//   ....[41]....
        /*03d0*/ 	.word	0x0000e2b0


	//   ....[42]....
        /*03d4*/ 	.word	0x0000e2c0


	//   ....[43]....
        /*03d8*/ 	.word	0x0000e340


	//   ....[44]....
        /*03dc*/ 	.word	0x0000e350


	//   ....[45]....
        /*03e0*/ 	.word	0x0000e3d0


	//   ....[46]....
        /*03e4*/ 	.word	0x0000e3e0


	//   ....[47]....
        /*03e8*/ 	.word	0x0000e3f0


	//   ....[48]....
        /*03ec*/ 	.word	0x0000e430


	//   ....[49]....
        /*03f0*/ 	.word	0x00010900


	//   ....[50]....
        /*03f4*/ 	.word	0x00010df0


	//   ....[51]....
        /*03f8*/ 	.word	0x00010f60


	//   ....[52]....
        /*03fc*/ 	.word	0x00010fc0


	//   ....[53]....
        /*0400*/ 	.word	0x00011110


	//   ....[54]....
        /*0404*/ 	.word	0x00011160


	//   ....[55]....
        /*0408*/ 	.word	0x00011290


	//   ....[56]....
        /*040c*/ 	.word	0x000112e0


	//   ....[57]....
        /*0410*/ 	.word	0x000113f0


	//   ....[58]....
        /*0414*/ 	.word	0x00011440


	//   ....[59]....
        /*0418*/ 	.word	0x00011550


	//   ....[60]....
        /*041c*/ 	.word	0x000115a0


	//   ....[61]....
        /*0420*/ 	.word	0x000116b0


	//   ....[62]....
        /*0424*/ 	.word	0x00011700


	//   ....[63]....
        /*0428*/ 	.word	0x00011800


	//   ....[64]....
        /*042c*/ 	.word	0x00011850


	//   ....[65]....
        /*0430*/ 	.word	0x00011940


	//   ....[66]....
        /*0434*/ 	.word	0x00011990


	//   ....[67]....
        /*0438*/ 	.word	0x00011d30


	//----- nvinfo : EIATTR_REG_RECONFIG
	.align		4
.L_94:
        /*043c*/ 	.byte	0x01, 0x54
	.zero		2


	//----- nvinfo : EIATTR_SYSCALL_OFFSETS
	.align		4
        /*0440*/ 	.byte	0x04, 0x46
        /*0442*/ 	.short	(.L_96 - .L_95)


	//   ....[0]....
.L_95:
        /*0444*/ 	.word	0x00001160


	//   ....[1]....
        /*0448*/ 	.word	0x0000d210


	//   ....[2]....
        /*044c*/ 	.word	0x0000d350


	//   ....[3]....
        /*0450*/ 	.word	0x0000d440


	//   ....[4]....
        /*0454*/ 	.word	0x0000dbf0


	//----- nvinfo : EIATTR_MBARRIER_INSTR_OFFSETS
	.align		4
.L_96:
        /*0458*/ 	.byte	0x04, 0x39
        /*045a*/ 	.short	(.L_98 - .L_97)


	//   ....[0]....
.L_97:
        /*045c*/ 	.word	0x00000250
        /*0460*/ 	.word	0x000000ff
        /*0464*/ 	.word	0x00034800
        /*0468*/ 	.short	0x0100
        /*046a*/ 	.byte	0x08
	.zero		1


	//   ....[1]....
        /*046c*/ 	.word	0x00000260
        /*0470*/ 	.word	0x000000ff
        /*0474*/ 	.word	0x00034820
        /*0478*/ 	.short	0x0100
        /*047a*/ 	.byte	0x08
	.zero		1


	//   ....[2]....
        /*047c*/ 	.word	0x00000350
        /*0480*/ 	.word	0x000000ff
        /*0484*/ 	.word	0x00034830
        /*0488*/ 	.short	0x0100
        /*048a*/ 	.byte	0x08
	.zero		1


	//   ....[3]....
        /*048c*/ 	.word	0x00000360
        /*0490*/ 	.word	0x000000ff
        /*0494*/ 	.word	0x00034840
        /*0498*/ 	.short	0x0100
        /*049a*/ 	.byte	0x08
	.zero		1


	//   ....[4]....
        /*049c*/ 	.word	0x00000370
        /*04a0*/ 	.word	0x000000ff
        /*04a4*/ 	.word	0x00034838
        /*04a8*/ 	.short	0x0100
        /*04aa*/ 	.byte	0x08
	.zero		1


	//   ....[5]....
        /*04ac*/ 	.word	0x00000380
        /*04b0*/ 	.word	0x000000ff
        /*04b4*/ 	.word	0x00034848
        /*04b8*/ 	.short	0x0100
        /*04ba*/ 	.byte	0x08
	.zero		1


	//   ....[6]....
        /*04bc*/ 	.word	0x000004b0
        /*04c0*/ 	.word	0x000000ff
        /*04c4*/ 	.word	0x00034850
        /*04c8*/ 	.short	0x0100
        /*04ca*/ 	.byte	0x08
	.zero		1


	//   ....[7]....
        /*04cc*/ 	.word	0x000004c0
        /*04d0*/ 	.word	0x000000ff
        /*04d4*/ 	.word	0x00034860
        /*04d8*/ 	.short	0x0100
        /*04da*/ 	.byte	0x08
	.zero		1


	//   ....[8]....
        /*04dc*/ 	.word	0x000004d0
        /*04e0*/ 	.word	0x000000ff
        /*04e4*/ 	.word	0x00034858
        /*04e8*/ 	.short	0x0100
        /*04ea*/ 	.byte	0x08
	.zero		1


	//   ....[9]....
        /*04ec*/ 	.word	0x000004e0
        /*04f0*/ 	.word	0x000000ff
        /*04f4*/ 	.word	0x00034868
        /*04f8*/ 	.short	0x0100
        /*04fa*/ 	.byte	0x08
	.zero		1


	//   ....[10]....
        /*04fc*/ 	.word	0x000005d0
        /*0500*/ 	.word	0x000000ff
        /*0504*/ 	.word	0x00034870
        /*0508*/ 	.short	0x0100
        /*050a*/ 	.byte	0x06
	.zero		1


	//   ....[11]....
        /*050c*/ 	.word	0x000005e0
        /*0510*/ 	.word	0x000000ff
        /*0514*/ 	.word	0x00034880
        /*0518*/ 	.short	0x0100
        /*051a*/ 	.byte	0x06
	.zero		1


	//   ....[12]....
        /*051c*/ 	.word	0x000005f0
        /*0520*/ 	.word	0x000000ff
        /*0524*/ 	.word	0x00034878
        /*0528*/ 	.short	0x0100
        /*052a*/ 	.byte	0x06
	.zero		1


	//   ....[13]....
        /*052c*/ 	.word	0x00000600
        /*0530*/ 	.word	0x000000ff
        /*0534*/ 	.word	0x00034888
        /*0538*/ 	.short	0x0100
        /*053a*/ 	.byte	0x06
	.zero		1


	//   ....[14]....
        /*053c*/ 	.word	0x00000730
        /*0540*/ 	.word	0x000000ff
        /*0544*/ 	.word	0x00034890
        /*0548*/ 	.short	0x0100
        /*054a*/ 	.byte	0x08
	.zero		1


	//   ....[15]....
        /*054c*/ 	.word	0x00000740
        /*0550*/ 	.word	0x000000ff
        /*0554*/ 	.word	0x000348a0
        /*0558*/ 	.short	0x0100
        /*055a*/ 	.byte	0x08
	.zero		1


	//   ....[16]....
        /*055c*/ 	.word	0x00000750
        /*0560*/ 	.word	0x000000ff
        /*0564*/ 	.word	0x00034898
        /*0568*/ 	.short	0x0100
        /*056a*/ 	.byte	0x08
	.zero		1


	//   ....[17]....
        /*056c*/ 	.word	0x00000760
        /*0570*/ 	.word	0x000000ff
        /*0574*/ 	.word	0x000348a8
        /*0578*/ 	.short	0x0100
        /*057a*/ 	.byte	0x08
	.zero		1


	//   ....[18]....
        /*057c*/ 	.word	0x00000890
        /*0580*/ 	.word	0x000000ff
        /*0584*/ 	.word	0x000348b0
        /*0588*/ 	.short	0x0100
        /*058a*/ 	.byte	0x08
	.zero		1


	//   ....[19]....
        /*058c*/ 	.word	0x000008a0
        /*0590*/ 	.word	0x000000ff
        /*0594*/ 	.word	0x000348c0
        /*0598*/ 	.short	0x0100
        /*059a*/ 	.byte	0x08
	.zero		1


	//   ....[20]....
        /*059c*/ 	.word	0x000008b0
        /*05a0*/ 	.word	0x000000ff
        /*05a4*/ 	.word	0x000348b8
        /*05a8*/ 	.short	0x0100
        /*05aa*/ 	.byte	0x08
	.zero		1


	//   ....[21]....
        /*05ac*/ 	.word	0x000008c0
        /*05b0*/ 	.word	0x000000ff
        /*05b4*/ 	.word	0x000348c8
        /*05b8*/ 	.short	0x0100
        /*05ba*/ 	.byte	0x08
	.zero		1


	//   ....[22]....
        /*05bc*/ 	.word	0x000011a0
        /*05c0*/ 	.word	0x000000ff
        /*05c4*/ 	.word	0x00034800
        /*05c8*/ 	.short	0x010a
        /*05ca*/ 	.byte	0x3d
	.zero		1


	//   ....[23]....
        /*05cc*/ 	.word	0x00001230
        /*05d0*/ 	.word	0x0000000b
        /*05d4*/ 	.word	0x00034830
        /*05d8*/ 	.short	0x010a
        /*05da*/ 	.byte	0x3f
	.zero		1


	//   ....[24]....
        /*05dc*/ 	.word	0x000012b0
        /*05e0*/ 	.word	0x0000000b
        /*05e4*/ 	.word	0x00034830
        /*05e8*/ 	.short	0x010a
        /*05ea*/ 	.byte	0x3f
	.zero		1


	//   ....[25]....
        /*05ec*/ 	.word	0x00004560
        /*05f0*/ 	.word	0x0000000b
        /*05f4*/ 	.word	0x00000000
        /*05f8*/ 	.short	0x0101
        /*05fa*/ 	.byte	0x3f
	.zero		1


	//   ....[26]....
        /*05fc*/ 	.word	0x00006320
        /*0600*/ 	.word	0x000000ff
        /*0604*/ 	.word	0x00034830
        /*0608*/ 	.short	0x010a
        /*060a*/ 	.byte	0x06
	.zero		1


	//   ....[27]....
        /*060c*/ 	.word	0x00006360
        /*0610*/ 	.word	0x000000ff
        /*0614*/ 	.word	0x00034830
        /*0618*/ 	.short	0x010a
        /*061a*/ 	.byte	0x06
	.zero		1


	//   ....[28]....
        /*061c*/ 	.word	0x00008a30
        /*0620*/ 	.word	0x000000ff
        /*0624*/ 	.word	0x00034850
        /*0628*/ 	.short	0x010a
        /*062a*/ 	.byte	0x06
	.zero		1


	//   ....[29]....
        /*062c*/ 	.word	0x00008a70
        /*0630*/ 	.word	0x000000ff
        /*0634*/ 	.word	0x00034850
        /*0638*/ 	.short	0x010a
        /*063a*/ 	.byte	0x06
	.zero		1


	//   ....[30]....
        /*063c*/ 	.word	0x0000a120
        /*0640*/ 	.word	0x00000083
        /*0644*/ 	.word	0x00000000
        /*0648*/ 	.short	0x0101
        /*064a*/ 	.byte	0x3f
	.zero		1


	//   ....[31]....
        /*064c*/ 	.word	0x0000a200
        /*0650*/ 	.word	0x0000007b
        /*0654*/ 	.word	0x00000000
        /*0658*/ 	.short	0x0101
        /*065a*/ 	.byte	0x3f
	.zero		1


	//   ....[32]....
        /*065c*/ 	.word	0x0000ae00
        /*0660*/ 	.word	0x000000ff
        /*0664*/ 	.word	0x00034850
        /*0668*/ 	.short	0x010a
        /*066a*/ 	.byte	0x08
	.zero		1


	//   ....[33]....
        /*066c*/ 	.word	0x0000ae40
        /*0670*/ 	.word	0x000000ff
        /*0674*/ 	.word	0x00034850
        /*0678*/ 	.short	0x010a
        /*067a*/ 	.byte	0x08
	.zero		1


	//   ....[34]....
        /*067c*/ 	.word	0x0000bc70
        /*0680*/ 	.word	0x00000068
        /*0684*/ 	.word	0x00000000
        /*0688*/ 	.short	0x0101
        /*068a*/ 	.byte	0x3f
	.zero		1


	//   ....[35]....
        /*068c*/ 	.word	0x0000c8a0
        /*0690*/ 	.word	0x000000ff
        /*0694*/ 	.word	0x00000000
        /*0698*/ 	.short	0x0101
        /*069a*/ 	.byte	0x3d
	.zero		1


	//   ....[36]....
        /*069c*/ 	.word	0x0000d840
        /*06a0*/ 	.word	0x00000000
        /*06a4*/ 	.word	0x00034840
        /*06a8*/ 	.short	0x010a
        /*06aa*/ 	.byte	0x3f
	.zero		1


	//   ....[37]....
        /*06ac*/ 	.word	0x0000e540
        /*06b0*/ 	.word	0x000000ff
        /*06b4*/ 	.word	0x00034800
        /*06b8*/ 	.short	0x0107
        /*06ba*/ 	.byte	0x24
	.zero		1


	//   ....[38]....
        /*06bc*/ 	.word	0x0000e5b0
        /*06c0*/ 	.word	0x000000ff
        /*06c4*/ 	.word	0x00034800
        /*06c8*/ 	.short	0x0101
        /*06ca*/ 	.byte	0x24
	.zero		1


	//   ....[39]....
        /*06cc*/ 	.word	0x0000e5e0
        /*06d0*/ 	.word	0x000000ff
        /*06d4*/ 	.word	0x00034820
        /*06d8*/ 	.short	0x010a
        /*06da*/ 	.byte	0x24
	.zero		1


	//   ....[40]....
        /*06dc*/ 	.word	0x0000e910
        /*06e0*/ 	.word	0x00000003
        /*06e4*/ 	.word	0x00034840
        /*06e8*/ 	.short	0x010a
        /*06ea*/ 	.byte	0x3f
	.zero		1


	//   ....[41]....
        /*06ec*/ 	.word	0x0000eca0
        /*06f0*/ 	.word	0x00000003
        /*06f4*/ 	.word	0x00000060
        /*06f8*/ 	.short	0x010a
        /*06fa*/ 	.byte	0x3f
	.zero		1


	//   ....[42]....
        /*06fc*/ 	.word	0x0000f300
        /*0700*/ 	.word	0x00000003
        /*0704*/ 	.word	0x00034840
        /*0708*/ 	.short	0x010a
        /*070a*/ 	.byte	0x3f
	.zero		1


	//   ....[43]....
        /*070c*/ 	.word	0x0000f690
        /*0710*/ 	.word	0x00000002
        /*0714*/ 	.word	0x00000060
        /*0718*/ 	.short	0x010a
        /*071a*/ 	.byte	0x3f
	.zero		1


	//   ....[44]....
        /*071c*/ 	.word	0x0000fc30
        /*0720*/ 	.word	0x00000002
        /*0724*/ 	.word	0x00034840
        /*0728*/ 	.short	0x010a
        /*072a*/ 	.byte	0x3f
	.zero		1


	//   ....[45]....
        /*072c*/ 	.word	0x0000ffc0
        /*0730*/ 	.word	0x00000002
        /*0734*/ 	.word	0x00000060
        /*0738*/ 	.short	0x010a
        /*073a*/ 	.byte	0x3f
	.zero		1


	//   ....[46]....
        /*073c*/ 	.word	0x00010400
        /*0740*/ 	.word	0x00000000
        /*0744*/ 	.word	0x00034860
        /*0748*/ 	.short	0x010a
        /*074a*/ 	.byte	0x3f
	.zero		1


	//   ....[47]....
        /*074c*/ 	.word	0x00010880
        /*0750*/ 	.word	0x00000000
        /*0754*/ 	.word	0x00034820
        /*0758*/ 	.short	0x010a
        /*075a*/ 	.byte	0x3f
	.zero		1


	//   ....[48]....
        /*075c*/ 	.word	0x00010a50
        /*0760*/ 	.word	0x00000006
        /*0764*/ 	.word	0x00000000
        /*0768*/ 	.short	0x010a
        /*076a*/ 	.byte	0x3f
	.zero		1


	//   ....[49]....
        /*076c*/ 	.word	0x00010aa0
        /*0770*/ 	.word	0x00000003
        /*0774*/ 	.word	0x00000000
        /*0778*/ 	.short	0x010a
        /*077a*/ 	.byte	0x3f
	.zero		1


	//   ....[50]....
        /*077c*/ 	.word	0x00010b00
        /*0780*/ 	.word	0x00000012
        /*0784*/ 	.word	0x00000000
        /*0788*/ 	.short	0x010a
        /*078a*/ 	.byte	0x3f
	.zero		1


	//   ....[51]....
        /*078c*/ 	.word	0x00010b30
        /*0790*/ 	.word	0x00000003
        /*0794*/ 	.word	0x00000000
        /*0798*/ 	.short	0x010a
        /*079a*/ 	.byte	0x3f
	.zero		1


	//   ....[52]....
        /*079c*/ 	.word	0x00010ba0
        /*07a0*/ 	.word	0x00000003
        /*07a4*/ 	.word	0x00034800
        /*07a8*/ 	.short	0x010a
        /*07aa*/ 	.byte	0x3f
	.zero		1


	//   ....[53]....
        /*07ac*/ 	.word	0x00010bf0
        /*07b0*/ 	.word	0x0000000b
        /*07b4*/ 	.word	0x00034830
        /*07b8*/ 	.short	0x010a
        /*07ba*/ 	.byte	0x3f
	.zero		1


	//   ....[54]....
        /*07bc*/ 	.word	0x00010c50
        /*07c0*/ 	.word	0x0000000a
        /*07c4*/ 	.word	0x00034830
        /*07c8*/ 	.short	0x010a
        /*07ca*/ 	.byte	0x3f
	.zero		1


	//   ....[55]....
        /*07cc*/ 	.word	0x00010cb0
        /*07d0*/ 	.word	0x0000000a
        /*07d4*/ 	.word	0x00034850
        /*07d8*/ 	.short	0x010a
        /*07da*/ 	.byte	0x3f
	.zero		1


	//   ....[56]....
        /*07dc*/ 	.word	0x00010d10
        /*07e0*/ 	.word	0x00000005
        /*07e4*/ 	.word	0x00034850
        /*07e8*/ 	.short	0x010a
        /*07ea*/ 	.byte	0x3f
	.zero		1


	//   ....[57]....
        /*07ec*/ 	.word	0x00010eb0
        /*07f0*/ 	.word	0x00000000
        /*07f4*/ 	.word	0x00034840
        /*07f8*/ 	.short	0x010a
        /*07fa*/ 	.byte	0x3f
	.zero		1


	//   ....[58]....
        /*07fc*/ 	.word	0x000119d0
        /*0800*/ 	.word	0x0000000b
        /*0804*/ 	.word	0x00034820
        /*0808*/ 	.short	0x010a
        /*080a*/ 	.byte	0x3f
	.zero		1


	//   ....[59]....
        /*080c*/ 	.word	0x00011a20
        /*0810*/ 	.word	0x00000003
        /*0814*/ 	.word	0x00034840
        /*0818*/ 	.short	0x010a
        /*081a*/ 	.byte	0x3f
	.zero		1


	//   ....[60]....
        /*081c*/ 	.word	0x00011a70
        /*0820*/ 	.word	0x00000003
        /*0824*/ 	.word	0x00000060
        /*0828*/ 	.short	0x010a
        /*082a*/ 	.byte	0x3f
	.zero		1


	//   ....[61]....
        /*082c*/ 	.word	0x00011ac0
        /*0830*/ 	.word	0x00000003
        /*0834*/ 	.word	0x00034840
        /*0838*/ 	.short	0x010a
        /*083a*/ 	.byte	0x3f
	.zero		1


	//   ....[62]....
        /*083c*/ 	.word	0x00011b10
        /*0840*/ 	.word	0x00000002
        /*0844*/ 	.word	0x00000060
        /*0848*/ 	.short	0x010a
        /*084a*/ 	.byte	0x3f
	.zero		1


	//   ....[63]....
        /*084c*/ 	.word	0x00011b60
        /*0850*/ 	.word	0x00000002
        /*0854*/ 	.word	0x00034840
        /*0858*/ 	.short	0x010a
        /*085a*/ 	.byte	0x3f
	.zero		1


	//   ....[64]....
        /*085c*/ 	.word	0x00011bb0
        /*0860*/ 	.word	0x00000002
        /*0864*/ 	.word	0x00000060
        /*0868*/ 	.short	0x010a
        /*086a*/ 	.byte	0x3f
	.zero		1


	//   ....[65]....
        /*086c*/ 	.word	0x00011c00
        /*0870*/ 	.word	0x00000000
        /*0874*/ 	.word	0x00034860
        /*0878*/ 	.short	0x010a
        /*087a*/ 	.byte	0x3f
	.zero		1


	//   ....[66]....
        /*087c*/ 	.word	0x00011c50
        /*0880*/ 	.word	0x00000000
        /*0884*/ 	.word	0x00034820
        /*0888*/ 	.short	0x010a
        /*088a*/ 	.byte	0x3f
	.zero		1


	//   ....[67]....
        /*088c*/ 	.word	0x00011df0
        /*0890*/ 	.word	0x00000006
        /*0894*/ 	.word	0x00000000
        /*0898*/ 	.short	0x010a
        /*089a*/ 	.byte	0x3f
	.zero		1


	//   ....[68]....
        /*089c*/ 	.word	0x00011e40
        /*08a0*/ 	.word	0x00000003
        /*08a4*/ 	.word	0x00000000
        /*08a8*/ 	.short	0x010a
        /*08aa*/ 	.byte	0x3f
	.zero		1


	//   ....[69]....
        /*08ac*/ 	.word	0x00011e90
        /*08b0*/ 	.word	0x00000012
        /*08b4*/ 	.word	0x00000000
        /*08b8*/ 	.short	0x010a
        /*08ba*/ 	.byte	0x3f
	.zero		1


	//----- nvinfo : EIATTR_NUM_MBARRIERS
	.align		4
.L_98:
        /*08bc*/ 	.byte	0x03, 0x38
        /*08be*/ 	.short	0x0016


	//----- nvinfo : EIATTR_EXIT_INSTR_OFFSETS
	.align		4
        /*08c0*/ 	.byte	0x04, 0x1c
        /*08c2*/ 	.short	(.L_100 - .L_99)


	//   ....[0]....
.L_99:
        /*08c4*/ 	.word	0x00000a00


	//   ....[1]....
        /*08c8*/ 	.word	0x0000ccb0


	//   ....[2]....
        /*08cc*/ 	.word	0x00010b80


	//----- nvinfo : EIATTR_MAX_THREADS
	.align		4
.L_100:
        /*08d0*/ 	.byte	0x04, 0x05
        /*08d2*/ 	.short	(.L_102 - .L_101)
.L_101:
        /*08d4*/ 	.word	0x00000180
        /*08d8*/ 	.word	0x00000001
        /*08dc*/ 	.word	0x00000001


	//----- nvinfo : EIATTR_CRS_STACK_SIZE
	.align		4
.L_102:
        /*08e0*/ 	.byte	0x04, 0x1e
        /*08e2*/ 	.short	(.L_104 - .L_103)
.L_103:
        /*08e4*/ 	.word	0x00000000


	//----- nvinfo : EIATTR_CBANK_PARAM_SIZE
	.align		4
.L_104:
        /*08e8*/ 	.byte	0x03, 0x19
        /*08ea*/ 	.short	0x0a70


	//----- nvinfo : EIATTR_PARAM_CBANK
	.align		4
        /*08ec*/ 	.byte	0x04, 0x0a
        /*08ee*/ 	.short	(.L_106 - .L_105)
	.align		4
.L_105:
        /*08f0*/ 	.word	index@(.nv.constant0._ZN7cutlass13device_kernelIN5flash11enable_sm90INS1_16FlashAttnFwdSm90INS1_25CollectiveMainloopFwdSm90ILi2EN4cute5tupleIJNS5_1CILi1EEES8_S8_EEENS6_IJNS7_ILi128EEENS7_ILi176EEESA_EEELi128ENS_6half_tEfNS_4arch4Sm90ELb0ELb0ELb0ELb0ELb0ELb0ELb0ELb1ELb1ELb1ELb0ELb0EEENS1_21CollectiveEpilogueFwdINS6_IJSA_SA_SB_EEES9_SD_SF_Li256ELb0ELb1ELb0ELb0EEENS1_29StaticPersistentTileSchedulerILb0EEEEEEEEEvNT_6ParamsE)
        /*08f4*/ 	.short	0x0210
        /*08f6*/ 	.short	0x0a70


	//----- nvinfo : EIATTR_SW_WAR
	.align		4
.L_106:
        /*08f8*/ 	.byte	0x04, 0x36
        /*08fa*/ 	.short	(.L_108 - .L_107)
.L_107:
        /*08fc*/ 	.word	0x00000008
.L_108:


//--------------------- .nv.info._ZN7cutlass13device_kernelIN5flash11enable_sm90INS1_16FlashAttnFwdSm90INS1_25CollectiveMainloopFwdSm90ILi2EN4cute5tupleIJNS5_1CILi2EEENS7_ILi1EEES9_EEENS6_IJNS7_ILi128EEENS7_ILi176EEESB_EEELi128ENS_6half_tEfNS_4arch4Sm90ELb0ELb0ELb0ELb0ELb0ELb0ELb0ELb1ELb1ELb1ELb0ELb0EEENS1_21CollectiveEpilogueFwdINS6_IJSB_SB_SC_EEESA_SE_SG_Li256ELb0ELb1ELb0ELb0EEENS1_29StaticPersistentTileSchedulerILb0EEEEEEEEEvNT_6ParamsE --------------------------
	.section	.nv.info._ZN7cutlass13device_kernelIN5flash11enable_sm90INS1_16FlashAttnFwdSm90INS1_25CollectiveMainloopFwdSm90ILi2EN4cute5tupleIJNS5_1CILi2EEENS7_ILi1EEES9_EEENS6_IJNS7_ILi128EEENS7_ILi176EEESB_EEELi128ENS_6half_tEfNS_4arch4Sm90ELb0ELb0ELb0ELb0ELb0ELb0ELb0ELb1ELb1ELb1ELb0ELb0EEENS1_21CollectiveEpilogueFwdINS6_IJSB_SB_SC_EEESA_SE_SG_Li256ELb0ELb1ELb0ELb0EEENS1_29StaticPersistentTileSchedulerILb0EEEEEEEEEvNT_6ParamsE,"",@"SHT_CUDA_INFO"
	.sectionflags	@""
	.align	4


	//----- nvinfo : EIATTR_CUDA_API_VERSION
	.align		4
        /*0000*/ 	.byte	0x04, 0x37
        /*0002*/ 	.short	(.L_110 - .L_109)
.L_109:
        /*0004*/ 	.word	0x00000082


	//----- nvinfo : EIATTR_KPARAM_INFO
	.align		4
.L_110:
        /*0008*/ 	.byte	0x04, 0x17
        /*000a*/ 	.short	(.L_112 - .L_111)
.L_111:
        /*000c*/ 	.word	0x00000000
        /*0010*/ 	.short	0x0000
        /*0012*/ 	.short	0x0070
        /*0014*/ 	.byte	0x00, 0xf0, 0x01, 0x28


	//----- nvinfo : EIATTR_SPARSE_MMA_MASK
	.align		4
.L_112:
        /*0018*/ 	.byte	0x03, 0x50
        /*001a*/ 	.short	0x0000


	//----- nvinfo : EIATTR_MAXREG_COUNT
	.align		4
        /*001c*/ 	.byte	0x03, 0x1b
        /*001e*/ 	.short	0x00a8


	//----- nvinfo : EIATTR_NUM_BARRIERS
	.align		4
        /*0020*/ 	.byte	0x02, 0x4c
        /*0022*/ 	.byte	0x10
	.zero		1


	//----- nvinfo : EIATTR_EXTERNS
	.align		4
        /*0024*/ 	.byte	0x04, 0x0f
        /*0026*/ 	.short	(.L_114 - .L_113)


	//   ....[0]....
	.align		4
.L_113:
        /*0028*/ 	.word	index@(__assertfail)


	//----- nvinfo : EIATTR_ANNOTATIONS
	.align		4
.L_114:
        /*002c*/ 	.byte	0x04, 0x55
        /*002e*/ 	.short	(.L_116 - .L_115)


	//   ....[0]....
.L_115:
        /* <DEDUP_REMOVED lines=33> */
        /*0234*/ 	.byte	0xe0, 0x12, 0x01, 0x00


	//----- nvinfo : EIATTR_MERCURY_ISA_VERSION
	.align		4
.L_116:
        /*0238*/ 	.byte	0x03, 0x5f
        /*023a*/ 	.short	0x0101


	//----- nvinfo : EIATTR_INT_WARP_WIDE_INSTR_OFFSETS
	.align		4
        /*023c*/ 	.byte	0x04, 0x31
        /*023e*/ 	.short	(.L_118 - .L_117)


	//   ....[0]....
.L_117:
        /*0240*/ 	.word	0x00000120


	//   ....[1]....
        /*0244*/ 	.word	0x000001c0


	//   ....[2]....
        /*0248*/ 	.word	0x00000230


	//----- nvinfo : EIATTR_COOP_GROUP_MASK_REGIDS
	.align		4
.L_118:
        /*024c*/ 	.byte	0x04, 0x29
        /*024e*/ 	.short	(.L_120 - .L_119)


	//   ....[0]....
.L_119:
        /*0250*/ 	.word	0xffffffff


	//   ....[1]....
        /*0254*/ 	.word	0xffffffff


	//   ....[2]....
        /*0258*/ 	.word	0xffffffff


	//   ....[3]....
        /*025c*/ 	.word	0xffffffff


	//   ....[4]....
        /*0260*/ 	.word	0xffffffff


	//   ....[5]....
        /*0264*/ 	.word	0xffffffff


	//   ....[6]....
        /*0268*/ 	.word	0xffffffff


	//   ....[7]....
        /*026c*/ 	.word	0xffffffff


	//   ....[8]....
        /*0270*/ 	.word	0xffffffff


	//   ....[9]....
        /*0274*/ 	.word	0xffffffff


	//   ....[10]....
        /*0278*/ 	.word	0xffffffff


	//   ....[11]....
        /*027c*/ 	.word	0xffffffff


	//   ....[12]....
        /*0280*/ 	.word	0xffffffff


	//   ....[13]....
        /*0284*/ 	.word	0xffffffff


	//   ....[14]....
        /*0288*/ 	.word	0xffffffff


	//   ....[15]....
        /*028c*/ 	.word	0xffffffff


	//   ....[16]....
        /*0290*/ 	.word	0xffffffff


	//   ....[17]....
        /*0294*/ 	.word	0xffffffff


	//   ....[18]....
        /*0298*/ 	.word	0xffffffff


	//   ....[19]....
        /*029c*/ 	.word	0xffffffff


	//   ....[20]....
        /*02a0*/ 	.word	0xffffffff


	//   ....[21]....
        /*02a4*/ 	.word	0xffffffff


	//   ....[22]....
        /*02a8*/ 	.word	0xffffffff


	//   ....[23]....
        /*02ac*/ 	.word	0xffffffff


	//   ....[24]....
        /*02b0*/ 	.word	0xffffffff


	//   ....[25]....
        /*02b4*/ 	.word	0xffffffff


	//   ....[26]....
        /*02b8*/ 	.word	0xffffffff


	//   ....[27]....
        /*02bc*/ 	.word	0xffffffff


	//   ....[28]....
        /*02c0*/ 	.word	0xffffffff


	//   ....[29]....
        /*02c4*/ 	.word	0xffffffff


	//   ....[30]....
        /*02c8*/ 	.word	0xffffffff


	//   ....[31]....
        /*02cc*/ 	.word	0xffffffff


	//   ....[32]....
        /*02d0*/ 	.word	0xffffffff


	//   ....[33]....
        /*02d4*/ 	.word	0xffffffff


	//   ....[34]....
        /*02d8*/ 	.word	0xffffffff


	//   ....[35]....
        /*02dc*/ 	.word	0xffffffff


	//   ....[36]....
        /*02e0*/ 	.word	0xffffffff


	//   ....[37]....
        /*02e4*/ 	.word	0xffffffff


	//   ....[38]....
        /*02e8*/ 	.word	0xffffffff


	//   ....[39]....
        /*02ec*/ 	.word	0xffffffff


	//   ....[40]....
        /*02f0*/ 	.word	0xffffffff


	//   ....[41]....
        /*02f4*/ 	.word	0xffffffff


	//   ....[42]....
        /*02f8*/ 	.word	0xffffffff


	//   ....[43]....
        /*02fc*/ 	.word	0xffffffff


	//   ....[44]....
        /*0300*/ 	.word	0xffffffff


	//   ....[45]....
        /*0304*/ 	.word	0xffffffff


	//   ....[46]....
        /*0308*/ 	.word	0xffffffff


	//   ....[47]....
        /*030c*/ 	.word	0xffffffff


	//   ....[48]....
        /*0310*/ 	.word	0xffffffff


	//   ....[49]....
        /*0314*/ 	.word	0xffffffff


	//   ....[50]....
        /*0318*/ 	.word	0xffffffff


	//   ....[51]....
        /*031c*/ 	.word	0x0500000f


	//   ....[52]....
        /*0320*/ 	.word	0x0500000f


	//   ....[53]....
        /*0324*/ 	.word	0x0500000f


	//   ....[54]....
        /*0328*/ 	.word	0x0500000f


	//   ....[55]....
        /*032c*/ 	.word	0x0500000f


	//   ....[56]....
        /*0330*/ 	.word	0x0500000f


	//   ....[57]....
        /*0334*/ 	.word	0x0500000f


	//   ....[58]....
        /*0338*/ 	.word	0x0500000f


	//   ....[59]....
        /*033c*/ 	.word	0x0500000f


	//   ....[60]....
        /*0340*/ 	.word	0x0500000f


	//   ....[61]....
        /*0344*/ 	.word	0x0500000f


	//   ....[62]....
        /*0348*/ 	.word	0x0500000f


	//   ....[63]....
        /*034c*/ 	.word	0x0500000f


	//   ....[64]....
        /*0350*/ 	.word	0x0500000f


	//   ....[65]....
        /*0354*/ 	.word	0x0500000f


	//   ....[66]....
        /*0358*/ 	.word	0x0500000f


	//   ....[67]....
        /*035c*/ 	.word	0x0500000f


	//   ....[68]....
        /*0360*/ 	.word	0x0500000f


	//----- nvinfo : EIATTR_COOP_GROUP_INSTR_OFFSETS
	.align		4
.L_120:
        /*0364*/ 	.byte	0x04, 0x28
        /*0366*/ 	.short	(.L_122 - .L_121)


	//   ....[0]....
.L_121:
        /*0368*/ 	.word	0x00000060


	//   ....[1]....
        /*036c*/ 	.word	0x00000130


	//   ....[2]....
        /*0370*/ 	.word	0x000001d0


	//   ....[3]....
        /*0374*/ 	.word	0x000003b0


	//   ....[4]....
        /*0378*/ 	.word	0x000005e0


	//   ....[5]....
        /*037c*/ 	.word	0x00000810


	//   ....[6]....
        /*0380*/ 	.word	0x00000aa0


	//   ....[7]....
        /*0384*/ 	.word	0x00000dc0


	//   ....[8]....
        /*0388*/ 	.word	0x000012b0


	//   ....[9]....
        /*038c*/ 	.word	0x000049c0


	//   ....[10]....
        /*0390*/ 	.word	0x00004a80


	//   ....[11]....
        /*0394*/ 	.word	0x00005200


	//   ....[12]....
        /*0398*/ 	.word	0x00005260


	//   ....[13]....
        /*039c*/ 	.word	0x000096a0


	//   ....[14]....
        /*03a0*/ 	.word	0x000096b0


	//   ....[15]....
        /*03a4*/ 	.word	0x000096f0


	//   ....[16]....
        /*03a8*/ 	.word	0x00009700


	//   ....[17]....
        /*03ac*/ 	.word	0x0000b140


	//   ....[18]....
        /*03b0*/ 	.word	0x0000b170


	//   ....[19]....
        /*03b4*/ 	.word	0x0000b240


	//   ....[20]....
        /*03b8*/ 	.word	0x0000b250


	//   ....[21]....
        /*03bc*/ 	.word	0x0000c490


	//   ....[22]....
        /*03c0*/ 	.word	0x0000c4c0


	//   ....[23]....
        /*03c4*/ 	.word	0x0000c4f0


	//   ....[24]....
        /*03c8*/ 	.word	0x0000c520


	//   ....[25]....
        /*03cc*/ 	.word	0x0000cbb0


	//   ....[26]....
        /*03d0*/ 	.word	0x0000cbe0


	//   ....[27]....
        /*03d4*/ 	.word	0x0000ccc0


	//   ....[28]....
        /*03d8*/ 	.word	0x0000cce0


	//   ....[29]....
        /*03dc*/ 	.word	0x0000cda0


	//   ....[30]....
        /*03e0*/ 	.word	0x0000cdc0


	//   ....[31]....
        /*03e4*/ 	.word	0x0000ce90


	//   ....[32]....
        /*03e8*/ 	.word	0x0000ced0


	//   ....[33]....
        /*03ec*/ 	.word	0x0000d9c0


	//   ....[34]....
        /*03f0*/ 	.word	0x0000e490


	//   ....[35]....
        /*03f4*/ 	.word	0x0000e4c0


	//   ....[36]....
        /*03f8*/ 	.word	0x0000e590


	//   ....[37]....
        /*03fc*/ 	.word	0x0000e5a0


	//   ....[38]....
        /*0400*/ 	.word	0x0000e630


	//   ....[39]....
        /*0404*/ 	.word	0x0000e640


	//   ....[40]....
        /*0408*/ 	.word	0x0000e6d0


	//   ....[41]....
        /*040c*/ 	.word	0x0000e6e0


	//   ....[42]....
        /*0410*/ 	.word	0x0000e770


	//   ....[43]....
        /*0414*/ 	.word	0x0000e780


	//   ....[44]....
        /*0418*/ 	.word	0x0000e810


	//   ....[45]....
        /*041c*/ 	.word	0x0000e820


	//   ....[46]....
        /*0420*/ 	.word	0x0000e8b0


	//   ....[47]....
        /*0424*/ 	.word	0x0000e8c0


	//   ....[48]....
        /*0428*/ 	.word	0x0000e8d0


	//   ....[49]....
        /*042c*/ 	.word	0x0000e920


	//   ....[50]....
        /*0430*/ 	.word	0x00011210


	//   ....[51]....
        /*0434*/ 	.word	0x00011700


	//   ....[52]....
        /*0438*/ 	.word	0x00011870


	//   ....[53]....
        /*043c*/ 	.word	0x000118d0


	//   ....[54]....
        /*0440*/ 	.word	0x00011a50


	//   ....[55]....
        /*0444*/ 	.word	0x00011aa0


	//   ....[56]....
        /*0448*/ 	.word	0x00011bc0


	//   ....[57]....
        /*044c*/ 	.word	0x00011c10


	//   ....[58]....
        /*0450*/ 	.word	0x00011d30


	//   ....[59]....
        /*0454*/ 	.word	0x00011d80


	//   ....[60]....
        /*0458*/ 	.word	0x00011ea0


	//   ....[61]....
        /*045c*/ 	.word	0x00011ef0


	//   ....[62]....
        /*0460*/ 	.word	0x00012010


	//   ....[63]....
        /*0464*/ 	.word	0x00012060


	//   ....[64]....
        /*0468*/ 	.word	0x00012180


	//   ....[65]....
        /*046c*/ 	.word	0x000121d0


	//   ....[66]....
        /*0470*/ 	.word	0x000122d0


	//   ....[67]....
        /*0474*/ 	.word	0x00012320


	//   ....[68]....
        /*0478*/ 	.word	0x000126d0


	//----- nvinfo : EIATTR_REG_RECONFIG
	.align		4
.L_122:
        /*047c*/ 	.byte	0x01, 0x54
	.zero		2


	//----- nvinfo : EIATTR_SYSCALL_OFFSETS
	.align		4
        /*0480*/ 	.byte	0x04, 0x46
        /*0482*/ 	.short	(.L_124 - .L_123)


	//   ....[0]....
.L_123:
        /*0484*/ 	.word	0x00001670


	//   ....[1]....
        /*0488*/ 	.word	0x0000d5e0


	//   ....[2]....
        /*048c*/ 	.word	0x0000d720


	//   ....[3]....
        /*0490*/ 	.word	0x0000d810


	//   ....[4]....
        /*0494*/ 	.word	0x0000e050


	//----- nvinfo : EIATTR_MBARRIER_INSTR_OFFSETS
	.align		4
.L_124:
        /*0498*/ 	.byte	0x04, 0x39
        /*049a*/ 	.short	(.L_126 - .L_125)


	//   ....[0]....
.L_125:
        /*049c*/ 	.word	0x00000250
        /*04a0*/ 	.word	0x000000ff
        /*04a4*/ 	.word	0x00034800
        /*04a8*/ 	.short	0x0100
        /*04aa*/ 	.byte	0x08
	.zero		1


	//   ....[1]....
        /*04ac*/ 	.word	0x00000260
        /*04b0*/ 	.word	0x000000ff
        /*04b4*/ 	.word	0x00034820
        /*04b8*/ 	.short	0x0100
        /*04ba*/ 	.byte	0x08
	.zero		1


	//   ....[2]....
        /*04bc*/ 	.word	0x00000350
        /*04c0*/ 	.word	0x000000ff
        /*04c4*/ 	.word	0x00034830
        /*04c8*/ 	.short	0x0100
        /*04ca*/ 	.byte	0x08
	.zero		1


	//   ....[3]....
        /*04cc*/ 	.word	0x00000360
        /*04d0*/ 	.word	0x000000ff
        /*04d4*/ 	.word	0x00034840
        /*04d8*/ 	.short	0x0100
        /*04da*/ 	.byte	0x08
	.zero		1


	//   ....[4]....
        /*04dc*/ 	.word	0x00000370
        /*04e0*/ 	.word	0x000000ff
        /*04e4*/ 	.word	0x00034838
        /*04e8*/ 	.short	0x0100
        /*04ea*/ 	.byte	0x08
	.zero		1


	//   ....[5]....
        /*04ec*/ 	.word	0x00000380
        /*04f0*/ 	.word	0x000000ff
        /*04f4*/ 	.word	0x00034848
        /*04f8*/ 	.short	0x0100
        /*04fa*/ 	.byte	0x08
	.zero		1


	//   ....[6]....
        /*04fc*/ 	.word	0x00000590
        /*0500*/ 	.word	0x000000ff
        /*0504*/ 	.word	0x00034850
        /*0508*/ 	.short	0x0100
        /*050a*/ 	.byte	0x08
	.zero		1


	//   ....[7]....
        /*050c*/ 	.word	0x000005a0
        /*0510*/ 	.word	0x000000ff
        /*0514*/ 	.word	0x00034860
        /*0518*/ 	.short	0x0100
        /*051a*/ 	.byte	0x08
	.zero		1


	//   ....[8]....
        /*051c*/ 	.word	0x000005b0
        /*0520*/ 	.word	0x000000ff
        /*0524*/ 	.word	0x00034858
        /*0528*/ 	.short	0x0100
        /*052a*/ 	.byte	0x08
	.zero		1


	//   ....[9]....
        /*052c*/ 	.word	0x000005c0
        /*0530*/ 	.word	0x000000ff
        /*0534*/ 	.word	0x00034868
        /*0538*/ 	.short	0x0100
        /*053a*/ 	.byte	0x08
	.zero		1


	//   ....[10]....
        /*053c*/ 	.word	0x000007c0
        /*0540*/ 	.word	0x000000ff
        /*0544*/ 	.word	0x00034870
        /*0548*/ 	.short	0x0100
        /*054a*/ 	.byte	0x08
	.zero		1


	//   ....[11]....
        /*054c*/ 	.word	0x000007d0
        /*0550*/ 	.word	0x000000ff
        /*0554*/ 	.word	0x00034880
        /*0558*/ 	.short	0x0100
        /*055a*/ 	.byte	0x08
	.zero		1


	//   ....[12]....
        /*055c*/ 	.word	0x000007e0
        /*0560*/ 	.word	0x000000ff
        /*0564*/ 	.word	0x00034878
        /*0568*/ 	.short	0x0100
        /*056a*/ 	.byte	0x08
	.zero		1


	//   ....[13]....
        /*056c*/ 	.word	0x000007f0
        /*0570*/ 	.word	0x000000ff
        /*0574*/ 	.word	0x00034888
        /*0578*/ 	.short	0x0100
        /*057a*/ 	.byte	0x08
	.zero		1


	//   ....[14]....
        /*057c*/ 	.word	0x00000a50
        /*0580*/ 	.word	0x000000ff
        /*0584*/ 	.word	0x00034890
        /*0588*/ 	.short	0x0100
        /*058a*/ 	.byte	0x08
	.zero		1


	//   ....[15]....
        /*058c*/ 	.word	0x00000a60
        /*0590*/ 	.word	0x000000ff
        /*0594*/ 	.word	0x000348a0
        /*0598*/ 	.short	0x0100
        /*059a*/ 	.byte	0x08
	.zero		1


	//   ....[16]....
        /*059c*/ 	.word	0x00000a70
        /*05a0*/ 	.word	0x000000ff
        /*05a4*/ 	.word	0x00034898
        /*05a8*/ 	.short	0x0100
        /*05aa*/ 	.byte	0x08
	.zero		1


	//   ....[17]....
        /*05ac*/ 	.word	0x00000a80
        /*05b0*/ 	.word	0x000000ff
        /*05b4*/ 	.word	0x000348a8
        /*05b8*/ 	.short	0x0100
        /*05ba*/ 	.byte	0x08
	.zero		1


	//   ....[18]....
        /*05bc*/ 	.word	0x00000d20
        /*05c0*/ 	.word	0x000000ff
        /*05c4*/ 	.word	0x000348b0
        /*05c8*/ 	.short	0x0100
        /*05ca*/ 	.byte	0x08
	.zero		1


	//   ....[19]....
        /*05cc*/ 	.word	0x00000d30
        /*05d0*/ 	.word	0x000000ff
        /*05d4*/ 	.word	0x000348c0
        /*05d8*/ 	.short	0x0100
        /*05da*/ 	.byte	0x08
	.zero		1


	//   ....[20]....
        /*05dc*/ 	.word	0x00000d40
        /*05e0*/ 	.word	0x000000ff
        /*05e4*/ 	.word	0x000348b8
        /*05e8*/ 	.short	0x0100
        /*05ea*/ 	.byte	0x08
	.zero		1


	//   ....[21]....
        /*05ec*/ 	.word	0x00000d50
        /*05f0*/ 	.word	0x000000ff
        /*05f4*/ 	.word	0x000348c8
        /*05f8*/ 	.short	0x0100
        /*05fa*/ 	.byte	0x08
	.zero		1


	//   ....[22]....
        /*05fc*/ 	.word	0x000016b0
        /*0600*/ 	.word	0x000000ff
        /*0604*/ 	.word	0x00034800
        /*0608*/ 	.short	0x010a
        /*060a*/ 	.byte	0x3d
	.zero		1


	//   ....[23]....
        /*060c*/ 	.word	0x00001740
        /*0610*/ 	.word	0x0000000c
        /*0614*/ 	.word	0x00034830
        /*0618*/ 	.short	0x010a
        /*061a*/ 	.byte	0x3f
	.zero		1


	//   ....[24]....
        /*061c*/ 	.word	0x00001780
        /*0620*/ 	.word	0x0000000c
        /*0624*/ 	.word	0x00034830
        /*0628*/ 	.short	0x010a
        /*062a*/ 	.byte	0x3f
	.zero		1


	//   ....[25]....
        /*062c*/ 	.word	0x000059b0
        /*0630*/ 	.word	0x0000000d
        /*0634*/ 	.word	0x00000000
        /*0638*/ 	.short	0x0101
        /*063a*/ 	.byte	0x3f
	.zero		1


	//   ....[26]....
        /*063c*/ 	.word	0x00006570
        /*0640*/ 	.word	0x000000ff
        /*0644*/ 	.word	0x00034830
        /*0648*/ 	.short	0x010a
        /*064a*/ 	.byte	0x06
	.zero		1


	//   ....[27]....
        /*064c*/ 	.word	0x000065b0
        /*0650*/ 	.word	0x000000ff
        /*0654*/ 	.word	0x00034830
        /*0658*/ 	.short	0x010a
        /*065a*/ 	.byte	0x06
	.zero		1


	//   ....[28]....
        /*065c*/ 	.word	0x00008c80
        /*0660*/ 	.word	0x000000ff
        /*0664*/ 	.word	0x00034850
        /*0668*/ 	.short	0x010a
        /*066a*/ 	.byte	0x06
	.zero		1


	//   ....[29]....
        /*066c*/ 	.word	0x00008cc0
        /*0670*/ 	.word	0x000000ff
        /*0674*/ 	.word	0x00034850
        /*0678*/ 	.short	0x010a
        /*067a*/ 	.byte	0x06
	.zero		1


	//   ....[30]....
        /*067c*/ 	.word	0x0000a6f0
        /*0680*/ 	.word	0x0000000c
        /*0684*/ 	.word	0x00000000
        /*0688*/ 	.short	0x0101
        /*068a*/ 	.byte	0x3f
	.zero		1


	//   ....[31]....
        /*068c*/ 	.word	0x0000aa50
        /*0690*/ 	.word	0x0000005b
        /*0694*/ 	.word	0x00000000
        /*0698*/ 	.short	0x0101
        /*069a*/ 	.byte	0x3f
	.zero		1


	//   ....[32]....
        /*069c*/ 	.word	0x0000b0b0
        /*06a0*/ 	.word	0x000000ff
        /*06a4*/ 	.word	0x00034850
        /*06a8*/ 	.short	0x010a
        /*06aa*/ 	.byte	0x07
	.zero		1


	//   ....[33]....
        /*06ac*/ 	.word	0x0000b0f0
        /*06b0*/ 	.word	0x000000ff
        /*06b4*/ 	.word	0x00034850
        /*06b8*/ 	.short	0x010a
        /*06ba*/ 	.byte	0x07
	.zero		1


	//   ....[34]....
        /*06bc*/ 	.word	0x0000b9e0
        /*06c0*/ 	.word	0x00000003
        /*06c4*/ 	.word	0x00000000
        /*06c8*/ 	.short	0x0101
        /*06ca*/ 	.byte	0x3f
	.zero		1


	//   ....[35]....
        /*06cc*/ 	.word	0x0000cb80
        /*06d0*/ 	.word	0x000000ff
        /*06d4*/ 	.word	0x00000000
        /*06d8*/ 	.short	0x0101
        /*06da*/ 	.byte	0x04
	.zero		1


	//   ....[36]....
        /*06dc*/ 	.word	0x0000cbf0
        /*06e0*/ 	.word	0x000000ff
        /*06e4*/ 	.word	0x00000000
        /*06e8*/ 	.short	0x0101
        /*06ea*/ 	.byte	0x3d
	.zero		1


	//   ....[37]....
        /*06ec*/ 	.word	0x0000dbe0
        /*06f0*/ 	.word	0x00000002
        /*06f4*/ 	.word	0x00034840
        /*06f8*/ 	.short	0x010a
        /*06fa*/ 	.byte	0x3f
	.zero		1


	//   ....[38]....
        /*06fc*/ 	.word	0x0000ea30
        /*0700*/ 	.word	0x000000ff
        /*0704*/ 	.word	0x00034800
        /*0708*/ 	.short	0x0107
        /*070a*/ 	.byte	0x24
	.zero		1


	//   ....[39]....
        /*070c*/ 	.word	0x0000eaa0
        /*0710*/ 	.word	0x000000ff
        /*0714*/ 	.word	0x00034800
        /*0718*/ 	.short	0x0101
        /*071a*/ 	.byte	0x24
	.zero		1


	//   ....[40]....
        /*071c*/ 	.word	0x0000eac0
        /*0720*/ 	.word	0x000000ff
        /*0724*/ 	.word	0x00034820
        /*0728*/ 	.short	0x010a
        /*072a*/ 	.byte	0x24
	.zero		1


	//   ....[41]....
        /*072c*/ 	.word	0x0000ede0
        /*0730*/ 	.word	0x00000003
        /*0734*/ 	.word	0x00034840
        /*0738*/ 	.short	0x010a
        /*073a*/ 	.byte	0x3f
	.zero		1


	//   ....[42]....
        /*073c*/ 	.word	0x0000f220
        /*0740*/ 	.word	0x00000002
        /*0744*/ 	.word	0x00034860
        /*0748*/ 	.short	0x010a
        /*074a*/ 	.byte	0x3f
	.zero		1


	//   ....[43]....
        /*074c*/ 	.word	0x0000f8f0
        /*0750*/ 	.word	0x00000003
        /*0754*/ 	.word	0x00034840
        /*0758*/ 	.short	0x010a
        /*075a*/ 	.byte	0x3f
	.zero		1


	//   ....[44]....
        /*075c*/ 	.word	0x0000fd30
        /*0760*/ 	.word	0x00000002
        /*0764*/ 	.word	0x00034860
        /*0768*/ 	.short	0x010a
        /*076a*/ 	.byte	0x3f
	.zero		1


	//   ....[45]....
        /*076c*/ 	.word	0x00010360
        /*0770*/ 	.word	0x00000003
        /*0774*/ 	.word	0x00034840
        /*0778*/ 	.short	0x010a
        /*077a*/ 	.byte	0x3f
	.zero		1


	//   ....[46]....
        /*077c*/ 	.word	0x00010790
        /*0780*/ 	.word	0x00000002
        /*0784*/ 	.word	0x00034860
        /*0788*/ 	.short	0x010a
        /*078a*/ 	.byte	0x3f
	.zero		1


	//   ....[47]....
        /*078c*/ 	.word	0x00010c30
        /*0790*/ 	.word	0x00000000
        /*0794*/ 	.word	0x00034860
        /*0798*/ 	.short	0x010a
        /*079a*/ 	.byte	0x3f
	.zero		1


	//   ....[48]....
        /*079c*/ 	.word	0x00011190
        /*07a0*/ 	.word	0x00000000
        /*07a4*/ 	.word	0x00034820
        /*07a8*/ 	.short	0x010a
        /*07aa*/ 	.byte	0x3f
	.zero		1


	//   ....[49]....
        /*07ac*/ 	.word	0x00011380
        /*07b0*/ 	.word	0x00000006
        /*07b4*/ 	.word	0x00000000
        /*07b8*/ 	.short	0x010a
        /*07ba*/ 	.byte	0x3f
	.zero		1


	//   ....[50]....
        /*07bc*/ 	.word	0x000113b0
        /*07c0*/ 	.word	0x00000007
        /*07c4*/ 	.word	0x00000000
        /*07c8*/ 	.short	0x010a
        /*07ca*/ 	.byte	0x3f
	.zero		1


	//   ....[51]....
        /*07cc*/ 	.word	0x00011410
        /*07d0*/ 	.word	0x00000004
        /*07d4*/ 	.word	0x00000000
        /*07d8*/ 	.short	0x010a
        /*07da*/ 	.byte	0x3f
	.zero		1


	//   ....[52]....
        /*07dc*/ 	.word	0x00011440
        /*07e0*/ 	.word	0x00000003
        /*07e4*/ 	.word	0x00000000
        /*07e8*/ 	.short	0x010a
        /*07ea*/ 	.byte	0x3f
	.zero		1


	//   ....[53]....
        /*07ec*/ 	.word	0x000114b0
        /*07f0*/ 	.word	0x00000003
        /*07f4*/ 	.word	0x00034800
        /*07f8*/ 	.short	0x010a
        /*07fa*/ 	.byte	0x3f
	.zero		1


	//   ....[54]....
        /*07fc*/ 	.word	0x00011500
        /*0800*/ 	.word	0x0000000c
        /*0804*/ 	.word	0x00034830
        /*0808*/ 	.short	0x010a
        /*080a*/ 	.byte	0x3f
	.zero		1


	//   ....[55]....
        /*080c*/ 	.word	0x00011560
        /*0810*/ 	.word	0x0000000a
        /*0814*/ 	.word	0x00034830
        /*0818*/ 	.short	0x010a
        /*081a*/ 	.byte	0x3f
	.zero		1


	//   ....[56]....
        /*081c*/ 	.word	0x000115c0
        /*0820*/ 	.word	0x0000000a
        /*0824*/ 	.word	0x00034850
        /*0828*/ 	.short	0x010a
        /*082a*/ 	.byte	0x3f
	.zero		1


	//   ....[57]....
        /*082c*/ 	.word	0x00011620
        /*0830*/ 	.word	0x00000005
        /*0834*/ 	.word	0x00034850
        /*0838*/ 	.short	0x010a
        /*083a*/ 	.byte	0x3f
	.zero		1


	//   ....[58]....
        /*083c*/ 	.word	0x000117c0
        /*0840*/ 	.word	0x00000002
        /*0844*/ 	.word	0x00034840
        /*0848*/ 	.short	0x010a
        /*084a*/ 	.byte	0x3f
	.zero		1


	//   ....[59]....
        /*084c*/ 	.word	0x00012370
        /*0850*/ 	.word	0x00000003
        /*0854*/ 	.word	0x00034820
        /*0858*/ 	.short	0x010a
        /*085a*/ 	.byte	0x3f
	.zero		1


	//   ....[60]....
        /*085c*/ 	.word	0x000123c0
        /*0860*/ 	.word	0x00000003
        /*0864*/ 	.word	0x00034840
        /*0868*/ 	.short	0x010a
        /*086a*/ 	.byte	0x3f
	.zero		1


	//   ....[61]....
        /*086c*/ 	.word	0x00012410
        /*0870*/ 	.word	0x00000002
        /*0874*/ 	.word	0x00034860
        /*0878*/ 	.short	0x010a
        /*087a*/ 	.byte	0x3f
	.zero		1


	//   ....[62]....
        /*087c*/ 	.word	0x00012460
        /*0880*/ 	.word	0x00000003
        /*0884*/ 	.word	0x00034840
        /*0888*/ 	.short	0x010a
        /*088a*/ 	.byte	0x3f
	.zero		1


	//   ....[63]....
        /*088c*/ 	.word	0x000124b0
        /*0890*/ 	.word	0x00000002
        /*0894*/ 	.word	0x00034860
        /*0898*/ 	.short	0x010a
        /*089a*/ 	.byte	0x3f
	.zero		1


	//   ....[64]....
        /*089c*/ 	.word	0x00012500
        /*08a0*/ 	.word	0x00000003
        /*08a4*/ 	.word	0x00034840
        /*08a8*/ 	.short	0x010a
        /*08aa*/ 	.byte	0x3f
	.zero		1


	//   ....[65]....
        /*08ac*/ 	.word	0x00012550
        /*08b0*/ 	.word	0x00000002
        /*08b4*/ 	.word	0x00034860
        /*08b8*/ 	.short	0x010a
        /*08ba*/ 	.byte	0x3f
	.zero		1


	//   ....[66]....
        /*08bc*/ 	.word	0x000125a0
        /*08c0*/ 	.word	0x00000000
        /*08c4*/ 	.word	0x00034860
        /*08c8*/ 	.short	0x010a
        /*08ca*/ 	.byte	0x3f
	.zero		1


	//   ....[67]....
        /*08cc*/ 	.word	0x000125f0
        /*08d0*/ 	.word	0x00000000
        /*08d4*/ 	.word	0x00034820
        /*08d8*/ 	.short	0x010a
        /*08da*/ 	.byte	0x3f
	.zero		1


	//   ....[68]....
        /*08dc*/ 	.word	0x00012790
        /*08e0*/ 	.word	0x00000006
        /*08e4*/ 	.word	0x00000000
        /*08e8*/ 	.short	0x010a
        /*08ea*/ 	.byte	0x3f
	.zero		1


	//   ....[69]....
        /*08ec*/ 	.word	0x000127e0
        /*08f0*/ 	.word	0x00000007
        /*08f4*/ 	.word	0x00000000
        /*08f8*/ 	.short	0x010a
        /*08fa*/ 	.byte	0x3f
	.zero		1


	//   ....[70]....
        /*08fc*/ 	.word	0x00012830
        /*0900*/ 	.word	0x00000004
        /*0904*/ 	.word	0x00000000
        /*0908*/ 	.short	0x010a
        /*090a*/ 	.byte	0x3f
	.zero		1


	//----- nvinfo : EIATTR_NUM_MBARRIERS
	.align		4
.L_126:
        /*090c*/ 	.byte	0x03, 0x38
        /*090e*/ 	.short	0x0016


	//----- nvinfo : EIATTR_EXIT_INSTR_OFFSETS
	.align		4
        /*0910*/ 	.byte	0x04, 0x1c
        /*0912*/ 	.short	(.L_128 - .L_127)


	//   ....[0]....
.L_127:
        /*0914*/ 	.word	0x00000f10


	//   ....[1]....
        /*0918*/ 	.word	0x0000cfd0


	//   ....[2]....
        /*091c*/ 	.word	0x00011490


	//----- nvinfo : EIATTR_MAX_THREADS
	.align		4
.L_128:
        /*0920*/ 	.byte	0x04, 0x05
        /*0922*/ 	.short	(.L_130 - .L_129)
.L_129:
        /*0924*/ 	.word	0x00000180
        /*0928*/ 	.word	0x00000001
        /*092c*/ 	.word	0x00000001


	//----- nvinfo : EIATTR_CRS_STACK_SIZE
	.align		4
.L_130:
        /*0930*/ 	.byte	0x04, 0x1e
        /*0932*/ 	.short	(.L_132 - .L_131)
.L_131:
        /*0934*/ 	.word	0x00000000


	//----- nvinfo : EIATTR_CBANK_PARAM_SIZE
	.align		4
.L_132:
        /*0938*/ 	.byte	0x03, 0x19
        /*093a*/ 	.short	0x0a70


	//----- nvinfo : EIATTR_PARAM_CBANK
	.align		4
        /*093c*/ 	.byte	0x04, 0x0a
        /*093e*/ 	.short	(.L_134 - .L_133)
	.align		4
.L_133:
        /*0940*/ 	.word	index@(.nv.constant0._ZN7cutlass13device_kernelIN5flash11enable_sm90INS1_16FlashAttnFwdSm90INS1_25CollectiveMainloopFwdSm90ILi2EN4cute5tupleIJNS5_1CILi2EEENS7_ILi1EEES9_EEENS6_IJNS7_ILi128EEENS7_ILi176EEESB_EEELi128ENS_6half_tEfNS_4arch4Sm90ELb0ELb0ELb0ELb0ELb0ELb0ELb0ELb1ELb1ELb1ELb0ELb0EEENS1_21CollectiveEpilogueFwdINS6_IJSB_SB_SC_EEESA_SE_SG_Li256ELb0ELb1ELb0ELb0EEENS1_29StaticPersistentTileSchedulerILb0EEEEEEEEEvNT_6ParamsE)
        /*0944*/ 	.short	0x0210
        /*0946*/ 	.short	0x0a70


	//----- nvinfo : EIATTR_SW_WAR
	.align		4
.L_134:
        /*0948*/ 	.byte	0x04, 0x36
        /*094a*/ 	.short	(.L_136 - .L_135)
.L_135:
        /*094c*/ 	.word	0x00000008
.L_136:


//--------------------- .nv.info._ZN7cutlass13device_kernelIN5flash11enable_sm90INS1_16FlashAttnFwdSm90INS1_25CollectiveMainloopFwdSm90ILi2EN4cute5tupleIJNS5_1CILi1EEES8_S8_EEENS6_IJNS7_ILi128EEENS7_ILi176EEESA_EEELi128ENS_6half_tEfNS_4arch4Sm90ELb0ELb0ELb0ELb1ELb0ELb0ELb0ELb1ELb1ELb1ELb0ELb0EEENS1_21CollectiveEpilogueFwdINS6_IJSA_SA_SB_EEES9_SD_SF_Li256ELb1ELb1ELb0ELb0EEENS1_36VarlenDynamicPersistentTileSchedulerILi128ELi176ELi256ELi128ELb0ELb1ELb1ELb0ELb1ELb1EEEEEEEEEvNT_6ParamsE --------------------------
	.section	.nv.info._ZN7cutlass13device_kernelIN5flash11enable_sm90INS1_16FlashAttnFwdSm90INS1_25CollectiveMainloopFwdSm90ILi2EN4cute5tupleIJNS5_1CILi1EEES8_S8_EEENS6_IJNS7_ILi128EEENS7_ILi176EEESA_EEELi128ENS_6half_tEfNS_4arch4Sm90ELb0ELb0ELb0ELb1ELb0ELb0ELb0ELb1ELb1ELb1ELb0ELb0EEENS1_21CollectiveEpilogueFwdINS6_IJSA_SA_SB_EEES9_SD_SF_Li256ELb1ELb1ELb0ELb0EEENS1_36VarlenDynamicPersistentTileSchedulerILi128ELi176ELi256ELi128ELb0ELb1ELb1ELb0ELb1ELb1EEEEEEEEEvNT_6ParamsE,"",@"SHT_CUDA_INFO"
	.sectionflags	@""
	.align	4


	//----- nvinfo : EIATTR_CUDA_API_VERSION
	.align		4
        /*0000*/ 	.byte	0x04, 0x37
        /*0002*/ 	.short	(.L_138 - .L_137)
.L_137:
        /*0004*/ 	.word	0x00000082


	//----- nvinfo : EIATTR_KPARAM_INFO
	.align		4
.L_138:
        /*0008*/ 	.byte	0x04, 0x17
        /*000a*/ 	.short	(.L_140 - .L_139)
.L_139:
        /*000c*/ 	.word	0x00000000
        /*0010*/ 	.short	0x0000
        /*0012*/ 	.short	0x0070
        /*0014*/ 	.byte	0x00, 0xf0, 0x01, 0x2a


	//----- nvinfo : EIATTR_SPARSE_MMA_MASK
	.align		4
.L_140:
        /*0018*/ 	.byte	0x03, 0x50
        /*001a*/ 	.short	0x0000


	//----- nvinfo : EIATTR_MAXREG_COUNT
	.align		4
        /*001c*/ 	.byte	0x03, 0x1b
        /*001e*/ 	.short	0x00a8


	//----- nvinfo : EIATTR_NUM_BARRIERS
	.align		4
        /*0020*/ 	.byte	0x02, 0x4c
        /*0022*/ 	.byte	0x10
	.zero		1


	//----- nvinfo : EIATTR_EXTERNS
	.align		4
        /*0024*/ 	.byte	0x04, 0x0f
        /*0026*/ 	.short	(.L_142 - .L_141)


	//   ....[0]....
	.align		4
.L_141:
        /*0028*/ 	.word	index@(__assertfail)


	//----- nvinfo : EIATTR_ANNOTATIONS
	.align		4
.L_142:
        /*002c*/ 	.byte	0x04, 0x55
        /*002e*/ 	.short	(.L_144 - .L_143)


	//   ....[0]....
.L_143:
        /* <DEDUP_REMOVED lines=78> */


	//----- nvinfo : EIATTR_MERCURY_ISA_VERSION
	.align		4
.L_144:
        /*04f8*/ 	.byte	0x03, 0x5f
        /*04fa*/ 	.short	0x0101


	//----- nvinfo : EIATTR_UNUSED_LOAD_BYTE_OFFSET
	.align		4
        /*04fc*/ 	.byte	0x04, 0x44
        /*04fe*/ 	.short	(.L_146 - .L_145)


	//   ....[0]....
.L_145:
        /*0500*/ 	.word	0x00000a30
        /*0504*/ 	.word	0x0000fff0


	//   ....[1]....
        /*0508*/ 	.word	0x0000be00
        /*050c*/ 	.word	0x0000fff0


	//----- nvinfo : EIATTR_INT_WARP_WIDE_INSTR_OFFSETS
	.align		4
.L_146:
        /*0510*/ 	.byte	0x04, 0x31
        /*0512*/ 	.short	(.L_148 - .L_147)


	//   ....[0]....
.L_147:
        /*0514*/ 	.word	0x00000120


	//   ....[1]....
        /*0518*/ 	.word	0x000001c0


	//   ....[2]....
        /*051c*/ 	.word	0x00000230


	//   ....[3]....
        /*0520*/ 	.word	0x0000ede0


	//   ....[4]....
        /*0524*/ 	.word	0x0000ee70


	//   ....[5]....
        /*0528*/ 	.word	0x000126f0


	//   ....[6]....
        /*052c*/ 	.word	0x00012780


	//----- nvinfo : EIATTR_COOP_GROUP_MASK_REGIDS
	.align		4
.L_148:
        /*0530*/ 	.byte	0x04, 0x29
        /*0532*/ 	.short	(.L_150 - .L_149)


	//   ....[0]....
.L_149:
        /*0534*/ 	.word	0xffffffff


	//   ....[1]....
        /*0538*/ 	.word	0xffffffff


	//   ....[2]....
        /*053c*/ 	.word	0xffffffff


	//   ....[3]....
        /*0540*/ 	.word	0xffffffff


	//   ....[4]....
        /*0544*/ 	.word	0xffffffff


	//   ....[5]....
        /*0548*/ 	.word	0xffffffff


	//   ....[6]....
        /*054c*/ 	.word	0xffffffff


	//   ....[7]....
        /*0550*/ 	.word	0xffffffff


	//   ....[8]....
        /*0554*/ 	.word	0xffffffff


	//   ....[9]....
        /*0558*/ 	.word	0xffffffff


	//   ....[10]....
        /*055c*/ 	.word	0xffffffff


	//   ....[11]....
        /*0560*/ 	.word	0xffffffff


	//   ....[12]....
        /*0564*/ 	.word	0xffffffff


	//   ....[13]....
        /*0568*/ 	.word	0xffffffff


	//   ....[14]....
        /*056c*/ 	.word	0xffffffff


	//   ....[15]....
        /*0570*/ 	.word	0xffffffff


	//   ....[16]....
        /*0574*/ 	.word	0xffffffff


	//   ....[17]....
        /*0578*/ 	.word	0xffffffff


	//   ....[18]....
        /*057c*/ 	.word	0xffffffff


	//   ....[19]....
        /*0580*/ 	.word	0xffffffff


	//   ....[20]....
        /*0584*/ 	.word	0xffffffff


	//   ....[21]....
        /*0588*/ 	.word	0xffffffff


	//   ....[22]....
        /*058c*/ 	.word	0xffffffff


	//   ....[23]....
        /*0590*/ 	.word	0xffffffff


	//   ....[24]....
        /*0594*/ 	.word	0xffffffff


	//   ....[25]....
        /*0598*/ 	.word	0xffffffff


	//   ....[26]....
        /*059c*/ 	.word	0xffffffff


	//   ....[27]....
        /*05a0*/ 	.word	0xffffffff


	//   ....[28]....
        /*05a4*/ 	.word	0xffffffff


	//   ....[29]....
        /*05a8*/ 	.word	0xffffffff


	//   ....[30]....
        /*05ac*/ 	.word	0xffffffff


	//   ....[31]....
        /*05b0*/ 	.word	0xffffffff


	//   ....[32]....
        /*05b4*/ 	.word	0xffffffff


	//   ....[33]....
        /*05b8*/ 	.word	0xffffffff


	//   ....[34]....
        /*05bc*/ 	.word	0xffffffff


	//   ....[35]....
        /*05c0*/ 	.word	0xffffffff


	//   ....[36]....
        /*05c4*/ 	.word	0xffffffff


	//   ....[37]....
        /*05c8*/ 	.word	0xffffffff


	//   ....[38]....
        /*05cc*/ 	.word	0xffffffff


	//   ....[39]....
        /*05d0*/ 	.word	0xffffffff


	//   ....[40]....
        /*05d4*/ 	.word	0xffffffff


	//   ....[41]....
        /*05d8*/ 	.word	0xffffffff


	//   ....[42]....
        /*05dc*/ 	.word	0xffffffff


	//   ....[43]....
        /*05e0*/ 	.word	0xffffffff


	//   ....[44]....
        /*05e4*/ 	.word	0xffffffff


	//   ....[45]....
        /*05e8*/ 	.word	0xffffffff


	//   ....[46]....
        /*05ec*/ 	.word	0xffffffff


	//   ....[47]....
        /*05f0*/ 	.word	0xffffffff


	//   ....[48]....
        /*05f4*/ 	.word	0xffffffff


	//   ....[49]....
        /*05f8*/ 	.word	0xffffffff


	//   ....[50]....
        /*05fc*/ 	.word	0xffffffff


	//   ....[51]....
        /*0600*/ 	.word	0xffffffff


	//   ....[52]....
        /*0604*/ 	.word	0xffffffff


	//   ....[53]....
        /*0608*/ 	.word	0xffffffff


	//   ....[54]....
        /*060c*/ 	.word	0xffffffff


	//   ....[55]....
        /*0610*/ 	.word	0xffffffff


	//   ....[56]....
        /*0614*/ 	.word	0xffffffff


	//   ....[57]....
        /*0618*/ 	.word	0xffffffff


	//   ....[58]....
        /*061c*/ 	.word	0xffffffff


	//   ....[59]....
        /*0620*/ 	.word	0xffffffff


	//   ....[60]....
        /*0624*/ 	.word	0xffffffff


	//   ....[61]....
        /*0628*/ 	.word	0xffffffff


	//   ....[62]....
        /*062c*/ 	.word	0xffffffff


	//   ....[63]....
        /*0630*/ 	.word	0xffffffff


	//   ....[64]....
        /*0634*/ 	.word	0xffffffff


	//   ....[65]....
        /*0638*/ 	.word	0xffffffff


	//   ....[66]....
        /*063c*/ 	.word	0xffffffff


	//   ....[67]....
        /*0640*/ 	.word	0xffffffff


	//   ....[68]....
        /*0644*/ 	.word	0xffffffff


	//   ....[69]....
        /*0648*/ 	.word	0xffffffff


	//   ....[70]....
        /*064c*/ 	.word	0xffffffff


	//   ....[71]....
        /*0650*/ 	.word	0xffffffff


	//   ....[72]....
        /*0654*/ 	.word	0xffffffff


	//   ....[73]....
        /*0658*/ 	.word	0xffffffff


	//   ....[74]....
        /*065c*/ 	.word	0xffffffff


	//   ....[75]....
        /*0660*/ 	.word	0xffffffff


	//   ....[76]....
        /*0664*/ 	.word	0xffffffff


	//   ....[77]....
        /*0668*/ 	.word	0xffffffff


	//   ....[78]....
        /*066c*/ 	.word	0xffffffff


	//   ....[79]....
        /*0670*/ 	.word	0xffffffff


	//   ....[80]....
        /*0674*/ 	.word	0xffffffff


	//   ....[81]....
        /*0678*/ 	.word	0xffffffff


	//   ....[82]....
        /*067c*/ 	.word	0xffffffff


	//   ....[83]....
        /*0680*/ 	.word	0xffffffff


	//   ....[84]....
        /*0684*/ 	.word	0xffffffff


	//   ....[85]....
        /*0688*/ 	.word	0xffffffff


	//   ....[86]....
        /*068c*/ 	.word	0xffffffff


	//   ....[87]....
        /*0690*/ 	.word	0xffffffff


	//   ....[88]....
        /*0694*/ 	.word	0xffffffff


	//   ....[89]....
        /*0698*/ 	.word	0xffffffff


	//   ....[90]....
        /*069c*/ 	.word	0xffffffff


	//   ....[91]....
        /*06a0*/ 	.word	0x0500000f


	//   ....[92]....
        /*06a4*/ 	.word	0x0500000f


	//   ....[93]....
        /*06a8*/ 	.word	0x0500000f


	//   ....[94]....
        /*06ac*/ 	.word	0x0500000f


	//   ....[95]....
        /*06b0*/ 	.word	0x0500000f


	//   ....[96]....
        /*06b4*/ 	.word	0x0500000f


	//   ....[97]....
        /*06b8*/ 	.word	0x0500000f


	//   ....[98]....
        /*06bc*/ 	.word	0x0500000f


	//   ....[99]....
        /*06c0*/ 	.word	0x0500000f


	//   ....[100]....
        /*06c4*/ 	.word	0x0500000f


	//   ....[101]....
        /*06c8*/ 	.word	0x0500000f


	//   ....[102]....
        /*06cc*/ 	.word	0x0500000f


	//   ....[103]....
        /*06d0*/ 	.word	0x0500000f


	//   ....[104]....
        /*06d4*/ 	.word	0x0500000f


	//   ....[105]....
        /*06d8*/ 	.word	0x0500000f


	//   ....[106]....
        /*06dc*/ 	.word	0x0500000f


	//   ....[107]....
        /*06e0*/ 	.word	0x0500000f


	//   ....[108]....
        /*06e4*/ 	.word	0x0500000f


	//   ....[109]....
        /*06e8*/ 	.word	0x0500000f


	//   ....[110]....
        /*06ec*/ 	.word	0x0500000f


	//   ....[111]....
        /*06f0*/ 	.word	0x0500000f


	//   ....[112]....
        /*06f4*/ 	.word	0x0500000f


	//   ....[113]....
        /*06f8*/ 	.word	0x0500000f


	//   ....[114]....
        /*06fc*/ 	.word	0x0500000f


	//   ....[115]....
        /*0700*/ 	.word	0x0500000f


	//   ....[116]....
        /*0704*/ 	.word	0x0500000f


	//   ....[117]....
        /*0708*/ 	.word	0x0500000f


	//   ....[118]....
        /*070c*/ 	.word	0x0500000f


	//   ....[119]....
        /*0710*/ 	.word	0x0500000f


	//   ....[120]....
        /*0714*/ 	.word	0x0500000f


	//   ....[121]....
        /*0718*/ 	.word	0x0500000f


	//   ....[122]....
        /*071c*/ 	.word	0x0500000f


	//   ....[123]....
        /*0720*/ 	.word	0x0500000f


	//   ....[124]....
        /*0724*/ 	.word	0x0500000f


	//   ....[125]....
        /*0728*/ 	.word	0x0500000f


	//----- nvinfo : EIATTR_COOP_GROUP_INSTR_OFFSETS
	.align		4
.L_150:
        /*072c*/ 	.byte	0x04, 0x28
        /*072e*/ 	.short	(.L_152 - .L_151)


	//   ....[0]....
.L_151:
        /*0730*/ 	.word	0x00000060


	//   ....[1]....
        /*0734*/ 	.word	0x00000130


	//   ....[2]....
        /*0738*/ 	.word	0x000001e0


	//   ....[3]....
        /*073c*/ 	.word	0x000003a0


	//   ....[4]....
        /*0740*/ 	.word	0x00000500


	//   ....[5]....
        /*0744*/ 	.word	0x00000620


	//   ....[6]....
        /*0748*/ 	.word	0x00000780


	//   ....[7]....
        /*074c*/ 	.word	0x00001320


	//   ....[8]....
        /*0750*/ 	.word	0x000048e0


	//   ....[9]....
        /*0754*/ 	.word	0x00004960


	//   ....[10]....
        /*0758*/ 	.word	0x000050b0


	//   ....[11]....
        /*075c*/ 	.word	0x00005150


	//   ....[12]....
        /*0760*/ 	.word	0x000092e0


	//   ....[13]....
        /*0764*/ 	.word	0x00009310


	//   ....[14]....
        /*0768*/ 	.word	0x00009da0


	//   ....[15]....
        /*076c*/ 	.word	0x00009e00


	//   ....[16]....
        /*0770*/ 	.word	0x0000b2b0


	//   ....[17]....
        /*0774*/ 	.word	0x0000b330


	//   ....[18]....
        /*0778*/ 	.word	0x0000b7f0


	//   ....[19]....
        /*077c*/ 	.word	0x0000b800


	//   ....[20]....
        /*0780*/ 	.word	0x0000c860


	//   ....[21]....
        /*0784*/ 	.word	0x0000c8a0


	//   ....[22]....
        /*0788*/ 	.word	0x0000c8e0


	//   ....[23]....
        /*078c*/ 	.word	0x0000c910


	//   ....[24]....
        /*0790*/ 	.word	0x0000ce80


	//   ....[25]....
        /*0794*/ 	.word	0x0000cec0


	//   ....[26]....
        /*0798*/ 	.word	0x0000cf80


	//   ....[27]....
        /*079c*/ 	.word	0x0000cfa0


	//   ....[28]....
        /*07a0*/ 	.word	0x0000d060


	//   ....[29]....
        /*07a4*/ 	.word	0x0000d080


	//   ....[30]....
        /*07a8*/ 	.word	0x0000d150


	//   ....[31]....
        /*07ac*/ 	.word	0x0000d170


	//   ....[32]....
        /*07b0*/ 	.word	0x0000d980


	//   ....[33]....
        /*07b4*/ 	.word	0x0000d9a0


	//   ....[34]....
        /*07b8*/ 	.word	0x0000da60


	//   ....[35]....
        /*07bc*/ 	.word	0x0000da80


	//   ....[36]....
        /*07c0*/ 	.word	0x0000db40


	//   ....[37]....
        /*07c4*/ 	.word	0x0000db60


	//   ....[38]....
        /*07c8*/ 	.word	0x0000dc30


	//   ....[39]....
        /*07cc*/ 	.word	0x0000dc50


	//   ....[40]....
        /*07d0*/ 	.word	0x0000dd90


	//   ....[41]....
        /*07d4*/ 	.word	0x0000df80


	//   ....[42]....
        /*07d8*/ 	.word	0x0000dfb0


	//   ....[43]....
        /*07dc*/ 	.word	0x0000dfe0


	//   ....[44]....
        /*07e0*/ 	.word	0x0000e010


	//   ....[45]....
        /*07e4*/ 	.word	0x0000e040


	//   ....[46]....
        /*07e8*/ 	.word	0x0000e070


	//   ....[47]....
        /*07ec*/ 	.word	0x0000e1e0


	//   ....[48]....
        /*07f0*/ 	.word	0x0000e210


	//   ....[49]....
        /*07f4*/ 	.word	0x0000e240


	//   ....[50]....
        /*07f8*/ 	.word	0x0000e270


	//   ....[51]....
        /*07fc*/ 	.word	0x0000e2a0


	//   ....[52]....
        /*0800*/ 	.word	0x0000e2d0


	//   ....[53]....
        /*0804*/ 	.word	0x0000e370


	//   ....[54]....
        /*0808*/ 	.word	0x0000e3a0


	//   ....[55]....
        /*080c*/ 	.word	0x0000e430


	//   ....[56]....
        /*0810*/ 	.word	0x0000f3f0


	//   ....[57]....
        /*0814*/ 	.word	0x00010030


	//   ....[58]....
        /*0818*/ 	.word	0x00010040


	//   ....[59]....
        /*081c*/ 	.word	0x00010060


	//   ....[60]....
        /*0820*/ 	.word	0x000100a0


	//   ....[61]....
        /*0824*/ 	.word	0x000101b0


	//   ....[62]....
        /*0828*/ 	.word	0x000101c0


	//   ....[63]....
        /*082c*/ 	.word	0x00010250


	//   ....[64]....
        /*0830*/ 	.word	0x00010260


	//   ....[65]....
        /*0834*/ 	.word	0x000102f0


	//   ....[66]....
        /*0838*/ 	.word	0x00010300


	//   ....[67]....
        /*083c*/ 	.word	0x00010390


	//   ....[68]....
        /*0840*/ 	.word	0x000103a0


	//   ....[69]....
        /*0844*/ 	.word	0x00010430


	//   ....[70]....
        /*0848*/ 	.word	0x00010440


	//   ....[71]....
        /*084c*/ 	.word	0x00010450


	//   ....[72]....
        /*0850*/ 	.word	0x00010460


	//   ....[73]....
        /*0854*/ 	.word	0x00012e10


	//   ....[74]....
        /*0858*/ 	.word	0x00012e70


	//   ....[75]....
        /*085c*/ 	.word	0x00012ea0


	//   ....[76]....
        /*0860*/ 	.word	0x00012ed0


	//   ....[77]....
        /*0864*/ 	.word	0x00012f00


	//   ....[78]....
        /*0868*/ 	.word	0x00012f30


	//   ....[79]....
        /*086c*/ 	.word	0x00012f60


	//   ....[80]....
        /*0870*/ 	.word	0x00012f70


	//   ....[81]....
        /*0874*/ 	.word	0x000130f0


	//   ....[82]....
        /*0878*/ 	.word	0x00013120


	//   ....[83]....
        /*087c*/ 	.word	0x00013150


	//   ....[84]....
        /*0880*/ 	.word	0x00013180


	//   ....[85]....
        /*0884*/ 	.word	0x000131b0


	//   ....[86]....
        /*0888*/ 	.word	0x000131e0


	//   ....[87]....
        /*088c*/ 	.word	0x000132a0


	//   ....[88]....
        /*0890*/ 	.word	0x000132c0


	//   ....[89]....
        /*0894*/ 	.word	0x00013330


	//   ....[90]....
        /*0898*/ 	.word	0x000137c0


	//   ....[91]....
        /*089c*/ 	.word	0x00013ca0


	//   ....[92]....
        /*08a0*/ 	.word	0x00013e70


	//   ....[93]....
        /*08a4*/ 	.word	0x00013ec0


	//   ....[94]....
        /*08a8*/ 	.word	0x00013f20


	//   ....[95]....
        /*08ac*/ 	.word	0x00013fc0


	//   ....[96]....
        /*08b0*/ 	.word	0x00014080


	//   ....[97]....
        /*08b4*/ 	.word	0x000141a0


	//   ....[98]....
        /*08b8*/ 	.word	0x00014200


	//   ....[99]....
        /*08bc*/ 	.word	0x00014300


	//   ....[100]....
        /*08c0*/ 	.word	0x00014360


	//   ....[101]....
        /*08c4*/ 	.word	0x00014460


	//   ....[102]....
        /*08c8*/ 	.word	0x000144c0


	//   ....[103]....
        /*08cc*/ 	.word	0x000145c0


	//   ....[104]....
        /*08d0*/ 	.word	0x00014620


	//   ....[105]....
        /*08d4*/ 	.word	0x00014710


	//   ....[106]....
        /*08d8*/ 	.word	0x00014770


	//   ....[107]....
        /*08dc*/ 	.word	0x00014850


	//   ....[108]....
        /*08e0*/ 	.word	0x00014b80


	//   ....[109]....
        /*08e4*/ 	.word	0x00014c20


	//   ....[110]....
        /*08e8*/ 	.word	0x00014d40


	//   ....[111]....
        /*08ec*/ 	.word	0x00014db0


	//   ....[112]....
        /*08f0*/ 	.word	0x00014e30


	//   ....[113]....
        /*08f4*/ 	.word	0x00014eb0


	//   ....[114]....
        /*08f8*/ 	.word	0x00014f30


	//   ....[115]....
        /*08fc*/ 	.word	0x00014fc0


	//   ....[116]....
        /*0900*/ 	.word	0x00015060


	//   ....[117]....
        /*0904*/ 	.word	0x00015100


	//   ....[118]....
        /*0908*/ 	.word	0x00015170


	//   ....[119]....
        /*090c*/ 	.word	0x000151e0


	//   ....[120]....
        /*0910*/ 	.word	0x00015250


	//   ....[121]....
        /*0914*/ 	.word	0x000152d0


	//   ....[122]....
        /*0918*/ 	.word	0x00015350


	//   ....[123]....
        /*091c*/ 	.word	0x000153f0


	//   ....[124]....
        /*0920*/ 	.word	0x00015480


	//   ....[125]....
        /*0924*/ 	.word	0x000155b0


	//----- nvinfo : EIATTR_REG_RECONFIG
	.align		4
.L_152:
        /*0928*/ 	.byte	0x01, 0x54
	.zero		2


	//----- nvinfo : EIATTR_SYSCALL_OFFSETS
	.align		4
        /*092c*/ 	.byte	0x04, 0x46
        /*092e*/ 	.short	(.L_154 - .L_153)


	//   ....[0]....
.L_153:
        /*0930*/ 	.word	0x00001510


	//   ....[1]....
        /*0934*/ 	.word	0x0000efe0


	//   ....[2]....
        /*0938*/ 	.word	0x0000f140


	//   ....[3]....
        /*093c*/ 	.word	0x0000f240


	//   ....[4]....
        /*0940*/ 	.word	0x0000fc00


	//----- nvinfo : EIATTR_MBARRIER_INSTR_OFFSETS
	.align		4
.L_154:
        /*0944*/ 	.byte	0x04, 0x39
        /*0946*/ 	.short	(.L_156 - .L_155)


	//   ....[0]....
.L_155:
        /*0948*/ 	.word	0x00000250
        /*094c*/ 	.word	0x000000ff
        /*0950*/ 	.word	0x00034800
        /*0954*/ 	.short	0x0100
        /*0956*/ 	.byte	0x08
	.zero		1


	//   ....[1]....
        /*0958*/ 	.word	0x00000260
        /*095c*/ 	.word	0x000000ff
        /*0960*/ 	.word	0x00034820
        /*0964*/ 	.short	0x0100
        /*0966*/ 	.byte	0x08
	.zero		1


	//   ....[2]....
        /*0968*/ 	.word	0x00000350
        /*096c*/ 	.word	0x000000ff
        /*0970*/ 	.word	0x00034830
        /*0974*/ 	.short	0x0100
        /*0976*/ 	.byte	0x08
	.zero		1


	//   ....[3]....
        /*0978*/ 	.word	0x00000360
        /*097c*/ 	.word	0x000000ff
        /*0980*/ 	.word	0x00034840
        /*0984*/ 	.short	0x0100
        /*0986*/ 	.byte	0x08
	.zero		1


	//   ....[4]....
        /*0988*/ 	.word	0x00000370
        /*098c*/ 	.word	0x000000ff
        /*0990*/ 	.word	0x00034838
        /*0994*/ 	.short	0x0100
        /*0996*/ 	.byte	0x08
	.zero		1


	//   ....[5]....
        /*0998*/ 	.word	0x00000380
        /*099c*/ 	.word	0x000000ff
        /*09a0*/ 	.word	0x00034848
        /*09a4*/ 	.short	0x0100
        /*09a6*/ 	.byte	0x08
	.zero		1


	//   ....[6]....
        /*09a8*/ 	.word	0x000004b0
        /*09ac*/ 	.word	0x000000ff
        /*09b0*/ 	.word	0x00034850
        /*09b4*/ 	.short	0x0100
        /*09b6*/ 	.byte	0x08
	.zero		1


	//   ....[7]....
        /*09b8*/ 	.word	0x000004c0
        /*09bc*/ 	.word	0x000000ff
        /*09c0*/ 	.word	0x00034860
        /*09c4*/ 	.short	0x0100
        /*09c6*/ 	.byte	0x08
	.zero		1


	//   ....[8]....
        /*09c8*/ 	.word	0x000004d0
        /*09cc*/ 	.word	0x000000ff
        /*09d0*/ 	.word	0x00034858
        /*09d4*/ 	.short	0x0100
        /*09d6*/ 	.byte	0x08
	.zero		1


	//   ....[9]....
        /*09d8*/ 	.word	0x000004e0
        /*09dc*/ 	.word	0x000000ff
        /*09e0*/ 	.word	0x00034868
        /*09e4*/ 	.short	0x0100
        /*09e6*/ 	.byte	0x08
	.zero		1


	//   ....[10]....
        /*09e8*/ 	.word	0x000005d0
        /*09ec*/ 	.word	0x000000ff
        /*09f0*/ 	.word	0x00034870
        /*09f4*/ 	.short	0x0100
        /*09f6*/ 	.byte	0x06
	.zero		1


	//   ....[11]....
        /*09f8*/ 	.word	0x000005e0
        /*09fc*/ 	.word	0x000000ff
        /*0a00*/ 	.word	0x00034880
        /*0a04*/ 	.short	0x0100
        /*0a06*/ 	.byte	0x06
	.zero		1


	//   ....[12]....
        /*0a08*/ 	.word	0x000005f0
        /*0a0c*/ 	.word	0x000000ff
        /*0a10*/ 	.word	0x00034878
        /*0a14*/ 	.short	0x0100
        /*0a16*/ 	.byte	0x06
	.zero		1


	//   ....[13]....
        /*0a18*/ 	.word	0x00000600
        /*0a1c*/ 	.word	0x000000ff
        /*0a20*/ 	.word	0x00034888
        /*0a24*/ 	.short	0x0100
        /*0a26*/ 	.byte	0x06
	.zero		1


	//   ....[14]....
        /*0a28*/ 	.word	0x00000730
        /*0a2c*/ 	.word	0x000000ff
        /*0a30*/ 	.word	0x00034890
        /*0a34*/ 	.short	0x0100
        /*0a36*/ 	.byte	0x08
	.zero		1


	//   ....[15]....
        /*0a38*/ 	.word	0x00000740
        /*0a3c*/ 	.word	0x000000ff
        /*0a40*/ 	.word	0x000348a0
        /*0a44*/ 	.short	0x0100
        /*0a46*/ 	.byte	0x08
	.zero		1


	//   ....[16]....
        /*0a48*/ 	.word	0x00000750
        /*0a4c*/ 	.word	0x000000ff
        /*0a50*/ 	.word	0x00034898
        /*0a54*/ 	.short	0x0100
        /*0a56*/ 	.byte	0x08
	.zero		1


	//   ....[17]....
        /*0a58*/ 	.word	0x00000760
        /*0a5c*/ 	.word	0x000000ff
        /*0a60*/ 	.word	0x000348a8
        /*0a64*/ 	.short	0x0100
        /*0a66*/ 	.byte	0x08
	.zero		1


	//   ....[18]....
        /*0a68*/ 	.word	0x00000890
        /*0a6c*/ 	.word	0x000000ff
        /*0a70*/ 	.word	0x000348b0
        /*0a74*/ 	.short	0x0100
        /*0a76*/ 	.byte	0x08
	.zero		1


	//   ....[19]....
        /*0a78*/ 	.word	0x000008a0
        /*0a7c*/ 	.word	0x000000ff
        /*0a80*/ 	.word	0x000348c0
        /*0a84*/ 	.short	0x0100
        /*0a86*/ 	.byte	0x08
	.zero		1


	//   ....[20]....
        /*0a88*/ 	.word	0x000008b0
        /*0a8c*/ 	.word	0x000000ff
        /*0a90*/ 	.word	0x000348b8
        /*0a94*/ 	.short	0x0100
        /*0a96*/ 	.byte	0x08
	.zero		1


	//   ....[21]....
        /*0a98*/ 	.word	0x000008c0
        /*0a9c*/ 	.word	0x000000ff
        /*0aa0*/ 	.word	0x000348c8
        /*0aa4*/ 	.short	0x0100
        /*0aa6*/ 	.byte	0x08
	.zero		1


	//   ....[22]....
        /*0aa8*/ 	.word	0x000015c0
        /*0aac*/ 	.word	0x00000000
        /*0ab0*/ 	.word	0x00034800
        /*0ab4*/ 	.short	0x010a
        /*0ab6*/ 	.byte	0x3f
	.zero		1


	//   ....[23]....
        /*0ab8*/ 	.word	0x00001630
        /*0abc*/ 	.word	0x0000000c
        /*0ac0*/ 	.word	0x00034830
        /*0ac4*/ 	.short	0x010a
        /*0ac6*/ 	.byte	0x3f
	.zero		1


	//   ....[24]....
        /*0ac8*/ 	.word	0x000016a0
        /*0acc*/ 	.word	0x0000000c
        /*0ad0*/ 	.word	0x00034830
        /*0ad4*/ 	.short	0x010a
        /*0ad6*/ 	.byte	0x3f
	.zero		1


	//   ....[25]....
        /*0ad8*/ 	.word	0x000054f0
        /*0adc*/ 	.word	0x00000028
        /*0ae0*/ 	.word	0x00000000
        /*0ae4*/ 	.short	0x0101
        /*0ae6*/ 	.byte	0x3f
	.zero		1


	//   ....[26]....
        /*0ae8*/ 	.word	0x00006720
        /*0aec*/ 	.word	0x00000000
        /*0af0*/ 	.word	0x00034830
        /*0af4*/ 	.short	0x010a
        /*0af6*/ 	.byte	0x3f
	.zero		1


	//   ....[27]....
        /*0af8*/ 	.word	0x00006760
        /*0afc*/ 	.word	0x00000000
        /*0b00*/ 	.word	0x00034830
        /*0b04*/ 	.short	0x010a
        /*0b06*/ 	.byte	0x3f
	.zero		1


	//   ....[28]....
        /*0b08*/ 	.word	0x00008e30
        /*0b0c*/ 	.word	0x000000ff
        /*0b10*/ 	.word	0x00034850
        /*0b14*/ 	.short	0x010a
        /*0b16*/ 	.byte	0x06
	.zero		1


	//   ....[29]....
        /*0b18*/ 	.word	0x00008e70
        /*0b1c*/ 	.word	0x000000ff
        /*0b20*/ 	.word	0x00034850
        /*0b24*/ 	.short	0x010a
        /*0b26*/ 	.byte	0x06
	.zero		1


	//   ....[30]....
        /*0b28*/ 	.word	0x0000a910
        /*0b2c*/ 	.word	0x00000085
        /*0b30*/ 	.word	0x00000000
        /*0b34*/ 	.short	0x0101
        /*0b36*/ 	.byte	0x3f
	.zero		1


	//   ....[31]....
        /*0b38*/ 	.word	0x0000aaa0
        /*0b3c*/ 	.word	0x00000083
        /*0b40*/ 	.word	0x00000000
        /*0b44*/ 	.short	0x0101
        /*0b46*/ 	.byte	0x3f
	.zero		1


	//   ....[32]....
        /*0b48*/ 	.word	0x0000b210
        /*0b4c*/ 	.word	0x00000008
        /*0b50*/ 	.word	0x00034850
        /*0b54*/ 	.short	0x010a
        /*0b56*/ 	.byte	0x3f
	.zero		1


	//   ....[33]....
        /*0b58*/ 	.word	0x0000b250
        /*0b5c*/ 	.word	0x00000008
        /*0b60*/ 	.word	0x00034850
        /*0b64*/ 	.short	0x010a
        /*0b66*/ 	.byte	0x3f
	.zero		1


	//   ....[34]....
        /*0b68*/ 	.word	0x0000ba20
        /*0b6c*/ 	.word	0x00000008
        /*0b70*/ 	.word	0x00000000
        /*0b74*/ 	.short	0x0101
        /*0b76*/ 	.byte	0x3f
	.zero		1


	//   ....[35]....
        /*0b78*/ 	.word	0x0000ceb0
        /*0b7c*/ 	.word	0x00000012
        /*0b80*/ 	.word	0x00000000
        /*0b84*/ 	.short	0x0101
        /*0b86*/ 	.byte	0x3f
	.zero		1


	//   ....[36]....
        /*0b88*/ 	.word	0x0000f690
        /*0b8c*/ 	.word	0x00000000
        /*0b90*/ 	.word	0x00034840
        /*0b94*/ 	.short	0x010a
        /*0b96*/ 	.byte	0x3f
	.zero		1


	//   ....[37]....
        /*0b98*/ 	.word	0x000105b0
        /*0b9c*/ 	.word	0x00000009
        /*0ba0*/ 	.word	0x00034800
        /*0ba4*/ 	.short	0x0107
        /*0ba6*/ 	.byte	0x3f
	.zero		1


	//   ....[38]....
        /*0ba8*/ 	.word	0x000106c0
        /*0bac*/ 	.word	0x00000002
        /*0bb0*/ 	.word	0x00034800
        /*0bb4*/ 	.short	0x0101
        /*0bb6*/ 	.byte	0x3f
	.zero		1


	//   ....[39]....
        /*0bb8*/ 	.word	0x000106e0
        /*0bbc*/ 	.word	0x00000002
        /*0bc0*/ 	.word	0x00034820
        /*0bc4*/ 	.short	0x010a
        /*0bc6*/ 	.byte	0x3f
	.zero		1


	//   ....[40]....
        /*0bc8*/ 	.word	0x00010a60
        /*0bcc*/ 	.word	0x00000003
        /*0bd0*/ 	.word	0x00034840
        /*0bd4*/ 	.short	0x010a
        /*0bd6*/ 	.byte	0x3f
	.zero		1


	//   ....[41]....
        /*0bd8*/ 	.word	0x00010e20
        /*0bdc*/ 	.word	0x00000003
        /*0be0*/ 	.word	0x00000060
        /*0be4*/ 	.short	0x010a
        /*0be6*/ 	.byte	0x3f
	.zero		1


	//   ....[42]....
        /*0be8*/ 	.word	0x00011510
        /*0bec*/ 	.word	0x00000003
        /*0bf0*/ 	.word	0x00034840
        /*0bf4*/ 	.short	0x010a
        /*0bf6*/ 	.byte	0x3f
	.zero		1


	//   ....[43]....
        /*0bf8*/ 	.word	0x000118d0
        /*0bfc*/ 	.word	0x00000002
        /*0c00*/ 	.word	0x00000060
        /*0c04*/ 	.short	0x010a
        /*0c06*/ 	.byte	0x3f
	.zero		1


	//   ....[44]....
        /*0c08*/ 	.word	0x00011ef0
        /*0c0c*/ 	.word	0x00000002
        /*0c10*/ 	.word	0x00034840
        /*0c14*/ 	.short	0x010a
        /*0c16*/ 	.byte	0x3f
	.zero		1


	//   ....[45]....
        /*0c18*/ 	.word	0x000122b0
        /*0c1c*/ 	.word	0x00000002
        /*0c20*/ 	.word	0x00000060
        /*0c24*/ 	.short	0x010a
        /*0c26*/ 	.byte	0x3f
	.zero		1


	//   ....[46]....
        /*0c28*/ 	.word	0x00012860
        /*0c2c*/ 	.word	0x00000002
        /*0c30*/ 	.word	0x00034860
        /*0c34*/ 	.short	0x010a
        /*0c36*/ 	.byte	0x3f
	.zero		1


	//   ....[47]....
        /*0c38*/ 	.word	0x00013740
        /*0c3c*/ 	.word	0x00000000
        /*0c40*/ 	.word	0x00034820
        /*0c44*/ 	.short	0x010a
        /*0c46*/ 	.byte	0x3f
	.zero		1


	//   ....[48]....
        /*0c48*/ 	.word	0x00013900
        /*0c4c*/ 	.word	0x00000006
        /*0c50*/ 	.word	0x00000000
        /*0c54*/ 	.short	0x010a
        /*0c56*/ 	.byte	0x3f
	.zero		1


	//   ....[49]....
        /*0c58*/ 	.word	0x00013970
        /*0c5c*/ 	.word	0x00000007
        /*0c60*/ 	.word	0x00000000
        /*0c64*/ 	.short	0x010a
        /*0c66*/ 	.byte	0x3f
	.zero		1


	//   ....[50]....
        /*0c68*/ 	.word	0x000139e0
        /*0c6c*/ 	.word	0x00000004
        /*0c70*/ 	.word	0x00000000
        /*0c74*/ 	.short	0x010a
        /*0c76*/ 	.byte	0x3f
	.zero		1


	//   ....[51]....
        /*0c78*/ 	.word	0x00013a10
        /*0c7c*/ 	.word	0x00000003
        /*0c80*/ 	.word	0x00000000
        /*0c84*/ 	.short	0x010a
        /*0c86*/ 	.byte	0x3f
	.zero		1


	//   ....[52]....
        /*0c88*/ 	.word	0x00013a70
        /*0c8c*/ 	.word	0x00000000
        /*0c90*/ 	.word	0x00034800
        /*0c94*/ 	.short	0x010a
        /*0c96*/ 	.byte	0x3f
	.zero		1


	//   ....[53]....
        /*0c98*/ 	.word	0x00013ac0
        /*0c9c*/ 	.word	0x0000000c
        /*0ca0*/ 	.word	0x00034830
        /*0ca4*/ 	.short	0x010a
        /*0ca6*/ 	.byte	0x3f
	.zero		1


	//   ....[54]....
        /*0ca8*/ 	.word	0x00013b10
        /*0cac*/ 	.word	0x00000000
        /*0cb0*/ 	.word	0x00034830
        /*0cb4*/ 	.short	0x010a
        /*0cb6*/ 	.byte	0x3f
	.zero		1


	//   ....[55]....
        /*0cb8*/ 	.word	0x00013b70
        /*0cbc*/ 	.word	0x0000000b
        /*0cc0*/ 	.word	0x00034850
        /*0cc4*/ 	.short	0x010a
        /*0cc6*/ 	.byte	0x3f
	.zero		1


	//   ....[56]....
        /*0cc8*/ 	.word	0x00013bc0
        /*0ccc*/ 	.word	0x00000008
        /*0cd0*/ 	.word	0x00034850
        /*0cd4*/ 	.short	0x010a
        /*0cd6*/ 	.byte	0x3f
	.zero		1


	//   ....[57]....
        /*0cd8*/ 	.word	0x00013d60
        /*0cdc*/ 	.word	0x00000000
        /*0ce0*/ 	.word	0x00034840
        /*0ce4*/ 	.short	0x010a
        /*0ce6*/ 	.byte	0x3f
	.zero		1


	//   ....[58]....
        /*0ce8*/ 	.word	0x000148a0
        /*0cec*/ 	.word	0x00000002
        /*0cf0*/ 	.word	0x00034820
        /*0cf4*/ 	.short	0x010a
        /*0cf6*/ 	.byte	0x3f
	.zero		1


	//   ....[59]....
        /*0cf8*/ 	.word	0x000148f0
        /*0cfc*/ 	.word	0x00000003
        /*0d00*/ 	.word	0x00034840
        /*0d04*/ 	.short	0x010a
        /*0d06*/ 	.byte	0x3f
	.zero		1


	//   ....[60]....
        /*0d08*/ 	.word	0x00014940
        /*0d0c*/ 	.word	0x00000003
        /*0d10*/ 	.word	0x00000060
        /*0d14*/ 	.short	0x010a
        /*0d16*/ 	.byte	0x3f
	.zero		1


	//   ....[61]....
        /*0d18*/ 	.word	0x00014990
        /*0d1c*/ 	.word	0x00000003
        /*0d20*/ 	.word	0x00034840
        /*0d24*/ 	.short	0x010a
        /*0d26*/ 	.byte	0x3f
	.zero		1


	//   ....[62]....
        /*0d28*/ 	.word	0x000149e0
        /*0d2c*/ 	.word	0x00000002
        /*0d30*/ 	.word	0x00000060
        /*0d34*/ 	.short	0x010a
        /*0d36*/ 	.byte	0x3f
	.zero		1


	//   ....[63]....
        /*0d38*/ 	.word	0x00014a30
        /*0d3c*/ 	.word	0x00000002
        /*0d40*/ 	.word	0x00034840
        /*0d44*/ 	.short	0x010a
        /*0d46*/ 	.byte	0x3f
	.zero		1


	//   ....[64]....
        /*0d48*/ 	.word	0x00014a80
        /*0d4c*/ 	.word	0x00000002
        /*0d50*/ 	.word	0x00000060
        /*0d54*/ 	.short	0x010a
        /*0d56*/ 	.byte	0x3f
	.zero		1


	//   ....[65]....
        /*0d58*/ 	.word	0x00014ad0
        /*0d5c*/ 	.word	0x00000002
        /*0d60*/ 	.word	0x00034860
        /*0d64*/ 	.short	0x010a
        /*0d66*/ 	.byte	0x3f
	.zero		1


	//   ....[66]....
        /*0d68*/ 	.word	0x000154d0
        /*0d6c*/ 	.word	0x00000000
        /*0d70*/ 	.word	0x00034820
        /*0d74*/ 	.short	0x010a
        /*0d76*/ 	.byte	0x3f
	.zero		1


	//   ....[67]....
        /*0d78*/ 	.word	0x00015670
        /*0d7c*/ 	.word	0x00000006
        /*0d80*/ 	.word	0x00000000
        /*0d84*/ 	.short	0x010a
        /*0d86*/ 	.byte	0x3f
	.zero		1


	//   ....[68]....
        /*0d88*/ 	.word	0x000156c0
        /*0d8c*/ 	.word	0x00000007
        /*0d90*/ 	.word	0x00000000
        /*0d94*/ 	.short	0x010a
        /*0d96*/ 	.byte	0x3f
	.zero		1


	//   ....[69]....
        /*0d98*/ 	.word	0x00015710
        /*0d9c*/ 	.word	0x00000004
        /*0da0*/ 	.word	0x00000000
        /*0da4*/ 	.short	0x010a
        /*0da6*/ 	.byte	0x3f
	.zero		1


	//----- nvinfo : EIATTR_NUM_MBARRIERS
	.align		4
.L_156:
        /*0da8*/ 	.byte	0x03, 0x38
        /*0daa*/ 	.short	0x0016


	//----- nvinfo : EIATTR_EXIT_INSTR_OFFSETS
	.align		4
        /*0dac*/ 	.byte	0x04, 0x1c
        /*0dae*/ 	.short	(.L_158 - .L_157)


	//   ....[0]....
.L_157:
        /*0db0*/ 	.word	0x00000a70


	//   ....[1]....
        /*0db4*/ 	.word	0x0000dd40


	//   ....[2]....
        /*0db8*/ 	.word	0x00013a60


	//----- nvinfo : EIATTR_MAX_THREADS
	.align		4
.L_158:
        /*0dbc*/ 	.byte	0x04, 0x05
        /*0dbe*/ 	.short	(.L_160 - .L_159)
.L_159:
        /*0dc0*/ 	.word	0x00000180
        /*0dc4*/ 	.word	0x00000001
        /*0dc8*/ 	.word	0x00000001


	//----- nvinfo : EIATTR_CRS_STACK_SIZE
	.align		4
.L_160:
        /*0dcc*/ 	.byte	0x04, 0x1e
        /*0dce*/ 	.short	(.L_162 - .L_161)
.L_161:
        /*0dd0*/ 	.word	0x00000000


	//----- nvinfo : EIATTR_CBANK_PARAM_SIZE
	.align		4
.L_162:
        /*0dd4*/ 	.byte	0x03, 0x19
        /*0dd6*/ 	.short	0x0af0


	//----- nvinfo : EIATTR_PARAM_CBANK
	.align		4
        /*0dd8*/ 	.byte	0x04, 0x0a
        /*0dda*/ 	.short	(.L_164 - .L_163)
	.align		4
.L_163:
        /*0ddc*/ 	.word	index@(.nv.constant0._ZN7cutlass13device_kernelIN5flash11enable_sm90INS1_16FlashAttnFwdSm90INS1_25CollectiveMainloopFwdSm90ILi2EN4cute5tupleIJNS5_1CILi1EEES8_S8_EEENS6_IJNS7_ILi128EEENS7_ILi176EEESA_EEELi128ENS_6half_tEfNS_4arch4Sm90ELb0ELb0ELb0ELb1ELb0ELb0ELb0ELb1ELb1ELb1ELb0ELb0EEENS1_21CollectiveEpilogueFwdINS6_IJSA_SA_SB_EEES9_SD_SF_Li256ELb1ELb1ELb0ELb0EEENS1_36VarlenDynamicPersistentTileSchedulerILi128ELi176ELi256ELi128ELb0ELb1ELb1ELb0ELb1ELb1EEEEEEEEEvNT_6ParamsE)
        /*0de0*/ 	.short	0x0210
        /*0de2*/ 	.short	0x0af0


	//----- nvinfo : EIATTR_SW_WAR
	.align		4
.L_164:
        /*0de4*/ 	.byte	0x04, 0x36
        /*0de6*/ 	.short	(.L_166 - .L_165)
.L_165:
        /*0de8*/ 	.word	0x00000008
.L_166:


//--------------------- .nv.info._ZN7cutlass13device_kernelIN5flash11enable_sm90INS1_16FlashAttnFwdSm90INS1_25CollectiveMainloopFwdSm90ILi2EN4cute5tupleIJNS5_1CILi1EEES8_S8_EEENS6_IJNS7_ILi128EEENS7_ILi176EEESA_EEELi128ENS_6half_tEfNS_4arch4Sm90ELb0ELb0ELb0ELb1ELb0ELb1ELb0ELb1ELb1ELb1ELb0ELb0EEENS1_21CollectiveEpilogueFwdINS6_IJSA_SA_SB_EEES9_SD_SF_Li256ELb1ELb1ELb0ELb0EEENS1_36VarlenDynamicPersistentTileSchedulerILi128ELi176ELi256ELi128ELb0ELb1ELb1ELb0ELb1ELb1EEEEEEEEEvNT_6ParamsE --------------------------
	.section	.nv.info._ZN7cutlass13device_kernelIN5flash11enable_sm90INS1_16FlashAttnFwdSm90INS1_25CollectiveMainloopFwdSm90ILi2EN4cute5tupleIJNS5_1CILi1EEES8_S8_EEENS6_IJNS7_ILi128EEENS7_ILi176EEESA_EEELi128ENS_6half_tEfNS_4arch4Sm90ELb0ELb0ELb0ELb1ELb0ELb1ELb0ELb1ELb1ELb1ELb0ELb0EEENS1_21CollectiveEpilogueFwdINS6_IJSA_SA_SB_EEES9_SD_SF_Li256ELb1ELb1ELb0ELb0EEENS1_36VarlenDynamicPersistentTileSchedulerILi128ELi176ELi256ELi128ELb0ELb1ELb1ELb0ELb1ELb1EEEEEEEEEvNT_6ParamsE,"",@"SHT_CUDA_INFO"
	.sectionflags	@""
	.align	4


	//----- nvinfo : EIATTR_CUDA_API_VERSION
	.align		4
        /*0000*/ 	.byte	0x04, 0x37
        /*0002*/ 	.short	(.L_168 - .L_167)
.L_167:
        /*0004*/ 	.word	0x00000082


	//----- nvinfo : EIATTR_KPARAM_INFO
	.align		4
.L_168:
        /*0008*/ 	.byte	0x04, 0x17
        /*000a*/ 	.short	(.L_170 - .L_169)
.L_169:
        /*000c*/ 	.word	0x00000000
        /*0010*/ 	.short	0x0000
        /*0012*/ 	.short	0x0070
        /*0014*/ 	.byte	0x00, 0xf0, 0x01, 0x2a


	//----- nvinfo : EIATTR_SPARSE_MMA_MASK
	.align		4
.L_170:
        /*0018*/ 	.byte	0x03, 0x50
        /*001a*/ 	.short	0x0000


	//----- nvinfo : EIATTR_MAXREG_COUNT
	.align		4
        /*001c*/ 	.byte	0x03, 0x1b
        /*001e*/ 	.short	0x00a8


	//----- nvinfo : EIATTR_NUM_BARRIERS
	.align		4
        /*0020*/ 	.byte	0x02, 0x4c
        /*0022*/ 	.byte	0x10
	.zero		1


	//----- nvinfo : EIATTR_EXTERNS
	.align		4
        /*0024*/ 	.byte	0x04, 0x0f
        /*0026*/ 	.short	(.L_172 - .L_171)


	//   ....[0]....
	.align		4
.L_171:
        /*0028*/ 	.word	index@(__assertfail)


	//----- nvinfo : EIATTR_ANNOTATIONS
	.align		4
.L_172:
        /*002c*/ 	.byte	0x04, 0x55
        /*002e*/ 	.short	(.L_174 - .L_173)


	//   ....[0]....
.L_173:
        /* <DEDUP_REMOVED lines=132> */


	//----- nvinfo : EIATTR_MERCURY_ISA_VERSION
	.align		4
.L_174:
        /*0860*/ 	.byte	0x03, 0x5f
        /*0862*/ 	.short	0x0101


	//----- nvinfo : EIATTR_UNUSED_LOAD_BYTE_OFFSET
	.align		4
        /*0864*/ 	.byte	0x04, 0x44
        /*0866*/ 	.short	(.L_176 - .L_175)


	//   ....[0]....
.L_175:
        /*0868*/ 	.word	0x00000ab0
        /*086c*/ 	.word	0x0000fff0


	//   ....[1]....
        /*0870*/ 	.word	0x0001cb40
        /*0874*/ 	.word	0x0000fff0


	//----- nvinfo : EIATTR_INT_WARP_WIDE_INSTR_OFFSETS
	.align		4
.L_176:
        /*0878*/ 	.byte	0x04, 0x31
        /*087a*/ 	.short	(.L_178 - .L_177)


	//   ....[0]....
.L_177:
        /*087c*/ 	.word	0x00000180


	//   ....[1]....
        /*0880*/ 	.word	0x00000220


	//   ....[2]....
        /*0884*/ 	.word	0x00000290


	//   ....[3]....
        /*0888*/ 	.word	0x00021210


	//   ....[4]....
        /*088c*/ 	.word	0x000212b0


	//   ....[5]....
        /*0890*/ 	.word	0x00024bb0


	//   ....[6]....
        /*0894*/ 	.word	0x00024c20


	//----- nvinfo : EIATTR_COOP_GROUP_MASK_REGIDS
	.align		4
.L_178:
        /*0898*/ 	.byte	0x04, 0x29
        /*089a*/ 	.short	(.L_180 - .L_179)


	//   ....[0]....
.L_179:
        /*089c*/ 	.word	0xffffffff


	//   ....[1]....
        /*08a0*/ 	.word	0xffffffff


	//   ....[2]....
        /*08a4*/ 	.word	0xffffffff


	//   ....[3]....
        /*08a8*/ 	.word	0xffffffff


	//   ....[4]....
        /*08ac*/ 	.word	0xffffffff


	//   ....[5]....
        /*08b0*/ 	.word	0xffffffff


	//   ....[6]....
        /*08b4*/ 	.word	0xffffffff


	//   ....[7]....
        /*08b8*/ 	.word	0xffffffff


	//   ....[8]....
        /*08bc*/ 	.word	0xffffffff


	//   ....[9]....
        /*08c0*/ 	.word	0xffffffff


	//   ....[10]....
        /*08c4*/ 	.word	0xffffffff


	//   ....[11]....
        /*08c8*/ 	.word	0xffffffff


	//   ....[12]....
        /*08cc*/ 	.word	0xffffffff


	//   ....[13]....
        /*08d0*/ 	.word	0xffffffff


	//   ....[14]....
        /*08d4*/ 	.word	0xffffffff


	//   ....[15]....
        /*08d8*/ 	.word	0xffffffff


	//   ....[16]....
        /*08dc*/ 	.word	0xffffffff


	//   ....[17]....
        /*08e0*/ 	.word	0xffffffff


	//   ....[18]....
        /*08e4*/ 	.word	0xffffffff


	//   ....[19]....
        /*08e8*/ 	.word	0xffffffff


	//   ....[20]....
        /*08ec*/ 	.word	0xffffffff


	//   ....[21]....
        /*08f0*/ 	.word	0xffffffff


	//   ....[22]....
        /*08f4*/ 	.word	0xffffffff


	//   ....[23]....
        /*08f8*/ 	.word	0xffffffff


	//   ....[24]....
        /*08fc*/ 	.word	0xffffffff


	//   ....[25]....
        /*0900*/ 	.word	0xffffffff


	//   ....[26]....
        /*0904*/ 	.word	0xffffffff


	//   ....[27]....
        /*0908*/ 	.word	0xffffffff


	//   ....[28]....
        /*090c*/ 	.word	0xffffffff


	//   ....[29]....
        /*0910*/ 	.word	0xffffffff


	//   ....[30]....
        /*0914*/ 	.word	0xffffffff


	//   ....[31]....
        /*0918*/ 	.word	0xffffffff


	//   ....[32]....
        /*091c*/ 	.word	0xffffffff


	//   ....[33]....
        /*0920*/ 	.word	0xffffffff


	//   ....[34]....
        /*0924*/ 	.word	0xffffffff


	//   ....[35]....
        /*0928*/ 	.word	0xffffffff


	//   ....[36]....
        /*092c*/ 	.word	0xffffffff


	//   ....[37]....
        /*0930*/ 	.word	0xffffffff


	//   ....[38]....
        /*0934*/ 	.word	0xffffffff


	//   ....[39]....
        /*0938*/ 	.word	0xffffffff


	//   ....[40]....
        /*093c*/ 	.word	0xffffffff


	//   ....[41]....
        /*0940*/ 	.word	0xffffffff


	//   ....[42]....
        /*0944*/ 	.word	0xffffffff


	//   ....[43]....
        /*0948*/ 	.word	0xffffffff


	//   ....[44]....
        /*094c*/ 	.word	0xffffffff


	//   ....[45]....
        /*0950*/ 	.word	0xffffffff


	//   ....[46]....
        /*0954*/ 	.word	0xffffffff


	//   ....[47]....
        /*0958*/ 	.word	0xffffffff


	//   ....[48]....
        /*095c*/ 	.word	0xffffffff


	//   ....[49]....
        /*0960*/ 	.word	0xffffffff


	//   ....[50]....
        /*0964*/ 	.word	0xffffffff


	//   ....[51]....
        /*0968*/ 	.word	0xffffffff


	//   ....[52]....
        /*096c*/ 	.word	0xffffffff


	//   ....[53]....
        /*0970*/ 	.word	0xffffffff


	//   ....[54]....
        /*0974*/ 	.word	0xffffffff


	//   ....[55]....
        /*0978*/ 	.word	0xffffffff


	//   ....[56]....
        /*097c*/ 	.word	0xffffffff


	//   ....[57]....
        /*0980*/ 	.word	0xffffffff


	//   ....[58]....
        /*0984*/ 	.word	0xffffffff


	//   ....[59]....
        /*0988*/ 	.word	0xffffffff


	//   ....[60]....
        /*098c*/ 	.word	0xffffffff


	//   ....[61]....
        /*0990*/ 	.word	0xffffffff


	//   ....[62]....
        /*0994*/ 	.word	0xffffffff


	//   ....[63]....
        /*0998*/ 	.word	0xffffffff


	//   ....[64]....
        /*099c*/ 	.word	0xffffffff


	//   ....[65]....
        /*09a0*/ 	.word	0xffffffff


	//   ....[66]....
        /*09a4*/ 	.word	0xffffffff


	//   ....[67]....
        /*09a8*/ 	.word	0xffffffff


	//   ....[68]....
        /*09ac*/ 	.word	0xffffffff


	//   ....[69]....
        /*09b0*/ 	.word	0xffffffff


	//   ....[70]....
        /*09b4*/ 	.word	0xffffffff


	//   ....[71]....
        /*09b8*/ 	.word	0xffffffff


	//   ....[72]....
        /*09bc*/ 	.word	0xffffffff


	//   ....[73]....
        /*09c0*/ 	.word	0xffffffff


	//   ....[74]....
        /*09c4*/ 	.word	0xffffffff


	//   ....[75]....
        /*09c8*/ 	.word	0xffffffff


	//   ....[76]....
        /*09cc*/ 	.word	0xffffffff


	//   ....[77]....
        /*09d0*/ 	.word	0xffffffff


	//   ....[78]....
        /*09d4*/ 	.word	0xffffffff


	//   ....[79]....
        /*09d8*/ 	.word	0xffffffff


	//   ....[80]....
        /*09dc*/ 	.word	0xffffffff


	//   ....[81]....
        /*09e0*/ 	.word	0xffffffff


	//   ....[82]....
        /*09e4*/ 	.word	0xffffffff


	//   ....[83]....
        /*09e8*/ 	.word	0xffffffff


	//   ....[84]....
        /*09ec*/ 	.word	0xffffffff


	//   ....[85]....
        /*09f0*/ 	.word	0xffffffff


	//   ....[86]....
        /*09f4*/ 	.word	0xffffffff


	//   ....[87]....
        /*09f8*/ 	.word	0xffffffff


	//   ....[88]....
        /*09fc*/ 	.word	0xffffffff


	//   ....[89]....
        /*0a00*/ 	.word	0xffffffff


	//   ....[90]....
        /*0a04*/ 	.word	0xffffffff


	//   ....[91]....
        /*0a08*/ 	.word	0xffffffff


	//   ....[92]....
        /*0a0c*/ 	.word	0xffffffff


	//   ....[93]....
        /*0a10*/ 	.word	0xffffffff


	//   ....[94]....
        /*0a14*/ 	.word	0xffffffff


	//   ....[95]....
        /*0a18*/ 	.word	0xffffffff


	//   ....[96]....
        /*0a1c*/ 	.word	0xffffffff


	//   ....[97]....
        /*0a20*/ 	.word	0xffffffff


	//   ....[98]....
        /*0a24*/ 	.word	0xffffffff


	//   ....[99]....
        /*0a28*/ 	.word	0xffffffff


	//   ....[100]....
        /*0a2c*/ 	.word	0x0500000f


	//   ....[101]....
        /*0a30*/ 	.word	0x0500000f


	//   ....[102]....
        /*0a34*/ 	.word	0x0500000f


	//   ....[103]....
        /*0a38*/ 	.word	0x0500000f


	//   ....[104]....
        /*0a3c*/ 	.word	0x0500000f


	//   ....[105]....
        /*0a40*/ 	.word	0x0500000f


	//   ....[106]....
        /*0a44*/ 	.word	0x0500000f


	//   ....[107]....
        /*0a48*/ 	.word	0x0500000f


	//   ....[108]....
        /*0a4c*/ 	.word	0x0500000f


	//   ....[109]....
        /*0a50*/ 	.word	0x0500000f


	//   ....[110]....
        /*0a54*/ 	.word	0x0500000f


	//   ....[111]....
        /*0a58*/ 	.word	0x0500000f


	//   ....[112]....
        /*0a5c*/ 	.word	0x0500000f


	//   ....[113]....
        /*0a60*/ 	.word	0x0500000f


	//   ....[114]....
        /*0a64*/ 	.word	0x0500000f


	//   ....[115]....
        /*0a68*/ 	.word	0x0500000f


	//   ....[116]....
        /*0a6c*/ 	.word	0x0500000f


	//   ....[117]....
        /*0a70*/ 	.word	0x0500000f


	//   ....[118]....
        /*0a74*/ 	.word	0x0500000f


	//   ....[119]....
        /*0a78*/ 	.word	0x0500000f


	//   ....[120]....
        /*0a7c*/ 	.word	0x0500000f


	//   ....[121]....
        /*0a80*/ 	.word	0x0500000f


	//   ....[122]....
        /*0a84*/ 	.word	0x0500000f


	//   ....[123]....
        /*0a88*/ 	.word	0x0500000f


	//   ....[124]....
        /*0a8c*/ 	.word	0x0500000f


	//   ....[125]....
        /*0a90*/ 	.word	0x0500000f


	//   ....[126]....
        /*0a94*/ 	.word	0x0500000f


	//   ....[127]....
        /*0a98*/ 	.word	0x0500000f


	//   ....[128]....
        /*0a9c*/ 	.word	0x0500000f


	//   ....[129]....
        /*0aa0*/ 	.word	0x0500000f


	//   ....[130]....
        /*0aa4*/ 	.word	0x0500000f


	//   ....[131]....
        /*0aa8*/ 	.word	0x0500000f


	//   ....[132]....
        /*0aac*/ 	.word	0x0500000f


	//   ....[133]....
        /*0ab0*/ 	.word	0x0500000f


	//   ....[134]....
        /*0ab4*/ 	.word	0x0500000f


	//   ....[135]....
        /*0ab8*/ 	.word	0x0500000f


	//   ....[136]....
        /*0abc*/ 	.word	0x0500000f


	//   ....[137]....
        /*0ac0*/ 	.word	0x0500000f


	//   ....[138]....
        /*0ac4*/ 	.word	0x0500000f


	//   ....[139]....
        /*0ac8*/ 	.word	0x0500000f


	//   ....[140]....
        /*0acc*/ 	.word	0x0500000f


	//   ....[141]....
        /*0ad0*/ 	.word	0x0500000f


	//   ....[142]....
        /*0ad4*/ 	.word	0x0500000f


	//   ....[143]....
        /*0ad8*/ 	.word	0x0500000f


	//   ....[144]....
        /*0adc*/ 	.word	0x0500000f


	//   ....[145]....
        /*0ae0*/ 	.word	0x0500000f


	//   ....[146]....
        /*0ae4*/ 	.word	0x0500000f


	//   ....[147]....
        /*0ae8*/ 	.word	0x0500000f


	//   ....[148]....
        /*0aec*/ 	.word	0x0500000f


	//   ....[149]....
        /*0af0*/ 	.word	0x0500000f


	//   ....[150]....
        /*0af4*/ 	.word	0x0500000f


	//   ....[151]....
        /*0af8*/ 	.word	0x0500000f


	//   ....[152]....
        /*0afc*/ 	.word	0x0500000f


	//----- nvinfo : EIATTR_COOP_GROUP_INSTR_OFFSETS
	.align		4
.L_180:
        /*0b00*/ 	.byte	0x04, 0x28
        /*0b02*/ 	.short	(.L_182 - .L_181)


	//   ....[0]....
.L_181:
        /*0b04*/ 	.word	0x00000060


	//   ....[1]....
        /*0b08*/ 	.word	0x00000190


	//   ....[2]....
        /*0b0c*/ 	.word	0x00000240


	//   ....[3]....
        /*0b10*/ 	.word	0x00000400


	//   ....[4]....
        /*0b14*/ 	.word	0x00000560


	//   ....[5]....
        /*0b18*/ 	.word	0x00000680


	//   ....[6]....
        /*0b1c*/ 	.word	0x000007e0


	//   ....[7]....
        /*0b20*/ 	.word	0x0000c530


	//   ....[8]....
        /*0b24*/ 	.word	0x0000caf0


	//   ....[9]....
        /*0b28*/ 	.word	0x0000cb00


	//   ....[10]....
        /*0b2c*/ 	.word	0x0000cb10


	//   ....[11]....
        /*0b30*/ 	.word	0x0000cb20


	//   ....[12]....
        /*0b34*/ 	.word	0x0000e5a0


	//   ....[13]....
        /*0b38*/ 	.word	0x0000e5b0


	//   ....[14]....
        /*0b3c*/ 	.word	0x0000e5c0


	//   ....[15]....
        /*0b40*/ 	.word	0x0000e5d0


	//   ....[16]....
        /*0b44*/ 	.word	0x00014300


	//   ....[17]....
        /*0b48*/ 	.word	0x00014320


	//   ....[18]....
        /*0b4c*/ 	.word	0x00014730


	//   ....[19]....
        /*0b50*/ 	.word	0x00014770


	//   ....[20]....
        /*0b54*/ 	.word	0x00019f50


	//   ....[21]....
        /*0b58*/ 	.word	0x00019f70


	//   ....[22]....
        /*0b5c*/ 	.word	0x0001a940


	//   ....[23]....
        /*0b60*/ 	.word	0x0001a9b0


	//   ....[24]....
        /*0b64*/ 	.word	0x0001c010


	//   ....[25]....
        /*0b68*/ 	.word	0x0001c4f0


	//   ....[26]....
        /*0b6c*/ 	.word	0x0001c500


	//   ....[27]....
        /*0b70*/ 	.word	0x0001c530


	//   ....[28]....
        /*0b74*/ 	.word	0x0001d720


	//   ....[29]....
        /*0b78*/ 	.word	0x0001d750


	//   ....[30]....
        /*0b7c*/ 	.word	0x0001d7b0


	//   ....[31]....
        /*0b80*/ 	.word	0x0001d7f0


	//   ....[32]....
        /*0b84*/ 	.word	0x0001dd50


	//   ....[33]....
        /*0b88*/ 	.word	0x0001dd70


	//   ....[34]....
        /*0b8c*/ 	.word	0x0001de40


	//   ....[35]....
        /*0b90*/ 	.word	0x0001de60


	//   ....[36]....
        /*0b94*/ 	.word	0x0001df30


	//   ....[37]....
        /*0b98*/ 	.word	0x0001df50


	//   ....[38]....
        /*0b9c*/ 	.word	0x0001e030


	//   ....[39]....
        /*0ba0*/ 	.word	0x0001e050


	//   ....[40]....
        /*0ba4*/ 	.word	0x0001e8f0


	//   ....[41]....
        /*0ba8*/ 	.word	0x0001e900


	//   ....[42]....
        /*0bac*/ 	.word	0x0001ea20


	//   ....[43]....
        /*0bb0*/ 	.word	0x0001ea30


	//   ....[44]....
        /*0bb4*/ 	.word	0x0001eb50


	//   ....[45]....
        /*0bb8*/ 	.word	0x0001eb60


	//   ....[46]....
        /*0bbc*/ 	.word	0x0001ec80


	//   ....[47]....
        /*0bc0*/ 	.word	0x0001ec90


	//   ....[48]....
        /*0bc4*/ 	.word	0x0001ee10


	//   ....[49]....
        /*0bc8*/ 	.word	0x0001eff0


	//   ....[50]....
        /*0bcc*/ 	.word	0x0001f020


	//   ....[51]....
        /*0bd0*/ 	.word	0x0001f050


	//   ....[52]....
        /*0bd4*/ 	.word	0x0001f080


	//   ....[53]....
        /*0bd8*/ 	.word	0x0001f0b0


	//   ....[54]....
        /*0bdc*/ 	.word	0x0001f0e0


	//   ....[55]....
        /*0be0*/ 	.word	0x0001f260


	//   ....[56]....
        /*0be4*/ 	.word	0x0001f290


	//   ....[57]....
        /*0be8*/ 	.word	0x0001f2c0


	//   ....[58]....
        /*0bec*/ 	.word	0x0001f2f0


	//   ....[59]....
        /*0bf0*/ 	.word	0x0001f320


	//   ....[60]....
        /*0bf4*/ 	.word	0x0001f350


	//   ....[61]....
        /*0bf8*/ 	.word	0x0001f3e0


	//   ....[62]....
        /*0bfc*/ 	.word	0x0001f410


	//   ....[63]....
        /*0c00*/ 	.word	0x0001f4a0


	//   ....[64]....
        /*0c04*/ 	.word	0x00020060


	//   ....[65]....
        /*0c08*/ 	.word	0x00021840


	//   ....[66]....
        /*0c0c*/ 	.word	0x000224b0


	//   ....[67]....
        /*0c10*/ 	.word	0x000224e0


	//   ....[68]....
        /*0c14*/ 	.word	0x00022500


	//   ....[69]....
        /*0c18*/ 	.word	0x00022520


	//   ....[70]....
        /*0c1c*/ 	.word	0x00022630


	//   ....[71]....
        /*0c20*/ 	.word	0x00022640


	//   ....[72]....
        /*0c24*/ 	.word	0x000226d0


	//   ....[73]....
        /*0c28*/ 	.word	0x000226e0


	//   ....[74]....
        /*0c2c*/ 	.word	0x00022770


	//   ....[75]....
        /*0c30*/ 	.word	0x00022780


	//   ....[76]....
        /*0c34*/ 	.word	0x00022810


	//   ....[77]....
        /*0c38*/ 	.word	0x00022820


	//   ....[78]....
        /*0c3c*/ 	.word	0x000228b0


	//   ....[79]....
        /*0c40*/ 	.word	0x000228c0


	//   ....[80]....
        /*0c44*/ 	.word	0x00022910


	//   ....[81]....
        /*0c48*/ 	.word	0x00022940


	//   ....[82]....
        /*0c4c*/ 	.word	0x000252f0


	//   ....[83]....
        /*0c50*/ 	.word	0x00025320


	//   ....[84]....
        /*0c54*/ 	.word	0x00025360


	//   ....[85]....
        /*0c58*/ 	.word	0x00025390


	//   ....[86]....
        /*0c5c*/ 	.word	0x000253c0


	//   ....[87]....
        /*0c60*/ 	.word	0x000253f0


	//   ....[88]....
        /*0c64*/ 	.word	0x00025420


	//   ....[89]....
        /*0c68*/ 	.word	0x00025450


	//   ....[90]....
        /*0c6c*/ 	.word	0x000255e0


	//   ....[91]....
        /*0c70*/ 	.word	0x00025610


	//   ....[92]....
        /*0c74*/ 	.word	0x00025640


	//   ....[93]....
        /*0c78*/ 	.word	0x00025670


	//   ....[94]....
        /*0c7c*/ 	.word	0x000256a0


	//   ....[95]....
        /*0c80*/ 	.word	0x000256d0


	//   ....[96]....
        /*0c84*/ 	.word	0x00025790


	//   ....[97]....
        /*0c88*/ 	.word	0x000257b0


	//   ....[98]....
        /*0c8c*/ 	.word	0x00025820


	//   ....[99]....
        /*0c90*/ 	.word	0x00025cb0


	//   ....[100]....
        /*0c94*/ 	.word	0x00026140


	//   ....[101]....
        /*0c98*/ 	.word	0x000261f0


	//   ....[102]....
        /*0c9c*/ 	.word	0x00026280


	//   ....[103]....
        /*0ca0*/ 	.word	0x000262d0


	//   ....[104]....
        /*0ca4*/ 	.word	0x00026320


	//   ....[105]....
        /*0ca8*/ 	.word	0x00026400


	//   ....[106]....
        /*0cac*/ 	.word	0x00026490


	//   ....[107]....
        /*0cb0*/ 	.word	0x000264e0


	//   ....[108]....
        /*0cb4*/ 	.word	0x00026530


	//   ....[109]....
        /*0cb8*/ 	.word	0x00026740


	//   ....[110]....
        /*0cbc*/ 	.word	0x00026790


	//   ....[111]....
        /*0cc0*/ 	.word	0x00026820


	//   ....[112]....
        /*0cc4*/ 	.word	0x000268b0


	//   ....[113]....
        /*0cc8*/ 	.word	0x00026940


	//   ....[114]....
        /*0ccc*/ 	.word	0x000269d0


	//   ....[115]....
        /*0cd0*/ 	.word	0x00026a60


	//   ....[116]....
        /*0cd4*/ 	.word	0x00026af0


	//   ....[117]....
        /*0cd8*/ 	.word	0x00026bb0


	//   ....[118]....
        /*0cdc*/ 	.word	0x00026ea0


	//   ....[119]....
        /*0ce0*/ 	.word	0x00027010


	//   ....[120]....
        /*0ce4*/ 	.word	0x00027060


	//   ....[121]....
        /*0ce8*/ 	.word	0x000271f0


	//   ....[122]....
        /*0cec*/ 	.word	0x00027240


	//   ....[123]....
        /*0cf0*/ 	.word	0x00027370


	//   ....[124]....
        /*0cf4*/ 	.word	0x000273c0


	//   ....[125]....
        /*0cf8*/ 	.word	0x000274e0


	//   ....[126]....
        /*0cfc*/ 	.word	0x00027530


	//   ....[127]....
        /*0d00*/ 	.word	0x00027650


	//   ....[128]....
        /*0d04*/ 	.word	0x000276a0


	//   ....[129]....
        /*0d08*/ 	.word	0x000277c0


	//   ....[130]....
        /*0d0c*/ 	.word	0x00027810


	//   ....[131]....
        /*0d10*/ 	.word	0x00027910


	//   ....[132]....
        /*0d14*/ 	.word	0x00027980


	//   ....[133]....
        /*0d18*/ 	.word	0x00027a80


	//   ....[134]....
        /*0d1c*/ 	.word	0x00027ad0


	//   ....[135]....
        /*0d20*/ 	.word	0x00027e00


	//   ....[136]....
        /*0d24*/ 	.word	0x00027ea0


	//   ....[137]....
        /*0d28*/ 	.word	0x00027fd0


	//   ....[138]....
        /*0d2c*/ 	.word	0x00028050


	//   ....[139]....
        /*0d30*/ 	.word	0x000280d0


	//   ....[140]....
        /*0d34*/ 	.word	0x00028150


	//   ....[141]....
        /*0d38*/ 	.word	0x000281d0


	//   ....[142]....
        /*0d3c*/ 	.word	0x00028260


	//   ....[143]....
        /*0d40*/ 	.word	0x00028300


	//   ....[144]....
        /*0d44*/ 	.word	0x000283b0


	//   ....[145]....
        /*0d48*/ 	.word	0x00028430


	//   ....[146]....
        /*0d4c*/ 	.word	0x000284b0


	//   ....[147]....
        /*0d50*/ 	.word	0x00028530


	//   ....[148]....
        /*0d54*/ 	.word	0x000285c0


	//   ....[149]....
        /*0d58*/ 	.word	0x00028640


	//   ....[150]....
        /*0d5c*/ 	.word	0x000286e0


	//   ....[151]....
        /*0d60*/ 	.word	0x00028770


	//   ....[152]....
        /*0d64*/ 	.word	0x000288a0


	//----- nvinfo : EIATTR_REG_RECONFIG
	.align		4
.L_182:
        /*0d68*/ 	.byte	0x01, 0x54
	.zero		2


	//----- nvinfo : EIATTR_SYSCALL_OFFSETS
	.align		4
        /*0d6c*/ 	.byte	0x04, 0x46
        /*0d6e*/ 	.short	(.L_184 - .L_183)


	//   ....[0]....
.L_183:
        /*0d70*/ 	.word	0x00001b10


	//   ....[1]....
        /*0d74*/ 	.word	0x00001c60


	//   ....[2]....
        /*0d78*/ 	.word	0x0000c6e0


	//   ....[3]....
        /*0d7c*/ 	.word	0x0000ca50


	//   ....[4]....
        /*0d80*/ 	.word	0x00021420


	//   ....[5]....
        /*0d84*/ 	.word	0x00021580


	//   ....[6]....
        /*0d88*/ 	.word	0x00021680


	//   ....[7]....
        /*0d8c*/ 	.word	0x00022060


	//----- nvinfo : EIATTR_MBARRIER_INSTR_OFFSETS
	.align		4
.L_184:
        /*0d90*/ 	.byte	0x04, 0x39
        /*0d92*/ 	.short	(.L_186 - .L_185)


	//   ....[0]....
.L_185:
        /*0d94*/ 	.word	0x000002b0
        /*0d98*/ 	.word	0x000000ff
        /*0d9c*/ 	.word	0x00034800
        /*0da0*/ 	.short	0x0100
        /*0da2*/ 	.byte	0x08
	.zero		1


	//   ....[1]....
        /*0da4*/ 	.word	0x000002c0
        /*0da8*/ 	.word	0x000000ff
        /*0dac*/ 	.word	0x00034820
        /*0db0*/ 	.short	0x0100
        /*0db2*/ 	.byte	0x08
	.zero		1


	//   ....[2]....
        /*0db4*/ 	.word	0x000003b0
        /*0db8*/ 	.word	0x000000ff
        /*0dbc*/ 	.word	0x00034830
        /*0dc0*/ 	.short	0x0100
        /*0dc2*/ 	.byte	0x08
	.zero		1


	//   ....[3]....
        /*0dc4*/ 	.word	0x000003c0
        /*0dc8*/ 	.word	0x000000ff
        /*0dcc*/ 	.word	0x00034840
        /*0dd0*/ 	.short	0x0100
        /*0dd2*/ 	.byte	0x08
	.zero		1


	//   ....[4]....
        /*0dd4*/ 	.word	0x000003d0
        /*0dd8*/ 	.word	0x000000ff
        /*0ddc*/ 	.word	0x00034838
        /*0de0*/ 	.short	0x0100
        /*0de2*/ 	.byte	0x08
	.zero		1


	//   ....[5]....
        /*0de4*/ 	.word	0x000003e0
        /*0de8*/ 	.word	0x000000ff
        /*0dec*/ 	.word	0x00034848
        /*0df0*/ 	.short	0x0100
        /*0df2*/ 	.byte	0x08
	.zero		1


	//   ....[6]....
        /*0df4*/ 	.word	0x00000510
        /*0df8*/ 	.word	0x000000ff
        /*0dfc*/ 	.word	0x00034850
        /*0e00*/ 	.short	0x0100
        /*0e02*/ 	.byte	0x08
	.zero		1


	//   ....[7]....
        /*0e04*/ 	.word	0x00000520
        /*0e08*/ 	.word	0x000000ff
        /*0e0c*/ 	.word	0x00034860
        /*0e10*/ 	.short	0x0100
        /*0e12*/ 	.byte	0x08
	.zero		1


	//   ....[8]....
        /*0e14*/ 	.word	0x00000530
        /*0e18*/ 	.word	0x000000ff
        /*0e1c*/ 	.word	0x00034858
        /*0e20*/ 	.short	0x0100
        /*0e22*/ 	.byte	0x08
	.zero		1


	//   ....[9]....
        /*0e24*/ 	.word	0x00000540
        /*0e28*/ 	.word	0x000000ff
        /*0e2c*/ 	.word	0x00034868
        /*0e30*/ 	.short	0x0100
        /*0e32*/ 	.byte	0x08
	.zero		1


	//   ....[10]....
        /*0e34*/ 	.word	0x00000630
        /*0e38*/ 	.word	0x000000ff
        /*0e3c*/ 	.word	0x00034870
        /*0e40*/ 	.short	0x0100
        /*0e42*/ 	.byte	0x06
	.zero		1


	//   ....[11]....
        /*0e44*/ 	.word	0x00000640
        /*0e48*/ 	.word	0x000000ff
        /*0e4c*/ 	.word	0x00034880
        /*0e50*/ 	.short	0x0100
        /*0e52*/ 	.byte	0x06
	.zero		1


	//   ....[12]....
        /*0e54*/ 	.word	0x00000650
        /*0e58*/ 	.word	0x000000ff
        /*0e5c*/ 	.word	0x00034878
        /*0e60*/ 	.short	0x0100
        /*0e62*/ 	.byte	0x06
	.zero		1


	//   ....[13]....
        /*0e64*/ 	.word	0x00000660
        /*0e68*/ 	.word	0x000000ff
        /*0e6c*/ 	.word	0x00034888
        /*0e70*/ 	.short	0x0100
        /*0e72*/ 	.byte	0x06
	.zero		1


	//   ....[14]....
        /*0e74*/ 	.word	0x00000790
        /*0e78*/ 	.word	0x000000ff
        /*0e7c*/ 	.word	0x00034890
        /*0e80*/ 	.short	0x0100
        /*0e82*/ 	.byte	0x08
	.zero		1


	//   ....[15]....
        /*0e84*/ 	.word	0x000007a0
        /*0e88*/ 	.word	0x000000ff
        /*0e8c*/ 	.word	0x000348a0
        /*0e90*/ 	.short	0x0100
        /*0e92*/ 	.byte	0x08
	.zero		1


	//   ....[16]....
        /*0e94*/ 	.word	0x000007b0
        /*0e98*/ 	.word	0x000000ff
        /*0e9c*/ 	.word	0x00034898
        /*0ea0*/ 	.short	0x0100
        /*0ea2*/ 	.byte	0x08
	.zero		1


	//   ....[17]....
        /*0ea4*/ 	.word	0x000007c0
        /*0ea8*/ 	.word	0x000000ff
        /*0eac*/ 	.word	0x000348a8
        /*0eb0*/ 	.short	0x0100
        /*0eb2*/ 	.byte	0x08
	.zero		1


	//   ....[18]....
        /*0eb4*/ 	.word	0x000008f0
        /*0eb8*/ 	.word	0x000000ff
        /*0ebc*/ 	.word	0x000348b0
        /*0ec0*/ 	.short	0x0100
        /*0ec2*/ 	.byte	0x08
	.zero		1


	//   ....[19]....
        /*0ec4*/ 	.word	0x00000900
        /*0ec8*/ 	.word	0x000000ff
        /*0ecc*/ 	.word	0x000348c0
        /*0ed0*/ 	.short	0x0100
        /*0ed2*/ 	.byte	0x08
	.zero		1


	//   ....[20]....
        /*0ed4*/ 	.word	0x00000910
        /*0ed8*/ 	.word	0x000000ff
        /*0edc*/ 	.word	0x000348b8
        /*0ee0*/ 	.short	0x0100
        /*0ee2*/ 	.byte	0x08
	.zero		1


	//   ....[21]....
        /*0ee4*/ 	.word	0x00000920
        /*0ee8*/ 	.word	0x000000ff
        /*0eec*/ 	.word	0x000348c8
        /*0ef0*/ 	.short	0x0100
        /*0ef2*/ 	.byte	0x08
	.zero		1


	//   ....[22]....
        /*0ef4*/ 	.word	0x00003e90
        /*0ef8*/ 	.word	0x00000003
        /*0efc*/ 	.word	0x00034890
        /*0f00*/ 	.short	0x010a
        /*0f02*/ 	.byte	0x3f
	.zero		1


	//   ....[23]....
        /*0f04*/ 	.word	0x000078c0
        /*0f08*/ 	.word	0x00000003
        /*0f0c*/ 	.word	0x00034890
        /*0f10*/ 	.short	0x010a
        /*0f12*/ 	.byte	0x3f
	.zero		1


	//   ....[24]....
        /*0f14*/ 	.word	0x0000add0
        /*0f18*/ 	.word	0x00000003
        /*0f1c*/ 	.word	0x00034890
        /*0f20*/ 	.short	0x010a
        /*0f22*/ 	.byte	0x3f
	.zero		1


	//   ....[25]....
        /*0f24*/ 	.word	0x0000b7a0
        /*0f28*/ 	.word	0x0000002c
        /*0f2c*/ 	.word	0x00000000
        /*0f30*/ 	.short	0x0101
        /*0f32*/ 	.byte	0x3f
	.zero		1


	//   ....[26]....
        /*0f34*/ 	.word	0x0000b7e0
        /*0f38*/ 	.word	0x00000003
        /*0f3c*/ 	.word	0x000348b0
        /*0f40*/ 	.short	0x010a
        /*0f42*/ 	.byte	0x3f
	.zero		1


	//   ....[27]....
        /*0f44*/ 	.word	0x0000c140
        /*0f48*/ 	.word	0x00000003
        /*0f4c*/ 	.word	0x00000000
        /*0f50*/ 	.short	0x0101
        /*0f52*/ 	.byte	0x3f
	.zero		1


	//   ....[28]....
        /*0f54*/ 	.word	0x0000c770
        /*0f58*/ 	.word	0x00000002
        /*0f5c*/ 	.word	0x00034800
        /*0f60*/ 	.short	0x010a
        /*0f62*/ 	.byte	0x3f
	.zero		1


	//   ....[29]....
        /*0f64*/ 	.word	0x0000c7c0
        /*0f68*/ 	.word	0x00000002
        /*0f6c*/ 	.word	0x00034800
        /*0f70*/ 	.short	0x010a
        /*0f72*/ 	.byte	0x3f
	.zero		1


	//   ....[30]....
        /*0f74*/ 	.word	0x0000cdc0
        /*0f78*/ 	.word	0x00000002
        /*0f7c*/ 	.word	0x00034800
        /*0f80*/ 	.short	0x010a
        /*0f82*/ 	.byte	0x3f
	.zero		1


	//   ....[31]....
        /*0f84*/ 	.word	0x0000e830
        /*0f88*/ 	.word	0x00000002
        /*0f8c*/ 	.word	0x00034800
        /*0f90*/ 	.short	0x010a
        /*0f92*/ 	.byte	0x3f
	.zero		1


	//   ....[32]....
        /*0f94*/ 	.word	0x000104e0
        /*0f98*/ 	.word	0x00000000
        /*0f9c*/ 	.word	0x00034830
        /*0fa0*/ 	.short	0x010a
        /*0fa2*/ 	.byte	0x3f
	.zero		1


	//   ....[33]....
        /*0fa4*/ 	.word	0x00010560
        /*0fa8*/ 	.word	0x00000000
        /*0fac*/ 	.word	0x00034830
        /*0fb0*/ 	.short	0x010a
        /*0fb2*/ 	.byte	0x3f
	.zero		1


	//   ....[34]....
        /*0fb4*/ 	.word	0x00015050
        /*0fb8*/ 	.word	0x00000032
        /*0fbc*/ 	.word	0x00000000
        /*0fc0*/ 	.short	0x0101
        /*0fc2*/ 	.byte	0x3f
	.zero		1


	//   ....[35]....
        /*0fc4*/ 	.word	0x00016250
        /*0fc8*/ 	.word	0x00000007
        /*0fcc*/ 	.word	0x00034830
        /*0fd0*/ 	.short	0x010a
        /*0fd2*/ 	.byte	0x3f
	.zero		1


	//   ....[36]....
        /*0fd4*/ 	.word	0x000162a0
        /*0fd8*/ 	.word	0x00000007
        /*0fdc*/ 	.word	0x00034830
        /*0fe0*/ 	.short	0x010a
        /*0fe2*/ 	.byte	0x3f
	.zero		1


	//   ....[37]....
        /*0fe4*/ 	.word	0x00019a10
        /*0fe8*/ 	.word	0x00000007
        /*0fec*/ 	.word	0x00034850
        /*0ff0*/ 	.short	0x010a
        /*0ff2*/ 	.byte	0x3f
	.zero		1


	//   ....[38]....
        /*0ff4*/ 	.word	0x00019a50
        /*0ff8*/ 	.word	0x00000007
        /*0ffc*/ 	.word	0x00034850
        /*1000*/ 	.short	0x010a
        /*1002*/ 	.byte	0x3f
	.zero		1


	//   ....[39]....
        /*1004*/ 	.word	0x0001b210
        /*1008*/ 	.word	0x00000082
        /*100c*/ 	.word	0x00000000
        /*1010*/ 	.short	0x0101
        /*1012*/ 	.byte	0x3f
	.zero		1


	//   ....[40]....
        /*1014*/ 	.word	0x0001b360
        /*1018*/ 	.word	0x00000082
        /*101c*/ 	.word	0x00000000
        /*1020*/ 	.short	0x0101
        /*1022*/ 	.byte	0x3f
	.zero		1


	//   ....[41]....
        /*1024*/ 	.word	0x0001bef0
        /*1028*/ 	.word	0x0000000b
        /*102c*/ 	.word	0x00034850
        /*1030*/ 	.short	0x010a
        /*1032*/ 	.byte	0x3f
	.zero		1


	//   ....[42]....
        /*1034*/ 	.word	0x0001bf70
        /*1038*/ 	.word	0x0000000b
        /*103c*/ 	.word	0x00034850
        /*1040*/ 	.short	0x010a
        /*1042*/ 	.byte	0x3f
	.zero		1


	//   ....[43]....
        /*1044*/ 	.word	0x0001c830
        /*1048*/ 	.word	0x0000000a
        /*104c*/ 	.word	0x00000000
        /*1050*/ 	.short	0x0101
        /*1052*/ 	.byte	0x3f
	.zero		1


	//   ....[44]....
        /*1054*/ 	.word	0x0001dd60
        /*1058*/ 	.word	0x00000000
        /*105c*/ 	.word	0x00000000
        /*1060*/ 	.short	0x0101
        /*1062*/ 	.byte	0x3f
	.zero		1


	//   ....[45]....
        /*1064*/ 	.word	0x00020150
        /*1068*/ 	.word	0x00000004
        /*106c*/ 	.word	0x00034820
        /*1070*/ 	.short	0x010a
        /*1072*/ 	.byte	0x3f
	.zero		1


	//   ....[46]....
        /*1074*/ 	.word	0x00020230
        /*1078*/ 	.word	0x00000004
        /*107c*/ 	.word	0x000348a0
        /*1080*/ 	.short	0x010a
        /*1082*/ 	.byte	0x3f
	.zero		1


	//   ....[47]....
        /*1084*/ 	.word	0x00020580
        /*1088*/ 	.word	0x00000004
        /*108c*/ 	.word	0x000348c0
        /*1090*/ 	.short	0x010a
        /*1092*/ 	.byte	0x3f
	.zero		1


	//   ....[48]....
        /*1094*/ 	.word	0x00020a30
        /*1098*/ 	.word	0x00000006
        /*109c*/ 	.word	0x000348a0
        /*10a0*/ 	.short	0x010a
        /*10a2*/ 	.byte	0x3f
	.zero		1


	//   ....[49]....
        /*10a4*/ 	.word	0x00020d70
        /*10a8*/ 	.word	0x00000006
        /*10ac*/ 	.word	0x000348c0
        /*10b0*/ 	.short	0x010a
        /*10b2*/ 	.byte	0x3f
	.zero		1


	//   ....[50]....
        /*10b4*/ 	.word	0x00021af0
        /*10b8*/ 	.word	0x00000000
        /*10bc*/ 	.word	0x00034840
        /*10c0*/ 	.short	0x010a
        /*10c2*/ 	.byte	0x3f
	.zero		1


	//   ....[51]....
        /*10c4*/ 	.word	0x00022a40
        /*10c8*/ 	.word	0x00000009
        /*10cc*/ 	.word	0x00034800
        /*10d0*/ 	.short	0x0107
        /*10d2*/ 	.byte	0x3f
	.zero		1


	//   ....[52]....
        /*10d4*/ 	.word	0x00022b50
        /*10d8*/ 	.word	0x00000002
        /*10dc*/ 	.word	0x00034800
        /*10e0*/ 	.short	0x0101
        /*10e2*/ 	.byte	0x3f
	.zero		1


	//   ....[53]....
        /*10e4*/ 	.word	0x00022b70
        /*10e8*/ 	.word	0x00000002
        /*10ec*/ 	.word	0x00034820
        /*10f0*/ 	.short	0x010a
        /*10f2*/ 	.byte	0x3f
	.zero		1


	//   ....[54]....
        /*10f4*/ 	.word	0x00022f00
        /*10f8*/ 	.word	0x00000003
        /*10fc*/ 	.word	0x00034840
        /*1100*/ 	.short	0x010a
        /*1102*/ 	.byte	0x3f
	.zero		1


	//   ....[55]....
        /*1104*/ 	.word	0x000232c0
        /*1108*/ 	.word	0x00000003
        /*110c*/ 	.word	0x00000060
        /*1110*/ 	.short	0x010a
        /*1112*/ 	.byte	0x3f
	.zero		1


	//   ....[56]....
        /*1114*/ 	.word	0x000239c0
        /*1118*/ 	.word	0x00000003
        /*111c*/ 	.word	0x00034840
        /*1120*/ 	.short	0x010a
        /*1122*/ 	.byte	0x3f
	.zero		1


	//   ....[57]....
        /*1124*/ 	.word	0x00023d80
        /*1128*/ 	.word	0x00000002
        /*112c*/ 	.word	0x00000060
        /*1130*/ 	.short	0x010a
        /*1132*/ 	.byte	0x3f
	.zero		1


	//   ....[58]....
        /*1134*/ 	.word	0x000243b0
        /*1138*/ 	.word	0x00000002
        /*113c*/ 	.word	0x00034840
        /*1140*/ 	.short	0x010a
        /*1142*/ 	.byte	0x3f
	.zero		1


	//   ....[59]....
        /*1144*/ 	.word	0x00024770
        /*1148*/ 	.word	0x00000002
        /*114c*/ 	.word	0x00000060
        /*1150*/ 	.short	0x010a
        /*1152*/ 	.byte	0x3f
	.zero		1


	//   ....[60]....
        /*1154*/ 	.word	0x00024d30
        /*1158*/ 	.word	0x00000002
        /*115c*/ 	.word	0x00034860
        /*1160*/ 	.short	0x010a
        /*1162*/ 	.byte	0x3f
	.zero		1


	//   ....[61]....
        /*1164*/ 	.word	0x00025c30
        /*1168*/ 	.word	0x00000000
        /*116c*/ 	.word	0x00034820
        /*1170*/ 	.short	0x010a
        /*1172*/ 	.byte	0x3f
	.zero		1


	//   ....[62]....
        /*1174*/ 	.word	0x00025de0
        /*1178*/ 	.word	0x00000006
        /*117c*/ 	.word	0x00000000
        /*1180*/ 	.short	0x010a
        /*1182*/ 	.byte	0x3f
	.zero		1


	//   ....[63]....
        /*1184*/ 	.word	0x00025e50
        /*1188*/ 	.word	0x00000007
        /*118c*/ 	.word	0x00000000
        /*1190*/ 	.short	0x010a
        /*1192*/ 	.byte	0x3f
	.zero		1


	//   ....[64]....
        /*1194*/ 	.word	0x00025ec0
        /*1198*/ 	.word	0x00000004
        /*119c*/ 	.word	0x00000000
        /*11a0*/ 	.short	0x010a
        /*11a2*/ 	.byte	0x3f
	.zero		1


	//   ....[65]....
        /*11a4*/ 	.word	0x00025ef0
        /*11a8*/ 	.word	0x00000003
        /*11ac*/ 	.word	0x00000000
        /*11b0*/ 	.short	0x010a
        /*11b2*/ 	.byte	0x3f
	.zero		1


	//   ....[66]....
        /*11b4*/ 	.word	0x00025f50
        /*11b8*/ 	.word	0x00000003
        /*11bc*/ 	.word	0x00034890
        /*11c0*/ 	.short	0x010a
        /*11c2*/ 	.byte	0x3f
	.zero		1


	//   ....[67]....
        /*11c4*/ 	.word	0x00025fa0
        /*11c8*/ 	.word	0x00000003
        /*11cc*/ 	.word	0x00034890
        /*11d0*/ 	.short	0x010a
        /*11d2*/ 	.byte	0x3f
	.zero		1


	//   ....[68]....
        /*11d4*/ 	.word	0x00025ff0
        /*11d8*/ 	.word	0x00000003
        /*11dc*/ 	.word	0x00034890
        /*11e0*/ 	.short	0x010a
        /*11e2*/ 	.byte	0x3f
	.zero		1


	//   ....[69]....
        /*11e4*/ 	.word	0x00026040
        /*11e8*/ 	.word	0x00000003
        /*11ec*/ 	.word	0x000348b0
        /*11f0*/ 	.short	0x010a
        /*11f2*/ 	.byte	0x3f
	.zero		1


	//   ....[70]....
        /*11f4*/ 	.word	0x00026350
        /*11f8*/ 	.word	0x00000002
        /*11fc*/ 	.word	0x00034800
        /*1200*/ 	.short	0x010a
        /*1202*/ 	.byte	0x3f
	.zero		1


	//   ....[71]....
        /*1204*/ 	.word	0x00026560
        /*1208*/ 	.word	0x00000002
        /*120c*/ 	.word	0x00034800
        /*1210*/ 	.short	0x010a
        /*1212*/ 	.byte	0x3f
	.zero		1


	//   ....[72]....
        /*1214*/ 	.word	0x000265b0
        /*1218*/ 	.word	0x00000000
        /*121c*/ 	.word	0x00034830
        /*1220*/ 	.short	0x010a
        /*1222*/ 	.byte	0x3f
	.zero		1


	//   ....[73]....
        /*1224*/ 	.word	0x00026600
        /*1228*/ 	.word	0x00000007
        /*122c*/ 	.word	0x00034830
        /*1230*/ 	.short	0x010a
        /*1232*/ 	.byte	0x3f
	.zero		1


	//   ....[74]....
        /*1234*/ 	.word	0x00026650
        /*1238*/ 	.word	0x00000007
        /*123c*/ 	.word	0x00034850
        /*1240*/ 	.short	0x010a
        /*1242*/ 	.byte	0x3f
	.zero		1


	//   ....[75]....
        /*1244*/ 	.word	0x000266a0
        /*1248*/ 	.word	0x0000000b
        /*124c*/ 	.word	0x00034850
        /*1250*/ 	.short	0x010a
        /*1252*/ 	.byte	0x3f
	.zero		1


	//   ....[76]....
        /*1254*/ 	.word	0x00026c80
        /*1258*/ 	.word	0x00000003
        /*125c*/ 	.word	0x00034820
        /*1260*/ 	.short	0x010a
        /*1262*/ 	.byte	0x3f
	.zero		1


	//   ....[77]....
        /*1264*/ 	.word	0x00026cd0
        /*1268*/ 	.word	0x00000004
        /*126c*/ 	.word	0x000348a0
        /*1270*/ 	.short	0x010a
        /*1272*/ 	.byte	0x3f
	.zero		1


	//   ....[78]....
        /*1274*/ 	.word	0x00026d20
        /*1278*/ 	.word	0x00000004
        /*127c*/ 	.word	0x000348c0
        /*1280*/ 	.short	0x010a
        /*1282*/ 	.byte	0x3f
	.zero		1


	//   ....[79]....
        /*1284*/ 	.word	0x00026d70
        /*1288*/ 	.word	0x00000006
        /*128c*/ 	.word	0x000348a0
        /*1290*/ 	.short	0x010a
        /*1292*/ 	.byte	0x3f
	.zero		1


	//   ....[80]....
        /*1294*/ 	.word	0x00026dc0
        /*1298*/ 	.word	0x00000006
        /*129c*/ 	.word	0x000348c0
        /*12a0*/ 	.short	0x010a
        /*12a2*/ 	.byte	0x3f
	.zero		1


	//   ....[81]....
        /*12a4*/ 	.word	0x00026f60
        /*12a8*/ 	.word	0x00000000
        /*12ac*/ 	.word	0x00034840
        /*12b0*/ 	.short	0x010a
        /*12b2*/ 	.byte	0x3f
	.zero		1


	//   ....[82]....
        /*12b4*/ 	.word	0x00027b20
        /*12b8*/ 	.word	0x00000002
        /*12bc*/ 	.word	0x00034820
        /*12c0*/ 	.short	0x010a
        /*12c2*/ 	.byte	0x3f
	.zero		1


	//   ....[83]....
        /*12c4*/ 	.word	0x00027b70
        /*12c8*/ 	.word	0x00000003
        /*12cc*/ 	.word	0x00034840
        /*12d0*/ 	.short	0x010a
        /*12d2*/ 	.byte	0x3f
	.zero		1


	//   ....[84]....
        /*12d4*/ 	.word	0x00027bc0
        /*12d8*/ 	.word	0x00000003
        /*12dc*/ 	.word	0x00000060
        /*12e0*/ 	.short	0x010a
        /*12e2*/ 	.byte	0x3f
	.zero		1


	//   ....[85]....
        /*12e4*/ 	.word	0x00027c10
        /*12e8*/ 	.word	0x00000003
        /*12ec*/ 	.word	0x00034840
        /*12f0*/ 	.short	0x010a
        /*12f2*/ 	.byte	0x3f
	.zero		1


	//   ....[86]....
        /*12f4*/ 	.word	0x00027c60
        /*12f8*/ 	.word	0x00000002
        /*12fc*/ 	.word	0x00000060
        /*1300*/ 	.short	0x010a
        /*1302*/ 	.byte	0x3f
	.zero		1


	//   ....[87]....
        /*1304*/ 	.word	0x00027cb0
        /*1308*/ 	.word	0x00000002
        /*130c*/ 	.word	0x00034840
        /*1310*/ 	.short	0x010a
        /*1312*/ 	.byte	0x3f
	.zero		1


	//   ....[88]....
        /*1314*/ 	.word	0x00027d00
        /*1318*/ 	.word	0x00000002
        /*131c*/ 	.word	0x00000060
        /*1320*/ 	.short	0x010a
        /*1322*/ 	.byte	0x3f
	.zero		1


	//   ....[89]....
        /*1324*/ 	.word	0x00027d50
        /*1328*/ 	.word	0x00000002
        /*132c*/ 	.word	0x00034860
        /*1330*/ 	.short	0x010a
        /*1332*/ 	.byte	0x3f
	.zero		1


	//   ....[90]....
        /*1334*/ 	.word	0x000287c0
        /*1338*/ 	.word	0x00000000
        /*133c*/ 	.word	0x00034820
        /*1340*/ 	.short	0x010a
        /*1342*/ 	.byte	0x3f
	.zero		1


	//   ....[91]....
        /*1344*/ 	.word	0x00028960
        /*1348*/ 	.word	0x00000006
        /*134c*/ 	.word	0x00000000
        /*1350*/ 	.short	0x010a
        /*1352*/ 	.byte	0x3f
	.zero		1


	//   ....[92]....
        /*1354*/ 	.word	0x000289b0
        /*1358*/ 	.word	0x00000007
        /*135c*/ 	.word	0x00000000
        /*1360*/ 	.short	0x010a
        /*1362*/ 	.byte	0x3f
	.zero		1


	//   ....[93]....
        /*1364*/ 	.word	0x00028a00
        /*1368*/ 	.word	0x00000004
        /*136c*/ 	.word	0x00000000
        /*1370*/ 	.short	0x010a
        /*1372*/ 	.byte	0x3f
	.zero		1


	//----- nvinfo : EIATTR_NUM_MBARRIERS
	.align		4
.L_186:
        /*1374*/ 	.byte	0x03, 0x38
        /*1376*/ 	.short	0x0016


	//----- nvinfo : EIATTR_EXIT_INSTR_OFFSETS
	.align		4
        /*1378*/ 	.byte	0x04, 0x1c
        /*137a*/ 	.short	(.L_188 - .L_187)


	//   ....[0]....
.L_187:
        /*137c*/ 	.word	0x00025f40


	//----- nvinfo : EIATTR_MAX_THREADS
	.align		4
.L_188:
        /*1380*/ 	.byte	0x04, 0x05
        /*1382*/ 	.short	(.L_190 - .L_189)
.L_189:
        /*1384*/ 	.word	0x00000180
        /*1388*/ 	.word	0x00000001
        /*138c*/ 	.word	0x00000001


	//----- nvinfo : EIATTR_CRS_STACK_SIZE
	.align		4
.L_190:
        /*1390*/ 	.byte	0x04, 0x1e
        /*1392*/ 	.short	(.L_192 - .L_191)
.L_191:
        /*1394*/ 	.word	0x00000000


	//----- nvinfo : EIATTR_CBANK_PARAM_SIZE
	.align		4
.L_192:
        /*1398*/ 	.byte	0x03, 0x19
        /*139a*/ 	.short	0x0af0


	//----- nvinfo : EIATTR_PARAM_CBANK
	.align		4
        /*139c*/ 	.byte	0x04, 0x0a
        /*139e*/ 	.short	(.L_194 - .L_193)
	.align		4
.L_193:
        /*13a0*/ 	.word	index@(.nv.constant0._ZN7cutlass13device_kernelIN5flash11enable_sm90INS1_16FlashAttnFwdSm90INS1_25CollectiveMainloopFwdSm90ILi2EN4cute5tupleIJNS5_1CILi1EEES8_S8_EEENS6_IJNS7_ILi128EEENS7_ILi176EEESA_EEELi128ENS_6half_tEfNS_4arch4Sm90ELb0ELb0ELb0ELb1ELb0ELb1ELb0ELb1ELb1ELb1ELb0ELb0EEENS1_21CollectiveEpilogueFwdINS6_IJSA_SA_SB_EEES9_SD_SF_Li256ELb1ELb1ELb0ELb0EEENS1_36VarlenDynamicPersistentTileSchedulerILi128ELi176ELi256ELi128ELb0ELb1ELb1ELb0ELb1ELb1EEEEEEEEEvNT_6ParamsE)
        /*13a4*/ 	.short	0x0210
        /*13a6*/ 	.short	0x0af0


	//----- nvinfo : EIATTR_SW_WAR
	.align		4
.L_194:
        /*13a8*/ 	.byte	0x04, 0x36
        /*13aa*/ 	.short	(.L_196 - .L_195)
.L_195:
        /*13ac*/ 	.word	0x00000008
.L_196:


//--------------------- .nv.info._ZN7cutlass13device_kernelIN5flash11enable_sm90INS1_16FlashAttnFwdSm90INS1_25CollectiveMainloopFwdSm90ILi2EN4cute5tupleIJNS5_1CILi1EEES8_S8_EEENS6_IJNS7_ILi128EEESA_SA_EEELi128ENS_6half_tEfNS_4arch4Sm90ELb0ELb1ELb0ELb0ELb0ELb0ELb0ELb1ELb1ELb1ELb0ELb0EEENS1_21CollectiveEpilogueFwdISB_S9_SC_SE_Li256ELb0ELb1ELb0ELb0EEENS1_30DynamicPersistentTileSchedulerILi256ELi128ELb0ELb1ELb1EEEEEEEEEvNT_6ParamsE --------------------------
	.section	.nv.info._ZN7cutlass13device_kernelIN5flash11enable_sm90INS1_16FlashAttnFwdSm90INS1_25CollectiveMainloopFwdSm90ILi2EN4cute5tupleIJNS5_1CILi1EEES8_S8_EEENS6_IJNS7_ILi128EEESA_SA_EEELi128ENS_6half_tEfNS_4arch4Sm90ELb0ELb1ELb0ELb0ELb0ELb0ELb0ELb1ELb1ELb1ELb0ELb0EEENS1_21CollectiveEpilogueFwdISB_S9_SC_SE_Li256ELb0ELb1ELb0ELb0EEENS1_30DynamicPersistentTileSchedulerILi256ELi128ELb0ELb1ELb1EEEEEEEEEvNT_6ParamsE,"",@"SHT_CUDA_INFO"
	.sectionflags	@""
	.align	4


	//----- nvinfo : EIATTR_CUDA_API_VERSION
	.align		4
        /*0000*/ 	.byte	0x04, 0x37
        /*0002*/ 	.short	(.L_198 - .L_197)
.L_197:
        /*0004*/ 	.word	0x00000082


	//----- nvinfo : EIATTR_KPARAM_INFO
	.align		4
.L_198:
        /*0008*/ 	.byte	0x04, 0x17
        /*000a*/ 	.short	(.L_200 - .L_199)
.L_199:
        /*000c*/ 	.word	0x00000000
        /*0010*/ 	.short	0x0000
        /*0012*/ 	.short	0x0070
        /*0014*/ 	.byte	0x00, 0xf0, 0x01, 0x2a


	//----- nvinfo : EIATTR_SPARSE_MMA_MASK
	.align		4
.L_200:
        /*0018*/ 	.byte	0x03, 0x50
        /*001a*/ 	.short	0x0000


	//----- nvinfo : EIATTR_MAXREG_COUNT
	.align		4
        /*001c*/ 	.byte	0x03, 0x1b
        /*001e*/ 	.short	0x00a8


	//----- nvinfo : EIATTR_NUM_BARRIERS
	.align		4
        /*0020*/ 	.byte	0x02, 0x4c
        /*0022*/ 	.byte	0x10
	.zero		1


	//----- nvinfo : EIATTR_EXTERNS
	.align		4
        /*0024*/ 	.byte	0x04, 0x0f
        /*0026*/ 	.short	(.L_202 - .L_201)


	//   ....[0]....
	.align		4
.L_201:
        /*0028*/ 	.word	index@(__assertfail)


	//----- nvinfo : EIATTR_ANNOTATIONS
	.align		4
.L_202:
        /*002c*/ 	.byte	0x04, 0x55
        /*002e*/ 	.short	(.L_204 - .L_203)


	//   ....[0]....
.L_203:
        /* <DEDUP_REMOVED lines=24> */


	//----- nvinfo : EIATTR_MERCURY_ISA_VERSION
	.align		4
.L_204:
        /*01a0*/ 	.byte	0x03, 0x5f
        /*01a2*/ 	.short	0x0101


	//----- nvinfo : EIATTR_INT_WARP_WIDE_INSTR_OFFSETS
	.align		4
        /*01a4*/ 	.byte	0x04, 0x31
        /*01a6*/ 	.short	(.L_206 - .L_205)


	//   ....[0]....
.L_205:
        /*01a8*/ 	.word	0x00000130


	//   ....[1]....
        /*01ac*/ 	.word	0x00000170


	//   ....[2]....
        /*01b0*/ 	.word	0x000001e0


	//   ....[3]....
        /*01b4*/ 	.word	0x00010290


	//   ....[4]....
        /*01b8*/ 	.word	0x00010320


	//   ....[5]....
        /*01bc*/ 	.word	0x00013680


	//   ....[6]....
        /*01c0*/ 	.word	0x00013710


	//----- nvinfo : EIATTR_COOP_GROUP_MASK_REGIDS
	.align		4
.L_206:
        /*01c4*/ 	.byte	0x04, 0x29
        /*01c6*/ 	.short	(.L_208 - .L_207)


	//   ....[0]....
.L_207:
        /*01c8*/ 	.word	0xffffffff


	//   ....[1]....
        /*01cc*/ 	.word	0xffffffff


	//   ....[2]....
        /*01d0*/ 	.word	0xffffffff


	//   ....[3]....
        /*01d4*/ 	.word	0xffffffff


	//   ....[4]....
        /*01d8*/ 	.word	0xffffffff


	//   ....[5]....
        /*01dc*/ 	.word	0xffffffff


	//   ....[6]....
        /*01e0*/ 	.word	0xffffffff


	//   ....[7]....
        /*01e4*/ 	.word	0xffffffff


	//   ....[8]....
        /*01e8*/ 	.word	0xffffffff


	//   ....[9]....
        /*01ec*/ 	.word	0xffffffff


	//   ....[10]....
        /*01f0*/ 	.word	0xffffffff


	//   ....[11]....
        /*01f4*/ 	.word	0xffffffff


	//   ....[12]....
        /*01f8*/ 	.word	0xffffffff


	//   ....[13]....
        /*01fc*/ 	.word	0xffffffff


	//   ....[14]....
        /*0200*/ 	.word	0xffffffff


	//   ....[15]....
        /*0204*/ 	.word	0xffffffff


	//   ....[16]....
        /*0208*/ 	.word	0xffffffff


	//   ....[17]....
        /*020c*/ 	.word	0xffffffff


	//   ....[18]....
        /*0210*/ 	.word	0xffffffff


	//   ....[19]....
        /*0214*/ 	.word	0xffffffff


	//   ....[20]....
        /*0218*/ 	.word	0xffffffff


	//   ....[21]....
        /*021c*/ 	.word	0xffffffff


	//   ....[22]....
        /*0220*/ 	.word	0xffffffff


	//   ....[23]....
        /*0224*/ 	.word	0xffffffff


	//   ....[24]....
        /*0228*/ 	.word	0xffffffff


	//   ....[25]....
        /*022c*/ 	.word	0xffffffff


	//   ....[26]....
        /*0230*/ 	.word	0xffffffff


	//   ....[27]....
        /*0234*/ 	.word	0xffffffff


	//   ....[28]....
        /*0238*/ 	.word	0xffffffff


	//   ....[29]....
        /*023c*/ 	.word	0xffffffff


	//   ....[30]....
        /*0240*/ 	.word	0xffffffff


	//   ....[31]....
        /*0244*/ 	.word	0xffffffff


	//   ....[32]....
        /*0248*/ 	.word	0xffffffff


	//   ....[33]....
        /*024c*/ 	.word	0xffffffff


	//   ....[34]....
        /*0250*/ 	.word	0xffffffff


	//   ....[35]....
        /*0254*/ 	.word	0xffffffff


	//   ....[36]....
        /*0258*/ 	.word	0xffffffff


	//   ....[37]....
        /*025c*/ 	.word	0xffffffff


	//   ....[38]....
        /*0260*/ 	.word	0xffffffff


	//   ....[39]....
        /*0264*/ 	.word	0xffffffff


	//   ....[40]....
        /*0268*/ 	.word	0xffffffff


	//   ....[41]....
        /*026c*/ 	.word	0xffffffff


	//   ....[42]....
        /*0270*/ 	.word	0xffffffff


	//   ....[43]....
        /*0274*/ 	.word	0xffffffff


	//   ....[44]....
        /*0278*/ 	.word	0xffffffff


	//   ....[45]....
        /*027c*/ 	.word	0xffffffff


	//   ....[46]....
        /*0280*/ 	.word	0xffffffff


	//   ....[47]....
        /*0284*/ 	.word	0xffffffff


	//   ....[48]....
        /*0288*/ 	.word	0xffffffff


	//   ....[49]....
        /*028c*/ 	.word	0xffffffff


	//   ....[50]....
        /*0290*/ 	.word	0xffffffff


	//   ....[51]....
        /*0294*/ 	.word	0xffffffff


	//   ....[52]....
        /*0298*/ 	.word	0xffffffff


	//   ....[53]....
        /*029c*/ 	.word	0xffffffff


	//   ....[54]....
        /*02a0*/ 	.word	0xffffffff


	//   ....[55]....
        /*02a4*/ 	.word	0xffffffff


	//   ....[56]....
        /*02a8*/ 	.word	0xffffffff


	//   ....[57]....
        /*02ac*/ 	.word	0xffffffff


	//   ....[58]....
        /*02b0*/ 	.word	0xffffffff


	//   ....[59]....
        /*02b4*/ 	.word	0xffffffff


	//   ....[60]....
        /*02b8*/ 	.word	0xffffffff


	//   ....[61]....
        /*02bc*/ 	.word	0xffffffff


	//   ....[62]....
        /*02c0*/ 	.word	0xffffffff


	//   ....[63]....
        /*02c4*/ 	.word	0xffffffff


	//   ....[64]....
        /*02c8*/ 	.word	0xffffffff


	//   ....[65]....
        /*02cc*/ 	.word	0xffffffff


	//   ....[66]....
        /*02d0*/ 	.word	0xffffffff


	//   ....[67]....
        /*02d4*/ 	.word	0xffffffff


	//   ....[68]....
        /*02d8*/ 	.word	0xffffffff


	//   ....[69]....
        /*02dc*/ 	.word	0xffffffff


	//   ....[70]....
        /*02e0*/ 	.word	0xffffffff


	//   ....[71]....
        /*02e4*/ 	.word	0xffffffff


	//   ....[72]....
        /*02e8*/ 	.word	0xffffffff


	//   ....[73]....
        /*02ec*/ 	.word	0xffffffff


	//   ....[74]....
        /*02f0*/ 	.word	0x0500000f


	//   ....[75]....
        /*02f4*/ 	.word	0x0500000f


	//   ....[76]....
        /*02f8*/ 	.word	0x0500000f


	//   ....[77]....
        /*02fc*/ 	.word	0x0500000f


	//   ....[78]....
        /*0300*/ 	.word	0x0500000f


	//   ....[79]....
        /*0304*/ 	.word	0x0500000f


	//   ....[80]....
        /*0308*/ 	.word	0x0500000f


	//   ....[81]....
        /*030c*/ 	.word	0x0500000f


	//   ....[82]....
        /*0310*/ 	.word	0x0500000f


	//   ....[83]....
        /*0314*/ 	.word	0x0500000f


	//   ....[84]....
        /*0318*/ 	.word	0x0500000f


	//   ....[85]....
        /*031c*/ 	.word	0x0500000f


	//   ....[86]....
        /*0320*/ 	.word	0x0500000f


	//   ....[87]....
        /*0324*/ 	.word	0x0500000f


	//   ....[88]....
        /*0328*/ 	.word	0x0500000f


	//   ....[89]....
        /*032c*/ 	.word	0x0500000f


	//   ....[90]....
        /*0330*/ 	.word	0x0500000f


	//   ....[91]....
        /*0334*/ 	.word	0x0500000f


	//   ....[92]....
        /*0338*/ 	.word	0x0500000f


	//----- nvinfo : EIATTR_COOP_GROUP_INSTR_OFFSETS
	.align		4
.L_208:
        /*033c*/ 	.byte	0x04, 0x28
        /*033e*/ 	.short	(.L_210 - .L_209)


	//   ....[0]....
.L_209:
        /*0340*/ 	.word	0x00000070


	//   ....[1]....
        /*0344*/ 	.word	0x00000140


	//   ....[2]....
        /*0348*/ 	.word	0x00000190


	//   ....[3]....
        /*034c*/ 	.word	0x000003c0


	//   ....[4]....
        /*0350*/ 	.word	0x00000520


	//   ....[5]....
        /*0354*/ 	.word	0x00000640


	//   ....[6]....
        /*0358*/ 	.word	0x000007a0


	//   ....[7]....
        /*035c*/ 	.word	0x000017b0


	//   ....[8]....
        /*0360*/ 	.word	0x00001f10


	//   ....[9]....
        /*0364*/ 	.word	0x00002c30


	//   ....[10]....
        /*0368*/ 	.word	0x000033a0


	//   ....[11]....
        /*036c*/ 	.word	0x000037b0


	//   ....[12]....
        /*0370*/ 	.word	0x00003dd0


	//   ....[13]....
        /*0374*/ 	.word	0x00003e40


	//   ....[14]....
        /*0378*/ 	.word	0x000055a0


	//   ....[15]....
        /*037c*/ 	.word	0x000057a0


	//   ....[16]....
        /*0380*/ 	.word	0x00006300


	//   ....[17]....
        /*0384*/ 	.word	0x00006320


	//   ....[18]....
        /*0388*/ 	.word	0x00006d90


	//   ....[19]....
        /*038c*/ 	.word	0x00006e20


	//   ....[20]....
        /*0390*/ 	.word	0x000087c0


	//   ....[21]....
        /*0394*/ 	.word	0x00008800


	//   ....[22]....
        /*0398*/ 	.word	0x00008cc0


	//   ....[23]....
        /*039c*/ 	.word	0x00008d90


	//   ....[24]....
        /*03a0*/ 	.word	0x0000a660


	//   ....[25]....
        /*03a4*/ 	.word	0x0000aaf0


	//   ....[26]....
        /*03a8*/ 	.word	0x0000b6e0


	//   ....[27]....
        /*03ac*/ 	.word	0x0000b7e0


	//   ....[28]....
        /*03b0*/ 	.word	0x0000c040


	//   ....[29]....
        /*03b4*/ 	.word	0x0000c0d0


	//   ....[30]....
        /*03b8*/ 	.word	0x0000d1c0


	//   ....[31]....
        /*03bc*/ 	.word	0x0000d200


	//   ....[32]....
        /*03c0*/ 	.word	0x0000d2f0


	//   ....[33]....
        /*03c4*/ 	.word	0x0000d300


	//   ....[34]....
        /*03c8*/ 	.word	0x0000e440


	//   ....[35]....
        /*03cc*/ 	.word	0x0000e4a0


	//   ....[36]....
        /*03d0*/ 	.word	0x0000e4f0


	//   ....[37]....
        /*03d4*/ 	.word	0x0000e550


	//   ....[38]....
        /*03d8*/ 	.word	0x0000ea30


	//   ....[39]....
        /*03dc*/ 	.word	0x0000ea40


	//   ....[40]....
        /*03e0*/ 	.word	0x0000eb00


	//   ....[41]....
        /*03e4*/ 	.word	0x0000eb20


	//   ....[42]....
        /*03e8*/ 	.word	0x0000ebe0


	//   ....[43]....
        /*03ec*/ 	.word	0x0000ec00


	//   ....[44]....
        /*03f0*/ 	.word	0x0000ecd0


	//   ....[45]....
        /*03f4*/ 	.word	0x0000ecf0


	//   ....[46]....
        /*03f8*/ 	.word	0x0000f390


	//   ....[47]....
        /*03fc*/ 	.word	0x0000f3b0


	//   ....[48]....
        /*0400*/ 	.word	0x0000f470


	//   ....[49]....
        /*0404*/ 	.word	0x0000f490


	//   ....[50]....
        /*0408*/ 	.word	0x0000f550


	//   ....[51]....
        /*040c*/ 	.word	0x0000f570


	//   ....[52]....
        /*0410*/ 	.word	0x0000f640


	//   ....[53]....
        /*0414*/ 	.word	0x0000f660


	//   ....[54]....
        /*0418*/ 	.word	0x0000f7e0


	//   ....[55]....
        /*041c*/ 	.word	0x00010890


	//   ....[56]....
        /*0420*/ 	.word	0x00011280


	//   ....[57]....
        /*0424*/ 	.word	0x00011290


	//   ....[58]....
        /*0428*/ 	.word	0x00011300


	//   ....[59]....
        /*042c*/ 	.word	0x00011340


	//   ....[60]....
        /*0430*/ 	.word	0x000113e0


	//   ....[61]....
        /*0434*/ 	.word	0x000113f0


	//   ....[62]....
        /*0438*/ 	.word	0x00011470


	//   ....[63]....
        /*043c*/ 	.word	0x00011480


	//   ....[64]....
        /*0440*/ 	.word	0x00011500


	//   ....[65]....
        /*0444*/ 	.word	0x00011510


	//   ....[66]....
        /*0448*/ 	.word	0x00011590


	//   ....[67]....
        /*044c*/ 	.word	0x000115a0


	//   ....[68]....
        /*0450*/ 	.word	0x00011620


	//   ....[69]....
        /*0454*/ 	.word	0x00011630


	//   ....[70]....
        /*0458*/ 	.word	0x00011640


	//   ....[71]....
        /*045c*/ 	.word	0x00011650


	//   ....[72]....
        /*0460*/ 	.word	0x00013c60


	//   ....[73]....
        /*0464*/ 	.word	0x00013e50


	//   ....[74]....
        /*0468*/ 	.word	0x00014480


	//   ....[75]....
        /*046c*/ 	.word	0x00014600


	//   ....[76]....
        /*0470*/ 	.word	0x00014650


	//   ....[77]....
        /*0474*/ 	.word	0x000146e0


	//   ....[78]....
        /*0478*/ 	.word	0x000147c0


	//   ....[79]....
        /*047c*/ 	.word	0x00014820


	//   ....[80]....
        /*0480*/ 	.word	0x00014930


	//   ....[81]....
        /*0484*/ 	.word	0x00014990


	//   ....[82]....
        /*0488*/ 	.word	0x00014a80


	//   ....[83]....
        /*048c*/ 	.word	0x00014ae0


	//   ....[84]....
        /*0490*/ 	.word	0x00014bd0


	//   ....[85]....
        /*0494*/ 	.word	0x00014c30


	//   ....[86]....
        /*0498*/ 	.word	0x00014d20


	//   ....[87]....
        /*049c*/ 	.word	0x00014d80


	//   ....[88]....
        /*04a0*/ 	.word	0x00014e60


	//   ....[89]....
        /*04a4*/ 	.word	0x00014ec0


	//   ....[90]....
        /*04a8*/ 	.word	0x00014f90


	//   ....[91]....
        /*04ac*/ 	.word	0x000152b0


	//   ....[92]....
        /*04b0*/ 	.word	0x000153d0


	//----- nvinfo : EIATTR_REG_RECONFIG
	.align		4
.L_210:
        /*04b4*/ 	.byte	0x01, 0x54
	.zero		2


	//----- nvinfo : EIATTR_SYSCALL_OFFSETS
	.align		4
        /*04b8*/ 	.byte	0x04, 0x46
        /*04ba*/ 	.short	(.L_212 - .L_211)


	//   ....[0]....
.L_211:
        /*04bc*/ 	.word	0x00001990


	//   ....[1]....
        /*04c0*/ 	.word	0x00010490


	//   ....[2]....
        /*04c4*/ 	.word	0x000105e0


	//   ....[3]....
        /*04c8*/ 	.word	0x000106d0


	//   ....[4]....
        /*04cc*/ 	.word	0x00010e80


	//----- nvinfo : EIATTR_MBARRIER_INSTR_OFFSETS
	.align		4
.L_212:
        /*04d0*/ 	.byte	0x04, 0x39
        /*04d2*/ 	.short	(.L_214 - .L_213)


	//   ....[0]....
.L_213:
        /*04d4*/ 	.word	0x00000270
        /*04d8*/ 	.word	0x000000ff
        /*04dc*/ 	.word	0x00028800
        /*04e0*/ 	.short	0x0100
        /*04e2*/ 	.byte	0x08
	.zero		1


	//   ....[1]....
        /*04e4*/ 	.word	0x00000280
        /*04e8*/ 	.word	0x000000ff
        /*04ec*/ 	.word	0x00028820
        /*04f0*/ 	.short	0x0100
        /*04f2*/ 	.byte	0x08
	.zero		1


	//   ....[2]....
        /*04f4*/ 	.word	0x00000370
        /*04f8*/ 	.word	0x000000ff
        /*04fc*/ 	.word	0x00028830
        /*0500*/ 	.short	0x0100
        /*0502*/ 	.byte	0x08
	.zero		1


	//   ....[3]....
        /*0504*/ 	.word	0x00000380
        /*0508*/ 	.word	0x000000ff
        /*050c*/ 	.word	0x00028840
        /*0510*/ 	.short	0x0100
        /*0512*/ 	.byte	0x08
	.zero		1


	//   ....[4]....
        /*0514*/ 	.word	0x00000390
        /*0518*/ 	.word	0x000000ff
        /*051c*/ 	.word	0x00028838
        /*0520*/ 	.short	0x0100
        /*0522*/ 	.byte	0x08
	.zero		1


	//   ....[5]....
        /*0524*/ 	.word	0x000003a0
        /*0528*/ 	.word	0x000000ff
        /*052c*/ 	.word	0x00028848
        /*0530*/ 	.short	0x0100
        /*0532*/ 	.byte	0x08
	.zero		1


	//   ....[6]....
        /*0534*/ 	.word	0x000004d0
        /*0538*/ 	.word	0x000000ff
        /*053c*/ 	.word	0x00028850
        /*0540*/ 	.short	0x0100
        /*0542*/ 	.byte	0x08
	.zero		1


	//   ....[7]....
        /*0544*/ 	.word	0x000004e0
        /*0548*/ 	.word	0x000000ff
        /*054c*/ 	.word	0x00028860
        /*0550*/ 	.short	0x0100
        /*0552*/ 	.byte	0x08
	.zero		1


	//   ....[8]....
        /*0554*/ 	.word	0x000004f0
        /*0558*/ 	.word	0x000000ff
        /*055c*/ 	.word	0x00028858
        /*0560*/ 	.short	0x0100
        /*0562*/ 	.byte	0x08
	.zero		1


	//   ....[9]....
        /*0564*/ 	.word	0x00000500
        /*0568*/ 	.word	0x000000ff
        /*056c*/ 	.word	0x00028868
        /*0570*/ 	.short	0x0100
        /*0572*/ 	.byte	0x08
	.zero		1


	//   ....[10]....
        /*0574*/ 	.word	0x000005f0
        /*0578*/ 	.word	0x000000ff
        /*057c*/ 	.word	0x00028870
        /*0580*/ 	.short	0x0100
        /*0582*/ 	.byte	0x06
	.zero		1


	//   ....[11]....
        /*0584*/ 	.word	0x00000600
        /*0588*/ 	.word	0x000000ff
        /*058c*/ 	.word	0x00028880
        /*0590*/ 	.short	0x0100
        /*0592*/ 	.byte	0x06
	.zero		1


	//   ....[12]....
        /*0594*/ 	.word	0x00000610
        /*0598*/ 	.word	0x000000ff
        /*059c*/ 	.word	0x00028878
        /*05a0*/ 	.short	0x0100
        /*05a2*/ 	.byte	0x06
	.zero		1


	//   ....[13]....
        /*05a4*/ 	.word	0x00000620
        /*05a8*/ 	.word	0x000000ff
        /*05ac*/ 	.word	0x00028888
        /*05b0*/ 	.short	0x0100
        /*05b2*/ 	.byte	0x06
	.zero		1


	//   ....[14]....
        /*05b4*/ 	.word	0x00000750
        /*05b8*/ 	.word	0x000000ff
        /*05bc*/ 	.word	0x00028890
        /*05c0*/ 	.short	0x0100
        /*05c2*/ 	.byte	0x08
	.zero		1


	//   ....[15]....
        /*05c4*/ 	.word	0x00000760
        /*05c8*/ 	.word	0x000000ff
        /*05cc*/ 	.word	0x000288a0
        /*05d0*/ 	.short	0x0100
        /*05d2*/ 	.byte	0x08
	.zero		1


	//   ....[16]....
        /*05d4*/ 	.word	0x00000770
        /*05d8*/ 	.word	0x000000ff
        /*05dc*/ 	.word	0x00028898
        /*05e0*/ 	.short	0x0100
        /*05e2*/ 	.byte	0x08
	.zero		1


	//   ....[17]....
        /*05e4*/ 	.word	0x00000780
        /*05e8*/ 	.word	0x000000ff
        /*05ec*/ 	.word	0x000288a8
        /*05f0*/ 	.short	0x0100
        /*05f2*/ 	.byte	0x08
	.zero		1


	//   ....[18]....
        /*05f4*/ 	.word	0x000008b0
        /*05f8*/ 	.word	0x000000ff
        /*05fc*/ 	.word	0x000288b0
        /*0600*/ 	.short	0x0100
        /*0602*/ 	.byte	0x08
	.zero		1


	//   ....[19]....
        /*0604*/ 	.word	0x000008c0
        /*0608*/ 	.word	0x000000ff
        /*060c*/ 	.word	0x000288c0
        /*0610*/ 	.short	0x0100
        /*0612*/ 	.byte	0x08
	.zero		1


	//   ....[20]....
        /*0614*/ 	.word	0x000008d0
        /*0618*/ 	.word	0x000000ff
        /*061c*/ 	.word	0x000288b8
        /*0620*/ 	.short	0x0100
        /*0622*/ 	.byte	0x08
	.zero		1


	//   ....[21]....
        /*0624*/ 	.word	0x000008e0
        /*0628*/ 	.word	0x000000ff
        /*062c*/ 	.word	0x000288c8
        /*0630*/ 	.short	0x0100
        /*0632*/ 	.byte	0x08
	.zero		1


	//   ....[22]....
        /*0634*/ 	.word	0x00001a10
        /*0638*/ 	.word	0x000000ff
        /*063c*/ 	.word	0x00028800
        /*0640*/ 	.short	0x010a
        /*0642*/ 	.byte	0x29
	.zero		1


	//   ....[23]....
        /*0644*/ 	.word	0x00001a90
        /*0648*/ 	.word	0x00000009
        /*064c*/ 	.word	0x00028830
        /*0650*/ 	.short	0x010a
        /*0652*/ 	.byte	0x3f
	.zero		1


	//   ....[24]....
        /*0654*/ 	.word	0x00001af0
        /*0658*/ 	.word	0x00000009
        /*065c*/ 	.word	0x00028830
        /*0660*/ 	.short	0x010a
        /*0662*/ 	.byte	0x3f
	.zero		1


	//   ....[25]....
        /*0664*/ 	.word	0x00002070
        /*0668*/ 	.word	0x00000000
        /*066c*/ 	.word	0x00000000
        /*0670*/ 	.short	0x0101
        /*0672*/ 	.byte	0x3f
	.zero		1


	//   ....[26]....
        /*0674*/ 	.word	0x00004dc0
        /*0678*/ 	.word	0x000000ff
        /*067c*/ 	.word	0x00028830
        /*0680*/ 	.short	0x010a
        /*0682*/ 	.byte	0x06
	.zero		1


	//   ....[27]....
        /*0684*/ 	.word	0x00004e00
        /*0688*/ 	.word	0x000000ff
        /*068c*/ 	.word	0x00028830
        /*0690*/ 	.short	0x010a
        /*0692*/ 	.byte	0x06
	.zero		1


	//   ....[28]....
        /*0694*/ 	.word	0x00005120
        /*0698*/ 	.word	0x000000ff
        /*069c*/ 	.word	0x00028850
        /*06a0*/ 	.short	0x010a
        /*06a2*/ 	.byte	0x06
	.zero		1


	//   ....[29]....
        /*06a4*/ 	.word	0x00005160
        /*06a8*/ 	.word	0x000000ff
        /*06ac*/ 	.word	0x00028850
        /*06b0*/ 	.short	0x010a
        /*06b2*/ 	.byte	0x06
	.zero		1


	//   ....[30]....
        /*06b4*/ 	.word	0x000055e0
        /*06b8*/ 	.word	0x00000009
        /*06bc*/ 	.word	0x00000000
        /*06c0*/ 	.short	0x0101
        /*06c2*/ 	.byte	0x3f
	.zero		1


	//   ....[31]....
        /*06c4*/ 	.word	0x00007250
        /*06c8*/ 	.word	0x0000001f
        /*06cc*/ 	.word	0x00000000
        /*06d0*/ 	.short	0x0101
        /*06d2*/ 	.byte	0x3f
	.zero		1


	//   ....[32]....
        /*06d4*/ 	.word	0x00008120
        /*06d8*/ 	.word	0x000000ff
        /*06dc*/ 	.word	0x00028830
        /*06e0*/ 	.short	0x010a
        /*06e2*/ 	.byte	0x06
	.zero		1


	//   ....[33]....
        /*06e4*/ 	.word	0x00008160
        /*06e8*/ 	.word	0x000000ff
        /*06ec*/ 	.word	0x00028830
        /*06f0*/ 	.short	0x010a
        /*06f2*/ 	.byte	0x06
	.zero		1


	//   ....[34]....
        /*06f4*/ 	.word	0x00008480
        /*06f8*/ 	.word	0x000000ff
        /*06fc*/ 	.word	0x00028850
        /*0700*/ 	.short	0x010a
        /*0702*/ 	.byte	0x06
	.zero		1


	//   ....[35]....
        /*0704*/ 	.word	0x000084c0
        /*0708*/ 	.word	0x000000ff
        /*070c*/ 	.word	0x00028850
        /*0710*/ 	.short	0x010a
        /*0712*/ 	.byte	0x06
	.zero		1


	//   ....[36]....
        /*0714*/ 	.word	0x00009870
        /*0718*/ 	.word	0x0000001b
        /*071c*/ 	.word	0x00000000
        /*0720*/ 	.short	0x0101
        /*0722*/ 	.byte	0x3f
	.zero		1


	//   ....[37]....
        /*0724*/ 	.word	0x00009a20
        /*0728*/ 	.word	0x0000001f
        /*072c*/ 	.word	0x00000000
        /*0730*/ 	.short	0x0101
        /*0732*/ 	.byte	0x3f
	.zero		1


	//   ....[38]....
        /*0734*/ 	.word	0x0000a150
        /*0738*/ 	.word	0x000000ff
        /*073c*/ 	.word	0x00028830
        /*0740*/ 	.short	0x010a
        /*0742*/ 	.byte	0x06
	.zero		1


	//   ....[39]....
        /*0744*/ 	.word	0x0000a190
        /*0748*/ 	.word	0x000000ff
        /*074c*/ 	.word	0x00028830
        /*0750*/ 	.short	0x010a
        /*0752*/ 	.byte	0x06
	.zero		1


	//   ....[40]....
        /*0754*/ 	.word	0x0000a4b0
        /*0758*/ 	.word	0x000000ff
        /*075c*/ 	.word	0x00028850
        /*0760*/ 	.short	0x010a
        /*0762*/ 	.byte	0x06
	.zero		1


	//   ....[41]....
        /*0764*/ 	.word	0x0000a4f0
        /*0768*/ 	.word	0x000000ff
        /*076c*/ 	.word	0x00028850
        /*0770*/ 	.short	0x010a
        /*0772*/ 	.byte	0x06
	.zero		1


	//   ....[42]....
        /*0774*/ 	.word	0x0000a8f0
        /*0778*/ 	.word	0x00000009
        /*077c*/ 	.word	0x00000000
        /*0780*/ 	.short	0x0101
        /*0782*/ 	.byte	0x3f
	.zero		1


	//   ....[43]....
        /*0784*/ 	.word	0x0000c4a0
        /*0788*/ 	.word	0x00000033
        /*078c*/ 	.word	0x00000000
        /*0790*/ 	.short	0x0101
        /*0792*/ 	.byte	0x3f
	.zero		1


	//   ....[44]....
        /*0794*/ 	.word	0x0000d130
        /*0798*/ 	.word	0x000000ff
        /*079c*/ 	.word	0x00028850
        /*07a0*/ 	.short	0x010a
        /*07a2*/ 	.byte	0x05
	.zero		1


	//   ....[45]....
        /*07a4*/ 	.word	0x0000d170
        /*07a8*/ 	.word	0x000000ff
        /*07ac*/ 	.word	0x00028850
        /*07b0*/ 	.short	0x010a
        /*07b2*/ 	.byte	0x05
	.zero		1


	//   ....[46]....
        /*07b4*/ 	.word	0x0000d690
        /*07b8*/ 	.word	0x00000000
        /*07bc*/ 	.word	0x00000000
        /*07c0*/ 	.short	0x0101
        /*07c2*/ 	.byte	0x3f
	.zero		1


	//   ....[47]....
        /*07c4*/ 	.word	0x0000ea20
        /*07c8*/ 	.word	0x00000000
        /*07cc*/ 	.word	0x00000000
        /*07d0*/ 	.short	0x0101
        /*07d2*/ 	.byte	0x3f
	.zero		1


	//   ....[48]....
        /*07d4*/ 	.word	0x00010ac0
        /*07d8*/ 	.word	0x00000003
        /*07dc*/ 	.word	0x00028840
        /*07e0*/ 	.short	0x010a
        /*07e2*/ 	.byte	0x3f
	.zero		1


	//   ....[49]....
        /*07e4*/ 	.word	0x00011770
        /*07e8*/ 	.word	0x00000011
        /*07ec*/ 	.word	0x00028800
        /*07f0*/ 	.short	0x0107
        /*07f2*/ 	.byte	0x3f
	.zero		1


	//   ....[50]....
        /*07f4*/ 	.word	0x00011880
        /*07f8*/ 	.word	0x00000011
        /*07fc*/ 	.word	0x00028800
        /*0800*/ 	.short	0x0101
        /*0802*/ 	.byte	0x3f
	.zero		1


	//   ....[51]....
        /*0804*/ 	.word	0x000118a0
        /*0808*/ 	.word	0x00000011
        /*080c*/ 	.word	0x00028820
        /*0810*/ 	.short	0x010a
        /*0812*/ 	.byte	0x3f
	.zero		1


	//   ....[52]....
        /*0814*/ 	.word	0x00011bd0
        /*0818*/ 	.word	0x00000007
        /*081c*/ 	.word	0x00028840
        /*0820*/ 	.short	0x010a
        /*0822*/ 	.byte	0x3f
	.zero		1


	//   ....[53]....
        /*0824*/ 	.word	0x00011f60
        /*0828*/ 	.word	0x00000007
        /*082c*/ 	.word	0x00000060
        /*0830*/ 	.short	0x010a
        /*0832*/ 	.byte	0x3f
	.zero		1


	//   ....[54]....
        /*0834*/ 	.word	0x000125c0
        /*0838*/ 	.word	0x00000003
        /*083c*/ 	.word	0x00028840
        /*0840*/ 	.short	0x010a
        /*0842*/ 	.byte	0x3f
	.zero		1


	//   ....[55]....
        /*0844*/ 	.word	0x00012950
        /*0848*/ 	.word	0x00000002
        /*084c*/ 	.word	0x00000060
        /*0850*/ 	.short	0x010a
        /*0852*/ 	.byte	0x3f
	.zero		1


	//   ....[56]....
        /*0854*/ 	.word	0x00012ef0
        /*0858*/ 	.word	0x00000002
        /*085c*/ 	.word	0x00028840
        /*0860*/ 	.short	0x010a
        /*0862*/ 	.byte	0x3f
	.zero		1


	//   ....[57]....
        /*0864*/ 	.word	0x00013280
        /*0868*/ 	.word	0x00000002
        /*086c*/ 	.word	0x00000060
        /*0870*/ 	.short	0x010a
        /*0872*/ 	.byte	0x3f
	.zero		1


	//   ....[58]....
        /*0874*/ 	.word	0x000137d0
        /*0878*/ 	.word	0x00000003
        /*087c*/ 	.word	0x00028860
        /*0880*/ 	.short	0x010a
        /*0882*/ 	.byte	0x3f
	.zero		1


	//   ....[59]....
        /*0884*/ 	.word	0x00013dd0
        /*0888*/ 	.word	0x00000000
        /*088c*/ 	.word	0x00028820
        /*0890*/ 	.short	0x010a
        /*0892*/ 	.byte	0x3f
	.zero		1


	//   ....[60]....
        /*0894*/ 	.word	0x00013fa0
        /*0898*/ 	.word	0x00000006
        /*089c*/ 	.word	0x00000000
        /*08a0*/ 	.short	0x010a
        /*08a2*/ 	.byte	0x3f
	.zero		1


	//   ....[61]....
        /*08a4*/ 	.word	0x00013ff0
        /*08a8*/ 	.word	0x00000003
        /*08ac*/ 	.word	0x00000000
        /*08b0*/ 	.short	0x010a
        /*08b2*/ 	.byte	0x3f
	.zero		1


	//   ....[62]....
        /*08b4*/ 	.word	0x00014050
        /*08b8*/ 	.word	0x00000012
        /*08bc*/ 	.word	0x00000000
        /*08c0*/ 	.short	0x010a
        /*08c2*/ 	.byte	0x3f
	.zero		1


	//   ....[63]....
        /*08c4*/ 	.word	0x00014080
        /*08c8*/ 	.word	0x00000003
        /*08cc*/ 	.word	0x00000000
        /*08d0*/ 	.short	0x010a
        /*08d2*/ 	.byte	0x3f
	.zero		1


	//   ....[64]....
        /*08d4*/ 	.word	0x000140f0
        /*08d8*/ 	.word	0x00000003
        /*08dc*/ 	.word	0x00028800
        /*08e0*/ 	.short	0x010a
        /*08e2*/ 	.byte	0x3f
	.zero		1


	//   ....[65]....
        /*08e4*/ 	.word	0x00014140
        /*08e8*/ 	.word	0x00000009
        /*08ec*/ 	.word	0x00028830
        /*08f0*/ 	.short	0x010a
        /*08f2*/ 	.byte	0x3f
	.zero		1


	//   ....[66]....
        /*08f4*/ 	.word	0x000141a0
        /*08f8*/ 	.word	0x00000005
        /*08fc*/ 	.word	0x00028830
        /*0900*/ 	.short	0x010a
        /*0902*/ 	.byte	0x3f
	.zero		1


	//   ....[67]....
        /*0904*/ 	.word	0x00014200
        /*0908*/ 	.word	0x00000005
        /*090c*/ 	.word	0x00028850
        /*0910*/ 	.short	0x010a
        /*0912*/ 	.byte	0x3f
	.zero		1


	//   ....[68]....
        /*0914*/ 	.word	0x00014260
        /*0918*/ 	.word	0x00000007
        /*091c*/ 	.word	0x00028830
        /*0920*/ 	.short	0x010a
        /*0922*/ 	.byte	0x3f
	.zero		1


	//   ....[69]....
        /*0924*/ 	.word	0x000142c0
        /*0928*/ 	.word	0x00000007
        /*092c*/ 	.word	0x00028850
        /*0930*/ 	.short	0x010a
        /*0932*/ 	.byte	0x3f
	.zero		1


	//   ....[70]....
        /*0934*/ 	.word	0x00014320
        /*0938*/ 	.word	0x00000007
        /*093c*/ 	.word	0x00028830
        /*0940*/ 	.short	0x010a
        /*0942*/ 	.byte	0x3f
	.zero		1


	//   ....[71]....
        /*0944*/ 	.word	0x00014380
        /*0948*/ 	.word	0x00000007
        /*094c*/ 	.word	0x00028850
        /*0950*/ 	.short	0x010a
        /*0952*/ 	.byte	0x3f
	.zero		1


	//   ....[72]....
        /*0954*/ 	.word	0x000143e0
        /*0958*/ 	.word	0x00000005
        /*095c*/ 	.word	0x00028850
        /*0960*/ 	.short	0x010a
        /*0962*/ 	.byte	0x3f
	.zero		1


	//   ....[73]....
        /*0964*/ 	.word	0x00014530
        /*0968*/ 	.word	0x00000003
        /*096c*/ 	.word	0x00028840
        /*0970*/ 	.short	0x010a
        /*0972*/ 	.byte	0x3f
	.zero		1


	//   ....[74]....
        /*0974*/ 	.word	0x00014fd0
        /*0978*/ 	.word	0x00000011
        /*097c*/ 	.word	0x00028820
        /*0980*/ 	.short	0x010a
        /*0982*/ 	.byte	0x3f
	.zero		1


	//   ....[75]....
        /*0984*/ 	.word	0x00015020
        /*0988*/ 	.word	0x00000007
        /*098c*/ 	.word	0x00028840
        /*0990*/ 	.short	0x010a
        /*0992*/ 	.byte	0x3f
	.zero		1


	//   ....[76]....
        /*0994*/ 	.word	0x00015070
        /*0998*/ 	.word	0x00000007
        /*099c*/ 	.word	0x00000060
        /*09a0*/ 	.short	0x010a
        /*09a2*/ 	.byte	0x3f
	.zero		1


	//   ....[77]....
        /*09a4*/ 	.word	0x000150c0
        /*09a8*/ 	.word	0x00000003
        /*09ac*/ 	.word	0x00028840
        /*09b0*/ 	.short	0x010a
        /*09b2*/ 	.byte	0x3f
	.zero		1


	//   ....[78]....
        /*09b4*/ 	.word	0x00015110
        /*09b8*/ 	.word	0x00000002
        /*09bc*/ 	.word	0x00000060
        /*09c0*/ 	.short	0x010a
        /*09c2*/ 	.byte	0x3f
	.zero		1


	//   ....[79]....
        /*09c4*/ 	.word	0x00015160
        /*09c8*/ 	.word	0x00000002
        /*09cc*/ 	.word	0x00028840
        /*09d0*/ 	.short	0x010a
        /*09d2*/ 	.byte	0x3f
	.zero		1


	//   ....[80]....
        /*09d4*/ 	.word	0x000151b0
        /*09d8*/ 	.word	0x00000002
        /*09dc*/ 	.word	0x00000060
        /*09e0*/ 	.short	0x010a
        /*09e2*/ 	.byte	0x3f
	.zero		1


	//   ....[81]....
        /*09e4*/ 	.word	0x00015200
        /*09e8*/ 	.word	0x00000003
        /*09ec*/ 	.word	0x00028860
        /*09f0*/ 	.short	0x010a
        /*09f2*/ 	.byte	0x3f
	.zero		1


	//   ....[82]....
        /*09f4*/ 	.word	0x000152f0
        /*09f8*/ 	.word	0x00000000
        /*09fc*/ 	.word	0x00028820
        /*0a00*/ 	.short	0x010a
        /*0a02*/ 	.byte	0x3f
	.zero		1


	//   ....[83]....
        /*0a04*/ 	.word	0x00015490
        /*0a08*/ 	.word	0x00000006
        /*0a0c*/ 	.word	0x00000000
        /*0a10*/ 	.short	0x010a
        /*0a12*/ 	.byte	0x3f
	.zero		1


	//   ....[84]....
        /*0a14*/ 	.word	0x000154e0
        /*0a18*/ 	.word	0x00000003
        /*0a1c*/ 	.word	0x00000000
        /*0a20*/ 	.short	0x010a
        /*0a22*/ 	.byte	0x3f
	.zero		1


	//   ....[85]....
        /*0a24*/ 	.word	0x00015530
        /*0a28*/ 	.word	0x00000012
        /*0a2c*/ 	.word	0x00000000
        /*0a30*/ 	.short	0x010a
        /*0a32*/ 	.byte	0x3f
	.zero		1


	//----- nvinfo : EIATTR_NUM_MBARRIERS
	.align		4
.L_214:
        /*0a34*/ 	.byte	0x03, 0x38
        /*0a36*/ 	.short	0x0016


	//----- nvinfo : EIATTR_EXIT_INSTR_OFFSETS
	.align		4
        /*0a38*/ 	.byte	0x04, 0x1c
        /*0a3a*/ 	.short	(.L_216 - .L_215)


	//   ....[0]....
.L_215:
        /*0a3c*/ 	.word	0x00000a40


	//   ....[1]....
        /*0a40*/ 	.word	0x0000f760


	//   ....[2]....
        /*0a44*/ 	.word	0x000140d0


	//----- nvinfo : EIATTR_MAX_THREADS
	.align		4
.L_216:
        /*0a48*/ 	.byte	0x04, 0x05
        /*0a4a*/ 	.short	(.L_218 - .L_217)
.L_217:
        /*0a4c*/ 	.word	0x00000180
        /*0a50*/ 	.word	0x00000001
        /*0a54*/ 	.word	0x00000001


	//----- nvinfo : EIATTR_CRS_STACK_SIZE
	.align		4
.L_218:
        /*0a58*/ 	.byte	0x04, 0x1e
        /*0a5a*/ 	.short	(.L_220 - .L_219)
.L_219:
        /*0a5c*/ 	.word	0x00000000


	//----- nvinfo : EIATTR_CBANK_PARAM_SIZE
	.align		4
.L_220:
        /*0a60*/ 	.byte	0x03, 0x19
        /*0a62*/ 	.short	0x0af0


	//----- nvinfo : EIATTR_PARAM_CBANK
	.align		4
        /*0a64*/ 	.byte	0x04, 0x0a
        /*0a66*/ 	.short	(.L_222 - .L_221)
	.align		4
.L_221:
        /*0a68*/ 	.word	index@(.nv.constant0._ZN7cutlass13device_kernelIN5flash11enable_sm90INS1_16FlashAttnFwdSm90INS1_25CollectiveMainloopFwdSm90ILi2EN4cute5tupleIJNS5_1CILi1EEES8_S8_EEENS6_IJNS7_ILi128EEESA_SA_EEELi128ENS_6half_tEfNS_4arch4Sm90ELb0ELb1ELb0ELb0ELb0ELb0ELb0ELb1ELb1ELb1ELb0ELb0EEENS1_21CollectiveEpilogueFwdISB_S9_SC_SE_Li256ELb0ELb1ELb0ELb0EEENS1_30DynamicPersistentTileSchedulerILi256ELi128ELb0ELb1ELb1EEEEEEEEEvNT_6ParamsE)
        /*0a6c*/ 	.short	0x0210
        /*0a6e*/ 	.short	0x0af0


	//----- nvinfo : EIATTR_SW_WAR
	.align		4
.L_222:
        /*0a70*/ 	.byte	0x04, 0x36
        /*0a72*/ 	.short	(.L_224 - .L_223)
.L_223:
        /*0a74*/ 	.word	0x00000008
.L_224:


//--------------------- .nv.info._ZN7cutlass13device_kernelIN5flash11enable_sm90INS1_16FlashAttnFwdSm90INS1_25CollectiveMainloopFwdSm90ILi2EN4cute5tupleIJNS5_1CILi1EEES8_S8_EEENS6_IJNS7_ILi128EEESA_SA_EEELi128ENS_6half_tEfNS_4arch4Sm90ELb0ELb1ELb0ELb1ELb0ELb0ELb0ELb1ELb1ELb1ELb0ELb0EEENS1_21CollectiveEpilogueFwdISB_S9_SC_SE_Li256ELb1ELb1ELb0ELb0EEENS1_36VarlenDynamicPersistentTileSchedulerILi128ELi128ELi256ELi128ELb0ELb1ELb1ELb1ELb0ELb1EEEEEEEEEvNT_6ParamsE --------------------------
	.section	.nv.info._ZN7cutlass13device_kernelIN5flash11enable_sm90INS1_16FlashAttnFwdSm90INS1_25CollectiveMainloopFwdSm90ILi2EN4cute5tupleIJNS5_1CILi1EEES8_S8_EEENS6_IJNS7_ILi128EEESA_SA_EEELi128ENS_6half_tEfNS_4arch4Sm90ELb0ELb1ELb0ELb1ELb0ELb0ELb0ELb1ELb1ELb1ELb0ELb0EEENS1_21CollectiveEpilogueFwdISB_S9_SC_SE_Li256ELb1ELb1ELb0ELb0EEENS1_36VarlenDynamicPersistentTileSchedulerILi128ELi128ELi256ELi128ELb0ELb1ELb1ELb1ELb0ELb1EEEEEEEEEvNT_6ParamsE,"",@"SHT_CUDA_INFO"
	.sectionflags	@""
	.align	4


	//----- nvinfo : EIATTR_CUDA_API_VERSION
	.align		4
        /*0000*/ 	.byte	0x04, 0x37
        /*0002*/ 	.short	(.L_226 - .L_225)
.L_225:
        /*0004*/ 	.word	0x00000082


	//----- nvinfo : EIATTR_KPARAM_INFO
	.align		4
.L_226:
        /*0008*/ 	.byte	0x04, 0x17
        /*000a*/ 	.short	(.L_228 - .L_227)
.L_227:
        /*000c*/ 	.word	0x00000000
        /*0010*/ 	.short	0x0000
        /*0012*/ 	.short	0x0070
        /*0014*/ 	.byte	0x00, 0xf0, 0x01, 0x2a


	//----- nvinfo : EIATTR_SPARSE_MMA_MASK
	.align		4
.L_228:
        /*0018*/ 	.byte	0x03, 0x50
        /*001a*/ 	.short	0x0000


	//----- nvinfo : EIATTR_MAXREG_COUNT
	.align		4
        /*001c*/ 	.byte	0x03, 0x1b
        /*001e*/ 	.short	0x00a8


	//----- nvinfo : EIATTR_NUM_BARRIERS
	.align		4
        /*0020*/ 	.byte	0x02, 0x4c
        /*0022*/ 	.byte	0x10
	.zero		1


	//----- nvinfo : EIATTR_EXTERNS
	.align		4
        /*0024*/ 	.byte	0x04, 0x0f
        /*0026*/ 	.short	(.L_230 - .L_229)


	//   ....[0]....
	.align		4
.L_229:
        /*0028*/ 	.word	index@(__assertfail)


	//----- nvinfo : EIATTR_ANNOTATIONS
	.align		4
.L_230:
        /*002c*/ 	.byte	0x04, 0x55
        /*002e*/ 	.short	(.L_232 - .L_231)


	//   ....[0]....
.L_231:
        /* <DEDUP_REMOVED lines=62> */


	//----- nvinfo : EIATTR_MERCURY_ISA_VERSION
	.align		4
.L_232:
        /*03f8*/ 	.byte	0x03, 0x5f
        /*03fa*/ 	.short	0x0101


	//----- nvinfo : EIATTR_UNUSED_LOAD_BYTE_OFFSET
	.align		4
        /*03fc*/ 	.byte	0x04, 0x44
        /*03fe*/ 	.short	(.L_234 - .L_233)


	//   ....[0]....
.L_233:
        /*0400*/ 	.word	0x00000a40
        /*0404*/ 	.word	0x0000fff0


	//   ....[1]....
        /*0408*/ 	.word	0x0000dc60
        /*040c*/ 	.word	0x0000fff0


	//----- nvinfo : EIATTR_INT_WARP_WIDE_INSTR_OFFSETS
	.align		4
.L_234:
        /*0410*/ 	.byte	0x04, 0x31
        /*0412*/ 	.short	(.L_236 - .L_235)


	//   ....[0]....
.L_235:
        /*0414*/ 	.word	0x00000130


	//   ....[1]....
        /*0418*/ 	.word	0x00000170


	//   ....[2]....
        /*041c*/ 	.word	0x000001e0


	//   ....[3]....
        /*0420*/ 	.word	0x00011390


	//   ....[4]....
        /*0424*/ 	.word	0x00011420


	//   ....[5]....
        /*0428*/ 	.word	0x00014bc0


	//   ....[6]....
        /*042c*/ 	.word	0x00014c50


	//----- nvinfo : EIATTR_COOP_GROUP_MASK_REGIDS
	.align		4
.L_236:
        /*0430*/ 	.byte	0x04, 0x29
        /*0432*/ 	.short	(.L_238 - .L_237)


	//   ....[0]....
.L_237:
        /*0434*/ 	.word	0xffffffff


	//   ....[1]....
        /*0438*/ 	.word	0xffffffff


	//   ....[2]....
        /*043c*/ 	.word	0xffffffff


	//   ....[3]....
        /*0440*/ 	.word	0xffffffff


	//   ....[4]....
        /*0444*/ 	.word	0xffffffff


	//   ....[5]....
        /*0448*/ 	.word	0xffffffff


	//   ....[6]....
        /*044c*/ 	.word	0xffffffff


	//   ....[7]....
        /*0450*/ 	.word	0xffffffff


	//   ....[8]....
        /*0454*/ 	.word	0xffffffff


	//   ....[9]....
        /*0458*/ 	.word	0xffffffff


	//   ....[10]....
        /*045c*/ 	.word	0xffffffff


	//   ....[11]....
        /*0460*/ 	.word	0xffffffff


	//   ....[12]....
        /*0464*/ 	.word	0xffffffff


	//   ....[13]....
        /*0468*/ 	.word	0xffffffff


	//   ....[14]....
        /*046c*/ 	.word	0xffffffff


	//   ....[15]....
        /*0470*/ 	.word	0xffffffff


	//   ....[16]....
        /*0474*/ 	.word	0xffffffff


	//   ....[17]....
        /*0478*/ 	.word	0xffffffff


	//   ....[18]....
        /*047c*/ 	.word	0xffffffff


	//   ....[19]....
        /*0480*/ 	.word	0xffffffff


	//   ....[20]....
        /*0484*/ 	.word	0xffffffff


	//   ....[21]....
        /*0488*/ 	.word	0xffffffff


	//   ....[22]....
        /*048c*/ 	.word	0xffffffff


	//   ....[23]....
        /*0490*/ 	.word	0xffffffff


	//   ....[24]....
        /*0494*/ 	.word	0xffffffff


	//   ....[25]....
        /*0498*/ 	.word	0xffffffff


	//   ....[26]....
        /*049c*/ 	.word	0xffffffff


	//   ....[27]....
        /*04a0*/ 	.word	0xffffffff


	//   ....[28]....
        /*04a4*/ 	.word	0xffffffff


	//   ....[29]....
        /*04a8*/ 	.word	0xffffffff


	//   ....[30]....
        /*04ac*/ 	.word	0xffffffff


	//   ....[31]....
        /*04b0*/ 	.word	0xffffffff


	//   ....[32]....
        /*04b4*/ 	.word	0xffffffff


	//   ....[33]....
        /*04b8*/ 	.word	0xffffffff


	//   ....[34]....
        /*04bc*/ 	.word	0xffffffff


	//   ....[35]....
        /*04c0*/ 	.word	0xffffffff


	//   ....[36]....
        /*04c4*/ 	.word	0xffffffff


	//   ....[37]....
        /*04c8*/ 	.word	0xffffffff


	//   ....[38]....
        /*04cc*/ 	.word	0xffffffff


	//   ....[39]....
        /*04d0*/ 	.word	0xffffffff


	//   ....[40]....
        /*04d4*/ 	.word	0xffffffff


	//   ....[41]....
        /*04d8*/ 	.word	0xffffffff


	//   ....[42]....
        /*04dc*/ 	.word	0xffffffff


	//   ....[43]....
        /*04e0*/ 	.word	0xffffffff


	//   ....[44]....
        /*04e4*/ 	.word	0xffffffff


	//   ....[45]....
        /*04e8*/ 	.word	0xffffffff


	//   ....[46]....
        /*04ec*/ 	.word	0xffffffff


	//   ....[47]....
        /*04f0*/ 	.word	0xffffffff


	//   ....[48]....
        /*04f4*/ 	.word	0xffffffff


	//   ....[49]....
        /*04f8*/ 	.word	0xffffffff


	//   ....[50]....
        /*04fc*/ 	.word	0xffffffff


	//   ....[51]....
        /*0500*/ 	.word	0xffffffff


	//   ....[52]....
        /*0504*/ 	.word	0xffffffff


	//   ....[53]....
        /*0508*/ 	.word	0xffffffff


	//   ....[54]....
        /*050c*/ 	.word	0xffffffff


	//   ....[55]....
        /*0510*/ 	.word	0xffffffff


	//   ....[56]....
        /*0514*/ 	.word	0xffffffff


	//   ....[57]....
        /*0518*/ 	.word	0xffffffff


	//   ....[58]....
        /*051c*/ 	.word	0xffffffff


	//   ....[59]....
        /*0520*/ 	.word	0xffffffff


	//   ....[60]....
        /*0524*/ 	.word	0xffffffff


	//   ....[61]....
        /*0528*/ 	.word	0xffffffff


	//   ....[62]....
        /*052c*/ 	.word	0xffffffff


	//   ....[63]....
        /*0530*/ 	.word	0xffffffff


	//   ....[64]....
        /*0534*/ 	.word	0xffffffff


	//   ....[65]....
        /*0538*/ 	.word	0xffffffff


	//   ....[66]....
        /*053c*/ 	.word	0xffffffff


	//   ....[67]....
        /*0540*/ 	.word	0xffffffff


	//   ....[68]....
        /*0544*/ 	.word	0xffffffff


	//   ....[69]....
        /*0548*/ 	.word	0xffffffff


	//   ....[70]....
        /*054c*/ 	.word	0xffffffff


	//   ....[71]....
        /*0550*/ 	.word	0xffffffff


	//   ....[72]....
        /*0554*/ 	.word	0xffffffff


	//   ....[73]....
        /*0558*/ 	.word	0xffffffff


	//   ....[74]....
        /*055c*/ 	.word	0xffffffff


	//   ....[75]....
        /*0560*/ 	.word	0xffffffff


	//   ....[76]....
        /*0564*/ 	.word	0xffffffff


	//   ....[77]....
        /*0568*/ 	.word	0xffffffff


	//   ....[78]....
        /*056c*/ 	.word	0xffffffff


	//   ....[79]....
        /*0570*/ 	.word	0xffffffff


	//   ....[80]....
        /*0574*/ 	.word	0xffffffff


	//   ....[81]....
        /*0578*/ 	.word	0xffffffff


	//   ....[82]....
        /*057c*/ 	.word	0xffffffff


	//   ....[83]....
        /*0580*/ 	.word	0xffffffff


	//   ....[84]....
        /*0584*/ 	.word	0xffffffff


	//   ....[85]....
        /*0588*/ 	.word	0xffffffff


	//   ....[86]....
        /*058c*/ 	.word	0xffffffff


	//   ....[87]....
        /*0590*/ 	.word	0xffffffff


	//   ....[88]....
        /*0594*/ 	.word	0xffffffff


	//   ....[89]....
        /*0598*/ 	.word	0xffffffff


	//   ....[90]....
        /*059c*/ 	.word	0xffffffff


	//   ....[91]....
        /*05a0*/ 	.word	0xffffffff


	//   ....[92]....
        /*05a4*/ 	.word	0xffffffff


	//   ....[93]....
        /*05a8*/ 	.word	0xffffffff


	//   ....[94]....
        /*05ac*/ 	.word	0xffffffff


	//   ....[95]....
        /*05b0*/ 	.word	0xffffffff


	//   ....[96]....
        /*05b4*/ 	.word	0xffffffff


	//   ....[97]....
        /*05b8*/ 	.word	0xffffffff


	//   ....[98]....
        /*05bc*/ 	.word	0xffffffff


	//   ....[99]....
        /*05c0*/ 	.word	0xffffffff


	//   ....[100]....
        /*05c4*/ 	.word	0xffffffff


	//   ....[101]....
        /*05c8*/ 	.word	0xffffffff


	//   ....[102]....
        /*05cc*/ 	.word	0xffffffff


	//   ....[103]....
        /*05d0*/ 	.word	0xffffffff


	//   ....[104]....
        /*05d4*/ 	.word	0xffffffff


	//   ....[105]....
        /*05d8*/ 	.word	0x0500000f


	//   ....[106]....
        /*05dc*/ 	.word	0x0500000f


	//   ....[107]....
        /*05e0*/ 	.word	0x0500000f


	//   ....[108]....
        /*05e4*/ 	.word	0x0500000f


	//   ....[109]....
        /*05e8*/ 	.word	0x0500000f


	//   ....[110]....
        /*05ec*/ 	.word	0x0500000f


	//   ....[111]....
        /*05f0*/ 	.word	0x0500000f


	//   ....[112]....
        /*05f4*/ 	.word	0x0500000f


	//   ....[113]....
        /*05f8*/ 	.word	0x0500000f


	//   ....[114]....
        /*05fc*/ 	.word	0x0500000f


	//   ....[115]....
        /*0600*/ 	.word	0x0500000f


	//   ....[116]....
        /*0604*/ 	.word	0x0500000f


	//   ....[117]....
        /*0608*/ 	.word	0x0500000f


	//   ....[118]....
        /*060c*/ 	.word	0x0500000f


	//   ....[119]....
        /*0610*/ 	.word	0x0500000f


	//   ....[120]....
        /*0614*/ 	.word	0x0500000f


	//   ....[121]....
        /*0618*/ 	.word	0x0500000f


	//   ....[122]....
        /*061c*/ 	.word	0x0500000f


	//   ....[123]....
        /*0620*/ 	.word	0x0500000f


	//   ....[124]....
        /*0624*/ 	.word	0x0500000f


	//   ....[125]....
        /*0628*/ 	.word	0x0500000f


	//   ....[126]....
        /*062c*/ 	.word	0x0500000f


	//   ....[127]....
        /*0630*/ 	.word	0x0500000f


	//   ....[128]....
        /*0634*/ 	.word	0x0500000f


	//   ....[129]....
        /*0638*/ 	.word	0x0500000f


	//   ....[130]....
        /*063c*/ 	.word	0x0500000f


	//   ....[131]....
        /*0640*/ 	.word	0x0500000f


	//   ....[132]....
        /*0644*/ 	.word	0x0500000f


	//   ....[133]....
        /*0648*/ 	.word	0x0500000f


	//   ....[134]....
        /*064c*/ 	.word	0x0500000f


	//   ....[135]....
        /*0650*/ 	.word	0x0500000f


	//   ....[136]....
        /*0654*/ 	.word	0x0500000f


	//   ....[137]....
        /*0658*/ 	.word	0x0500000f


	//   ....[138]....
        /*065c*/ 	.word	0x0500000f


	//   ....[139]....
        /*0660*/ 	.word	0x0500000f


	//----- nvinfo : EIATTR_COOP_GROUP_INSTR_OFFSETS
	.align		4
.L_238:
        /*0664*/ 	.byte	0x04, 0x28
        /*0666*/ 	.short	(.L_240 - .L_239)


	//   ....[0]....
.L_239:
        /*0668*/ 	.word	0x00000070


	//   ....[1]....
        /*066c*/ 	.word	0x00000140


	//   ....[2]....
        /*0670*/ 	.word	0x00000190


	//   ....[3]....
        /*0674*/ 	.word	0x000003c0


	//   ....[4]....
        /*0678*/ 	.word	0x00000520


	//   ....[5]....
        /*067c*/ 	.word	0x00000640


	//   ....[6]....
        /*0680*/ 	.word	0x000007a0


	//   ....[7]....
        /*0684*/ 	.word	0x00001950


	//   ....[8]....
        /*0688*/ 	.word	0x00002090


	//   ....[9]....
        /*068c*/ 	.word	0x00002410


	//   ....[10]....
        /*0690*/ 	.word	0x00003820


	//   ....[11]....
        /*0694*/ 	.word	0x000038c0


	//   ....[12]....
        /*0698*/ 	.word	0x00003f40


	//   ....[13]....
        /*069c*/ 	.word	0x00003fa0


	//   ....[14]....
        /*06a0*/ 	.word	0x000056d0


	//   ....[15]....
        /*06a4*/ 	.word	0x00005900


	//   ....[16]....
        /*06a8*/ 	.word	0x00006460


	//   ....[17]....
        /*06ac*/ 	.word	0x00006480


	//   ....[18]....
        /*06b0*/ 	.word	0x00006ef0


	//   ....[19]....
        /*06b4*/ 	.word	0x00006f60


	//   ....[20]....
        /*06b8*/ 	.word	0x00008950


	//   ....[21]....
        /*06bc*/ 	.word	0x00008970


	//   ....[22]....
        /*06c0*/ 	.word	0x00008c30


	//   ....[23]....
        /*06c4*/ 	.word	0x00008c80


	//   ....[24]....
        /*06c8*/ 	.word	0x0000aa20


	//   ....[25]....
        /*06cc*/ 	.word	0x0000ac60


	//   ....[26]....
        /*06d0*/ 	.word	0x0000b820


	//   ....[27]....
        /*06d4*/ 	.word	0x0000b840


	//   ....[28]....
        /*06d8*/ 	.word	0x0000c240


	//   ....[29]....
        /*06dc*/ 	.word	0x0000c310


	//   ....[30]....
        /*06e0*/ 	.word	0x0000d330


	//   ....[31]....
        /*06e4*/ 	.word	0x0000d370


	//   ....[32]....
        /*06e8*/ 	.word	0x0000d450


	//   ....[33]....
        /*06ec*/ 	.word	0x0000d470


	//   ....[34]....
        /*06f0*/ 	.word	0x0000e780


	//   ....[35]....
        /*06f4*/ 	.word	0x0000e7c0


	//   ....[36]....
        /*06f8*/ 	.word	0x0000e800


	//   ....[37]....
        /*06fc*/ 	.word	0x0000e840


	//   ....[38]....
        /*0700*/ 	.word	0x0000edf0


	//   ....[39]....
        /*0704*/ 	.word	0x0000ee00


	//   ....[40]....
        /*0708*/ 	.word	0x0000eec0


	//   ....[41]....
        /*070c*/ 	.word	0x0000eee0


	//   ....[42]....
        /*0710*/ 	.word	0x0000efa0


	//   ....[43]....
        /*0714*/ 	.word	0x0000efc0


	//   ....[44]....
        /*0718*/ 	.word	0x0000f090


	//   ....[45]....
        /*071c*/ 	.word	0x0000f0b0


	//   ....[46]....
        /*0720*/ 	.word	0x0000f980


	//   ....[47]....
        /*0724*/ 	.word	0x0000f9a0


	//   ....[48]....
        /*0728*/ 	.word	0x0000fa60


	//   ....[49]....
        /*072c*/ 	.word	0x0000fa80


	//   ....[50]....
        /*0730*/ 	.word	0x0000fb40


	//   ....[51]....
        /*0734*/ 	.word	0x0000fb60


	//   ....[52]....
        /*0738*/ 	.word	0x0000fc30


	//   ....[53]....
        /*073c*/ 	.word	0x0000fc50


	//   ....[54]....
        /*0740*/ 	.word	0x0000fdb0


	//   ....[55]....
        /*0744*/ 	.word	0x0000ff90


	//   ....[56]....
        /*0748*/ 	.word	0x0000ffc0


	//   ....[57]....
        /*074c*/ 	.word	0x0000fff0


	//   ....[58]....
        /*0750*/ 	.word	0x00010020


	//   ....[59]....
        /*0754*/ 	.word	0x00010050


	//   ....[60]....
        /*0758*/ 	.word	0x00010080


	//   ....[61]....
        /*075c*/ 	.word	0x000101f0


	//   ....[62]....
        /*0760*/ 	.word	0x00010220


	//   ....[63]....
        /*0764*/ 	.word	0x00010250


	//   ....[64]....
        /*0768*/ 	.word	0x00010280


	//   ....[65]....
        /*076c*/ 	.word	0x000102b0


	//   ....[66]....
        /*0770*/ 	.word	0x000102e0


	//   ....[67]....
        /*0774*/ 	.word	0x00010380


	//   ....[68]....
        /*0778*/ 	.word	0x000103e0


	//   ....[69]....
        /*077c*/ 	.word	0x00010470


	//   ....[70]....
        /*0780*/ 	.word	0x00011950


	//   ....[71]....
        /*0784*/ 	.word	0x00012520


	//   ....[72]....
        /*0788*/ 	.word	0x00012540


	//   ....[73]....
        /*078c*/ 	.word	0x00012580


	//   ....[74]....
        /*0790*/ 	.word	0x00012590


	//   ....[75]....
        /*0794*/ 	.word	0x000126a0


	//   ....[76]....
        /*0798*/ 	.word	0x000126b0


	//   ....[77]....
        /*079c*/ 	.word	0x00012740


	//   ....[78]....
        /*07a0*/ 	.word	0x00012750


	//   ....[79]....
        /*07a4*/ 	.word	0x000127e0


	//   ....[80]....
        /*07a8*/ 	.word	0x000127f0


	//   ....[81]....
        /*07ac*/ 	.word	0x00012880


	//   ....[82]....
        /*07b0*/ 	.word	0x00012890


	//   ....[83]....
        /*07b4*/ 	.word	0x00012920


	//   ....[84]....
        /*07b8*/ 	.word	0x00012930


	//   ....[85]....
        /*07bc*/ 	.word	0x00012980


	//   ....[86]....
        /*07c0*/ 	.word	0x000129b0


	//   ....[87]....
        /*07c4*/ 	.word	0x000152c0


	//   ....[88]....
        /*07c8*/ 	.word	0x00015320


	//   ....[89]....
        /*07cc*/ 	.word	0x00015350


	//   ....[90]....
        /*07d0*/ 	.word	0x00015360


	//   ....[91]....
        /*07d4*/ 	.word	0x00015390


	//   ....[92]....
        /*07d8*/ 	.word	0x000153c0


	//   ....[93]....
        /*07dc*/ 	.word	0x000153f0


	//   ....[94]....
        /*07e0*/ 	.word	0x00015420


	//   ....[95]....
        /*07e4*/ 	.word	0x000155a0


	//   ....[96]....
        /*07e8*/ 	.word	0x000155d0


	//   ....[97]....
        /*07ec*/ 	.word	0x00015600


	//   ....[98]....
        /*07f0*/ 	.word	0x00015630


	//   ....[99]....
        /*07f4*/ 	.word	0x00015660


	//   ....[100]....
        /*07f8*/ 	.word	0x00015690


	//   ....[101]....
        /*07fc*/ 	.word	0x00015750


	//   ....[102]....
        /*0800*/ 	.word	0x00015770


	//   ....[103]....
        /*0804*/ 	.word	0x000157e0


	//   ....[104]....
        /*0808*/ 	.word	0x00015ea0


	//   ....[105]....
        /*080c*/ 	.word	0x00016530


	//   ....[106]....
        /*0810*/ 	.word	0x00016700


	//   ....[107]....
        /*0814*/ 	.word	0x00016750


	//   ....[108]....
        /*0818*/ 	.word	0x000167b0


	//   ....[109]....
        /*081c*/ 	.word	0x00016850


	//   ....[110]....
        /*0820*/ 	.word	0x00016910


	//   ....[111]....
        /*0824*/ 	.word	0x00016a20


	//   ....[112]....
        /*0828*/ 	.word	0x00016a80


	//   ....[113]....
        /*082c*/ 	.word	0x00016b80


	//   ....[114]....
        /*0830*/ 	.word	0x00016be0


	//   ....[115]....
        /*0834*/ 	.word	0x00016ce0


	//   ....[116]....
        /*0838*/ 	.word	0x00016d40


	//   ....[117]....
        /*083c*/ 	.word	0x00016e40


	//   ....[118]....
        /*0840*/ 	.word	0x00016ea0


	//   ....[119]....
        /*0844*/ 	.word	0x00016f80


	//   ....[120]....
        /*0848*/ 	.word	0x00017000


	//   ....[121]....
        /*084c*/ 	.word	0x000170e0


	//   ....[122]....
        /*0850*/ 	.word	0x00017410


	//   ....[123]....
        /*0854*/ 	.word	0x000174b0


	//   ....[124]....
        /*0858*/ 	.word	0x000175d0


	//   ....[125]....
        /*085c*/ 	.word	0x00017640


	//   ....[126]....
        /*0860*/ 	.word	0x000176b0


	//   ....[127]....
        /*0864*/ 	.word	0x00017720


	//   ....[128]....
        /*0868*/ 	.word	0x00017790


	//   ....[129]....
        /*086c*/ 	.word	0x00017810


	//   ....[130]....
        /*0870*/ 	.word	0x000178a0


	//   ....[131]....
        /*0874*/ 	.word	0x00017940


	//   ....[132]....
        /*0878*/ 	.word	0x000179b0


	//   ....[133]....
        /*087c*/ 	.word	0x00017a20


	//   ....[134]....
        /*0880*/ 	.word	0x00017a90


	//   ....[135]....
        /*0884*/ 	.word	0x00017b10


	//   ....[136]....
        /*0888*/ 	.word	0x00017b80


	//   ....[137]....
        /*088c*/ 	.word	0x00017c20


	//   ....[138]....
        /*0890*/ 	.word	0x00017cb0


	//   ....[139]....
        /*0894*/ 	.word	0x00017de0


	//----- nvinfo : EIATTR_REG_RECONFIG
	.align		4
.L_240:
        /*0898*/ 	.byte	0x01, 0x54
	.zero		2


	//----- nvinfo : EIATTR_SYSCALL_OFFSETS
	.align		4
        /*089c*/ 	.byte	0x04, 0x46
        /*089e*/ 	.short	(.L_242 - .L_241)


	//   ....[0]....
.L_241:
        /*08a0*/ 	.word	0x00001b30


	//   ....[1]....
        /*08a4*/ 	.word	0x00011590


	//   ....[2]....
        /*08a8*/ 	.word	0x000116e0


	//   ....[3]....
        /*08ac*/ 	.word	0x000117d0


	//   ....[4]....
        /*08b0*/ 	.word	0x00012090


	//----- nvinfo : EIATTR_MBARRIER_INSTR_OFFSETS
	.align		4
.L_242:
        /*08b4*/ 	.byte	0x04, 0x39
        /*08b6*/ 	.short	(.L_244 - .L_243)


	//   ....[0]....
.L_243:
        /*08b8*/ 	.word	0x00000270
        /*08bc*/ 	.word	0x000000ff
        /*08c0*/ 	.word	0x00028800
        /*08c4*/ 	.short	0x0100
        /*08c6*/ 	.byte	0x08
	.zero		1


	//   ....[1]....
        /*08c8*/ 	.word	0x00000280
        /*08cc*/ 	.word	0x000000ff
        /*08d0*/ 	.word	0x00028820
        /*08d4*/ 	.short	0x0100
        /*08d6*/ 	.byte	0x08
	.zero		1


	//   ....[2]....
        /*08d8*/ 	.word	0x00000370
        /*08dc*/ 	.word	0x000000ff
        /*08e0*/ 	.word	0x00028830
        /*08e4*/ 	.short	0x0100
        /*08e6*/ 	.byte	0x08
	.zero		1


	//   ....[3]....
        /*08e8*/ 	.word	0x00000380
        /*08ec*/ 	.word	0x000000ff
        /*08f0*/ 	.word	0x00028840
        /*08f4*/ 	.short	0x0100
        /*08f6*/ 	.byte	0x08
	.zero		1


	//   ....[4]....
        /*08f8*/ 	.word	0x00000390
        /*08fc*/ 	.word	0x000000ff
        /*0900*/ 	.word	0x00028838
        /*0904*/ 	.short	0x0100
        /*0906*/ 	.byte	0x08
	.zero		1


	//   ....[5]....
        /*0908*/ 	.word	0x000003a0
        /*090c*/ 	.word	0x000000ff
        /*0910*/ 	.word	0x00028848
        /*0914*/ 	.short	0x0100
        /*0916*/ 	.byte	0x08
	.zero		1


	//   ....[6]....
        /*0918*/ 	.word	0x000004d0
        /*091c*/ 	.word	0x000000ff
        /*0920*/ 	.word	0x00028850
        /*0924*/ 	.short	0x0100
        /*0926*/ 	.byte	0x08
	.zero		1


	//   ....[7]....
        /*0928*/ 	.word	0x000004e0
        /*092c*/ 	.word	0x000000ff
        /*0930*/ 	.word	0x00028860
        /*0934*/ 	.short	0x0100
        /*0936*/ 	.byte	0x08
	.zero		1


	//   ....[8]....
        /*0938*/ 	.word	0x000004f0
        /*093c*/ 	.word	0x000000ff
        /*0940*/ 	.word	0x00028858
        /*0944*/ 	.short	0x0100
        /*0946*/ 	.byte	0x08
	.zero		1


	//   ....[9]....
        /*0948*/ 	.word	0x00000500
        /*094c*/ 	.word	0x000000ff
        /*0950*/ 	.word	0x00028868
        /*0954*/ 	.short	0x0100
        /*0956*/ 	.byte	0x08
	.zero		1


	//   ....[10]....
        /*0958*/ 	.word	0x000005f0
        /*095c*/ 	.word	0x000000ff
        /*0960*/ 	.word	0x00028870
        /*0964*/ 	.short	0x0100
        /*0966*/ 	.byte	0x06
	.zero		1


	//   ....[11]....
        /*0968*/ 	.word	0x00000600
        /*096c*/ 	.word	0x000000ff
        /*0970*/ 	.word	0x00028880
        /*0974*/ 	.short	0x0100
        /*0976*/ 	.byte	0x06
	.zero		1


	//   ....[12]....
        /*0978*/ 	.word	0x00000610
        /*097c*/ 	.word	0x000000ff
        /*0980*/ 	.word	0x00028878
        /*0984*/ 	.short	0x0100
        /*0986*/ 	.byte	0x06
	.zero		1


	//   ....[13]....
        /*0988*/ 	.word	0x00000620
        /*098c*/ 	.word	0x000000ff
        /*0990*/ 	.word	0x00028888
        /*0994*/ 	.short	0x0100
        /*0996*/ 	.byte	0x06
	.zero		1


	//   ....[14]....
        /*0998*/ 	.word	0x00000750
        /*099c*/ 	.word	0x000000ff
        /*09a0*/ 	.word	0x00028890
        /*09a4*/ 	.short	0x0100
        /*09a6*/ 	.byte	0x08
	.zero		1


	//   ....[15]....
        /*09a8*/ 	.word	0x00000760
        /*09ac*/ 	.word	0x000000ff
        /*09b0*/ 	.word	0x000288a0
        /*09b4*/ 	.short	0x0100
        /*09b6*/ 	.byte	0x08
	.zero		1


	//   ....[16]....
        /*09b8*/ 	.word	0x00000770
        /*09bc*/ 	.word	0x000000ff
        /*09c0*/ 	.word	0x00028898
        /*09c4*/ 	.short	0x0100
        /*09c6*/ 	.byte	0x08
	.zero		1


	//   ....[17]....
        /*09c8*/ 	.word	0x00000780
        /*09cc*/ 	.word	0x000000ff
        /*09d0*/ 	.word	0x000288a8
        /*09d4*/ 	.short	0x0100
        /*09d6*/ 	.byte	0x08
	.zero		1


	//   ....[18]....
        /*09d8*/ 	.word	0x000008b0
        /*09dc*/ 	.word	0x000000ff
        /*09e0*/ 	.word	0x000288b0
        /*09e4*/ 	.short	0x0100
        /*09e6*/ 	.byte	0x08
	.zero		1


	//   ....[19]....
        /*09e8*/ 	.word	0x000008c0
        /*09ec*/ 	.word	0x000000ff
        /*09f0*/ 	.word	0x000288c0
        /*09f4*/ 	.short	0x0100
        /*09f6*/ 	.byte	0x08
	.zero		1


	//   ....[20]....
        /*09f8*/ 	.word	0x000008d0
        /*09fc*/ 	.word	0x000000ff
        /*0a00*/ 	.word	0x000288b8
        /*0a04*/ 	.short	0x0100
        /*0a06*/ 	.byte	0x08
	.zero		1


	//   ....[21]....
        /*0a08*/ 	.word	0x000008e0
        /*0a0c*/ 	.word	0x000000ff
        /*0a10*/ 	.word	0x000288c8
        /*0a14*/ 	.short	0x0100
        /*0a16*/ 	.byte	0x08
	.zero		1


	//   ....[22]....
        /*0a18*/ 	.word	0x00001bb0
        /*0a1c*/ 	.word	0x000000ff
        /*0a20*/ 	.word	0x00028800
        /*0a24*/ 	.short	0x010a
        /*0a26*/ 	.byte	0x29
	.zero		1


	//   ....[23]....
        /*0a28*/ 	.word	0x00001c30
        /*0a2c*/ 	.word	0x00000005
        /*0a30*/ 	.word	0x00028830
        /*0a34*/ 	.short	0x010a
        /*0a36*/ 	.byte	0x3f
	.zero		1


	//   ....[24]....
        /*0a38*/ 	.word	0x00001c90
        /*0a3c*/ 	.word	0x00000005
        /*0a40*/ 	.word	0x00028830
        /*0a44*/ 	.short	0x010a
        /*0a46*/ 	.byte	0x3f
	.zero		1


	//   ....[25]....
        /*0a48*/ 	.word	0x000021f0
        /*0a4c*/ 	.word	0x00000000
        /*0a50*/ 	.word	0x00000000
        /*0a54*/ 	.short	0x0101
        /*0a56*/ 	.byte	0x3f
	.zero		1


	//   ....[26]....
        /*0a58*/ 	.word	0x00004f40
        /*0a5c*/ 	.word	0x000000ff
        /*0a60*/ 	.word	0x00028830
        /*0a64*/ 	.short	0x010a
        /*0a66*/ 	.byte	0x06
	.zero		1


	//   ....[27]....
        /*0a68*/ 	.word	0x00004f80
        /*0a6c*/ 	.word	0x000000ff
        /*0a70*/ 	.word	0x00028830
        /*0a74*/ 	.short	0x010a
        /*0a76*/ 	.byte	0x06
	.zero		1


	//   ....[28]....
        /*0a78*/ 	.word	0x000052a0
        /*0a7c*/ 	.word	0x000000ff
        /*0a80*/ 	.word	0x00028850
        /*0a84*/ 	.short	0x010a
        /*0a86*/ 	.byte	0x06
	.zero		1


	//   ....[29]....
        /*0a88*/ 	.word	0x000052e0
        /*0a8c*/ 	.word	0x000000ff
        /*0a90*/ 	.word	0x00028850
        /*0a94*/ 	.short	0x010a
        /*0a96*/ 	.byte	0x06
	.zero		1


	//   ....[30]....
        /*0a98*/ 	.word	0x00005700
        /*0a9c*/ 	.word	0x00000006
        /*0aa0*/ 	.word	0x00000000
        /*0aa4*/ 	.short	0x0101
        /*0aa6*/ 	.byte	0x3f
	.zero		1


	//   ....[31]....
        /*0aa8*/ 	.word	0x00007420
        /*0aac*/ 	.word	0x0000001c
        /*0ab0*/ 	.word	0x00000000
        /*0ab4*/ 	.short	0x0101
        /*0ab6*/ 	.byte	0x3f
	.zero		1


	//   ....[32]....
        /*0ab8*/ 	.word	0x000082a0
        /*0abc*/ 	.word	0x000000ff
        /*0ac0*/ 	.word	0x00028830
        /*0ac4*/ 	.short	0x010a
        /*0ac6*/ 	.byte	0x06
	.zero		1


	//   ....[33]....
        /*0ac8*/ 	.word	0x000082e0
        /*0acc*/ 	.word	0x000000ff
        /*0ad0*/ 	.word	0x00028830
        /*0ad4*/ 	.short	0x010a
        /*0ad6*/ 	.byte	0x06
	.zero		1


	//   ....[34]....
        /*0ad8*/ 	.word	0x00008600
        /*0adc*/ 	.word	0x000000ff
        /*0ae0*/ 	.word	0x00028850
        /*0ae4*/ 	.short	0x010a
        /*0ae6*/ 	.byte	0x06
	.zero		1


	//   ....[35]....
        /*0ae8*/ 	.word	0x00008640
        /*0aec*/ 	.word	0x000000ff
        /*0af0*/ 	.word	0x00028850
        /*0af4*/ 	.short	0x010a
        /*0af6*/ 	.byte	0x06
	.zero		1


	//   ....[36]....
        /*0af8*/ 	.word	0x000099c0
        /*0afc*/ 	.word	0x0000001b
        /*0b00*/ 	.word	0x00000000
        /*0b04*/ 	.short	0x0101
        /*0b06*/ 	.byte	0x3f
	.zero		1


	//   ....[37]....
        /*0b08*/ 	.word	0x00009b70
        /*0b0c*/ 	.word	0x0000001f
        /*0b10*/ 	.word	0x00000000
        /*0b14*/ 	.short	0x0101
        /*0b16*/ 	.byte	0x3f
	.zero		1


	//   ....[38]....
        /*0b18*/ 	.word	0x0000a2c0
        /*0b1c*/ 	.word	0x000000ff
        /*0b20*/ 	.word	0x00028830
        /*0b24*/ 	.short	0x010a
        /*0b26*/ 	.byte	0x06
	.zero		1


	//   ....[39]....
        /*0b28*/ 	.word	0x0000a300
        /*0b2c*/ 	.word	0x000000ff
        /*0b30*/ 	.word	0x00028830
        /*0b34*/ 	.short	0x010a
        /*0b36*/ 	.byte	0x06
	.zero		1


	//   ....[40]....
        /*0b38*/ 	.word	0x0000a620
        /*0b3c*/ 	.word	0x000000ff
        /*0b40*/ 	.word	0x00028850
        /*0b44*/ 	.short	0x010a
        /*0b46*/ 	.byte	0x06
	.zero		1


	//   ....[41]....
        /*0b48*/ 	.word	0x0000a660
        /*0b4c*/ 	.word	0x000000ff
        /*0b50*/ 	.word	0x00028850
        /*0b54*/ 	.short	0x010a
        /*0b56*/ 	.byte	0x06
	.zero		1


	//   ....[42]....
        /*0b58*/ 	.word	0x0000aa60
        /*0b5c*/ 	.word	0x00000004
        /*0b60*/ 	.word	0x00000000
        /*0b64*/ 	.short	0x0101
        /*0b66*/ 	.byte	0x3f
	.zero		1


	//   ....[43]....
        /*0b68*/ 	.word	0x0000c760
        /*0b6c*/ 	.word	0x0000001e
        /*0b70*/ 	.word	0x00000000
        /*0b74*/ 	.short	0x0101
        /*0b76*/ 	.byte	0x3f
	.zero		1


	//   ....[44]....
        /*0b78*/ 	.word	0x0000d2a0
        /*0b7c*/ 	.word	0x000000ff
        /*0b80*/ 	.word	0x00028850
        /*0b84*/ 	.short	0x010a
        /*0b86*/ 	.byte	0x05
	.zero		1


	//   ....[45]....
        /*0b88*/ 	.word	0x0000d2e0
        /*0b8c*/ 	.word	0x000000ff
        /*0b90*/ 	.word	0x00028850
        /*0b94*/ 	.short	0x010a
        /*0b96*/ 	.byte	0x05
	.zero		1


	//   ....[46]....
        /*0b98*/ 	.word	0x0000d800
        /*0b9c*/ 	.word	0x00000004
        /*0ba0*/ 	.word	0x00000000
        /*0ba4*/ 	.short	0x0101
        /*0ba6*/ 	.byte	0x3f
	.zero		1


	//   ....[47]....
        /*0ba8*/ 	.word	0x0000ede0
        /*0bac*/ 	.word	0x00000000
        /*0bb0*/ 	.word	0x00000000
        /*0bb4*/ 	.short	0x0101
        /*0bb6*/ 	.byte	0x3f
	.zero		1


	//   ....[48]....
        /*0bb8*/ 	.word	0x00011be0
        /*0bbc*/ 	.word	0x00000000
        /*0bc0*/ 	.word	0x00028840
        /*0bc4*/ 	.short	0x010a
        /*0bc6*/ 	.byte	0x3f
	.zero		1


	//   ....[49]....
        /*0bc8*/ 	.word	0x00012aa0
        /*0bcc*/ 	.word	0x00000009
        /*0bd0*/ 	.word	0x00028800
        /*0bd4*/ 	.short	0x0107
        /*0bd6*/ 	.byte	0x3f
	.zero		1


	//   ....[50]....
        /*0bd8*/ 	.word	0x00012bb0
        /*0bdc*/ 	.word	0x00000002
        /*0be0*/ 	.word	0x00028800
        /*0be4*/ 	.short	0x0101
        /*0be6*/ 	.byte	0x3f
	.zero		1


	//   ....[51]....
        /*0be8*/ 	.word	0x00012bd0
        /*0bec*/ 	.word	0x00000002
        /*0bf0*/ 	.word	0x00028820
        /*0bf4*/ 	.short	0x010a
        /*0bf6*/ 	.byte	0x3f
	.zero		1


	//   ....[52]....
        /*0bf8*/ 	.word	0x00012f50
        /*0bfc*/ 	.word	0x00000003
        /*0c00*/ 	.word	0x00028840
        /*0c04*/ 	.short	0x010a
        /*0c06*/ 	.byte	0x3f
	.zero		1


	//   ....[53]....
        /*0c08*/ 	.word	0x00013310
        /*0c0c*/ 	.word	0x00000003
        /*0c10*/ 	.word	0x00000060
        /*0c14*/ 	.short	0x010a
        /*0c16*/ 	.byte	0x3f
	.zero		1


	//   ....[54]....
        /*0c18*/ 	.word	0x00013a00
        /*0c1c*/ 	.word	0x00000003
        /*0c20*/ 	.word	0x00028840
        /*0c24*/ 	.short	0x010a
        /*0c26*/ 	.byte	0x3f
	.zero		1


	//   ....[55]....
        /*0c28*/ 	.word	0x00013dc0
        /*0c2c*/ 	.word	0x00000002
        /*0c30*/ 	.word	0x00000060
        /*0c34*/ 	.short	0x010a
        /*0c36*/ 	.byte	0x3f
	.zero		1


	//   ....[56]....
        /*0c38*/ 	.word	0x000143d0
        /*0c3c*/ 	.word	0x00000002
        /*0c40*/ 	.word	0x00028840
        /*0c44*/ 	.short	0x010a
        /*0c46*/ 	.byte	0x3f
	.zero		1


	//   ....[57]....
        /*0c48*/ 	.word	0x00014790
        /*0c4c*/ 	.word	0x00000002
        /*0c50*/ 	.word	0x00000060
        /*0c54*/ 	.short	0x010a
        /*0c56*/ 	.byte	0x3f
	.zero		1


	//   ....[58]....
        /*0c58*/ 	.word	0x00014d30
        /*0c5c*/ 	.word	0x00000000
        /*0c60*/ 	.word	0x00028860
        /*0c64*/ 	.short	0x010a
        /*0c66*/ 	.byte	0x3f
	.zero		1


	//   ....[59]....
        /*0c68*/ 	.word	0x00015e20
        /*0c6c*/ 	.word	0x00000000
        /*0c70*/ 	.word	0x00028820
        /*0c74*/ 	.short	0x010a
        /*0c76*/ 	.byte	0x3f
	.zero		1


	//   ....[60]....
        /*0c78*/ 	.word	0x00015fe0
        /*0c7c*/ 	.word	0x00000006
        /*0c80*/ 	.word	0x00000000
        /*0c84*/ 	.short	0x010a
        /*0c86*/ 	.byte	0x3f
	.zero		1


	//   ....[61]....
        /*0c88*/ 	.word	0x00016050
        /*0c8c*/ 	.word	0x00000007
        /*0c90*/ 	.word	0x00000000
        /*0c94*/ 	.short	0x010a
        /*0c96*/ 	.byte	0x3f
	.zero		1


	//   ....[62]....
        /*0c98*/ 	.word	0x000160c0
        /*0c9c*/ 	.word	0x00000004
        /*0ca0*/ 	.word	0x00000000
        /*0ca4*/ 	.short	0x010a
        /*0ca6*/ 	.byte	0x3f
	.zero		1


	//   ....[63]....
        /*0ca8*/ 	.word	0x000160f0
        /*0cac*/ 	.word	0x00000003
        /*0cb0*/ 	.word	0x00000000
        /*0cb4*/ 	.short	0x010a
        /*0cb6*/ 	.byte	0x3f
	.zero		1


	//   ....[64]....
        /*0cb8*/ 	.word	0x00016160
        /*0cbc*/ 	.word	0x00000003
        /*0cc0*/ 	.word	0x00028800
        /*0cc4*/ 	.short	0x010a
        /*0cc6*/ 	.byte	0x3f
	.zero		1


	//   ....[65]....
        /*0cc8*/ 	.word	0x000161b0
        /*0ccc*/ 	.word	0x00000005
        /*0cd0*/ 	.word	0x00028830
        /*0cd4*/ 	.short	0x010a
        /*0cd6*/ 	.byte	0x3f
	.zero		1


	//   ....[66]....
        /*0cd8*/ 	.word	0x00016210
        /*0cdc*/ 	.word	0x00000009
        /*0ce0*/ 	.word	0x00028830
        /*0ce4*/ 	.short	0x010a
        /*0ce6*/ 	.byte	0x3f
	.zero		1


	//   ....[67]....
        /*0ce8*/ 	.word	0x00016270
        /*0cec*/ 	.word	0x00000009
        /*0cf0*/ 	.word	0x00028850
        /*0cf4*/ 	.short	0x010a
        /*0cf6*/ 	.byte	0x3f
	.zero		1


	//   ....[68]....
        /*0cf8*/ 	.word	0x000162d0
        /*0cfc*/ 	.word	0x00000007
        /*0d00*/ 	.word	0x00028830
        /*0d04*/ 	.short	0x010a
        /*0d06*/ 	.byte	0x3f
	.zero		1


	//   ....[69]....
        /*0d08*/ 	.word	0x00016330
        /*0d0c*/ 	.word	0x00000007
        /*0d10*/ 	.word	0x00028850
        /*0d14*/ 	.short	0x010a
        /*0d16*/ 	.byte	0x3f
	.zero		1


	//   ....[70]....
        /*0d18*/ 	.word	0x00016390
        /*0d1c*/ 	.word	0x00000007
        /*0d20*/ 	.word	0x00028830
        /*0d24*/ 	.short	0x010a
        /*0d26*/ 	.byte	0x3f
	.zero		1


	//   ....[71]....
        /*0d28*/ 	.word	0x000163f0
        /*0d2c*/ 	.word	0x00000007
        /*0d30*/ 	.word	0x00028850
        /*0d34*/ 	.short	0x010a
        /*0d36*/ 	.byte	0x3f
	.zero		1


	//   ....[72]....
        /*0d38*/ 	.word	0x00016450
        /*0d3c*/ 	.word	0x00000006
        /*0d40*/ 	.word	0x00028850
        /*0d44*/ 	.short	0x010a
        /*0d46*/ 	.byte	0x3f
	.zero		1


	//   ....[73]....
        /*0d48*/ 	.word	0x000165f0
        /*0d4c*/ 	.word	0x00000000
        /*0d50*/ 	.word	0x00028840
        /*0d54*/ 	.short	0x010a
        /*0d56*/ 	.byte	0x3f
	.zero		1


	//   ....[74]....
        /*0d58*/ 	.word	0x00017130
        /*0d5c*/ 	.word	0x00000002
        /*0d60*/ 	.word	0x00028820
        /*0d64*/ 	.short	0x010a
        /*0d66*/ 	.byte	0x3f
	.zero		1


	//   ....[75]....
        /*0d68*/ 	.word	0x00017180
        /*0d6c*/ 	.word	0x00000003
        /*0d70*/ 	.word	0x00028840
        /*0d74*/ 	.short	0x010a
        /*0d76*/ 	.byte	0x3f
	.zero		1


	//   ....[76]....
        /*0d78*/ 	.word	0x000171d0
        /*0d7c*/ 	.word	0x00000003
        /*0d80*/ 	.word	0x00000060
        /*0d84*/ 	.short	0x010a
        /*0d86*/ 	.byte	0x3f
	.zero		1


	//   ....[77]....
        /*0d88*/ 	.word	0x00017220
        /*0d8c*/ 	.word	0x00000003
        /*0d90*/ 	.word	0x00028840
        /*0d94*/ 	.short	0x010a
        /*0d96*/ 	.byte	0x3f
	.zero		1


	//   ....[78]....
        /*0d98*/ 	.word	0x00017270
        /*0d9c*/ 	.word	0x00000002
        /*0da0*/ 	.word	0x00000060
        /*0da4*/ 	.short	0x010a
        /*0da6*/ 	.byte	0x3f
	.zero		1


	//   ....[79]....
        /*0da8*/ 	.word	0x000172c0
        /*0dac*/ 	.word	0x00000002
        /*0db0*/ 	.word	0x00028840
        /*0db4*/ 	.short	0x010a
        /*0db6*/ 	.byte	0x3f
	.zero		1


	//   ....[80]....
        /*0db8*/ 	.word	0x00017310
        /*0dbc*/ 	.word	0x00000002
        /*0dc0*/ 	.word	0x00000060
        /*0dc4*/ 	.short	0x010a
        /*0dc6*/ 	.byte	0x3f
	.zero		1


	//   ....[81]....
        /*0dc8*/ 	.word	0x00017360
        /*0dcc*/ 	.word	0x00000000
        /*0dd0*/ 	.word	0x00028860
        /*0dd4*/ 	.short	0x010a
        /*0dd6*/ 	.byte	0x3f
	.zero		1


	//   ....[82]....
        /*0dd8*/ 	.word	0x00017d00
        /*0ddc*/ 	.word	0x00000000
        /*0de0*/ 	.word	0x00028820
        /*0de4*/ 	.short	0x010a
        /*0de6*/ 	.byte	0x3f
	.zero		1


	//   ....[83]....
        /*0de8*/ 	.word	0x00017ea0
        /*0dec*/ 	.word	0x00000006
        /*0df0*/ 	.word	0x00000000
        /*0df4*/ 	.short	0x010a
        /*0df6*/ 	.byte	0x3f
	.zero		1


	//   ....[84]....
        /*0df8*/ 	.word	0x00017ef0
        /*0dfc*/ 	.word	0x00000007
        /*0e00*/ 	.word	0x00000000
        /*0e04*/ 	.short	0x010a
        /*0e06*/ 	.byte	0x3f
	.zero		1


	//   ....[85]....
        /*0e08*/ 	.word	0x00017f40
        /*0e0c*/ 	.word	0x00000004
        /*0e10*/ 	.word	0x00000000
        /*0e14*/ 	.short	0x010a
        /*0e16*/ 	.byte	0x3f
	.zero		1


	//----- nvinfo : EIATTR_NUM_MBARRIERS
	.align		4
.L_244:
        /*0e18*/ 	.byte	0x03, 0x38
        /*0e1a*/ 	.short	0x0016


	//----- nvinfo : EIATTR_EXIT_INSTR_OFFSETS
	.align		4
        /*0e1c*/ 	.byte	0x04, 0x1c
        /*0e1e*/ 	.short	(.L_246 - .L_245)


	//   ....[0]....
.L_245:
        /*0e20*/ 	.word	0x00000a80


	//   ....[1]....
        /*0e24*/ 	.word	0x0000fd50


	//   ....[2]....
        /*0e28*/ 	.word	0x00016140


	//----- nvinfo : EIATTR_MAX_THREADS
	.align		4
.L_246:
        /*0e2c*/ 	.byte	0x04, 0x05
        /*0e2e*/ 	.short	(.L_248 - .L_247)
.L_247:
        /*0e30*/ 	.word	0x00000180
        /*0e34*/ 	.word	0x00000001
        /*0e38*/ 	.word	0x00000001


	//----- nvinfo : EIATTR_CRS_STACK_SIZE
	.align		4
.L_248:
        /*0e3c*/ 	.byte	0x04, 0x1e
        /*0e3e*/ 	.short	(.L_250 - .L_249)
.L_249:
        /*0e40*/ 	.word	0x00000000


	//----- nvinfo : EIATTR_CBANK_PARAM_SIZE
	.align		4
.L_250:
        /*0e44*/ 	.byte	0x03, 0x19
        /*0e46*/ 	.short	0x0af0


	//----- nvinfo : EIATTR_PARAM_CBANK
	.align		4
        /*0e48*/ 	.byte	0x04, 0x0a
        /*0e4a*/ 	.short	(.L_252 - .L_251)
	.align		4
.L_251:
        /*0e4c*/ 	.word	index@(.nv.constant0._ZN7cutlass13device_kernelIN5flash11enable_sm90INS1_16FlashAttnFwdSm90INS1_25CollectiveMainloopFwdSm90ILi2EN4cute5tupleIJNS5_1CILi1EEES8_S8_EEENS6_IJNS7_ILi128EEESA_SA_EEELi128ENS_6half_tEfNS_4arch4Sm90ELb0ELb1ELb0ELb1ELb0ELb0ELb0ELb1ELb1ELb1ELb0ELb0EEENS1_21CollectiveEpilogueFwdISB_S9_SC_SE_Li256ELb1ELb1ELb0ELb0EEENS1_36VarlenDynamicPersistentTileSchedulerILi128ELi128ELi256ELi128ELb0ELb1ELb1ELb1ELb0ELb1EEEEEEEEEvNT_6ParamsE)
        /*0e50*/ 	.short	0x0210
        /*0e52*/ 	.short	0x0af0


	//----- nvinfo : EIATTR_SW_WAR
	.align		4
.L_252:
        /*0e54*/ 	.byte	0x04, 0x36
        /*0e56*/ 	.short	(.L_254 - .L_253)
.L_253:
        /*0e58*/ 	.word	0x00000008
.L_254:


//--------------------- .nv.info._ZN7cutlass13device_kernelIN5flash11enable_sm90INS1_16FlashAttnFwdSm90INS1_25CollectiveMainloopFwdSm90ILi2EN4cute5tupleIJNS5_1CILi1EEES8_S8_EEENS6_IJNS7_ILi128EEESA_SA_EEELi128ENS_6half_tEfNS_4arch4Sm90ELb0ELb1ELb0ELb1ELb0ELb1ELb0ELb1ELb1ELb1ELb0ELb0EEENS1_21CollectiveEpilogueFwdISB_S9_SC_SE_Li256ELb1ELb1ELb0ELb0EEENS1_36VarlenDynamicPersistentTileSchedulerILi128ELi128ELi256ELi128ELb0ELb1ELb1ELb1ELb0ELb1EEEEEEEEEvNT_6ParamsE --------------------------
	.section	.nv.info._ZN7cutlass13device_kernelIN5flash11enable_sm90INS1_16FlashAttnFwdSm90INS1_25CollectiveMainloopFwdSm90ILi2EN4cute5tupleIJNS5_1CILi1EEES8_S8_EEENS6_IJNS7_ILi128EEESA_SA_EEELi128ENS_6half_tEfNS_4arch4Sm90ELb0ELb1ELb0ELb1ELb0ELb1ELb0ELb1ELb1ELb1ELb0ELb0EEENS1_21CollectiveEpilogueFwdISB_S9_SC_SE_Li256ELb1ELb1ELb0ELb0EEENS1_36VarlenDynamicPersistentTileSchedulerILi128ELi128ELi256ELi128ELb0ELb1ELb1ELb1ELb0ELb1EEEEEEEEEvNT_6ParamsE,"",@"SHT_CUDA_INFO"
	.sectionflags	@""
	.align	4


	//----- nvinfo : EIATTR_CUDA_API_VERSION
	.align		4
        /*0000*/ 	.byte	0x04, 0x37
        /*0002*/ 	.short	(.L_256 - .L_255)
.L_255:
        /*0004*/ 	.word	0x00000082


	//----- nvinfo : EIATTR_KPARAM_INFO
	.align		4
.L_256:
        /*0008*/ 	.byte	0x04, 0x17
        /*000a*/ 	.short	(.L_258 - .L_257)
.L_257:
        /*000c*/ 	.word	0x00000000
        /*0010*/ 	.short	0x0000
        /*0012*/ 	.short	0x0070
        /*0014*/ 	.byte	0x00, 0xf0, 0x01, 0x2a


	//----- nvinfo : EIATTR_SPARSE_MMA_MASK
	.align		4
.L_258:
        /*0018*/ 	.byte	0x03, 0x50
        /*001a*/ 	.short	0x0000


	//----- nvinfo : EIATTR_MAXREG_COUNT
	.align		4
        /*001c*/ 	.byte	0x03, 0x1b
        /*001e*/ 	.short	0x00a8


	//----- nvinfo : EIATTR_NUM_BARRIERS
	.align		4
        /*0020*/ 	.byte	0x02, 0x4c
        /*0022*/ 	.byte	0x10
	.zero		1


	//----- nvinfo : EIATTR_EXTERNS
	.align		4
        /*0024*/ 	.byte	0x04, 0x0f
        /*0026*/ 	.short	(.L_260 - .L_259)


	//   ....[0]....
	.align		4
.L_259:
        /*0028*/ 	.word	index@(__assertfail)


	//----- nvinfo : EIATTR_ANNOTATIONS
	.align		4
.L_260:
        /*002c*/ 	.byte	0x04, 0x55
        /*002e*/ 	.short	(.L_262 - .L_261)


	//   ....[0]....
.L_261:
        /* <DEDUP_REMOVED lines=75> */


	//----- nvinfo : EIATTR_MERCURY_ISA_VERSION
	.align		4
.L_262:
        /*04d0*/ 	.byte	0x03, 0x5f
        /*04d2*/ 	.short	0x0101


	//----- nvinfo : EIATTR_UNUSED_LOAD_BYTE_OFFSET
	.align		4
        /*04d4*/ 	.byte	0x04, 0x44
        /*04d6*/ 	.short	(.L_264 - .L_263)


	//   ....[0]....
.L_263:
        /*04d8*/ 	.word	0x00000ab0
        /*04dc*/ 	.word	0x0000fff0


	//   ....[1]....
        /*04e0*/ 	.word	0x0001a7f0
        /*04e4*/ 	.word	0x0000fff0


	//----- nvinfo : EIATTR_INT_WARP_WIDE_INSTR_OFFSETS
	.align		4
.L_264:
        /*04e8*/ 	.byte	0x04, 0x31
        /*04ea*/ 	.short	(.L_266 - .L_265)


	//   ....[0]....
.L_265:
        /*04ec*/ 	.word	0x00000180


	//   ....[1]....
        /*04f0*/ 	.word	0x00000220


	//   ....[2]....
        /*04f4*/ 	.word	0x00000290


	//   ....[3]....
        /*04f8*/ 	.word	0x0001f5a0


	//   ....[4]....
        /*04fc*/ 	.word	0x0001f630


	//   ....[5]....
        /*0500*/ 	.word	0x00022dc0


	//   ....[6]....
        /*0504*/ 	.word	0x00022e20


	//----- nvinfo : EIATTR_COOP_GROUP_MASK_REGIDS
	.align		4
.L_266:
        /*0508*/ 	.byte	0x04, 0x29
        /*050a*/ 	.short	(.L_268 - .L_267)


	//   ....[0]....
.L_267:
        /*050c*/ 	.word	0xffffffff


	//   ....[1]....
        /*0510*/ 	.word	0xffffffff


	//   ....[2]....
        /*0514*/ 	.word	0xffffffff


	//   ....[3]....
        /*0518*/ 	.word	0xffffffff


	//   ....[4]....
        /*051c*/ 	.word	0xffffffff


	//   ....[5]....
        /*0520*/ 	.word	0xffffffff


	//   ....[6]....
        /*0524*/ 	.word	0xffffffff


	//   ....[7]....
        /*0528*/ 	.word	0xffffffff


	//   ....[8]....
        /*052c*/ 	.word	0xffffffff


	//   ....[9]....
        /*0530*/ 	.word	0xffffffff


	//   ....[10]....
        /*0534*/ 	.word	0xffffffff


	//   ....[11]....
        /*0538*/ 	.word	0xffffffff


	//   ....[12]....
        /*053c*/ 	.word	0xffffffff


	//   ....[13]....
        /*0540*/ 	.word	0xffffffff


	//   ....[14]....
        /*0544*/ 	.word	0xffffffff


	//   ....[15]....
        /*0548*/ 	.word	0xffffffff


	//   ....[16]....
        /*054c*/ 	.word	0xffffffff


	//   ....[17]....
        /*0550*/ 	.word	0xffffffff


	//   ....[18]....
        /*0554*/ 	.word	0xffffffff


	//   ....[19]....
        /*0558*/ 	.word	0xffffffff


	//   ....[20]....
        /*055c*/ 	.word	0xffffffff


	//   ....[21]....
        /*0560*/ 	.word	0xffffffff


	//   ....[22]....
        /*0564*/ 	.word	0xffffffff


	//   ....[23]....
        /*0568*/ 	.word	0xffffffff


	//   ....[24]....
        /*056c*/ 	.word	0xffffffff


	//   ....[25]....
        /*0570*/ 	.word	0xffffffff


	//   ....[26]....
        /*0574*/ 	.word	0xffffffff


	//   ....[27]....
        /*0578*/ 	.word	0xffffffff


	//   ....[28]....
        /*057c*/ 	.word	0xffffffff


	//   ....[29]....
        /*0580*/ 	.word	0xffffffff


	//   ....[30]....
        /*0584*/ 	.word	0xffffffff


	//   ....[31]....
        /*0588*/ 	.word	0xffffffff


	//   ....[32]....
        /*058c*/ 	.word	0xffffffff


	//   ....[33]....
        /*0590*/ 	.word	0xffffffff


	//   ....[34]....
        /*0594*/ 	.word	0xffffffff


	//   ....[35]....
        /*0598*/ 	.word	0xffffffff


	//   ....[36]....
        /*059c*/ 	.word	0xffffffff


	//   ....[37]....
        /*05a0*/ 	.word	0xffffffff


	//   ....[38]....
        /*05a4*/ 	.word	0xffffffff


	//   ....[39]....
        /*05a8*/ 	.word	0xffffffff


	//   ....[40]....
        /*05ac*/ 	.word	0xffffffff


	//   ....[41]....
        /*05b0*/ 	.word	0xffffffff


	//   ....[42]....
        /*05b4*/ 	.word	0xffffffff


	//   ....[43]....
        /*05b8*/ 	.word	0xffffffff


	//   ....[44]....
        /*05bc*/ 	.word	0xffffffff


	//   ....[45]....
        /*05c0*/ 	.word	0xffffffff


	//   ....[46]....
        /*05c4*/ 	.word	0xffffffff


	//   ....[47]....
        /*05c8*/ 	.word	0xffffffff


	//   ....[48]....
        /*05cc*/ 	.word	0xffffffff


	//   ....[49]....
        /*05d0*/ 	.word	0xffffffff


	//   ....[50]....
        /*05d4*/ 	.word	0xffffffff


	//   ....[51]....
        /*05d8*/ 	.word	0xffffffff


	//   ....[52]....
        /*05dc*/ 	.word	0xffffffff


	//   ....[53]....
        /*05e0*/ 	.word	0xffffffff


	//   ....[54]....
        /*05e4*/ 	.word	0xffffffff


	//   ....[55]....
        /*05e8*/ 	.word	0xffffffff


	//   ....[56]....
        /*05ec*/ 	.word	0xffffffff


	//   ....[57]....
        /*05f0*/ 	.word	0xffffffff


	//   ....[58]....
        /*05f4*/ 	.word	0xffffffff


	//   ....[59]....
        /*05f8*/ 	.word	0xffffffff


	//   ....[60]....
        /*05fc*/ 	.word	0xffffffff


	//   ....[61]....
        /*0600*/ 	.word	0xffffffff


	//   ....[62]....
        /*0604*/ 	.word	0xffffffff


	//   ....[63]....
        /*0608*/ 	.word	0xffffffff


	//   ....[64]....
        /*060c*/ 	.word	0xffffffff


	//   ....[65]....
        /*0610*/ 	.word	0xffffffff


	//   ....[66]....
        /*0614*/ 	.word	0xffffffff


	//   ....[67]....
        /*0618*/ 	.word	0xffffffff


	//   ....[68]....
        /*061c*/ 	.word	0xffffffff


	//   ....[69]....
        /*0620*/ 	.word	0xffffffff


	//   ....[70]....
        /*0624*/ 	.word	0xffffffff


	//   ....[71]....
        /*0628*/ 	.word	0xffffffff


	//   ....[72]....
        /*062c*/ 	.word	0xffffffff


	//   ....[73]....
        /*0630*/ 	.word	0xffffffff


	//   ....[74]....
        /*0634*/ 	.word	0xffffffff


	//   ....[75]....
        /*0638*/ 	.word	0xffffffff


	//   ....[76]....
        /*063c*/ 	.word	0xffffffff


	//   ....[77]....
        /*0640*/ 	.word	0xffffffff


	//   ....[78]....
        /*0644*/ 	.word	0xffffffff


	//   ....[79]....
        /*0648*/ 	.word	0xffffffff


	//   ....[80]....
        /*064c*/ 	.word	0xffffffff


	//   ....[81]....
        /*0650*/ 	.word	0xffffffff


	//   ....[82]....
        /*0654*/ 	.word	0xffffffff


	//   ....[83]....
        /*0658*/ 	.word	0xffffffff


	//   ....[84]....
        /*065c*/ 	.word	0xffffffff


	//   ....[85]....
        /*0660*/ 	.word	0xffffffff


	//   ....[86]....
        /*0664*/ 	.word	0xffffffff


	//   ....[87]....
        /*0668*/ 	.word	0xffffffff


	//   ....[88]....
        /*066c*/ 	.word	0xffffffff


	//   ....[89]....
        /*0670*/ 	.word	0xffffffff


	//   ....[90]....
        /*0674*/ 	.word	0xffffffff


	//   ....[91]....
        /*0678*/ 	.word	0xffffffff


	//   ....[92]....
        /*067c*/ 	.word	0xffffffff


	//   ....[93]....
        /*0680*/ 	.word	0xffffffff


	//   ....[94]....
        /*0684*/ 	.word	0xffffffff


	//   ....[95]....
        /*0688*/ 	.word	0xffffffff


	//   ....[96]....
        /*068c*/ 	.word	0xffffffff


	//   ....[97]....
        /*0690*/ 	.word	0xffffffff


	//   ....[98]....
        /*0694*/ 	.word	0xffffffff


	//   ....[99]....
        /*0698*/ 	.word	0xffffffff


	//   ....[100]....
        /*069c*/ 	.word	0xffffffff


	//   ....[101]....
        /*06a0*/ 	.word	0xffffffff


	//   ....[102]....
        /*06a4*/ 	.word	0xffffffff


	//   ....[103]....
        /*06a8*/ 	.word	0xffffffff


	//   ....[104]....
        /*06ac*/ 	.word	0xffffffff


	//   ....[105]....
        /*06b0*/ 	.word	0xffffffff


	//   ....[106]....
        /*06b4*/ 	.word	0xffffffff


	//   ....[107]....
        /*06b8*/ 	.word	0xffffffff


	//   ....[108]....
        /*06bc*/ 	.word	0xffffffff


	//   ....[109]....
        /*06c0*/ 	.word	0xffffffff


	//   ....[110]....
        /*06c4*/ 	.word	0xffffffff


	//   ....[111]....
        /*06c8*/ 	.word	0xffffffff


	//   ....[112]....
        /*06cc*/ 	.word	0xffffffff


	//   ....[113]....
        /*06d0*/ 	.word	0xffffffff


	//   ....[114]....
        /*06d4*/ 	.word	0xffffffff


	//   ....[115]....
        /*06d8*/ 	.word	0xffffffff


	//   ....[116]....
        /*06dc*/ 	.word	0xffffffff


	//   ....[117]....
        /*06e0*/ 	.word	0xffffffff


	//   ....[118]....
        /*06e4*/ 	.word	0xffffffff


	//   ....[119]....
        /*06e8*/ 	.word	0xffffffff


	//   ....[120]....
        /*06ec*/ 	.word	0xffffffff


	//   ....[121]....
        /*06f0*/ 	.word	0xffffffff


	//   ....[122]....
        /*06f4*/ 	.word	0xffffffff


	//   ....[123]....
        /*06f8*/ 	.word	0xffffffff


	//   ....[124]....
        /*06fc*/ 	.word	0xffffffff


	//   ....[125]....
        /*0700*/ 	.word	0xffffffff


	//   ....[126]....
        /*0704*/ 	.word	0xffffffff


	//   ....[127]....
        /*0708*/ 	.word	0xffffffff


	//   ....[128]....
        /*070c*/ 	.word	0xffffffff


	//   ....[129]....
        /*0710*/ 	.word	0xffffffff


	//   ....[130]....
        /*0714*/ 	.word	0xffffffff


	//   ....[131]....
        /*0718*/ 	.word	0xffffffff


	//   ....[132]....
        /*071c*/ 	.word	0xffffffff


	//   ....[133]....
        /*0720*/ 	.word	0xffffffff


	//   ....[134]....
        /*0724*/ 	.word	0xffffffff


	//   ....[135]....
        /*0728*/ 	.word	0xffffffff


	//   ....[136]....
        /*072c*/ 	.word	0xffffffff


	//   ....[137]....
        /*0730*/ 	.word	0xffffffff


	//   ....[138]....
        /*0734*/ 	.word	0x0500000f


	//   ....[139]....
        /*0738*/ 	.word	0x0500000f


	//   ....[140]....
        /*073c*/ 	.word	0x0500000f


	//   ....[141]....
        /*0740*/ 	.word	0x0500000f


	//   ....[142]....
        /*0744*/ 	.word	0x0500000f


	//   ....[143]....
        /*0748*/ 	.word	0x0500000f


	//   ....[144]....
        /*074c*/ 	.word	0x0500000f


	//   ....[145]....
        /*0750*/ 	.word	0x0500000f


	//   ....[146]....
        /*0754*/ 	.word	0x0500000f


	//   ....[147]....
        /*0758*/ 	.word	0x0500000f


	//   ....[148]....
        /*075c*/ 	.word	0x0500000f


	//   ....[149]....
        /*0760*/ 	.word	0x0500000f


	//   ....[150]....
        /*0764*/ 	.word	0x0500000f


	//   ....[151]....
        /*0768*/ 	.word	0x0500000f


	//   ....[152]....
        /*076c*/ 	.word	0x0500000f


	//   ....[153]....
        /*0770*/ 	.word	0x0500000f


	//   ....[154]....
        /*0774*/ 	.word	0x0500000f


	//   ....[155]....
        /*0778*/ 	.word	0x0500000f


	//   ....[156]....
        /*077c*/ 	.word	0x0500000f


	//   ....[157]....
        /*0780*/ 	.word	0x0500000f


	//   ....[158]....
        /*0784*/ 	.word	0x0500000f


	//   ....[159]....
        /*0788*/ 	.word	0x0500000f


	//   ....[160]....
        /*078c*/ 	.word	0x0500000f


	//   ....[161]....
        /*0790*/ 	.word	0x0500000f


	//   ....[162]....
        /*0794*/ 	.word	0x0500000f


	//   ....[163]....
        /*0798*/ 	.word	0x0500000f


	//   ....[164]....
        /*079c*/ 	.word	0x0500000f


	//   ....[165]....
        /*07a0*/ 	.word	0x0500000f


	//   ....[166]....
        /*07a4*/ 	.word	0x0500000f


	//   ....[167]....
        /*07a8*/ 	.word	0x0500000f


	//   ....[168]....
        /*07ac*/ 	.word	0x0500000f


	//   ....[169]....
        /*07b0*/ 	.word	0x0500000f


	//   ....[170]....
        /*07b4*/ 	.word	0x0500000f


	//   ....[171]....
        /*07b8*/ 	.word	0x0500000f


	//   ....[172]....
        /*07bc*/ 	.word	0x0500000f


	//   ....[173]....
        /*07c0*/ 	.word	0x0500000f


	//   ....[174]....
        /*07c4*/ 	.word	0x0500000f


	//   ....[175]....
        /*07c8*/ 	.word	0x0500000f


	//   ....[176]....
        /*07cc*/ 	.word	0x0500000f


	//   ....[177]....
        /*07d0*/ 	.word	0x0500000f


	//   ....[178]....
        /*07d4*/ 	.word	0x0500000f


	//   ....[179]....
        /*07d8*/ 	.word	0x0500000f


	//   ....[180]....
        /*07dc*/ 	.word	0x0500000f


	//   ....[181]....
        /*07e0*/ 	.word	0x0500000f


	//   ....[182]....
        /*07e4*/ 	.word	0x0500000f


	//   ....[183]....
        /*07e8*/ 	.word	0x0500000f


	//   ....[184]....
        /*07ec*/ 	.word	0x0500000f


	//   ....[185]....
        /*07f0*/ 	.word	0x0500000f


	//   ....[186]....
        /*07f4*/ 	.word	0x0500000f


	//   ....[187]....
        /*07f8*/ 	.word	0x0500000f


	//   ....[188]....
        /*07fc*/ 	.word	0x0500000f


	//   ....[189]....
        /*0800*/ 	.word	0x0500000f


	//   ....[190]....
        /*0804*/ 	.word	0x0500000f


	//   ....[191]....
        /*0808*/ 	.word	0x0500000f


	//   ....[192]....
        /*080c*/ 	.word	0x0500000f


	//   ....[193]....
        /*0810*/ 	.word	0x0500000f


	//   ....[194]....
        /*0814*/ 	.word	0x0500000f


	//   ....[195]....
        /*0818*/ 	.word	0x0500000f


	//   ....[196]....
        /*081c*/ 	.word	0x0500000f


	//   ....[197]....
        /*0820*/ 	.word	0x0500000f


	//   ....[198]....
        /*0824*/ 	.word	0x0500000f


	//   ....[199]....
        /*0828*/ 	.word	0x0500000f


	//   ....[200]....
        /*082c*/ 	.word	0x0500000f


	//   ....[201]....
        /*0830*/ 	.word	0x0500000f


	//   ....[202]....
        /*0834*/ 	.word	0x0500000f


	//   ....[203]....
        /*0838*/ 	.word	0x0500000f


	//   ....[204]....
        /*083c*/ 	.word	0x0500000f


	//   ....[205]....
        /*0840*/ 	.word	0x0500000f


	//   ....[206]....
        /*0844*/ 	.word	0x0500000f


	//   ....[207]....
        /*0848*/ 	.word	0x0500000f


	//   ....[208]....
        /*084c*/ 	.word	0x0500000f


	//   ....[209]....
        /*0850*/ 	.word	0x0500000f


	//   ....[210]....
        /*0854*/ 	.word	0x0500000f


	//   ....[211]....
        /*0858*/ 	.word	0x0500000f


	//   ....[212]....
        /*085c*/ 	.word	0x0500000f


	//   ....[213]....
        /*0860*/ 	.word	0x0500000f


	//   ....[214]....
        /*0864*/ 	.word	0x0500000f


	//----- nvinfo : EIATTR_COOP_GROUP_INSTR_OFFSETS
	.align		4
.L_268:
        /*0868*/ 	.byte	0x04, 0x28
        /*086a*/ 	.short	(.L_270 - .L_269)


	//   ....[0]....
.L_269:
        /*086c*/ 	.word	0x00000060


	//   ....[1]....
        /*0870*/ 	.word	0x00000190


	//   ....[2]....
        /*0874*/ 	.word	0x00000240


	//   ....[3]....
        /*0878*/ 	.word	0x00000400


	//   ....[4]....
        /*087c*/ 	.word	0x00000560


	//   ....[5]....
        /*0880*/ 	.word	0x00000680


	//   ....[6]....
        /*0884*/ 	.word	0x000007e0


	//   ....[7]....
        /*0888*/ 	.word	0x00008ee0


	//   ....[8]....
        /*088c*/ 	.word	0x000095a0


	//   ....[9]....
        /*0890*/ 	.word	0x000095b0


	//   ....[10]....
        /*0894*/ 	.word	0x000095c0


	//   ....[11]....
        /*0898*/ 	.word	0x000095d0


	//   ....[12]....
        /*089c*/ 	.word	0x00009910


	//   ....[13]....
        /*08a0*/ 	.word	0x00009920


	//   ....[14]....
        /*08a4*/ 	.word	0x00009930


	//   ....[15]....
        /*08a8*/ 	.word	0x00009940


	//   ....[16]....
        /*08ac*/ 	.word	0x00009c40


	//   ....[17]....
        /*08b0*/ 	.word	0x00009c50


	//   ....[18]....
        /*08b4*/ 	.word	0x00009c60


	//   ....[19]....
        /*08b8*/ 	.word	0x00009c70


	//   ....[20]....
        /*08bc*/ 	.word	0x00009f70


	//   ....[21]....
        /*08c0*/ 	.word	0x00009f80


	//   ....[22]....
        /*08c4*/ 	.word	0x00009f90


	//   ....[23]....
        /*08c8*/ 	.word	0x00009fa0


	//   ....[24]....
        /*08cc*/ 	.word	0x0000bc60


	//   ....[25]....
        /*08d0*/ 	.word	0x0000bc80


	//   ....[26]....
        /*08d4*/ 	.word	0x0000bc90


	//   ....[27]....
        /*08d8*/ 	.word	0x0000bca0


	//   ....[28]....
        /*08dc*/ 	.word	0x0000bdb0


	//   ....[29]....
        /*08e0*/ 	.word	0x0000bdd0


	//   ....[30]....
        /*08e4*/ 	.word	0x0000be70


	//   ....[31]....
        /*08e8*/ 	.word	0x0000beb0


	//   ....[32]....
        /*08ec*/ 	.word	0x0000c190


	//   ....[33]....
        /*08f0*/ 	.word	0x0000c1b0


	//   ....[34]....
        /*08f4*/ 	.word	0x0000c1d0


	//   ....[35]....
        /*08f8*/ 	.word	0x0000c1e0


	//   ....[36]....
        /*08fc*/ 	.word	0x0000c2b0


	//   ....[37]....
        /*0900*/ 	.word	0x0000c2d0


	//   ....[38]....
        /*0904*/ 	.word	0x0000c2e0


	//   ....[39]....
        /*0908*/ 	.word	0x0000c370


	//   ....[40]....
        /*090c*/ 	.word	0x0000e550


	//   ....[41]....
        /*0910*/ 	.word	0x0000f290


	//   ....[42]....
        /*0914*/ 	.word	0x0000f930


	//   ....[43]....
        /*0918*/ 	.word	0x0000f9f0


	//   ....[44]....
        /*091c*/ 	.word	0x00010360


	//   ....[45]....
        /*0920*/ 	.word	0x000103d0


	//   ....[46]....
        /*0924*/ 	.word	0x00011d90


	//   ....[47]....
        /*0928*/ 	.word	0x00011fd0


	//   ....[48]....
        /*092c*/ 	.word	0x00012c90


	//   ....[49]....
        /*0930*/ 	.word	0x00012d50


	//   ....[50]....
        /*0934*/ 	.word	0x000134e0


	//   ....[51]....
        /*0938*/ 	.word	0x00013570


	//   ....[52]....
        /*093c*/ 	.word	0x00015270


	//   ....[53]....
        /*0940*/ 	.word	0x000152b0


	//   ....[54]....
        /*0944*/ 	.word	0x000159c0


	//   ....[55]....
        /*0948*/ 	.word	0x00015a00


	//   ....[56]....
        /*094c*/ 	.word	0x000174a0


	//   ....[57]....
        /*0950*/ 	.word	0x00017710


	//   ....[58]....
        /*0954*/ 	.word	0x000183d0


	//   ....[59]....
        /*0958*/ 	.word	0x00018480


	//   ....[60]....
        /*095c*/ 	.word	0x00018c30


	//   ....[61]....
        /*0960*/ 	.word	0x00018ca0


	//   ....[62]....
        /*0964*/ 	.word	0x00019e30


	//   ....[63]....
        /*0968*/ 	.word	0x00019e70


	//   ....[64]....
        /*096c*/ 	.word	0x00019f60


	//   ....[65]....
        /*0970*/ 	.word	0x0001a280


	//   ....[66]....
        /*0974*/ 	.word	0x0001b220


	//   ....[67]....
        /*0978*/ 	.word	0x0001b260


	//   ....[68]....
        /*097c*/ 	.word	0x0001b290


	//   ....[69]....
        /*0980*/ 	.word	0x0001b2c0


	//   ....[70]....
        /*0984*/ 	.word	0x0001b890


	//   ....[71]....
        /*0988*/ 	.word	0x0001b8c0


	//   ....[72]....
        /*098c*/ 	.word	0x0001b980


	//   ....[73]....
        /*0990*/ 	.word	0x0001b9a0


	//   ....[74]....
        /*0994*/ 	.word	0x0001ba60


	//   ....[75]....
        /*0998*/ 	.word	0x0001ba80


	//   ....[76]....
        /*099c*/ 	.word	0x0001bb50


	//   ....[77]....
        /*09a0*/ 	.word	0x0001bb70


	//   ....[78]....
        /*09a4*/ 	.word	0x0001c340


	//   ....[79]....
        /*09a8*/ 	.word	0x0001c350


	//   ....[80]....
        /*09ac*/ 	.word	0x0001c460


	//   ....[81]....
        /*09b0*/ 	.word	0x0001c470


	//   ....[82]....
        /*09b4*/ 	.word	0x0001c580


	//   ....[83]....
        /*09b8*/ 	.word	0x0001c590


	//   ....[84]....
        /*09bc*/ 	.word	0x0001c6a0


	//   ....[85]....
        /*09c0*/ 	.word	0x0001c6b0


	//   ....[86]....
        /*09c4*/ 	.word	0x0001c820


	//   ....[87]....
        /*09c8*/ 	.word	0x0001c9f0


	//   ....[88]....
        /*09cc*/ 	.word	0x0001ca20


	//   ....[89]....
        /*09d0*/ 	.word	0x0001ca50


	//   ....[90]....
        /*09d4*/ 	.word	0x0001ca80


	//   ....[91]....
        /*09d8*/ 	.word	0x0001cab0


	//   ....[92]....
        /*09dc*/ 	.word	0x0001cae0


	//   ....[93]....
        /*09e0*/ 	.word	0x0001cc50


	//   ....[94]....
        /*09e4*/ 	.word	0x0001cc80


	//   ....[95]....
        /*09e8*/ 	.word	0x0001ccb0


	//   ....[96]....
        /*09ec*/ 	.word	0x0001cce0


	//   ....[97]....
        /*09f0*/ 	.word	0x0001cd10


	//   ....[98]....
        /*09f4*/ 	.word	0x0001cd40


	//   ....[99]....
        /*09f8*/ 	.word	0x0001cde0


	//   ....[100]....
        /*09fc*/ 	.word	0x0001ce40


	//   ....[101]....
        /*0a00*/ 	.word	0x0001ced0


	//   ....[102]....
        /*0a04*/ 	.word	0x0001df90


	//   ....[103]....
        /*0a08*/ 	.word	0x0001fb60


	//   ....[104]....
        /*0a0c*/ 	.word	0x00020750


	//   ....[105]....
        /*0a10*/ 	.word	0x00020760


	//   ....[106]....
        /*0a14*/ 	.word	0x00020790


	//   ....[107]....
        /*0a18*/ 	.word	0x000207a0


	//   ....[108]....
        /*0a1c*/ 	.word	0x000208b0


	//   ....[109]....
        /*0a20*/ 	.word	0x000208c0


	//   ....[110]....
        /*0a24*/ 	.word	0x00020950


	//   ....[111]....
        /*0a28*/ 	.word	0x00020960


	//   ....[112]....
        /*0a2c*/ 	.word	0x000209f0


	//   ....[113]....
        /*0a30*/ 	.word	0x00020a00


	//   ....[114]....
        /*0a34*/ 	.word	0x00020a90


	//   ....[115]....
        /*0a38*/ 	.word	0x00020aa0


	//   ....[116]....
        /*0a3c*/ 	.word	0x00020b30


	//   ....[117]....
        /*0a40*/ 	.word	0x00020b40


	//   ....[118]....
        /*0a44*/ 	.word	0x00020b90


	//   ....[119]....
        /*0a48*/ 	.word	0x00020bc0


	//   ....[120]....
        /*0a4c*/ 	.word	0x00023510


	//   ....[121]....
        /*0a50*/ 	.word	0x00023540


	//   ....[122]....
        /*0a54*/ 	.word	0x00023550


	//   ....[123]....
        /*0a58*/ 	.word	0x00023580


	//   ....[124]....
        /*0a5c*/ 	.word	0x000235b0


	//   ....[125]....
        /*0a60*/ 	.word	0x000235e0


	//   ....[126]....
        /*0a64*/ 	.word	0x00023610


	//   ....[127]....
        /*0a68*/ 	.word	0x00023620


	//   ....[128]....
        /*0a6c*/ 	.word	0x000237a0


	//   ....[129]....
        /*0a70*/ 	.word	0x000237d0


	//   ....[130]....
        /*0a74*/ 	.word	0x00023800


	//   ....[131]....
        /*0a78*/ 	.word	0x00023830


	//   ....[132]....
        /*0a7c*/ 	.word	0x00023860


	//   ....[133]....
        /*0a80*/ 	.word	0x00023890


	//   ....[134]....
        /*0a84*/ 	.word	0x00023950


	//   ....[135]....
        /*0a88*/ 	.word	0x00023970


	//   ....[136]....
        /*0a8c*/ 	.word	0x000239e0


	//   ....[137]....
        /*0a90*/ 	.word	0x000240b0


	//   ....[138]....
        /*0a94*/ 	.word	0x000244f0


	//   ....[139]....
        /*0a98*/ 	.word	0x000245a0


	//   ....[140]....
        /*0a9c*/ 	.word	0x00024630


	//   ....[141]....
        /*0aa0*/ 	.word	0x00024680


	//   ....[142]....
        /*0aa4*/ 	.word	0x000246d0


	//   ....[143]....
        /*0aa8*/ 	.word	0x00024760


	//   ....[144]....
        /*0aac*/ 	.word	0x000247f0


	//   ....[145]....
        /*0ab0*/ 	.word	0x00024840


	//   ....[146]....
        /*0ab4*/ 	.word	0x00024890


	//   ....[147]....
        /*0ab8*/ 	.word	0x00024920


	//   ....[148]....
        /*0abc*/ 	.word	0x000249b0


	//   ....[149]....
        /*0ac0*/ 	.word	0x00024a00


	//   ....[150]....
        /*0ac4*/ 	.word	0x00024a50


	//   ....[151]....
        /*0ac8*/ 	.word	0x00024ae0


	//   ....[152]....
        /*0acc*/ 	.word	0x00024b70


	//   ....[153]....
        /*0ad0*/ 	.word	0x00024bc0


	//   ....[154]....
        /*0ad4*/ 	.word	0x00024c10


	//   ....[155]....
        /*0ad8*/ 	.word	0x00024d00


	//   ....[156]....
        /*0adc*/ 	.word	0x00024db0


	//   ....[157]....
        /*0ae0*/ 	.word	0x00024e30


	//   ....[158]....
        /*0ae4*/ 	.word	0x00024ed0


	//   ....[159]....
        /*0ae8*/ 	.word	0x00024f60


	//   ....[160]....
        /*0aec*/ 	.word	0x00025020


	//   ....[161]....
        /*0af0*/ 	.word	0x000250a0


	//   ....[162]....
        /*0af4*/ 	.word	0x000250f0


	//   ....[163]....
        /*0af8*/ 	.word	0x00025290


	//   ....[164]....
        /*0afc*/ 	.word	0x00025330


	//   ....[165]....
        /*0b00*/ 	.word	0x000253b0


	//   ....[166]....
        /*0b04*/ 	.word	0x00025420


	//   ....[167]....
        /*0b08*/ 	.word	0x000255a0


	//   ....[168]....
        /*0b0c*/ 	.word	0x00025690


	//   ....[169]....
        /*0b10*/ 	.word	0x000256f0


	//   ....[170]....
        /*0b14*/ 	.word	0x00025740


	//   ....[171]....
        /*0b18*/ 	.word	0x00025ac0


	//   ....[172]....
        /*0b1c*/ 	.word	0x00025b10


	//   ....[173]....
        /*0b20*/ 	.word	0x00025ba0


	//   ....[174]....
        /*0b24*/ 	.word	0x00025c30


	//   ....[175]....
        /*0b28*/ 	.word	0x00025cc0


	//   ....[176]....
        /*0b2c*/ 	.word	0x00025d50


	//   ....[177]....
        /*0b30*/ 	.word	0x00025de0


	//   ....[178]....
        /*0b34*/ 	.word	0x00025e70


	//   ....[179]....
        /*0b38*/ 	.word	0x00025f30


	//   ....[180]....
        /*0b3c*/ 	.word	0x00026220


	//   ....[181]....
        /*0b40*/ 	.word	0x00026400


	//   ....[182]....
        /*0b44*/ 	.word	0x00026450


	//   ....[183]....
        /*0b48*/ 	.word	0x000264b0


	//   ....[184]....
        /*0b4c*/ 	.word	0x00026550


	//   ....[185]....
        /*0b50*/ 	.word	0x00026610


	//   ....[186]....
        /*0b54*/ 	.word	0x00026720


	//   ....[187]....
        /*0b58*/ 	.word	0x00026780


	//   ....[188]....
        /*0b5c*/ 	.word	0x00026880


	//   ....[189]....
        /*0b60*/ 	.word	0x000268e0


	//   ....[190]....
        /*0b64*/ 	.word	0x000269e0


	//   ....[191]....
        /*0b68*/ 	.word	0x00026a40


	//   ....[192]....
        /*0b6c*/ 	.word	0x00026b40


	//   ....[193]....
        /*0b70*/ 	.word	0x00026ba0


	//   ....[194]....
        /*0b74*/ 	.word	0x00026c80


	//   ....[195]....
        /*0b78*/ 	.word	0x00026d00


	//   ....[196]....
        /*0b7c*/ 	.word	0x00026de0


	//   ....[197]....
        /*0b80*/ 	.word	0x00027110


	//   ....[198]....
        /*0b84*/ 	.word	0x000271b0


	//   ....[199]....
        /*0b88*/ 	.word	0x000272d0


	//   ....[200]....
        /*0b8c*/ 	.word	0x00027350


	//   ....[201]....
        /*0b90*/ 	.word	0x000273d0


	//   ....[202]....
        /*0b94*/ 	.word	0x00027450


	//   ....[203]....
        /*0b98*/ 	.word	0x000274d0


	//   ....[204]....
        /*0b9c*/ 	.word	0x00027560


	//   ....[205]....
        /*0ba0*/ 	.word	0x00027600


	//   ....[206]....
        /*0ba4*/ 	.word	0x000276a0


	//   ....[207]....
        /*0ba8*/ 	.word	0x00027720


	//   ....[208]....
        /*0bac*/ 	.word	0x000277a0


	//   ....[209]....
        /*0bb0*/ 	.word	0x00027820


	//   ....[210]....
        /*0bb4*/ 	.word	0x000278b0


	//   ....[211]....
        /*0bb8*/ 	.word	0x00027930


	//   ....[212]....
        /*0bbc*/ 	.word	0x000279d0


	//   ....[213]....
        /*0bc0*/ 	.word	0x00027a60


	//   ....[214]....
        /*0bc4*/ 	.word	0x00027b90


	//----- nvinfo : EIATTR_REG_RECONFIG
	.align		4
.L_270:
        /*0bc8*/ 	.byte	0x01, 0x54
	.zero		2


	//----- nvinfo : EIATTR_SYSCALL_OFFSETS
	.align		4
        /*0bcc*/ 	.byte	0x04, 0x46
        /*0bce*/ 	.short	(.L_272 - .L_271)


	//   ....[0]....
.L_271:
        /*0bd0*/ 	.word	0x00001cb0


	//   ....[1]....
        /*0bd4*/ 	.word	0x00001e00


	//   ....[2]....
        /*0bd8*/ 	.word	0x00009070


	//   ....[3]....
        /*0bdc*/ 	.word	0x00009360


	//   ....[4]....
        /*0be0*/ 	.word	0x0001f7a0


	//   ....[5]....
        /*0be4*/ 	.word	0x0001f8f0


	//   ....[6]....
        /*0be8*/ 	.word	0x0001f9e0


	//   ....[7]....
        /*0bec*/ 	.word	0x000202a0


	//----- nvinfo : EIATTR_MBARRIER_INSTR_OFFSETS
	.align		4
.L_272:
        /*0bf0*/ 	.byte	0x04, 0x39
        /*0bf2*/ 	.short	(.L_274 - .L_273)


	//   ....[0]....
.L_273:
        /*0bf4*/ 	.word	0x000002b0
        /*0bf8*/ 	.word	0x000000ff
        /*0bfc*/ 	.word	0x00028800
        /*0c00*/ 	.short	0x0100
        /*0c02*/ 	.byte	0x08
	.zero		1


	//   ....[1]....
        /*0c04*/ 	.word	0x000002c0
        /*0c08*/ 	.word	0x000000ff
        /*0c0c*/ 	.word	0x00028820
        /*0c10*/ 	.short	0x0100
        /*0c12*/ 	.byte	0x08
	.zero		1


	//   ....[2]....
        /*0c14*/ 	.word	0x000003b0
        /*0c18*/ 	.word	0x000000ff
        /*0c1c*/ 	.word	0x00028830
        /*0c20*/ 	.short	0x0100
        /*0c22*/ 	.byte	0x08
	.zero		1


	//   ....[3]....
        /*0c24*/ 	.word	0x000003c0
        /*0c28*/ 	.word	0x000000ff
        /*0c2c*/ 	.word	0x00028840
        /*0c30*/ 	.short	0x0100
        /*0c32*/ 	.byte	0x08
	.zero		1


	//   ....[4]....
        /*0c34*/ 	.word	0x000003d0
        /*0c38*/ 	.word	0x000000ff
        /*0c3c*/ 	.word	0x00028838
        /*0c40*/ 	.short	0x0100
        /*0c42*/ 	.byte	0x08
	.zero		1


	//   ....[5]....
        /*0c44*/ 	.word	0x000003e0
        /*0c48*/ 	.word	0x000000ff
        /*0c4c*/ 	.word	0x00028848
        /*0c50*/ 	.short	0x0100
        /*0c52*/ 	.byte	0x08
	.zero		1


	//   ....[6]....
        /*0c54*/ 	.word	0x00000510
        /*0c58*/ 	.word	0x000000ff
        /*0c5c*/ 	.word	0x00028850
        /*0c60*/ 	.short	0x0100
        /*0c62*/ 	.byte	0x08
	.zero		1


	//   ....[7]....
        /*0c64*/ 	.word	0x00000520
        /*0c68*/ 	.word	0x000000ff
        /*0c6c*/ 	.word	0x00028860
        /*0c70*/ 	.short	0x0100
        /*0c72*/ 	.byte	0x08
	.zero		1


	//   ....[8]....
        /*0c74*/ 	.word	0x00000530
        /*0c78*/ 	.word	0x000000ff
        /*0c7c*/ 	.word	0x00028858
        /*0c80*/ 	.short	0x0100
        /*0c82*/ 	.byte	0x08
	.zero		1


	//   ....[9]....
        /*0c84*/ 	.word	0x00000540
        /*0c88*/ 	.word	0x000000ff
        /*0c8c*/ 	.word	0x00028868
        /*0c90*/ 	.short	0x0100
        /*0c92*/ 	.byte	0x08
	.zero		1


	//   ....[10]....
        /*0c94*/ 	.word	0x00000630
        /*0c98*/ 	.word	0x000000ff
        /*0c9c*/ 	.word	0x00028870
        /*0ca0*/ 	.short	0x0100
        /*0ca2*/ 	.byte	0x06
	.zero		1


	//   ....[11]....
        /*0ca4*/ 	.word	0x00000640
        /*0ca8*/ 	.word	0x000000ff
        /*0cac*/ 	.word	0x00028880
        /*0cb0*/ 	.short	0x0100
        /*0cb2*/ 	.byte	0x06
	.zero		1


	//   ....[12]....
        /*0cb4*/ 	.word	0x00000650
        /*0cb8*/ 	.word	0x000000ff
        /*0cbc*/ 	.word	0x00028878
        /*0cc0*/ 	.short	0x0100
        /*0cc2*/ 	.byte	0x06
	.zero		1


	//   ....[13]....
        /*0cc4*/ 	.word	0x00000660
        /*0cc8*/ 	.word	0x000000ff
        /*0ccc*/ 	.word	0x00028888
        /*0cd0*/ 	.short	0x0100
        /*0cd2*/ 	.byte	0x06
	.zero		1


	//   ....[14]....
        /*0cd4*/ 	.word	0x00000790
        /*0cd8*/ 	.word	0x000000ff
        /*0cdc*/ 	.word	0x00028890
        /*0ce0*/ 	.short	0x0100
        /*0ce2*/ 	.byte	0x08
	.zero		1


	//   ....[15]....
        /*0ce4*/ 	.word	0x000007a0
        /*0ce8*/ 	.word	0x000000ff
        /*0cec*/ 	.word	0x000288a0
        /*0cf0*/ 	.short	0x0100
        /*0cf2*/ 	.byte	0x08
	.zero		1


	//   ....[16]....
        /*0cf4*/ 	.word	0x000007b0
        /*0cf8*/ 	.word	0x000000ff
        /*0cfc*/ 	.word	0x00028898
        /*0d00*/ 	.short	0x0100
        /*0d02*/ 	.byte	0x08
	.zero		1


	//   ....[17]....
        /*0d04*/ 	.word	0x000007c0
        /*0d08*/ 	.word	0x000000ff
        /*0d0c*/ 	.word	0x000288a8
        /*0d10*/ 	.short	0x0100
        /*0d12*/ 	.byte	0x08
	.zero		1


	//   ....[18]....
        /*0d14*/ 	.word	0x000008f0
        /*0d18*/ 	.word	0x000000ff
        /*0d1c*/ 	.word	0x000288b0
        /*0d20*/ 	.short	0x0100
        /*0d22*/ 	.byte	0x08
	.zero		1


	//   ....[19]....
        /*0d24*/ 	.word	0x00000900
        /*0d28*/ 	.word	0x000000ff
        /*0d2c*/ 	.word	0x000288c0
        /*0d30*/ 	.short	0x0100
        /*0d32*/ 	.byte	0x08
	.zero		1


	//   ....[20]....
        /*0d34*/ 	.word	0x00000910
        /*0d38*/ 	.word	0x000000ff
        /*0d3c*/ 	.word	0x000288b8
        /*0d40*/ 	.short	0x0100
        /*0d42*/ 	.byte	0x08
	.zero		1


	//   ....[21]....
        /*0d44*/ 	.word	0x00000920
        /*0d48*/ 	.word	0x000000ff
        /*0d4c*/ 	.word	0x000288c8
        /*0d50*/ 	.short	0x0100
        /*0d52*/ 	.byte	0x08
	.zero		1


	//   ....[22]....
        /*0d54*/ 	.word	0x000033e0
        /*0d58*/ 	.word	0x0000006a
        /*0d5c*/ 	.word	0x00028890
        /*0d60*/ 	.short	0x010a
        /*0d62*/ 	.byte	0x3f
	.zero		1


	//   ....[23]....
        /*0d64*/ 	.word	0x00005980
        /*0d68*/ 	.word	0x0000006a
        /*0d6c*/ 	.word	0x00028890
        /*0d70*/ 	.short	0x010a
        /*0d72*/ 	.byte	0x3f
	.zero		1


	//   ....[24]....
        /*0d74*/ 	.word	0x00007a60
        /*0d78*/ 	.word	0x0000006a
        /*0d7c*/ 	.word	0x00028890
        /*0d80*/ 	.short	0x010a
        /*0d82*/ 	.byte	0x3f
	.zero		1


	//   ....[25]....
        /*0d84*/ 	.word	0x000080c0
        /*0d88*/ 	.word	0x0000002c
        /*0d8c*/ 	.word	0x00000000
        /*0d90*/ 	.short	0x0101
        /*0d92*/ 	.byte	0x3f
	.zero		1


	//   ....[26]....
        /*0d94*/ 	.word	0x00008100
        /*0d98*/ 	.word	0x0000006a
        /*0d9c*/ 	.word	0x000288b0
        /*0da0*/ 	.short	0x010a
        /*0da2*/ 	.byte	0x3f
	.zero		1


	//   ....[27]....
        /*0da4*/ 	.word	0x00008750
        /*0da8*/ 	.word	0x0000006a
        /*0dac*/ 	.word	0x00000000
        /*0db0*/ 	.short	0x0101
        /*0db2*/ 	.byte	0x3f
	.zero		1


	//   ....[28]....
        /*0db4*/ 	.word	0x000090f0
        /*0db8*/ 	.word	0x00000002
        /*0dbc*/ 	.word	0x00028800
        /*0dc0*/ 	.short	0x010a
        /*0dc2*/ 	.byte	0x3f
	.zero		1


	//   ....[29]....
        /*0dc4*/ 	.word	0x00009140
        /*0dc8*/ 	.word	0x00000002
        /*0dcc*/ 	.word	0x00028800
        /*0dd0*/ 	.short	0x010a
        /*0dd2*/ 	.byte	0x3f
	.zero		1


	//   ....[30]....
        /*0dd4*/ 	.word	0x0000a1e0
        /*0dd8*/ 	.word	0x00000002
        /*0ddc*/ 	.word	0x00028800
        /*0de0*/ 	.short	0x010a
        /*0de2*/ 	.byte	0x3f
	.zero		1


	//   ....[31]....
        /*0de4*/ 	.word	0x0000c5d0
        /*0de8*/ 	.word	0x00000002
        /*0dec*/ 	.word	0x00028800
        /*0df0*/ 	.short	0x010a
        /*0df2*/ 	.byte	0x3f
	.zero		1


	//   ....[32]....
        /*0df4*/ 	.word	0x0000e030
        /*0df8*/ 	.word	0x0000000b
        /*0dfc*/ 	.word	0x00028830
        /*0e00*/ 	.short	0x010a
        /*0e02*/ 	.byte	0x3f
	.zero		1


	//   ....[33]....
        /*0e04*/ 	.word	0x0000e0a0
        /*0e08*/ 	.word	0x0000000b
        /*0e0c*/ 	.word	0x00028830
        /*0e10*/ 	.short	0x010a
        /*0e12*/ 	.byte	0x3f
	.zero		1


	//   ....[34]....
        /*0e14*/ 	.word	0x0000e730
        /*0e18*/ 	.word	0x00000000
        /*0e1c*/ 	.word	0x00000000
        /*0e20*/ 	.short	0x0101
        /*0e22*/ 	.byte	0x3f
	.zero		1


	//   ....[35]....
        /*0e24*/ 	.word	0x00011400
        /*0e28*/ 	.word	0x0000000b
        /*0e2c*/ 	.word	0x00028830
        /*0e30*/ 	.short	0x010a
        /*0e32*/ 	.byte	0x3f
	.zero		1


	//   ....[36]....
        /*0e34*/ 	.word	0x00011450
        /*0e38*/ 	.word	0x0000000b
        /*0e3c*/ 	.word	0x00028830
        /*0e40*/ 	.short	0x010a
        /*0e42*/ 	.byte	0x3f
	.zero		1


	//   ....[37]....
        /*0e44*/ 	.word	0x000118a0
        /*0e48*/ 	.word	0x0000000b
        /*0e4c*/ 	.word	0x00028850
        /*0e50*/ 	.short	0x010a
        /*0e52*/ 	.byte	0x3f
	.zero		1


	//   ....[38]....
        /*0e54*/ 	.word	0x000118e0
        /*0e58*/ 	.word	0x0000000b
        /*0e5c*/ 	.word	0x00028850
        /*0e60*/ 	.short	0x010a
        /*0e62*/ 	.byte	0x3f
	.zero		1


	//   ....[39]....
        /*0e64*/ 	.word	0x00011dd0
        /*0e68*/ 	.word	0x00000006
        /*0e6c*/ 	.word	0x00000000
        /*0e70*/ 	.short	0x0101
        /*0e72*/ 	.byte	0x3f
	.zero		1


	//   ....[40]....
        /*0e74*/ 	.word	0x00013a50
        /*0e78*/ 	.word	0x00000037
        /*0e7c*/ 	.word	0x00000000
        /*0e80*/ 	.short	0x0101
        /*0e82*/ 	.byte	0x3f
	.zero		1


	//   ....[41]....
        /*0e84*/ 	.word	0x00014920
        /*0e88*/ 	.word	0x00000000
        /*0e8c*/ 	.word	0x00028830
        /*0e90*/ 	.short	0x010a
        /*0e92*/ 	.byte	0x3f
	.zero		1


	//   ....[42]....
        /*0e94*/ 	.word	0x00014970
        /*0e98*/ 	.word	0x00000000
        /*0e9c*/ 	.word	0x00028830
        /*0ea0*/ 	.short	0x010a
        /*0ea2*/ 	.byte	0x3f
	.zero		1


	//   ....[43]....
        /*0ea4*/ 	.word	0x00014dc0
        /*0ea8*/ 	.word	0x00000009
        /*0eac*/ 	.word	0x00028850
        /*0eb0*/ 	.short	0x010a
        /*0eb2*/ 	.byte	0x3f
	.zero		1


	//   ....[44]....
        /*0eb4*/ 	.word	0x00014e00
        /*0eb8*/ 	.word	0x00000009
        /*0ebc*/ 	.word	0x00028850
        /*0ec0*/ 	.short	0x010a
        /*0ec2*/ 	.byte	0x3f
	.zero		1


	//   ....[45]....
        /*0ec4*/ 	.word	0x00016590
        /*0ec8*/ 	.word	0x00000015
        /*0ecc*/ 	.word	0x00000000
        /*0ed0*/ 	.short	0x0101
        /*0ed2*/ 	.byte	0x3f
	.zero		1


	//   ....[46]....
        /*0ed4*/ 	.word	0x00016610
        /*0ed8*/ 	.word	0x0000000d
        /*0edc*/ 	.word	0x00000000
        /*0ee0*/ 	.short	0x0101
        /*0ee2*/ 	.byte	0x3f
	.zero		1


	//   ....[47]....
        /*0ee4*/ 	.word	0x00016b50
        /*0ee8*/ 	.word	0x00000000
        /*0eec*/ 	.word	0x00028830
        /*0ef0*/ 	.short	0x010a
        /*0ef2*/ 	.byte	0x3f
	.zero		1


	//   ....[48]....
        /*0ef4*/ 	.word	0x00016ba0
        /*0ef8*/ 	.word	0x00000000
        /*0efc*/ 	.word	0x00028830
        /*0f00*/ 	.short	0x010a
        /*0f02*/ 	.byte	0x3f
	.zero		1


	//   ....[49]....
        /*0f04*/ 	.word	0x00016ff0
        /*0f08*/ 	.word	0x00000009
        /*0f0c*/ 	.word	0x00028850
        /*0f10*/ 	.short	0x010a
        /*0f12*/ 	.byte	0x3f
	.zero		1


	//   ....[50]....
        /*0f14*/ 	.word	0x00017030
        /*0f18*/ 	.word	0x00000009
        /*0f1c*/ 	.word	0x00028850
        /*0f20*/ 	.short	0x010a
        /*0f22*/ 	.byte	0x3f
	.zero		1


	//   ....[51]....
        /*0f24*/ 	.word	0x00017560
        /*0f28*/ 	.word	0x0000000e
        /*0f2c*/ 	.word	0x00000000
        /*0f30*/ 	.short	0x0101
        /*0f32*/ 	.byte	0x3f
	.zero		1


	//   ....[52]....
        /*0f34*/ 	.word	0x00019180
        /*0f38*/ 	.word	0x00000035
        /*0f3c*/ 	.word	0x00000000
        /*0f40*/ 	.short	0x0101
        /*0f42*/ 	.byte	0x3f
	.zero		1


	//   ....[53]....
        /*0f44*/ 	.word	0x00019d30
        /*0f48*/ 	.word	0x0000000d
        /*0f4c*/ 	.word	0x00028850
        /*0f50*/ 	.short	0x010a
        /*0f52*/ 	.byte	0x3f
	.zero		1


	//   ....[54]....
        /*0f54*/ 	.word	0x00019db0
        /*0f58*/ 	.word	0x0000000d
        /*0f5c*/ 	.word	0x00028850
        /*0f60*/ 	.short	0x010a
        /*0f62*/ 	.byte	0x3f
	.zero		1


	//   ....[55]....
        /*0f64*/ 	.word	0x0001a370
        /*0f68*/ 	.word	0x00000004
        /*0f6c*/ 	.word	0x00000000
        /*0f70*/ 	.short	0x0101
        /*0f72*/ 	.byte	0x3f
	.zero		1


	//   ....[56]....
        /*0f74*/ 	.word	0x0001b8b0
        /*0f78*/ 	.word	0x00000000
        /*0f7c*/ 	.word	0x00000000
        /*0f80*/ 	.short	0x0101
        /*0f82*/ 	.byte	0x3f
	.zero		1


	//   ....[57]....
        /*0f84*/ 	.word	0x0001e080
        /*0f88*/ 	.word	0x00000007
        /*0f8c*/ 	.word	0x00028820
        /*0f90*/ 	.short	0x010a
        /*0f92*/ 	.byte	0x3f
	.zero		1


	//   ....[58]....
        /*0f94*/ 	.word	0x0001e160
        /*0f98*/ 	.word	0x00000007
        /*0f9c*/ 	.word	0x000288a0
        /*0fa0*/ 	.short	0x010a
        /*0fa2*/ 	.byte	0x3f
	.zero		1


	//   ....[59]....
        /*0fa4*/ 	.word	0x0001e4c0
        /*0fa8*/ 	.word	0x00000007
        /*0fac*/ 	.word	0x000288c0
        /*0fb0*/ 	.short	0x010a
        /*0fb2*/ 	.byte	0x3f
	.zero		1


	//   ....[60]....
        /*0fb4*/ 	.word	0x0001e990
        /*0fb8*/ 	.word	0x00000008
        /*0fbc*/ 	.word	0x000288a0
        /*0fc0*/ 	.short	0x010a
        /*0fc2*/ 	.byte	0x3f
	.zero		1


	//   ....[61]....
        /*0fc4*/ 	.word	0x0001ecd0
        /*0fc8*/ 	.word	0x00000008
        /*0fcc*/ 	.word	0x000288c0
        /*0fd0*/ 	.short	0x010a
        /*0fd2*/ 	.byte	0x3f
	.zero		1


	//   ....[62]....
        /*0fd4*/ 	.word	0x0001fdf0
        /*0fd8*/ 	.word	0x00000000
        /*0fdc*/ 	.word	0x00028840
        /*0fe0*/ 	.short	0x010a
        /*0fe2*/ 	.byte	0x3f
	.zero		1


	//   ....[63]....
        /*0fe4*/ 	.word	0x00020cb0
        /*0fe8*/ 	.word	0x00000009
        /*0fec*/ 	.word	0x00028800
        /*0ff0*/ 	.short	0x0107
        /*0ff2*/ 	.byte	0x3f
	.zero		1


	//   ....[64]....
        /*0ff4*/ 	.word	0x00020dc0
        /*0ff8*/ 	.word	0x00000002
        /*0ffc*/ 	.word	0x00028800
        /*1000*/ 	.short	0x0101
        /*1002*/ 	.byte	0x3f
	.zero		1


	//   ....[65]....
        /*1004*/ 	.word	0x00020de0
        /*1008*/ 	.word	0x00000002
        /*100c*/ 	.word	0x00028820
        /*1010*/ 	.short	0x010a
        /*1012*/ 	.byte	0x3f
	.zero		1


	//   ....[66]....
        /*1014*/ 	.word	0x00021160
        /*1018*/ 	.word	0x00000003
        /*101c*/ 	.word	0x00028840
        /*1020*/ 	.short	0x010a
        /*1022*/ 	.byte	0x3f
	.zero		1


	//   ....[67]....
        /*1024*/ 	.word	0x00021520
        /*1028*/ 	.word	0x00000003
        /*102c*/ 	.word	0x00000060
        /*1030*/ 	.short	0x010a
        /*1032*/ 	.byte	0x3f
	.zero		1


	//   ....[68]....
        /*1034*/ 	.word	0x00021c00
        /*1038*/ 	.word	0x00000003
        /*103c*/ 	.word	0x00028840
        /*1040*/ 	.short	0x010a
        /*1042*/ 	.byte	0x3f
	.zero		1


	//   ....[69]....
        /*1044*/ 	.word	0x00021fc0
        /*1048*/ 	.word	0x00000002
        /*104c*/ 	.word	0x00000060
        /*1050*/ 	.short	0x010a
        /*1052*/ 	.byte	0x3f
	.zero		1


	//   ....[70]....
        /*1054*/ 	.word	0x000225d0
        /*1058*/ 	.word	0x00000002
        /*105c*/ 	.word	0x00028840
        /*1060*/ 	.short	0x010a
        /*1062*/ 	.byte	0x3f
	.zero		1


	//   ....[71]....
        /*1064*/ 	.word	0x00022990
        /*1068*/ 	.word	0x00000002
        /*106c*/ 	.word	0x00000060
        /*1070*/ 	.short	0x010a
        /*1072*/ 	.byte	0x3f
	.zero		1


	//   ....[72]....
        /*1074*/ 	.word	0x00022f30
        /*1078*/ 	.word	0x00000000
        /*107c*/ 	.word	0x00028860
        /*1080*/ 	.short	0x010a
        /*1082*/ 	.byte	0x3f
	.zero		1


	//   ....[73]....
        /*1084*/ 	.word	0x00024030
        /*1088*/ 	.word	0x00000000
        /*108c*/ 	.word	0x00028820
        /*1090*/ 	.short	0x010a
        /*1092*/ 	.byte	0x3f
	.zero		1


	//   ....[74]....
        /*1094*/ 	.word	0x000241e0
        /*1098*/ 	.word	0x00000006
        /*109c*/ 	.word	0x00000000
        /*10a0*/ 	.short	0x010a
        /*10a2*/ 	.byte	0x3f
	.zero		1


	//   ....[75]....
        /*10a4*/ 	.word	0x00024250
        /*10a8*/ 	.word	0x00000007
        /*10ac*/ 	.word	0x00000000
        /*10b0*/ 	.short	0x010a
        /*10b2*/ 	.byte	0x3f
	.zero		1


	//   ....[76]....
        /*10b4*/ 	.word	0x000242c0
        /*10b8*/ 	.word	0x00000004
        /*10bc*/ 	.word	0x00000000
        /*10c0*/ 	.short	0x010a
        /*10c2*/ 	.byte	0x3f
	.zero		1


	//   ....[77]....
        /*10c4*/ 	.word	0x000242f0
        /*10c8*/ 	.word	0x00000003
        /*10cc*/ 	.word	0x00000000
        /*10d0*/ 	.short	0x010a
        /*10d2*/ 	.byte	0x3f
	.zero		1


	//   ....[78]....
        /*10d4*/ 	.word	0x00024350
        /*10d8*/ 	.word	0x0000006a
        /*10dc*/ 	.word	0x00028890
        /*10e0*/ 	.short	0x010a
        /*10e2*/ 	.byte	0x3f
	.zero		1


	//   ....[79]....
        /*10e4*/ 	.word	0x000243a0
        /*10e8*/ 	.word	0x0000006a
        /*10ec*/ 	.word	0x00028890
        /*10f0*/ 	.short	0x010a
        /*10f2*/ 	.byte	0x3f
	.zero		1


	//   ....[80]....
        /*10f4*/ 	.word	0x000243f0
        /*10f8*/ 	.word	0x0000006a
        /*10fc*/ 	.word	0x00028890
        /*1100*/ 	.short	0x010a
        /*1102*/ 	.byte	0x3f
	.zero		1


	//   ....[81]....
        /*1104*/ 	.word	0x00024440
        /*1108*/ 	.word	0x0000006a
        /*110c*/ 	.word	0x000288b0
        /*1110*/ 	.short	0x010a
        /*1112*/ 	.byte	0x3f
	.zero		1


	//   ....[82]....
        /*1114*/ 	.word	0x00024c40
        /*1118*/ 	.word	0x00000002
        /*111c*/ 	.word	0x00028800
        /*1120*/ 	.short	0x010a
        /*1122*/ 	.byte	0x3f
	.zero		1


	//   ....[83]....
        /*1124*/ 	.word	0x000257a0
        /*1128*/ 	.word	0x00000002
        /*112c*/ 	.word	0x00028800
        /*1130*/ 	.short	0x010a
        /*1132*/ 	.byte	0x3f
	.zero		1


	//   ....[84]....
        /*1134*/ 	.word	0x000257f0
        /*1138*/ 	.word	0x0000000b
        /*113c*/ 	.word	0x00028830
        /*1140*/ 	.short	0x010a
        /*1142*/ 	.byte	0x3f
	.zero		1


	//   ....[85]....
        /*1144*/ 	.word	0x00025840
        /*1148*/ 	.word	0x0000000b
        /*114c*/ 	.word	0x00028830
        /*1150*/ 	.short	0x010a
        /*1152*/ 	.byte	0x3f
	.zero		1


	//   ....[86]....
        /*1154*/ 	.word	0x00025890
        /*1158*/ 	.word	0x0000000b
        /*115c*/ 	.word	0x00028850
        /*1160*/ 	.short	0x010a
        /*1162*/ 	.byte	0x3f
	.zero		1


	//   ....[87]....
        /*1164*/ 	.word	0x000258e0
        /*1168*/ 	.word	0x00000000
        /*116c*/ 	.word	0x00028830
        /*1170*/ 	.short	0x010a
        /*1172*/ 	.byte	0x3f
	.zero		1


	//   ....[88]....
        /*1174*/ 	.word	0x00025930
        /*1178*/ 	.word	0x00000009
        /*117c*/ 	.word	0x00028850
        /*1180*/ 	.short	0x010a
        /*1182*/ 	.byte	0x3f
	.zero		1


	//   ....[89]....
        /*1184*/ 	.word	0x00025980
        /*1188*/ 	.word	0x00000000
        /*118c*/ 	.word	0x00028830
        /*1190*/ 	.short	0x010a
        /*1192*/ 	.byte	0x3f
	.zero		1


	//   ....[90]....
        /*1194*/ 	.word	0x000259d0
        /*1198*/ 	.word	0x00000009
        /*119c*/ 	.word	0x00028850
        /*11a0*/ 	.short	0x010a
        /*11a2*/ 	.byte	0x3f
	.zero		1


	//   ....[91]....
        /*11a4*/ 	.word	0x00025a20
        /*11a8*/ 	.word	0x0000000d
        /*11ac*/ 	.word	0x00028850
        /*11b0*/ 	.short	0x010a
        /*11b2*/ 	.byte	0x3f
	.zero		1


	//   ....[92]....
        /*11b4*/ 	.word	0x00026000
        /*11b8*/ 	.word	0x00000006
        /*11bc*/ 	.word	0x00028820
        /*11c0*/ 	.short	0x010a
        /*11c2*/ 	.byte	0x3f
	.zero		1


	//   ....[93]....
        /*11c4*/ 	.word	0x00026050
        /*11c8*/ 	.word	0x00000007
        /*11cc*/ 	.word	0x000288a0
        /*11d0*/ 	.short	0x010a
        /*11d2*/ 	.byte	0x3f
	.zero		1


	//   ....[94]....
        /*11d4*/ 	.word	0x000260a0
        /*11d8*/ 	.word	0x00000007
        /*11dc*/ 	.word	0x000288c0
        /*11e0*/ 	.short	0x010a
        /*11e2*/ 	.byte	0x3f
	.zero		1


	//   ....[95]....
        /*11e4*/ 	.word	0x000260f0
        /*11e8*/ 	.word	0x00000008
        /*11ec*/ 	.word	0x000288a0
        /*11f0*/ 	.short	0x010a
        /*11f2*/ 	.byte	0x3f
	.zero		1


	//   ....[96]....
        /*11f4*/ 	.word	0x00026140
        /*11f8*/ 	.word	0x00000008
        /*11fc*/ 	.word	0x000288c0
        /*1200*/ 	.short	0x010a
        /*1202*/ 	.byte	0x3f
	.zero		1


	//   ....[97]....
        /*1204*/ 	.word	0x000262e0
        /*1208*/ 	.word	0x00000000
        /*120c*/ 	.word	0x00028840
        /*1210*/ 	.short	0x010a
        /*1212*/ 	.byte	0x3f
	.zero		1


	//   ....[98]....
        /*1214*/ 	.word	0x00026e30
        /*1218*/ 	.word	0x00000002
        /*121c*/ 	.word	0x00028820
        /*1220*/ 	.short	0x010a
        /*1222*/ 	.byte	0x3f
	.zero		1


	//   ....[99]....
        /*1224*/ 	.word	0x00026e80
        /*1228*/ 	.word	0x00000003
        /*122c*/ 	.word	0x00028840
        /*1230*/ 	.short	0x010a
        /*1232*/ 	.byte	0x3f
	.zero		1


	//   ....[100]....
        /*1234*/ 	.word	0x00026ed0
        /*1238*/ 	.word	0x00000003
        /*123c*/ 	.word	0x00000060
        /*1240*/ 	.short	0x010a
        /*1242*/ 	.byte	0x3f
	.zero		1


	//   ....[101]....
        /*1244*/ 	.word	0x00026f20
        /*1248*/ 	.word	0x00000003
        /*124c*/ 	.word	0x00028840
        /*1250*/ 	.short	0x010a
        /*1252*/ 	.byte	0x3f
	.zero		1


	//   ....[102]....
        /*1254*/ 	.word	0x00026f70
        /*1258*/ 	.word	0x00000002
        /*125c*/ 	.word	0x00000060
        /*1260*/ 	.short	0x010a
        /*1262*/ 	.byte	0x3f
	.zero		1


	//   ....[103]....
        /*1264*/ 	.word	0x00026fc0
        /*1268*/ 	.word	0x00000002
        /*126c*/ 	.word	0x00028840
        /*1270*/ 	.short	0x010a
        /*1272*/ 	.byte	0x3f
	.zero		1


	//   ....[104]....
        /*1274*/ 	.word	0x00027010
        /*1278*/ 	.word	0x00000002
        /*127c*/ 	.word	0x00000060
        /*1280*/ 	.short	0x010a
        /*1282*/ 	.byte	0x3f
	.zero		1


	//   ....[105]....
        /*1284*/ 	.word	0x00027060
        /*1288*/ 	.word	0x00000000
        /*128c*/ 	.word	0x00028860
        /*1290*/ 	.short	0x010a
        /*1292*/ 	.byte	0x3f
	.zero		1


	//   ....[106]....
        /*1294*/ 	.word	0x00027ab0
        /*1298*/ 	.word	0x00000000
        /*129c*/ 	.word	0x00028820
        /*12a0*/ 	.short	0x010a
        /*12a2*/ 	.byte	0x3f
	.zero		1


	//   ....[107]....
        /*12a4*/ 	.word	0x00027c50
        /*12a8*/ 	.word	0x00000006
        /*12ac*/ 	.word	0x00000000
        /*12b0*/ 	.short	0x010a
        /*12b2*/ 	.byte	0x3f
	.zero		1


	//   ....[108]....
        /*12b4*/ 	.word	0x00027ca0
        /*12b8*/ 	.word	0x00000007
        /*12bc*/ 	.word	0x00000000
        /*12c0*/ 	.short	0x010a
        /*12c2*/ 	.byte	0x3f
	.zero		1


	//   ....[109]....
        /*12c4*/ 	.word	0x00027cf0
        /*12c8*/ 	.word	0x00000004
        /*12cc*/ 	.word	0x00000000
        /*12d0*/ 	.short	0x010a
        /*12d2*/ 	.byte	0x3f
	.zero		1


	//----- nvinfo : EIATTR_NUM_MBARRIERS
	.align		4
.L_274:
        /*12d4*/ 	.byte	0x03, 0x38
        /*12d6*/ 	.short	0x0016


	//----- nvinfo : EIATTR_EXIT_INSTR_OFFSETS
	.align		4
        /*12d8*/ 	.byte	0x04, 0x1c
        /*12da*/ 	.short	(.L_276 - .L_275)


	//   ....[0]....
.L_275:
        /*12dc*/ 	.word	0x00024340


	//----- nvinfo : EIATTR_MAX_THREADS
	.align		4
.L_276:
        /*12e0*/ 	.byte	0x04, 0x05
        /*12e2*/ 	.short	(.L_278 - .L_277)
.L_277:
        /*12e4*/ 	.word	0x00000180
        /*12e8*/ 	.word	0x00000001
        /*12ec*/ 	.word	0x00000001


	//----- nvinfo : EIATTR_CRS_STACK_SIZE
	.align		4
.L_278:
        /*12f0*/ 	.byte	0x04, 0x1e
        /*12f2*/ 	.short	(.L_280 - .L_279)
.L_279:
        /*12f4*/ 	.word	0x00000000


	//----- nvinfo : EIATTR_CBANK_PARAM_SIZE
	.align		4
.L_280:
        /*12f8*/ 	.byte	0x03, 0x19
        /*12fa*/ 	.short	0x0af0


	//----- nvinfo : EIATTR_PARAM_CBANK
	.align		4
        /*12fc*/ 	.byte	0x04, 0x0a
        /*12fe*/ 	.short	(.L_282 - .L_281)
	.align		4
.L_281:
        /*1300*/ 	.word	index@(.nv.constant0._ZN7cutlass13device_kernelIN5flash11enable_sm90INS1_16FlashAttnFwdSm90INS1_25CollectiveMainloopFwdSm90ILi2EN4cute5tupleIJNS5_1CILi1EEES8_S8_EEENS6_IJNS7_ILi128EEESA_SA_EEELi128ENS_6half_tEfNS_4arch4Sm90ELb0ELb1ELb0ELb1ELb0ELb1ELb0ELb1ELb1ELb1ELb0ELb0EEENS1_21CollectiveEpilogueFwdISB_S9_SC_SE_Li256ELb1ELb1ELb0ELb0EEENS1_36VarlenDynamicPersistentTileSchedulerILi128ELi128ELi256ELi128ELb0ELb1ELb1ELb1ELb0ELb1EEEEEEEEEvNT_6ParamsE)
        /*1304*/ 	.short	0x0210
        /*1306*/ 	.short	0x0af0


	//----- nvinfo : EIATTR_SW_WAR
	.align		4
.L_282:
        /*1308*/ 	.byte	0x04, 0x36
        /*130a*/ 	.short	(.L_284 - .L_283)
.L_283:
        /*130c*/ 	.word	0x00000008
.L_284:


//--------------------- .nv.info._ZN7cutlass13device_kernelIN5flash11enable_sm90INS1_16FlashAttnFwdSm90INS1_25CollectiveMainloopFwdSm90ILi2EN4cute5tupleIJNS5_1CILi1EEES8_S8_EEENS6_IJNS7_ILi128EEESA_SA_EEELi128ENS_6half_tEfNS_4arch4Sm90ELb1ELb0ELb0ELb0ELb0ELb0ELb0ELb1ELb1ELb1ELb0ELb0EEENS1_21CollectiveEpilogueFwdISB_S9_SC_SE_Li256ELb0ELb1ELb0ELb0EEENS1_30DynamicPersistentTileSchedulerILi256ELi128ELb0ELb1ELb1EEEEEEEEEvNT_6ParamsE --------------------------
	.section	.nv.info._ZN7cutlass13device_kernelIN5flash11enable_sm90INS1_16FlashAttnFwdSm90INS1_25CollectiveMainloopFwdSm90ILi2EN4cute5tupleIJNS5_1CILi1EEES8_S8_EEENS6_IJNS7_ILi128EEESA_SA_EEELi128ENS_6half_tEfNS_4arch4Sm90ELb1ELb0ELb0ELb0ELb0ELb0ELb0ELb1ELb1ELb1ELb0ELb0EEENS1_21CollectiveEpilogueFwdISB_S9_SC_SE_Li256ELb0ELb1ELb0ELb0EEENS1_30DynamicPersistentTileSchedulerILi256ELi128ELb0ELb1ELb1EEEEEEEEEvNT_6ParamsE,"",@"SHT_CUDA_INFO"
	.sectionflags	@""
	.align	4


	//----- nvinfo : EIATTR_CUDA_API_VERSION
	.align		4
        /*0000*/ 	.byte	0x04, 0x37
        /*0002*/ 	.short	(.L_286 - .L_285)
.L_285:
        /*0004*/ 	.word	0x00000082


	//----- nvinfo : EIATTR_KPARAM_INFO
	.align		4
.L_286:
        /*0008*/ 	.byte	0x04, 0x17
        /*000a*/ 	.short	(.L_288 - .L_287)
.L_287:
        /*000c*/ 	.word	0x00000000
        /*0010*/ 	.short	0x0000
        /*0012*/ 	.short	0x0070
        /*0014*/ 	.byte	0x00, 0xf0, 0x01, 0x2a


	//----- nvinfo : EIATTR_SPARSE_MMA_MASK
	.align		4
.L_288:
        /*0018*/ 	.byte	0x03, 0x50
        /*001a*/ 	.short	0x0000


	//----- nvinfo : EIATTR_MAXREG_COUNT
	.align		4
        /*001c*/ 	.byte	0x03, 0x1b
        /*001e*/ 	.short	0x00a8


	//----- nvinfo : EIATTR_NUM_BARRIERS
	.align		4
        /*0020*/ 	.byte	0x02, 0x4c
        /*0022*/ 	.byte	0x10
	.zero		1


	//----- nvinfo : EIATTR_EXTERNS
	.align		4
        /*0024*/ 	.byte	0x04, 0x0f
        /*0026*/ 	.short	(.L_290 - .L_289)


	//   ....[0]....
	.align		4
.L_289:
        /*0028*/ 	.word	index@(__assertfail)


	//----- nvinfo : EIATTR_ANNOTATIONS
	.align		4
.L_290:
        /*002c*/ 	.byte	0x04, 0x55
        /*002e*/ 	.short	(.L_292 - .L_291)


	//   ....[0]....
.L_291:
        /* <DEDUP_REMOVED lines=25> */


	//----- nvinfo : EIATTR_MERCURY_ISA_VERSION
	.align		4
.L_292:
        /*01b0*/ 	.byte	0x03, 0x5f
        /*01b2*/ 	.short	0x0101


	//----- nvinfo : EIATTR_INT_WARP_WIDE_INSTR_OFFSETS
	.align		4
        /*01b4*/ 	.byte	0x04, 0x31
        /*01b6*/ 	.short	(.L_294 - .L_293)


	//   ....[0]....
.L_293:
        /*01b8*/ 	.word	0x00000130


	//   ....[1]....
        /*01bc*/ 	.word	0x00000170


	//   ....[2]....
        /*01c0*/ 	.word	0x000001e0


	//   ....[3]....
        /*01c4*/ 	.word	0x0000b2d0


	//   ....[4]....
        /*01c8*/ 	.word	0x0000b360


	//   ....[5]....
        /*01cc*/ 	.word	0x0000e680


	//   ....[6]....
        /*01d0*/ 	.word	0x0000e710


	//----- nvinfo : EIATTR_COOP_GROUP_MASK_REGIDS
	.align		4
.L_294:
        /*01d4*/ 	.byte	0x04, 0x29
        /*01d6*/ 	.short	(.L_296 - .L_295)


	//   ....[0]....
.L_295:
        /*01d8*/ 	.word	0xffffffff


	//   ....[1]....
        /*01dc*/ 	.word	0xffffffff


	//   ....[2]....
        /*01e0*/ 	.word	0xffffffff


	//   ....[3]....
        /*01e4*/ 	.word	0xffffffff


	//   ....[4]....
        /*01e8*/ 	.word	0xffffffff


	//   ....[5]....
        /*01ec*/ 	.word	0xffffffff


	//   ....[6]....
        /*01f0*/ 	.word	0xffffffff


	//   ....[7]....
        /*01f4*/ 	.word	0xffffffff


	//   ....[8]....
        /*01f8*/ 	.word	0xffffffff


	//   ....[9]....
        /*01fc*/ 	.word	0xffffffff


	//   ....[10]....
        /*0200*/ 	.word	0xffffffff


	//   ....[11]....
        /*0204*/ 	.word	0xffffffff


	//   ....[12]....
        /*0208*/ 	.word	0xffffffff


	//   ....[13]....
        /*020c*/ 	.word	0xffffffff


	//   ....[14]....
        /*0210*/ 	.word	0xffffffff


	//   ....[15]....
        /*0214*/ 	.word	0xffffffff


	//   ....[16]....
        /*0218*/ 	.word	0xffffffff


	//   ....[17]....
        /*021c*/ 	.word	0xffffffff


	//   ....[18]....
        /*0220*/ 	.word	0xffffffff


	//   ....[19]....
        /*0224*/ 	.word	0xffffffff


	//   ....[20]....
        /*0228*/ 	.word	0xffffffff


	//   ....[21]....
        /*022c*/ 	.word	0xffffffff


	//   ....[22]....
        /*0230*/ 	.word	0xffffffff


	//   ....[23]....
        /*0234*/ 	.word	0xffffffff


	//   ....[24]....
        /*0238*/ 	.word	0xffffffff


	//   ....[25]....
        /*023c*/ 	.word	0xffffffff


	//   ....[26]....
        /*0240*/ 	.word	0xffffffff


	//   ....[27]....
        /*0244*/ 	.word	0xffffffff


	//   ....[28]....
        /*0248*/ 	.word	0xffffffff


	//   ....[29]....
        /*024c*/ 	.word	0xffffffff


	//   ....[30]....
        /*0250*/ 	.word	0xffffffff


	//   ....[31]....
        /*0254*/ 	.word	0xffffffff


	//   ....[32]....
        /*0258*/ 	.word	0xffffffff


	//   ....[33]....
        /*025c*/ 	.word	0xffffffff


	//   ....[34]....
        /*0260*/ 	.word	0xffffffff


	//   ....[35]....
        /*0264*/ 	.word	0xffffffff


	//   ....[36]....
        /*0268*/ 	.word	0xffffffff


	//   ....[37]....
        /*026c*/ 	.word	0xffffffff


	//   ....[38]....
        /*0270*/ 	.word	0xffffffff


	//   ....[39]....
        /*0274*/ 	.word	0xffffffff


	//   ....[40]....
        /*0278*/ 	.word	0xffffffff


	//   ....[41]....
        /*027c*/ 	.word	0xffffffff


	//   ....[42]....
        /*0280*/ 	.word	0xffffffff


	//   ....[43]....
        /*0284*/ 	.word	0xffffffff


	//   ....[44]....
        /*0288*/ 	.word	0xffffffff


	//   ....[45]....
        /*028c*/ 	.word	0xffffffff


	//   ....[46]....
        /*0290*/ 	.word	0xffffffff


	//   ....[47]....
        /*0294*/ 	.word	0xffffffff


	//   ....[48]....
        /*0298*/ 	.word	0xffffffff


	//   ....[49]....
        /*029c*/ 	.word	0xffffffff


	//   ....[50]....
        /*02a0*/ 	.word	0xffffffff


	//   ....[51]....
        /*02a4*/ 	.word	0xffffffff


	//   ....[52]....
        /*02a8*/ 	.word	0xffffffff


	//   ....[53]....
        /*02ac*/ 	.word	0xffffffff


	//   ....[54]....
        /*02b0*/ 	.word	0xffffffff


	//   ....[55]....
        /*02b4*/ 	.word	0xffffffff


	//   ....[56]....
        /*02b8*/ 	.word	0xffffffff


	//   ....[57]....
        /*02bc*/ 	.word	0xffffffff


	//   ....[58]....
        /*02c0*/ 	.word	0xffffffff


	//   ....[59]....
        /*02c4*/ 	.word	0xffffffff


	//   ....[60]....
        /*02c8*/ 	.word	0xffffffff


	//   ....[61]....
        /*02cc*/ 	.word	0xffffffff


	//   ....[62]....
        /*02d0*/ 	.word	0xffffffff


	//   ....[63]....
        /*02d4*/ 	.word	0xffffffff


	//   ....[64]....
        /*02d8*/ 	.word	0xffffffff


	//   ....[65]....
        /*02dc*/ 	.word	0xffffffff


	//   ....[66]....
        /*02e0*/ 	.word	0xffffffff


	//   ....[67]....
        /*02e4*/ 	.word	0xffffffff


	//   ....[68]....
        /*02e8*/ 	.word	0x0500000f


	//   ....[69]....
        /*02ec*/ 	.word	0x0500000f


	//   ....[70]....
        /*02f0*/ 	.word	0x0500000f


	//   ....[71]....
        /*02f4*/ 	.word	0x0500000f


	//   ....[72]....
        /*02f8*/ 	.word	0x0500000f


	//   ....[73]....
        /*02fc*/ 	.word	0x0500000f


	//   ....[74]....
        /*0300*/ 	.word	0x0500000f


	//   ....[75]....
        /*0304*/ 	.word	0x0500000f


	//   ....[76]....
        /*0308*/ 	.word	0x0500000f


	//   ....[77]....
        /*030c*/ 	.word	0x0500000f


	//   ....[78]....
        /*0310*/ 	.word	0x0500000f


	//   ....[79]....
        /*0314*/ 	.word	0x0500000f


	//   ....[80]....
        /*0318*/ 	.word	0x0500000f


	//   ....[81]....
        /*031c*/ 	.word	0x0500000f


	//   ....[82]....
        /*0320*/ 	.word	0x0500000f


	//   ....[83]....
        /*0324*/ 	.word	0x0500000f


	//   ....[84]....
        /*0328*/ 	.word	0x0500000f


	//   ....[85]....
        /*032c*/ 	.word	0x0500000f


	//   ....[86]....
        /*0330*/ 	.word	0x0500000f


	//----- nvinfo : EIATTR_COOP_GROUP_INSTR_OFFSETS
	.align		4
.L_296:
        /*0334*/ 	.byte	0x04, 0x28
        /*0336*/ 	.short	(.L_298 - .L_297)


	//   ....[0]....
.L_297:
        /*0338*/ 	.word	0x00000070


	//   ....[1]....
        /*033c*/ 	.word	0x00000140


	//   ....[2]....
        /*0340*/ 	.word	0x00000190


	//   ....[3]....
        /*0344*/ 	.word	0x000003c0


	//   ....[4]....
        /*0348*/ 	.word	0x00000520


	//   ....[5]....
        /*034c*/ 	.word	0x00000640


	//   ....[6]....
        /*0350*/ 	.word	0x000007a0


	//   ....[7]....
        /*0354*/ 	.word	0x00001470


	//   ....[8]....
        /*0358*/ 	.word	0x00001c20


	//   ....[9]....
        /*035c*/ 	.word	0x00001c40


	//   ....[10]....
        /*0360*/ 	.word	0x000024e0


	//   ....[11]....
        /*0364*/ 	.word	0x000025b0


	//   ....[12]....
        /*0368*/ 	.word	0x00002fe0


	//   ....[13]....
        /*036c*/ 	.word	0x00003050


	//   ....[14]....
        /*0370*/ 	.word	0x00004200


	//   ....[15]....
        /*0374*/ 	.word	0x00004910


	//   ....[16]....
        /*0378*/ 	.word	0x00004940


	//   ....[17]....
        /*037c*/ 	.word	0x000049a0


	//   ....[18]....
        /*0380*/ 	.word	0x00005110


	//   ....[19]....
        /*0384*/ 	.word	0x000052e0


	//   ....[20]....
        /*0388*/ 	.word	0x00006c40


	//   ....[21]....
        /*038c*/ 	.word	0x00006c70


	//   ....[22]....
        /*0390*/ 	.word	0x00006f30


	//   ....[23]....
        /*0394*/ 	.word	0x00006f80


	//   ....[24]....
        /*0398*/ 	.word	0x00008580


	//   ....[25]....
        /*039c*/ 	.word	0x000085c0


	//   ....[26]....
        /*03a0*/ 	.word	0x000086a0


	//   ....[27]....
        /*03a4*/ 	.word	0x000086c0


	//   ....[28]....
        /*03a8*/ 	.word	0x000097c0


	//   ....[29]....
        /*03ac*/ 	.word	0x000097f0


	//   ....[30]....
        /*03b0*/ 	.word	0x00009820


	//   ....[31]....
        /*03b4*/ 	.word	0x00009850


	//   ....[32]....
        /*03b8*/ 	.word	0x00009dc0


	//   ....[33]....
        /*03bc*/ 	.word	0x00009e00


	//   ....[34]....
        /*03c0*/ 	.word	0x00009ec0


	//   ....[35]....
        /*03c4*/ 	.word	0x00009ee0


	//   ....[36]....
        /*03c8*/ 	.word	0x00009fa0


	//   ....[37]....
        /*03cc*/ 	.word	0x00009fc0


	//   ....[38]....
        /*03d0*/ 	.word	0x0000a090


	//   ....[39]....
        /*03d4*/ 	.word	0x0000a0b0


	//   ....[40]....
        /*03d8*/ 	.word	0x0000a730


	//   ....[41]....
        /*03dc*/ 	.word	0x0000a760


	//   ....[42]....
        /*03e0*/ 	.word	0x0000a830


	//   ....[43]....
        /*03e4*/ 	.word	0x0000a850


	//   ....[44]....
        /*03e8*/ 	.word	0x0000a910


	//   ....[45]....
        /*03ec*/ 	.word	0x0000a930


	//   ....[46]....
        /*03f0*/ 	.word	0x0000aa00


	//   ....[47]....
        /*03f4*/ 	.word	0x0000aa20


	//   ....[48]....
        /*03f8*/ 	.word	0x0000ab80


	//   ....[49]....
        /*03fc*/ 	.word	0x0000b8d0


	//   ....[50]....
        /*0400*/ 	.word	0x0000c2b0


	//   ....[51]....
        /*0404*/ 	.word	0x0000c2c0


	//   ....[52]....
        /*0408*/ 	.word	0x0000c330


	//   ....[53]....
        /*040c*/ 	.word	0x0000c360


	//   ....[54]....
        /*0410*/ 	.word	0x0000c410


	//   ....[55]....
        /*0414*/ 	.word	0x0000c420


	//   ....[56]....
        /*0418*/ 	.word	0x0000c4a0


	//   ....[57]....
        /*041c*/ 	.word	0x0000c4b0


	//   ....[58]....
        /*0420*/ 	.word	0x0000c530


	//   ....[59]....
        /*0424*/ 	.word	0x0000c540


	//   ....[60]....
        /*0428*/ 	.word	0x0000c5c0


	//   ....[61]....
        /*042c*/ 	.word	0x0000c5d0


	//   ....[62]....
        /*0430*/ 	.word	0x0000c650


	//   ....[63]....
        /*0434*/ 	.word	0x0000c660


	//   ....[64]....
        /*0438*/ 	.word	0x0000c670


	//   ....[65]....
        /*043c*/ 	.word	0x0000c680


	//   ....[66]....
        /*0440*/ 	.word	0x0000ec70


	//   ....[67]....
        /*0444*/ 	.word	0x0000ee60


	//   ....[68]....
        /*0448*/ 	.word	0x0000f3d0


	//   ....[69]....
        /*044c*/ 	.word	0x0000f550


	//   ....[70]....
        /*0450*/ 	.word	0x0000f5b0


	//   ....[71]....
        /*0454*/ 	.word	0x0000f640


	//   ....[72]....
        /*0458*/ 	.word	0x0000f720


	//   ....[73]....
        /*045c*/ 	.word	0x0000f780


	//   ....[74]....
        /*0460*/ 	.word	0x0000f890


	//   ....[75]....
        /*0464*/ 	.word	0x0000f8f0


	//   ....[76]....
        /*0468*/ 	.word	0x0000f9e0


	//   ....[77]....
        /*046c*/ 	.word	0x0000fa40


	//   ....[78]....
        /*0470*/ 	.word	0x0000fb30


	//   ....[79]....
        /*0474*/ 	.word	0x0000fb90


	//   ....[80]....
        /*0478*/ 	.word	0x0000fc80


	//   ....[81]....
        /*047c*/ 	.word	0x0000fce0


	//   ....[82]....
        /*0480*/ 	.word	0x0000fdc0


	//   ....[83]....
        /*0484*/ 	.word	0x0000fe20


	//   ....[84]....
        /*0488*/ 	.word	0x0000fef0


	//   ....[85]....
        /*048c*/ 	.word	0x00010210


	//   ....[86]....
        /*0490*/ 	.word	0x00010330


	//----- nvinfo : EIATTR_REG_RECONFIG
	.align		4
.L_298:
        /*0494*/ 	.byte	0x01, 0x54
	.zero		2


	//----- nvinfo : EIATTR_SYSCALL_OFFSETS
	.align		4
        /*0498*/ 	.byte	0x04, 0x46
        /*049a*/ 	.short	(.L_300 - .L_299)


	//   ....[0]....
.L_299:
        /*049c*/ 	.word	0x00001650


	//   ....[1]....
        /*04a0*/ 	.word	0x0000b4d0


	//   ....[2]....
        /*04a4*/ 	.word	0x0000b620


	//   ....[3]....
        /*04a8*/ 	.word	0x0000b710


	//   ....[4]....
        /*04ac*/ 	.word	0x0000be80


	//----- nvinfo : EIATTR_MBARRIER_INSTR_OFFSETS
	.align		4
.L_300:
        /*04b0*/ 	.byte	0x04, 0x39
        /*04b2*/ 	.short	(.L_302 - .L_301)


	//   ....[0]....
.L_301:
        /*04b4*/ 	.word	0x00000270
        /*04b8*/ 	.word	0x000000ff
        /*04bc*/ 	.word	0x00028800
        /*04c0*/ 	.short	0x0100
        /*04c2*/ 	.byte	0x08
	.zero		1


	//   ....[1]....
        /*04c4*/ 	.word	0x00000280
        /*04c8*/ 	.word	0x000000ff
        /*04cc*/ 	.word	0x00028820
        /*04d0*/ 	.short	0x0100
        /*04d2*/ 	.byte	0x08
	.zero		1


	//   ....[2]....
        /*04d4*/ 	.word	0x00000370
        /*04d8*/ 	.word	0x000000ff
        /*04dc*/ 	.word	0x00028830
        /*04e0*/ 	.short	0x0100
        /*04e2*/ 	.byte	0x08
	.zero		1


	//   ....[3]....
        /*04e4*/ 	.word	0x00000380
        /*04e8*/ 	.word	0x000000ff
        /*04ec*/ 	.word	0x00028840
        /*04f0*/ 	.short	0x0100
        /*04f2*/ 	.byte	0x08
	.zero		1


	//   ....[4]....
        /*04f4*/ 	.word	0x00000390
        /*04f8*/ 	.word	0x000000ff
        /*04fc*/ 	.word	0x00028838
        /*0500*/ 	.short	0x0100
        /*0502*/ 	.byte	0x08
	.zero		1


	//   ....[5]....
        /*0504*/ 	.word	0x000003a0
        /*0508*/ 	.word	0x000000ff
        /*050c*/ 	.word	0x00028848
        /*0510*/ 	.short	0x0100
        /*0512*/ 	.byte	0x08
	.zero		1


	//   ....[6]....
        /*0514*/ 	.word	0x000004d0
        /*0518*/ 	.word	0x000000ff
        /*051c*/ 	.word	0x00028850
        /*0520*/ 	.short	0x0100
        /*0522*/ 	.byte	0x08
	.zero		1


	//   ....[7]....
        /*0524*/ 	.word	0x000004e0
        /*0528*/ 	.word	0x000000ff
        /*052c*/ 	.word	0x00028860
        /*0530*/ 	.short	0x0100
        /*0532*/ 	.byte	0x08
	.zero		1


	//   ....[8]....
        /*0534*/ 	.word	0x000004f0
        /*0538*/ 	.word	0x000000ff
        /*053c*/ 	.word	0x00028858
        /*0540*/ 	.short	0x0100
        /*0542*/ 	.byte	0x08
	.zero		1


	//   ....[9]....
        /*0544*/ 	.word	0x00000500
        /*0548*/ 	.word	0x000000ff
        /*054c*/ 	.word	0x00028868
        /*0550*/ 	.short	0x0100
        /*0552*/ 	.byte	0x08
	.zero		1


	//   ....[10]....
        /*0554*/ 	.word	0x000005f0
        /*0558*/ 	.word	0x000000ff
        /*055c*/ 	.word	0x00028870
        /*0560*/ 	.short	0x0100
        /*0562*/ 	.byte	0x06
	.zero		1


	//   ....[11]....
        /*0564*/ 	.word	0x00000600
        /*0568*/ 	.word	0x000000ff
        /*056c*/ 	.word	0x00028880
        /*0570*/ 	.short	0x0100
        /*0572*/ 	.byte	0x06
	.zero		1


	//   ....[12]....
        /*0574*/ 	.word	0x00000610
        /*0578*/ 	.word	0x000000ff
        /*057c*/ 	.word	0x00028878
        /*0580*/ 	.short	0x0100
        /*0582*/ 	.byte	0x06
	.zero		1


	//   ....[13]....
        /*0584*/ 	.word	0x00000620
        /*0588*/ 	.word	0x000000ff
        /*058c*/ 	.word	0x00028888
        /*0590*/ 	.short	0x0100
        /*0592*/ 	.byte	0x06
	.zero		1


	//   ....[14]....
        /*0594*/ 	.word	0x00000750
        /*0598*/ 	.word	0x000000ff
        /*059c*/ 	.word	0x00028890
        /*05a0*/ 	.short	0x0100
        /*05a2*/ 	.byte	0x08
	.zero		1


	//   ....[15]....
        /*05a4*/ 	.word	0x00000760
        /*05a8*/ 	.word	0x000000ff
        /*05ac*/ 	.word	0x000288a0
        /*05b0*/ 	.short	0x0100
        /*05b2*/ 	.byte	0x08
	.zero		1


	//   ....[16]....
        /*05b4*/ 	.word	0x00000770
        /*05b8*/ 	.word	0x000000ff
        /*05bc*/ 	.word	0x00028898
        /*05c0*/ 	.short	0x0100
        /*05c2*/ 	.byte	0x08
	.zero		1


	//   ....[17]....
        /*05c4*/ 	.word	0x00000780
        /*05c8*/ 	.word	0x000000ff
        /*05cc*/ 	.word	0x000288a8
        /*05d0*/ 	.short	0x0100
        /*05d2*/ 	.byte	0x08
	.zero		1


	//   ....[18]....
        /*05d4*/ 	.word	0x000008b0
        /*05d8*/ 	.word	0x000000ff
        /*05dc*/ 	.word	0x000288b0
        /*05e0*/ 	.short	0x0100
        /*05e2*/ 	.byte	0x08
	.zero		1


	//   ....[19]....
        /*05e4*/ 	.word	0x000008c0
        /*05e8*/ 	.word	0x000000ff
        /*05ec*/ 	.word	0x000288c0
        /*05f0*/ 	.short	0x0100
        /*05f2*/ 	.byte	0x08
	.zero		1


	//   ....[20]....
        /*05f4*/ 	.word	0x000008d0
        /*05f8*/ 	.word	0x000000ff
        /*05fc*/ 	.word	0x000288b8
        /*0600*/ 	.short	0x0100
        /*0602*/ 	.byte	0x08
	.zero		1


	//   ....[21]....
        /*0604*/ 	.word	0x000008e0
        /*0608*/ 	.word	0x000000ff
        /*060c*/ 	.word	0x000288c8
        /*0610*/ 	.short	0x0100
        /*0612*/ 	.byte	0x08
	.zero		1


	//   ....[22]....
        /*0614*/ 	.word	0x000016d0
        /*0618*/ 	.word	0x000000ff
        /*061c*/ 	.word	0x00028800
        /*0620*/ 	.short	0x010a
        /*0622*/ 	.byte	0x29
	.zero		1


	//   ....[23]....
        /*0624*/ 	.word	0x00001750
        /*0628*/ 	.word	0x00000003
        /*062c*/ 	.word	0x00028830
        /*0630*/ 	.short	0x010a
        /*0632*/ 	.byte	0x3f
	.zero		1


	//   ....[24]....
        /*0634*/ 	.word	0x000017b0
        /*0638*/ 	.word	0x00000003
        /*063c*/ 	.word	0x00028830
        /*0640*/ 	.short	0x010a
        /*0642*/ 	.byte	0x3f
	.zero		1


	//   ....[25]....
        /*0644*/ 	.word	0x00001ed0
        /*0648*/ 	.word	0x00000003
        /*064c*/ 	.word	0x00000000
        /*0650*/ 	.short	0x0101
        /*0652*/ 	.byte	0x3f
	.zero		1


	//   ....[26]....
        /*0654*/ 	.word	0x00003c60
        /*0658*/ 	.word	0x000000ff
        /*065c*/ 	.word	0x00028830
        /*0660*/ 	.short	0x010a
        /*0662*/ 	.byte	0x06
	.zero		1


	//   ....[27]....
        /*0664*/ 	.word	0x00003ca0
        /*0668*/ 	.word	0x000000ff
        /*066c*/ 	.word	0x00028830
        /*0670*/ 	.short	0x010a
        /*0672*/ 	.byte	0x06
	.zero		1


	//   ....[28]....
        /*0674*/ 	.word	0x00003fc0
        /*0678*/ 	.word	0x000000ff
        /*067c*/ 	.word	0x00028850
        /*0680*/ 	.short	0x010a
        /*0682*/ 	.byte	0x06
	.zero		1


	//   ....[29]....
        /*0684*/ 	.word	0x00004000
        /*0688*/ 	.word	0x000000ff
        /*068c*/ 	.word	0x00028850
        /*0690*/ 	.short	0x010a
        /*0692*/ 	.byte	0x06
	.zero		1


	//   ....[30]....
        /*0694*/ 	.word	0x000057d0
        /*0698*/ 	.word	0x00000027
        /*069c*/ 	.word	0x00000000
        /*06a0*/ 	.short	0x0101
        /*06a2*/ 	.byte	0x3f
	.zero		1


	//   ....[31]....
        /*06a4*/ 	.word	0x00005880
        /*06a8*/ 	.word	0x00000029
        /*06ac*/ 	.word	0x00000000
        /*06b0*/ 	.short	0x0101
        /*06b2*/ 	.byte	0x3f
	.zero		1


	//   ....[32]....
        /*06b4*/ 	.word	0x000065b0
        /*06b8*/ 	.word	0x000000ff
        /*06bc*/ 	.word	0x00028830
        /*06c0*/ 	.short	0x010a
        /*06c2*/ 	.byte	0x06
	.zero		1


	//   ....[33]....
        /*06c4*/ 	.word	0x000065f0
        /*06c8*/ 	.word	0x000000ff
        /*06cc*/ 	.word	0x00028830
        /*06d0*/ 	.short	0x010a
        /*06d2*/ 	.byte	0x06
	.zero		1


	//   ....[34]....
        /*06d4*/ 	.word	0x00006910
        /*06d8*/ 	.word	0x000000ff
        /*06dc*/ 	.word	0x00028850
        /*06e0*/ 	.short	0x010a
        /*06e2*/ 	.byte	0x06
	.zero		1


	//   ....[35]....
        /*06e4*/ 	.word	0x00006950
        /*06e8*/ 	.word	0x000000ff
        /*06ec*/ 	.word	0x00028850
        /*06f0*/ 	.short	0x010a
        /*06f2*/ 	.byte	0x06
	.zero		1


	//   ....[36]....
        /*06f4*/ 	.word	0x00007a50
        /*06f8*/ 	.word	0x0000001b
        /*06fc*/ 	.word	0x00000000
        /*0700*/ 	.short	0x0101
        /*0702*/ 	.byte	0x3f
	.zero		1


	//   ....[37]....
        /*0704*/ 	.word	0x00007b00
        /*0708*/ 	.word	0x0000001f
        /*070c*/ 	.word	0x00000000
        /*0710*/ 	.short	0x0101
        /*0712*/ 	.byte	0x3f
	.zero		1


	//   ....[38]....
        /*0714*/ 	.word	0x000084f0
        /*0718*/ 	.word	0x000000ff
        /*071c*/ 	.word	0x00028850
        /*0720*/ 	.short	0x010a
        /*0722*/ 	.byte	0x05
	.zero		1


	//   ....[39]....
        /*0724*/ 	.word	0x00008530
        /*0728*/ 	.word	0x000000ff
        /*072c*/ 	.word	0x00028850
        /*0730*/ 	.short	0x010a
        /*0732*/ 	.byte	0x05
	.zero		1


	//   ....[40]....
        /*0734*/ 	.word	0x00008a50
        /*0738*/ 	.word	0x00000000
        /*073c*/ 	.word	0x00000000
        /*0740*/ 	.short	0x0101
        /*0742*/ 	.byte	0x3f
	.zero		1


	//   ....[41]....
        /*0744*/ 	.word	0x00009df0
        /*0748*/ 	.word	0x00000000
        /*074c*/ 	.word	0x00000000
        /*0750*/ 	.short	0x0101
        /*0752*/ 	.byte	0x3f
	.zero		1


	//   ....[42]....
        /*0754*/ 	.word	0x0000bad0
        /*0758*/ 	.word	0x00000000
        /*075c*/ 	.word	0x00028840
        /*0760*/ 	.short	0x010a
        /*0762*/ 	.byte	0x3f
	.zero		1


	//   ....[43]....
        /*0764*/ 	.word	0x0000c7a0
        /*0768*/ 	.word	0x00000011
        /*076c*/ 	.word	0x00028800
        /*0770*/ 	.short	0x0107
        /*0772*/ 	.byte	0x3f
	.zero		1


	//   ....[44]....
        /*0774*/ 	.word	0x0000c8b0
        /*0778*/ 	.word	0x00000011
        /*077c*/ 	.word	0x00028800
        /*0780*/ 	.short	0x0101
        /*0782*/ 	.byte	0x3f
	.zero		1


	//   ....[45]....
        /*0784*/ 	.word	0x0000c8d0
        /*0788*/ 	.word	0x00000011
        /*078c*/ 	.word	0x00028820
        /*0790*/ 	.short	0x010a
        /*0792*/ 	.byte	0x3f
	.zero		1


	//   ....[46]....
        /*0794*/ 	.word	0x0000cc00
        /*0798*/ 	.word	0x00000004
        /*079c*/ 	.word	0x00028840
        /*07a0*/ 	.short	0x010a
        /*07a2*/ 	.byte	0x3f
	.zero		1


	//   ....[47]....
        /*07a4*/ 	.word	0x0000cf80
        /*07a8*/ 	.word	0x00000004
        /*07ac*/ 	.word	0x00000060
        /*07b0*/ 	.short	0x010a
        /*07b2*/ 	.byte	0x3f
	.zero		1


	//   ....[48]....
        /*07b4*/ 	.word	0x0000d5d0
        /*07b8*/ 	.word	0x00000003
        /*07bc*/ 	.word	0x00028840
        /*07c0*/ 	.short	0x010a
        /*07c2*/ 	.byte	0x3f
	.zero		1


	//   ....[49]....
        /*07c4*/ 	.word	0x0000d960
        /*07c8*/ 	.word	0x00000002
        /*07cc*/ 	.word	0x00000060
        /*07d0*/ 	.short	0x010a
        /*07d2*/ 	.byte	0x3f
	.zero		1


	//   ....[50]....
        /*07d4*/ 	.word	0x0000df00
        /*07d8*/ 	.word	0x00000002
        /*07dc*/ 	.word	0x00028840
        /*07e0*/ 	.short	0x010a
        /*07e2*/ 	.byte	0x3f
	.zero		1


	//   ....[51]....
        /*07e4*/ 	.word	0x0000e290
        /*07e8*/ 	.word	0x00000002
        /*07ec*/ 	.word	0x00000060
        /*07f0*/ 	.short	0x010a
        /*07f2*/ 	.byte	0x3f
	.zero		1


	//   ....[52]....
        /*07f4*/ 	.word	0x0000e7e0
        /*07f8*/ 	.word	0x00000003
        /*07fc*/ 	.word	0x00028860
        /*0800*/ 	.short	0x010a
        /*0802*/ 	.byte	0x3f
	.zero		1


	//   ....[53]....
        /*0804*/ 	.word	0x0000ede0
        /*0808*/ 	.word	0x00000000
        /*080c*/ 	.word	0x00028820
        /*0810*/ 	.short	0x010a
        /*0812*/ 	.byte	0x3f
	.zero		1


	//   ....[54]....
        /*0814*/ 	.word	0x0000efb0
        /*0818*/ 	.word	0x00000006
        /*081c*/ 	.word	0x00000000
        /*0820*/ 	.short	0x010a
        /*0822*/ 	.byte	0x3f
	.zero		1


	//   ....[55]....
        /*0824*/ 	.word	0x0000f000
        /*0828*/ 	.word	0x00000003
        /*082c*/ 	.word	0x00000000
        /*0830*/ 	.short	0x010a
        /*0832*/ 	.byte	0x3f
	.zero		1


	//   ....[56]....
        /*0834*/ 	.word	0x0000f060
        /*0838*/ 	.word	0x00000012
        /*083c*/ 	.word	0x00000000
        /*0840*/ 	.short	0x010a
        /*0842*/ 	.byte	0x3f
	.zero		1


	//   ....[57]....
        /*0844*/ 	.word	0x0000f090
        /*0848*/ 	.word	0x00000003
        /*084c*/ 	.word	0x00000000
        /*0850*/ 	.short	0x010a
        /*0852*/ 	.byte	0x3f
	.zero		1


	//   ....[58]....
        /*0854*/ 	.word	0x0000f100
        /*0858*/ 	.word	0x00000003
        /*085c*/ 	.word	0x00028800
        /*0860*/ 	.short	0x010a
        /*0862*/ 	.byte	0x3f
	.zero		1


	//   ....[59]....
        /*0864*/ 	.word	0x0000f150
        /*0868*/ 	.word	0x00000003
        /*086c*/ 	.word	0x00028830
        /*0870*/ 	.short	0x010a
        /*0872*/ 	.byte	0x3f
	.zero		1


	//   ....[60]....
        /*0874*/ 	.word	0x0000f1b0
        /*0878*/ 	.word	0x00000005
        /*087c*/ 	.word	0x00028830
        /*0880*/ 	.short	0x010a
        /*0882*/ 	.byte	0x3f
	.zero		1


	//   ....[61]....
        /*0884*/ 	.word	0x0000f210
        /*0888*/ 	.word	0x00000005
        /*088c*/ 	.word	0x00028850
        /*0890*/ 	.short	0x010a
        /*0892*/ 	.byte	0x3f
	.zero		1


	//   ....[62]....
        /*0894*/ 	.word	0x0000f270
        /*0898*/ 	.word	0x00000005
        /*089c*/ 	.word	0x00028830
        /*08a0*/ 	.short	0x010a
        /*08a2*/ 	.byte	0x3f
	.zero		1


	//   ....[63]....
        /*08a4*/ 	.word	0x0000f2d0
        /*08a8*/ 	.word	0x00000005
        /*08ac*/ 	.word	0x00028850
        /*08b0*/ 	.short	0x010a
        /*08b2*/ 	.byte	0x3f
	.zero		1


	//   ....[64]....
        /*08b4*/ 	.word	0x0000f330
        /*08b8*/ 	.word	0x00000007
        /*08bc*/ 	.word	0x00028850
        /*08c0*/ 	.short	0x010a
        /*08c2*/ 	.byte	0x3f
	.zero		1


	//   ....[65]....
        /*08c4*/ 	.word	0x0000f480
        /*08c8*/ 	.word	0x00000000
        /*08cc*/ 	.word	0x00028840
        /*08d0*/ 	.short	0x010a
        /*08d2*/ 	.byte	0x3f
	.zero		1


	//   ....[66]....
        /*08d4*/ 	.word	0x0000ff30
        /*08d8*/ 	.word	0x00000011
        /*08dc*/ 	.word	0x00028820
        /*08e0*/ 	.short	0x010a
        /*08e2*/ 	.byte	0x3f
	.zero		1


	//   ....[67]....
        /*08e4*/ 	.word	0x0000ff80
        /*08e8*/ 	.word	0x00000004
        /*08ec*/ 	.word	0x00028840
        /*08f0*/ 	.short	0x010a
        /*08f2*/ 	.byte	0x3f
	.zero		1


	//   ....[68]....
        /*08f4*/ 	.word	0x0000ffd0
        /*08f8*/ 	.word	0x00000004
        /*08fc*/ 	.word	0x00000060
        /*0900*/ 	.short	0x010a
        /*0902*/ 	.byte	0x3f
	.zero		1


	//   ....[69]....
        /*0904*/ 	.word	0x00010020
        /*0908*/ 	.word	0x00000003
        /*090c*/ 	.word	0x00028840
        /*0910*/ 	.short	0x010a
        /*0912*/ 	.byte	0x3f
	.zero		1


	//   ....[70]....
        /*0914*/ 	.word	0x00010070
        /*0918*/ 	.word	0x00000002
        /*091c*/ 	.word	0x00000060
        /*0920*/ 	.short	0x010a
        /*0922*/ 	.byte	0x3f
	.zero		1


	//   ....[71]....
        /*0924*/ 	.word	0x000100c0
        /*0928*/ 	.word	0x00000002
        /*092c*/ 	.word	0x00028840
        /*0930*/ 	.short	0x010a
        /*0932*/ 	.byte	0x3f
	.zero		1


	//   ....[72]....
        /*0934*/ 	.word	0x00010110
        /*0938*/ 	.word	0x00000002
        /*093c*/ 	.word	0x00000060
        /*0940*/ 	.short	0x010a
        /*0942*/ 	.byte	0x3f
	.zero		1


	//   ....[73]....
        /*0944*/ 	.word	0x00010160
        /*0948*/ 	.word	0x00000003
        /*094c*/ 	.word	0x00028860
        /*0950*/ 	.short	0x010a
        /*0952*/ 	.byte	0x3f
	.zero		1


	//   ....[74]....
        /*0954*/ 	.word	0x00010250
        /*0958*/ 	.word	0x00000000
        /*095c*/ 	.word	0x00028820
        /*0960*/ 	.short	0x010a
        /*0962*/ 	.byte	0x3f
	.zero		1


	//   ....[75]....
        /*0964*/ 	.word	0x000103f0
        /*0968*/ 	.word	0x00000006
        /*096c*/ 	.word	0x00000000
        /*0970*/ 	.short	0x010a
        /*0972*/ 	.byte	0x3f
	.zero		1


	//   ....[76]....
        /*0974*/ 	.word	0x00010440
        /*0978*/ 	.word	0x00000003
        /*097c*/ 	.word	0x00000000
        /*0980*/ 	.short	0x010a
        /*0982*/ 	.byte	0x3f
	.zero		1


	//   ....[77]....
        /*0984*/ 	.word	0x00010490
        /*0988*/ 	.word	0x00000012
        /*098c*/ 	.word	0x00000000
        /*0990*/ 	.short	0x010a
        /*0992*/ 	.byte	0x3f
	.zero		1


	//----- nvinfo : EIATTR_NUM_MBARRIERS
	.align		4
.L_302:
        /*0994*/ 	.byte	0x03, 0x38
        /*0996*/ 	.short	0x0016


	//----- nvinfo : EIATTR_EXIT_INSTR_OFFSETS
	.align		4
        /*0998*/ 	.byte	0x04, 0x1c
        /*099a*/ 	.short	(.L_304 - .L_303)


	//   ....[0]....
.L_303:
        /*099c*/ 	.word	0x00000a40


	//   ....[1]....
        /*09a0*/ 	.word	0x0000ab20


	//   ....[2]....
        /*09a4*/ 	.word	0x0000f0e0


	//----- nvinfo : EIATTR_MAX_THREADS
	.align		4
.L_304:
        /*09a8*/ 	.byte	0x04, 0x05
        /*09aa*/ 	.short	(.L_306 - .L_305)
.L_305:
        /*09ac*/ 	.word	0x00000180
        /*09b0*/ 	.word	0x00000001
        /*09b4*/ 	.word	0x00000001


	//----- nvinfo : EIATTR_CRS_STACK_SIZE
	.align		4
.L_306:
        /*09b8*/ 	.byte	0x04, 0x1e
        /*09ba*/ 	.short	(.L_308 - .L_307)
.L_307:
        /*09bc*/ 	.word	0x00000000


	//----- nvinfo : EIATTR_CBANK_PARAM_SIZE
	.align		4
.L_308:
        /*09c0*/ 	.byte	0x03, 0x19
        /*09c2*/ 	.short	0x0af0


	//----- nvinfo : EIATTR_PARAM_CBANK
	.align		4
        /*09c4*/ 	.byte	0x04, 0x0a
        /*09c6*/ 	.short	(.L_310 - .L_309)
	.align		4
.L_309:
        /*09c8*/ 	.word	index@(.nv.constant0._ZN7cutlass13device_kernelIN5flash11enable_sm90INS1_16FlashAttnFwdSm90INS1_25CollectiveMainloopFwdSm90ILi2EN4cute5tupleIJNS5_1CILi1EEES8_S8_EEENS6_IJNS7_ILi128EEESA_SA_EEELi128ENS_6half_tEfNS_4arch4Sm90ELb1ELb0ELb0ELb0ELb0ELb0ELb0ELb1ELb1ELb1ELb0ELb0EEENS1_21CollectiveEpilogueFwdISB_S9_SC_SE_Li256ELb0ELb1ELb0ELb0EEENS1_30DynamicPersistentTileSchedulerILi256ELi128ELb0ELb1ELb1EEEEEEEEEvNT_6ParamsE)
        /*09cc*/ 	.short	0x0210
        /*09ce*/ 	.short	0x0af0


	//----- nvinfo : EIATTR_SW_WAR
	.align		4
.L_310:
        /*09d0*/ 	.byte	0x04, 0x36
        /*09d2*/ 	.short	(.L_312 - .L_311)
.L_311:
        /*09d4*/ 	.word	0x00000008
.L_312:


//--------------------- .nv.info._ZN7cutlass13device_kernelIN5flash11enable_sm90INS1_16FlashAttnFwdSm90INS1_25CollectiveMainloopFwdSm90ILi2EN4cute5tupleIJNS5_1CILi1EEES8_S8_EEENS6_IJNS7_ILi128EEESA_SA_EEELi128ENS_6half_tEfNS_4arch4Sm90ELb1ELb0ELb0ELb1ELb0ELb0ELb0ELb1ELb1ELb1ELb0ELb0EEENS1_21CollectiveEpilogueFwdISB_S9_SC_SE_Li256ELb1ELb1ELb0ELb0EEENS1_36VarlenDynamicPersistentTileSchedulerILi128ELi128ELi256ELi128ELb0ELb1ELb1ELb1ELb1ELb1EEEEEEEEEvNT_6ParamsE --------------------------
	.section	.nv.info._ZN7cutlass13device_kernelIN5flash11enable_sm90INS1_16FlashAttnFwdSm90INS1_25CollectiveMainloopFwdSm90ILi2EN4cute5tupleIJNS5_1CILi1EEES8_S8_EEENS6_IJNS7_ILi128EEESA_SA_EEELi128ENS_6half_tEfNS_4arch4Sm90ELb1ELb0ELb0ELb1ELb0ELb0ELb0ELb1ELb1ELb1ELb0ELb0EEENS1_21CollectiveEpilogueFwdISB_S9_SC_SE_Li256ELb1ELb1ELb0ELb0EEENS1_36VarlenDynamicPersistentTileSchedulerILi128ELi128ELi256ELi128ELb0ELb1ELb1ELb1ELb1ELb1EEEEEEEEEvNT_6ParamsE,"",@"SHT_CUDA_INFO"
	.sectionflags	@""
	.align	4


	//----- nvinfo : EIATTR_CUDA_API_VERSION
	.align		4
        /*0000*/ 	.byte	0x04, 0x37
        /*0002*/ 	.short	(.L_314 - .L_313)
.L_313:
        /*0004*/ 	.word	0x00000082


	//----- nvinfo : EIATTR_KPARAM_INFO
	.align		4
.L_314:
        /*0008*/ 	.byte	0x04, 0x17
        /*000a*/ 	.short	(.L_316 - .L_315)
.L_315:
        /*000c*/ 	.word	0x00000000
        /*0010*/ 	.short	0x0000
        /*0012*/ 	.short	0x0070
        /*0014*/ 	.byte	0x00, 0xf0, 0x01, 0x2a


	//----- nvinfo : EIATTR_SPARSE_MMA_MASK
	.align		4
.L_316:
        /*0018*/ 	.byte	0x03, 0x50
        /*001a*/ 	.short	0x0000


	//----- nvinfo : EIATTR_MAXREG_COUNT
	.align		4
        /*001c*/ 	.byte	0x03, 0x1b
        /*001e*/ 	.short	0x00a8


	//----- nvinfo : EIATTR_NUM_BARRIERS
	.align		4
        /*0020*/ 	.byte	0x02, 0x4c
        /*0022*/ 	.byte	0x10
	.zero		1


	//----- nvinfo : EIATTR_EXTERNS
	.align		4
        /*0024*/ 	.byte	0x04, 0x0f
        /*0026*/ 	.short	(.L_318 - .L_317)


	//   ....[0]....
	.align		4
.L_317:
        /*0028*/ 	.word	index@(__assertfail)


	//----- nvinfo : EIATTR_ANNOTATIONS
	.align		4
.L_318:
        /*002c*/ 	.byte	0x04, 0x55
        /*002e*/ 	.short	(.L_320 - .L_319)


	//   ....[0]....
.L_319:
        /* <DEDUP_REMOVED lines=74> */


	//----- nvinfo : EIATTR_MERCURY_ISA_VERSION
	.align		4
.L_320:
        /*04b8*/ 	.byte	0x03, 0x5f
        /*04ba*/ 	.short	0x0101


	//----- nvinfo : EIATTR_UNUSED_LOAD_BYTE_OFFSET
	.align		4
        /*04bc*/ 	.byte	0x04, 0x44
        /*04be*/ 	.short	(.L_322 - .L_321)


	//   ....[0]....
.L_321:
        /*04c0*/ 	.word	0x00000a30
        /*04c4*/ 	.word	0x0000fff0


	//   ....[1]....
        /*04c8*/ 	.word	0x00008e50
        /*04cc*/ 	.word	0x0000fff0


	//----- nvinfo : EIATTR_INT_WARP_WIDE_INSTR_OFFSETS
	.align		4
.L_322:
        /*04d0*/ 	.byte	0x04, 0x31
        /*04d2*/ 	.short	(.L_324 - .L_323)


	//   ....[0]....
.L_323:
        /*04d4*/ 	.word	0x00000120


	//   ....[1]....
        /*04d8*/ 	.word	0x000001c0


	//   ....[2]....
        /*04dc*/ 	.word	0x00000230


	//   ....[3]....
        /*04e0*/ 	.word	0x0000c100


	//   ....[4]....
        /*04e4*/ 	.word	0x0000c190


	//   ....[5]....
        /*04e8*/ 	.word	0x0000f9d0


	//   ....[6]....
        /*04ec*/ 	.word	0x0000fa30


	//----- nvinfo : EIATTR_COOP_GROUP_MASK_REGIDS
	.align		4
.L_324:
        /*04f0*/ 	.byte	0x04, 0x29
        /*04f2*/ 	.short	(.L_326 - .L_325)


	//   ....[0]....
.L_325:
        /*04f4*/ 	.word	0xffffffff


	//   ....[1]....
        /*04f8*/ 	.word	0xffffffff


	//   ....[2]....
        /*04fc*/ 	.word	0xffffffff


	//   ....[3]....
        /*0500*/ 	.word	0xffffffff


	//   ....[4]....
        /*0504*/ 	.word	0xffffffff


	//   ....[5]....
        /*0508*/ 	.word	0xffffffff


	//   ....[6]....
        /*050c*/ 	.word	0xffffffff


	//   ....[7]....
        /*0510*/ 	.word	0xffffffff


	//   ....[8]....
        /*0514*/ 	.word	0xffffffff


	//   ....[9]....
        /*0518*/ 	.word	0xffffffff


	//   ....[10]....
        /*051c*/ 	.word	0xffffffff


	//   ....[11]....
        /*0520*/ 	.word	0xffffffff


	//   ....[12]....
        /*0524*/ 	.word	0xffffffff


	//   ....[13]....
        /*0528*/ 	.word	0xffffffff


	//   ....[14]....
        /*052c*/ 	.word	0xffffffff


	//   ....[15]....
        /*0530*/ 	.word	0xffffffff


	//   ....[16]....
        /*0534*/ 	.word	0xffffffff


	//   ....[17]....
        /*0538*/ 	.word	0xffffffff


	//   ....[18]....
        /*053c*/ 	.word	0xffffffff


	//   ....[19]....
        /*0540*/ 	.word	0xffffffff


	//   ....[20]....
        /*0544*/ 	.word	0xffffffff


	//   ....[21]....
        /*0548*/ 	.word	0xffffffff


	//   ....[22]....
        /*054c*/ 	.word	0xffffffff


	//   ....[23]....
        /*0550*/ 	.word	0xffffffff


	//   ....[24]....
        /*0554*/ 	.word	0xffffffff


	//   ....[25]....
        /*0558*/ 	.word	0xffffffff


	//   ....[26]....
        /*055c*/ 	.word	0xffffffff


	//   ....[27]....
        /*0560*/ 	.word	0xffffffff


	//   ....[28]....
        /*0564*/ 	.word	0xffffffff


	//   ....[29]....
        /*0568*/ 	.word	0xffffffff


	//   ....[30]....
        /*056c*/ 	.word	0xffffffff


	//   ....[31]....
        /*0570*/ 	.word	0xffffffff


	//   ....[32]....
        /*0574*/ 	.word	0xffffffff


	//   ....[33]....
        /*0578*/ 	.word	0xffffffff


	//   ....[34]....
        /*057c*/ 	.word	0xffffffff


	//   ....[35]....
        /*0580*/ 	.word	0xffffffff


	//   ....[36]....
        /*0584*/ 	.word	0xffffffff


	//   ....[37]....
        /*0588*/ 	.word	0xffffffff


	//   ....[38]....
        /*058c*/ 	.word	0xffffffff


	//   ....[39]....
        /*0590*/ 	.word	0xffffffff


	//   ....[40]....
        /*0594*/ 	.word	0xffffffff


	//   ....[41]....
        /*0598*/ 	.word	0xffffffff


	//   ....[42]....
        /*059c*/ 	.word	0xffffffff


	//   ....[43]....
        /*05a0*/ 	.word	0xffffffff


	//   ....[44]....
        /*05a4*/ 	.word	0xffffffff


	//   ....[45]....
        /*05a8*/ 	.word	0xffffffff


	//   ....[46]....
        /*05ac*/ 	.word	0xffffffff


	//   ....[47]....
        /*05b0*/ 	.word	0xffffffff


	//   ....[48]....
        /*05b4*/ 	.word	0xffffffff


	//   ....[49]....
        /*05b8*/ 	.word	0xffffffff


	//   ....[50]....
        /*05bc*/ 	.word	0xffffffff


	//   ....[51]....
        /*05c0*/ 	.word	0xffffffff


	//   ....[52]....
        /*05c4*/ 	.word	0xffffffff


	//   ....[53]....
        /*05c8*/ 	.word	0xffffffff


	//   ....[54]....
        /*05cc*/ 	.word	0xffffffff


	//   ....[55]....
        /*05d0*/ 	.word	0xffffffff


	//   ....[56]....
        /*05d4*/ 	.word	0xffffffff


	//   ....[57]....
        /*05d8*/ 	.word	0xffffffff


	//   ....[58]....
        /*05dc*/ 	.word	0xffffffff


	//   ....[59]....
        /*05e0*/ 	.word	0xffffffff


	//   ....[60]....
        /*05e4*/ 	.word	0xffffffff


	//   ....[61]....
        /*05e8*/ 	.word	0xffffffff


	//   ....[62]....
        /*05ec*/ 	.word	0xffffffff


	//   ....[63]....
        /*05f0*/ 	.word	0xffffffff


	//   ....[64]....
        /*05f4*/ 	.word	0xffffffff


	//   ....[65]....
        /*05f8*/ 	.word	0xffffffff


	//   ....[66]....
        /*05fc*/ 	.word	0xffffffff


	//   ....[67]....
        /*0600*/ 	.word	0xffffffff


	//   ....[68]....
        /*0604*/ 	.word	0xffffffff


	//   ....[69]....
        /*0608*/ 	.word	0xffffffff


	//   ....[70]....
        /*060c*/ 	.word	0xffffffff


	//   ....[71]....
        /*0610*/ 	.word	0xffffffff


	//   ....[72]....
        /*0614*/ 	.word	0xffffffff


	//   ....[73]....
        /*0618*/ 	.word	0xffffffff


	//   ....[74]....
        /*061c*/ 	.word	0xffffffff


	//   ....[75]....
        /*0620*/ 	.word	0xffffffff


	//   ....[76]....
        /*0624*/ 	.word	0xffffffff


	//   ....[77]....
        /*0628*/ 	.word	0xffffffff


	//   ....[78]....
        /*062c*/ 	.word	0xffffffff


	//   ....[79]....
        /*0630*/ 	.word	0xffffffff


	//   ....[80]....
        /*0634*/ 	.word	0xffffffff


	//   ....[81]....
        /*0638*/ 	.word	0xffffffff


	//   ....[82]....
        /*063c*/ 	.word	0xffffffff


	//   ....[83]....
        /*0640*/ 	.word	0xffffffff


	//   ....[84]....
        /*0644*/ 	.word	0xffffffff


	//   ....[85]....
        /*0648*/ 	.word	0xffffffff


	//   ....[86]....
        /*064c*/ 	.word	0xffffffff


	//   ....[87]....
        /*0650*/ 	.word	0xffffffff


	//   ....[88]....
        /*0654*/ 	.word	0xffffffff


	//   ....[89]....
        /*0658*/ 	.word	0xffffffff


	//   ....[90]....
        /*065c*/ 	.word	0xffffffff


	//   ....[91]....
        /*0660*/ 	.word	0xffffffff


	//   ....[92]....
        /*0664*/ 	.word	0xffffffff


	//   ....[93]....
        /*0668*/ 	.word	0xffffffff


	//   ....[94]....
        /*066c*/ 	.word	0xffffffff


	//   ....[95]....
        /*0670*/ 	.word	0xffffffff


	//   ....[96]....
        /*0674*/ 	.word	0xffffffff


	//   ....[97]....
        /*0678*/ 	.word	0xffffffff


	//   ....[98]....
        /*067c*/ 	.word	0xffffffff


	//   ....[99]....
        /*0680*/ 	.word	0x0500000f


	//   ....[100]....
        /*0684*/ 	.word	0x0500000f


	//   ....[101]....
        /*0688*/ 	.word	0x0500000f


	//   ....[102]....
        /*068c*/ 	.word	0x0500000f


	//   ....[103]....
        /*0690*/ 	.word	0x0500000f


	//   ....[104]....
        /*0694*/ 	.word	0x0500000f


	//   ....[105]....
        /*0698*/ 	.word	0x0500000f


	//   ....[106]....
        /*069c*/ 	.word	0x0500000f


	//   ....[107]....
        /*06a0*/ 	.word	0x0500000f


	//   ....[108]....
        /*06a4*/ 	.word	0x0500000f


	//   ....[109]....
        /*06a8*/ 	.word	0x0500000f


	//   ....[110]....
        /*06ac*/ 	.word	0x0500000f


	//   ....[111]....
        /*06b0*/ 	.word	0x0500000f


	//   ....[112]....
        /*06b4*/ 	.word	0x0500000f


	//   ....[113]....
        /*06b8*/ 	.word	0x0500000f


	//   ....[114]....
        /*06bc*/ 	.word	0x0500000f


	//   ....[115]....
        /*06c0*/ 	.word	0x0500000f


	//   ....[116]....
        /*06c4*/ 	.word	0x0500000f


	//   ....[117]....
        /*06c8*/ 	.word	0x0500000f


	//   ....[118]....
        /*06cc*/ 	.word	0x0500000f


	//   ....[119]....
        /*06d0*/ 	.word	0x0500000f


	//   ....[120]....
        /*06d4*/ 	.word	0x0500000f


	//   ....[121]....
        /*06d8*/ 	.word	0x0500000f


	//   ....[122]....
        /*06dc*/ 	.word	0x0500000f


	//   ....[123]....
        /*06e0*/ 	.word	0x0500000f


	//   ....[124]....
        /*06e4*/ 	.word	0x0500000f


	//   ....[125]....
        /*06e8*/ 	.word	0x0500000f


	//   ....[126]....
        /*06ec*/ 	.word	0x0500000f


	//   ....[127]....
        /*06f0*/ 	.word	0x0500000f


	//   ....[128]....
        /*06f4*/ 	.word	0x0500000f


	//   ....[129]....
        /*06f8*/ 	.word	0x0500000f


	//   ....[130]....
        /*06fc*/ 	.word	0x0500000f


	//   ....[131]....
        /*0700*/ 	.word	0x0500000f


	//   ....[132]....
        /*0704*/ 	.word	0x0500000f


	//   ....[133]....
        /*0708*/ 	.word	0x0500000f


	//----- nvinfo : EIATTR_COOP_GROUP_INSTR_OFFSETS
	.align		4
.L_326:
        /*070c*/ 	.byte	0x04, 0x28
        /*070e*/ 	.short	(.L_328 - .L_327)


	//   ....[0]....
.L_327:
        /*0710*/ 	.word	0x00000060


	//   ....[1]....
        /*0714*/ 	.word	0x00000130


	//   ....[2]....
        /*0718*/ 	.word	0x000001e0


	//   ....[3]....
        /*071c*/ 	.word	0x000003a0


	//   ....[4]....
        /*0720*/ 	.word	0x00000500


	//   ....[5]....
        /*0724*/ 	.word	0x00000620


	//   ....[6]....
        /*0728*/ 	.word	0x00000780


	//   ....[7]....
        /*072c*/ 	.word	0x000014e0


	//   ....[8]....
        /*0730*/ 	.word	0x00001c40


	//   ....[9]....
        /*0734*/ 	.word	0x000023c0


	//   ....[10]....
        /*0738*/ 	.word	0x00002420


	//   ....[11]....
        /*073c*/ 	.word	0x000024b0


	//   ....[12]....
        /*0740*/ 	.word	0x00002f10


	//   ....[13]....
        /*0744*/ 	.word	0x00002f80


	//   ....[14]....
        /*0748*/ 	.word	0x00004100


	//   ....[15]....
        /*074c*/ 	.word	0x000048a0


	//   ....[16]....
        /*0750*/ 	.word	0x000048d0


	//   ....[17]....
        /*0754*/ 	.word	0x00004930


	//   ....[18]....
        /*0758*/ 	.word	0x00005300


	//   ....[19]....
        /*075c*/ 	.word	0x00005380


	//   ....[20]....
        /*0760*/ 	.word	0x00006c10


	//   ....[21]....
        /*0764*/ 	.word	0x00006c40


	//   ....[22]....
        /*0768*/ 	.word	0x00006f20


	//   ....[23]....
        /*076c*/ 	.word	0x00006f50


	//   ....[24]....
        /*0770*/ 	.word	0x00008520


	//   ....[25]....
        /*0774*/ 	.word	0x00008550


	//   ....[26]....
        /*0778*/ 	.word	0x00008640


	//   ....[27]....
        /*077c*/ 	.word	0x00008660


	//   ....[28]....
        /*0780*/ 	.word	0x000098b0


	//   ....[29]....
        /*0784*/ 	.word	0x000098f0


	//   ....[30]....
        /*0788*/ 	.word	0x00009930


	//   ....[31]....
        /*078c*/ 	.word	0x00009960


	//   ....[32]....
        /*0790*/ 	.word	0x00009f00


	//   ....[33]....
        /*0794*/ 	.word	0x00009f10


	//   ....[34]....
        /*0798*/ 	.word	0x00009fd0


	//   ....[35]....
        /*079c*/ 	.word	0x00009ff0


	//   ....[36]....
        /*07a0*/ 	.word	0x0000a0b0


	//   ....[37]....
        /*07a4*/ 	.word	0x0000a0d0


	//   ....[38]....
        /*07a8*/ 	.word	0x0000a1a0


	//   ....[39]....
        /*07ac*/ 	.word	0x0000a1c0


	//   ....[40]....
        /*07b0*/ 	.word	0x0000a9c0


	//   ....[41]....
        /*07b4*/ 	.word	0x0000a9e0


	//   ....[42]....
        /*07b8*/ 	.word	0x0000aaa0


	//   ....[43]....
        /*07bc*/ 	.word	0x0000aac0


	//   ....[44]....
        /*07c0*/ 	.word	0x0000ab80


	//   ....[45]....
        /*07c4*/ 	.word	0x0000aba0


	//   ....[46]....
        /*07c8*/ 	.word	0x0000ac70


	//   ....[47]....
        /*07cc*/ 	.word	0x0000ac90


	//   ....[48]....
        /*07d0*/ 	.word	0x0000add0


	//   ....[49]....
        /*07d4*/ 	.word	0x0000afa0


	//   ....[50]....
        /*07d8*/ 	.word	0x0000afd0


	//   ....[51]....
        /*07dc*/ 	.word	0x0000b000


	//   ....[52]....
        /*07e0*/ 	.word	0x0000b030


	//   ....[53]....
        /*07e4*/ 	.word	0x0000b060


	//   ....[54]....
        /*07e8*/ 	.word	0x0000b090


	//   ....[55]....
        /*07ec*/ 	.word	0x0000b200


	//   ....[56]....
        /*07f0*/ 	.word	0x0000b230


	//   ....[57]....
        /*07f4*/ 	.word	0x0000b260


	//   ....[58]....
        /*07f8*/ 	.word	0x0000b290


	//   ....[59]....
        /*07fc*/ 	.word	0x0000b2c0


	//   ....[60]....
        /*0800*/ 	.word	0x0000b2f0


	//   ....[61]....
        /*0804*/ 	.word	0x0000b390


	//   ....[62]....
        /*0808*/ 	.word	0x0000b3f0


	//   ....[63]....
        /*080c*/ 	.word	0x0000b480


	//   ....[64]....
        /*0810*/ 	.word	0x0000c700


	//   ....[65]....
        /*0814*/ 	.word	0x0000d2e0


	//   ....[66]....
        /*0818*/ 	.word	0x0000d2f0


	//   ....[67]....
        /*081c*/ 	.word	0x0000d300


	//   ....[68]....
        /*0820*/ 	.word	0x0000d370


	//   ....[69]....
        /*0824*/ 	.word	0x0000d470


	//   ....[70]....
        /*0828*/ 	.word	0x0000d490


	//   ....[71]....
        /*082c*/ 	.word	0x0000d520


	//   ....[72]....
        /*0830*/ 	.word	0x0000d540


	//   ....[73]....
        /*0834*/ 	.word	0x0000d5d0


	//   ....[74]....
        /*0838*/ 	.word	0x0000d5f0


	//   ....[75]....
        /*083c*/ 	.word	0x0000d680


	//   ....[76]....
        /*0840*/ 	.word	0x0000d6a0


	//   ....[77]....
        /*0844*/ 	.word	0x0000d730


	//   ....[78]....
        /*0848*/ 	.word	0x0000d750


	//   ....[79]....
        /*084c*/ 	.word	0x0000d760


	//   ....[80]....
        /*0850*/ 	.word	0x0000d770


	//   ....[81]....
        /*0854*/ 	.word	0x000100f0


	//   ....[82]....
        /*0858*/ 	.word	0x00010150


	//   ....[83]....
        /*085c*/ 	.word	0x00010180


	//   ....[84]....
        /*0860*/ 	.word	0x00010190


	//   ....[85]....
        /*0864*/ 	.word	0x000101c0


	//   ....[86]....
        /*0868*/ 	.word	0x000101f0


	//   ....[87]....
        /*086c*/ 	.word	0x00010220


	//   ....[88]....
        /*0870*/ 	.word	0x00010250


	//   ....[89]....
        /*0874*/ 	.word	0x000103d0


	//   ....[90]....
        /*0878*/ 	.word	0x00010400


	//   ....[91]....
        /*087c*/ 	.word	0x00010430


	//   ....[92]....
        /*0880*/ 	.word	0x00010460


	//   ....[93]....
        /*0884*/ 	.word	0x00010490


	//   ....[94]....
        /*0888*/ 	.word	0x000104c0


	//   ....[95]....
        /*088c*/ 	.word	0x00010580


	//   ....[96]....
        /*0890*/ 	.word	0x000105a0


	//   ....[97]....
        /*0894*/ 	.word	0x00010610


	//   ....[98]....
        /*0898*/ 	.word	0x00010cd0


	//   ....[99]....
        /*089c*/ 	.word	0x000112a0


	//   ....[100]....
        /*08a0*/ 	.word	0x00011420


	//   ....[101]....
        /*08a4*/ 	.word	0x00011480


	//   ....[102]....
        /*08a8*/ 	.word	0x00011510


	//   ....[103]....
        /*08ac*/ 	.word	0x000115b0


	//   ....[104]....
        /*08b0*/ 	.word	0x00011680


	//   ....[105]....
        /*08b4*/ 	.word	0x000117a0


	//   ....[106]....
        /*08b8*/ 	.word	0x00011800


	//   ....[107]....
        /*08bc*/ 	.word	0x00011910


	//   ....[108]....
        /*08c0*/ 	.word	0x00011970


	//   ....[109]....
        /*08c4*/ 	.word	0x00011a80


	//   ....[110]....
        /*08c8*/ 	.word	0x00011ae0


	//   ....[111]....
        /*08cc*/ 	.word	0x00011bf0


	//   ....[112]....
        /*08d0*/ 	.word	0x00011c50


	//   ....[113]....
        /*08d4*/ 	.word	0x00011d50


	//   ....[114]....
        /*08d8*/ 	.word	0x00011db0


	//   ....[115]....
        /*08dc*/ 	.word	0x00011e50


	//   ....[116]....
        /*08e0*/ 	.word	0x000121d0


	//   ....[117]....
        /*08e4*/ 	.word	0x00012270


	//   ....[118]....
        /*08e8*/ 	.word	0x00012390


	//   ....[119]....
        /*08ec*/ 	.word	0x00012400


	//   ....[120]....
        /*08f0*/ 	.word	0x00012470


	//   ....[121]....
        /*08f4*/ 	.word	0x000124e0


	//   ....[122]....
        /*08f8*/ 	.word	0x00012550


	//   ....[123]....
        /*08fc*/ 	.word	0x000125d0


	//   ....[124]....
        /*0900*/ 	.word	0x00012660


	//   ....[125]....
        /*0904*/ 	.word	0x00012700


	//   ....[126]....
        /*0908*/ 	.word	0x00012770


	//   ....[127]....
        /*090c*/ 	.word	0x000127e0


	//   ....[128]....
        /*0910*/ 	.word	0x00012850


	//   ....[129]....
        /*0914*/ 	.word	0x000128d0


	//   ....[130]....
        /*0918*/ 	.word	0x00012940


	//   ....[131]....
        /*091c*/ 	.word	0x000129e0


	//   ....[132]....
        /*0920*/ 	.word	0x00012a70


	//   ....[133]....
        /*0924*/ 	.word	0x00012ba0


	//----- nvinfo : EIATTR_REG_RECONFIG
	.align		4
.L_328:
        /*0928*/ 	.byte	0x01, 0x54
	.zero		2


	//----- nvinfo : EIATTR_SYSCALL_OFFSETS
	.align		4
        /*092c*/ 	.byte	0x04, 0x46
        /*092e*/ 	.short	(.L_330 - .L_329)


	//   ....[0]....
.L_329:
        /*0930*/ 	.word	0x000016c0


	//   ....[1]....
        /*0934*/ 	.word	0x0000c300


	//   ....[2]....
        /*0938*/ 	.word	0x0000c460


	//   ....[3]....
        /*093c*/ 	.word	0x0000c560


	//   ....[4]....
        /*0940*/ 	.word	0x0000cee0


	//----- nvinfo : EIATTR_MBARRIER_INSTR_OFFSETS
	.align		4
.L_330:
        /*0944*/ 	.byte	0x04, 0x39
        /*0946*/ 	.short	(.L_332 - .L_331)


	//   ....[0]....
.L_331:
        /*0948*/ 	.word	0x00000250
        /*094c*/ 	.word	0x000000ff
        /*0950*/ 	.word	0x00028800
        /*0954*/ 	.short	0x0100
        /*0956*/ 	.byte	0x08
	.zero		1


	//   ....[1]....
        /*0958*/ 	.word	0x00000260
        /*095c*/ 	.word	0x000000ff
        /*0960*/ 	.word	0x00028820
        /*0964*/ 	.short	0x0100
        /*0966*/ 	.byte	0x08
	.zero		1


	//   ....[2]....
        /*0968*/ 	.word	0x00000350
        /*096c*/ 	.word	0x000000ff
        /*0970*/ 	.word	0x00028830
        /*0974*/ 	.short	0x0100
        /*0976*/ 	.byte	0x08
	.zero		1


	//   ....[3]....
        /*0978*/ 	.word	0x00000360
        /*097c*/ 	.word	0x000000ff
        /*0980*/ 	.word	0x00028840
        /*0984*/ 	.short	0x0100
        /*0986*/ 	.byte	0x08
	.zero		1


	//   ....[4]....
        /*0988*/ 	.word	0x00000370
        /*098c*/ 	.word	0x000000ff
        /*0990*/ 	.word	0x00028838
        /*0994*/ 	.short	0x0100
        /*0996*/ 	.byte	0x08
	.zero		1


	//   ....[5]....
        /*0998*/ 	.word	0x00000380
        /*099c*/ 	.word	0x000000ff
        /*09a0*/ 	.word	0x00028848
        /*09a4*/ 	.short	0x0100
        /*09a6*/ 	.byte	0x08
	.zero		1


	//   ....[6]....
        /*09a8*/ 	.word	0x000004b0
        /*09ac*/ 	.word	0x000000ff
        /*09b0*/ 	.word	0x00028850
        /*09b4*/ 	.short	0x0100
        /*09b6*/ 	.byte	0x08
	.zero		1


	//   ....[7]....
        /*09b8*/ 	.word	0x000004c0
        /*09bc*/ 	.word	0x000000ff
        /*09c0*/ 	.word	0x00028860
        /*09c4*/ 	.short	0x0100
        /*09c6*/ 	.byte	0x08
	.zero		1


	//   ....[8]....
        /*09c8*/ 	.word	0x000004d0
        /*09cc*/ 	.word	0x000000ff
        /*09d0*/ 	.word	0x00028858
        /*09d4*/ 	.short	0x0100
        /*09d6*/ 	.byte	0x08
	.zero		1


	//   ....[9]....
        /*09d8*/ 	.word	0x000004e0
        /*09dc*/ 	.word	0x000000ff
        /*09e0*/ 	.word	0x00028868
        /*09e4*/ 	.short	0x0100
        /*09e6*/ 	.byte	0x08
	.zero		1


	//   ....[10]....
        /*09e8*/ 	.word	0x000005d0
        /*09ec*/ 	.word	0x000000ff
        /*09f0*/ 	.word	0x00028870
        /*09f4*/ 	.short	0x0100
        /*09f6*/ 	.byte	0x06
	.zero		1


	//   ....[11]....
        /*09f8*/ 	.word	0x000005e0
        /*09fc*/ 	.word	0x000000ff
        /*0a00*/ 	.word	0x00028880
        /*0a04*/ 	.short	0x0100
        /*0a06*/ 	.byte	0x06
	.zero		1


	//   ....[12]....
        /*0a08*/ 	.word	0x000005f0
        /*0a0c*/ 	.word	0x000000ff
        /*0a10*/ 	.word	0x00028878
        /*0a14*/ 	.short	0x0100
        /*0a16*/ 	.byte	0x06
	.zero		1


	//   ....[13]....
        /*0a18*/ 	.word	0x00000600
        /*0a1c*/ 	.word	0x000000ff
        /*0a20*/ 	.word	0x00028888
        /*0a24*/ 	.short	0x0100
        /*0a26*/ 	.byte	0x06
	.zero		1


	//   ....[14]....
        /*0a28*/ 	.word	0x00000730
        /*0a2c*/ 	.word	0x000000ff
        /*0a30*/ 	.word	0x00028890
        /*0a34*/ 	.short	0x0100
        /*0a36*/ 	.byte	0x08
	.zero		1


	//   ....[15]....
        /*0a38*/ 	.word	0x00000740
        /*0a3c*/ 	.word	0x000000ff
        /*0a40*/ 	.word	0x000288a0
        /*0a44*/ 	.short	0x0100
        /*0a46*/ 	.byte	0x08
	.zero		1


	//   ....[16]....
        /*0a48*/ 	.word	0x00000750
        /*0a4c*/ 	.word	0x000000ff
        /*0a50*/ 	.word	0x00028898
        /*0a54*/ 	.short	0x0100
        /*0a56*/ 	.byte	0x08
	.zero		1


	//   ....[17]....
        /*0a58*/ 	.word	0x00000760
        /*0a5c*/ 	.word	0x000000ff
        /*0a60*/ 	.word	0x000288a8
        /*0a64*/ 	.short	0x0100
        /*0a66*/ 	.byte	0x08
	.zero		1


	//   ....[18]....
        /*0a68*/ 	.word	0x00000890
        /*0a6c*/ 	.word	0x000000ff
        /*0a70*/ 	.word	0x000288b0
        /*0a74*/ 	.short	0x0100
        /*0a76*/ 	.byte	0x08
	.zero		1


	//   ....[19]....
        /*0a78*/ 	.word	0x000008a0
        /*0a7c*/ 	.word	0x000000ff
        /*0a80*/ 	.word	0x000288c0
        /*0a84*/ 	.short	0x0100
        /*0a86*/ 	.byte	0x08
	.zero		1


	//   ....[20]....
        /*0a88*/ 	.word	0x000008b0
        /*0a8c*/ 	.word	0x000000ff
        /*0a90*/ 	.word	0x000288b8
        /*0a94*/ 	.short	0x0100
        /*0a96*/ 	.byte	0x08
	.zero		1


	//   ....[21]....
        /*0a98*/ 	.word	0x000008c0
        /*0a9c*/ 	.word	0x000000ff
        /*0aa0*/ 	.word	0x000288c8
        /*0aa4*/ 	.short	0x0100
        /*0aa6*/ 	.byte	0x08
	.zero		1


	//   ....[22]....
        /*0aa8*/ 	.word	0x00001720
        /*0aac*/ 	.word	0x000000ff
        /*0ab0*/ 	.word	0x00028800
        /*0ab4*/ 	.short	0x010a
        /*0ab6*/ 	.byte	0x26
	.zero		1


	//   ....[23]....
        /*0ab8*/ 	.word	0x000017a0
        /*0abc*/ 	.word	0x00000003
        /*0ac0*/ 	.word	0x00028830
        /*0ac4*/ 	.short	0x010a
        /*0ac6*/ 	.byte	0x3f
	.zero		1


	//   ....[24]....
        /*0ac8*/ 	.word	0x00001800
        /*0acc*/ 	.word	0x00000003
        /*0ad0*/ 	.word	0x00028830
        /*0ad4*/ 	.short	0x010a
        /*0ad6*/ 	.byte	0x3f
	.zero		1


	//   ....[25]....
        /*0ad8*/ 	.word	0x00001e40
        /*0adc*/ 	.word	0x00000003
        /*0ae0*/ 	.word	0x00000000
        /*0ae4*/ 	.short	0x0101
        /*0ae6*/ 	.byte	0x3f
	.zero		1


	//   ....[26]....
        /*0ae8*/ 	.word	0x00003be0
        /*0aec*/ 	.word	0x000000ff
        /*0af0*/ 	.word	0x00028830
        /*0af4*/ 	.short	0x010a
        /*0af6*/ 	.byte	0x06
	.zero		1


	//   ....[27]....
        /*0af8*/ 	.word	0x00003c20
        /*0afc*/ 	.word	0x000000ff
        /*0b00*/ 	.word	0x00028830
        /*0b04*/ 	.short	0x010a
        /*0b06*/ 	.byte	0x06
	.zero		1


	//   ....[28]....
        /*0b08*/ 	.word	0x00003f60
        /*0b0c*/ 	.word	0x000000ff
        /*0b10*/ 	.word	0x00028850
        /*0b14*/ 	.short	0x010a
        /*0b16*/ 	.byte	0x06
	.zero		1


	//   ....[29]....
        /*0b18*/ 	.word	0x00003fa0
        /*0b1c*/ 	.word	0x000000ff
        /*0b20*/ 	.word	0x00028850
        /*0b24*/ 	.short	0x010a
        /*0b26*/ 	.byte	0x06
	.zero		1


	//   ....[30]....
        /*0b28*/ 	.word	0x000058c0
        /*0b2c*/ 	.word	0x00000034
        /*0b30*/ 	.word	0x00000000
        /*0b34*/ 	.short	0x0101
        /*0b36*/ 	.byte	0x3f
	.zero		1


	//   ....[31]....
        /*0b38*/ 	.word	0x00005b80
        /*0b3c*/ 	.word	0x00000034
        /*0b40*/ 	.word	0x00000000
        /*0b44*/ 	.short	0x0101
        /*0b46*/ 	.byte	0x3f
	.zero		1


	//   ....[32]....
        /*0b48*/ 	.word	0x00006530
        /*0b4c*/ 	.word	0x000000ff
        /*0b50*/ 	.word	0x00028830
        /*0b54*/ 	.short	0x010a
        /*0b56*/ 	.byte	0x06
	.zero		1


	//   ....[33]....
        /*0b58*/ 	.word	0x00006570
        /*0b5c*/ 	.word	0x000000ff
        /*0b60*/ 	.word	0x00028830
        /*0b64*/ 	.short	0x010a
        /*0b66*/ 	.byte	0x06
	.zero		1


	//   ....[34]....
        /*0b68*/ 	.word	0x000068b0
        /*0b6c*/ 	.word	0x000000ff
        /*0b70*/ 	.word	0x00028850
        /*0b74*/ 	.short	0x010a
        /*0b76*/ 	.byte	0x06
	.zero		1


	//   ....[35]....
        /*0b78*/ 	.word	0x000068f0
        /*0b7c*/ 	.word	0x000000ff
        /*0b80*/ 	.word	0x00028850
        /*0b84*/ 	.short	0x010a
        /*0b86*/ 	.byte	0x06
	.zero		1


	//   ....[36]....
        /*0b88*/ 	.word	0x00007b60
        /*0b8c*/ 	.word	0x0000001b
        /*0b90*/ 	.word	0x00000000
        /*0b94*/ 	.short	0x0101
        /*0b96*/ 	.byte	0x3f
	.zero		1


	//   ....[37]....
        /*0b98*/ 	.word	0x00007c30
        /*0b9c*/ 	.word	0x0000001f
        /*0ba0*/ 	.word	0x00000000
        /*0ba4*/ 	.short	0x0101
        /*0ba6*/ 	.byte	0x3f
	.zero		1


	//   ....[38]....
        /*0ba8*/ 	.word	0x00008490
        /*0bac*/ 	.word	0x000000ff
        /*0bb0*/ 	.word	0x00028850
        /*0bb4*/ 	.short	0x010a
        /*0bb6*/ 	.byte	0x05
	.zero		1


	//   ....[39]....
        /*0bb8*/ 	.word	0x000084d0
        /*0bbc*/ 	.word	0x000000ff
        /*0bc0*/ 	.word	0x00028850
        /*0bc4*/ 	.short	0x010a
        /*0bc6*/ 	.byte	0x05
	.zero		1


	//   ....[40]....
        /*0bc8*/ 	.word	0x000089f0
        /*0bcc*/ 	.word	0x00000000
        /*0bd0*/ 	.word	0x00000000
        /*0bd4*/ 	.short	0x0101
        /*0bd6*/ 	.byte	0x3f
	.zero		1


	//   ....[41]....
        /*0bd8*/ 	.word	0x00009ef0
        /*0bdc*/ 	.word	0x00000000
        /*0be0*/ 	.word	0x00000000
        /*0be4*/ 	.short	0x0101
        /*0be6*/ 	.byte	0x3f
	.zero		1


	//   ....[42]....
        /*0be8*/ 	.word	0x0000c990
        /*0bec*/ 	.word	0x00000000
        /*0bf0*/ 	.word	0x00028840
        /*0bf4*/ 	.short	0x010a
        /*0bf6*/ 	.byte	0x3f
	.zero		1


	//   ....[43]....
        /*0bf8*/ 	.word	0x0000d8d0
        /*0bfc*/ 	.word	0x00000008
        /*0c00*/ 	.word	0x00028800
        /*0c04*/ 	.short	0x0107
        /*0c06*/ 	.byte	0x3f
	.zero		1


	//   ....[44]....
        /*0c08*/ 	.word	0x0000d9e0
        /*0c0c*/ 	.word	0x00000002
        /*0c10*/ 	.word	0x00028800
        /*0c14*/ 	.short	0x0101
        /*0c16*/ 	.byte	0x3f
	.zero		1


	//   ....[45]....
        /*0c18*/ 	.word	0x0000da00
        /*0c1c*/ 	.word	0x00000002
        /*0c20*/ 	.word	0x00028820
        /*0c24*/ 	.short	0x010a
        /*0c26*/ 	.byte	0x3f
	.zero		1


	//   ....[46]....
        /*0c28*/ 	.word	0x0000dd60
        /*0c2c*/ 	.word	0x00000002
        /*0c30*/ 	.word	0x00028840
        /*0c34*/ 	.short	0x010a
        /*0c36*/ 	.byte	0x3f
	.zero		1


	//   ....[47]....
        /*0c38*/ 	.word	0x0000e120
        /*0c3c*/ 	.word	0x00000002
        /*0c40*/ 	.word	0x00000060
        /*0c44*/ 	.short	0x010a
        /*0c46*/ 	.byte	0x3f
	.zero		1


	//   ....[48]....
        /*0c48*/ 	.word	0x0000e7f0
        /*0c4c*/ 	.word	0x00000003
        /*0c50*/ 	.word	0x00028840
        /*0c54*/ 	.short	0x010a
        /*0c56*/ 	.byte	0x3f
	.zero		1


	//   ....[49]....
        /*0c58*/ 	.word	0x0000ebb0
        /*0c5c*/ 	.word	0x00000002
        /*0c60*/ 	.word	0x00000060
        /*0c64*/ 	.short	0x010a
        /*0c66*/ 	.byte	0x3f
	.zero		1


	//   ....[50]....
        /*0c68*/ 	.word	0x0000f1d0
        /*0c6c*/ 	.word	0x00000002
        /*0c70*/ 	.word	0x00028840
        /*0c74*/ 	.short	0x010a
        /*0c76*/ 	.byte	0x3f
	.zero		1


	//   ....[51]....
        /*0c78*/ 	.word	0x0000f590
        /*0c7c*/ 	.word	0x00000002
        /*0c80*/ 	.word	0x00000060
        /*0c84*/ 	.short	0x010a
        /*0c86*/ 	.byte	0x3f
	.zero		1


	//   ....[52]....
        /*0c88*/ 	.word	0x0000fb40
        /*0c8c*/ 	.word	0x00000000
        /*0c90*/ 	.word	0x00028860
        /*0c94*/ 	.short	0x010a
        /*0c96*/ 	.byte	0x3f
	.zero		1


	//   ....[53]....
        /*0c98*/ 	.word	0x00010c50
        /*0c9c*/ 	.word	0x00000000
        /*0ca0*/ 	.word	0x00028820
        /*0ca4*/ 	.short	0x010a
        /*0ca6*/ 	.byte	0x3f
	.zero		1


	//   ....[54]....
        /*0ca8*/ 	.word	0x00010e10
        /*0cac*/ 	.word	0x00000006
        /*0cb0*/ 	.word	0x00000000
        /*0cb4*/ 	.short	0x010a
        /*0cb6*/ 	.byte	0x3f
	.zero		1


	//   ....[55]....
        /*0cb8*/ 	.word	0x00010e80
        /*0cbc*/ 	.word	0x00000007
        /*0cc0*/ 	.word	0x00000000
        /*0cc4*/ 	.short	0x010a
        /*0cc6*/ 	.byte	0x3f
	.zero		1


	//   ....[56]....
        /*0cc8*/ 	.word	0x00010ef0
        /*0ccc*/ 	.word	0x00000004
        /*0cd0*/ 	.word	0x00000000
        /*0cd4*/ 	.short	0x010a
        /*0cd6*/ 	.byte	0x3f
	.zero		1


	//   ....[57]....
        /*0cd8*/ 	.word	0x00010f20
        /*0cdc*/ 	.word	0x00000003
        /*0ce0*/ 	.word	0x00000000
        /*0ce4*/ 	.short	0x010a
        /*0ce6*/ 	.byte	0x3f
	.zero		1


	//   ....[58]....
        /*0ce8*/ 	.word	0x00010f90
        /*0cec*/ 	.word	0x00000003
        /*0cf0*/ 	.word	0x00028800
        /*0cf4*/ 	.short	0x010a
        /*0cf6*/ 	.byte	0x3f
	.zero		1


	//   ....[59]....
        /*0cf8*/ 	.word	0x00010fe0
        /*0cfc*/ 	.word	0x00000003
        /*0d00*/ 	.word	0x00028830
        /*0d04*/ 	.short	0x010a
        /*0d06*/ 	.byte	0x3f
	.zero		1


	//   ....[60]....
        /*0d08*/ 	.word	0x00011040
        /*0d0c*/ 	.word	0x00000005
        /*0d10*/ 	.word	0x00028830
        /*0d14*/ 	.short	0x010a
        /*0d16*/ 	.byte	0x3f
	.zero		1


	//   ....[61]....
        /*0d18*/ 	.word	0x000110a0
        /*0d1c*/ 	.word	0x00000005
        /*0d20*/ 	.word	0x00028850
        /*0d24*/ 	.short	0x010a
        /*0d26*/ 	.byte	0x3f
	.zero		1


	//   ....[62]....
        /*0d28*/ 	.word	0x00011100
        /*0d2c*/ 	.word	0x00000005
        /*0d30*/ 	.word	0x00028830
        /*0d34*/ 	.short	0x010a
        /*0d36*/ 	.byte	0x3f
	.zero		1


	//   ....[63]....
        /*0d38*/ 	.word	0x00011160
        /*0d3c*/ 	.word	0x00000005
        /*0d40*/ 	.word	0x00028850
        /*0d44*/ 	.short	0x010a
        /*0d46*/ 	.byte	0x3f
	.zero		1


	//   ....[64]....
        /*0d48*/ 	.word	0x000111c0
        /*0d4c*/ 	.word	0x00000009
        /*0d50*/ 	.word	0x00028850
        /*0d54*/ 	.short	0x010a
        /*0d56*/ 	.byte	0x3f
	.zero		1


	//   ....[65]....
        /*0d58*/ 	.word	0x00011360
        /*0d5c*/ 	.word	0x00000000
        /*0d60*/ 	.word	0x00028840
        /*0d64*/ 	.short	0x010a
        /*0d66*/ 	.byte	0x3f
	.zero		1


	//   ....[66]....
        /*0d68*/ 	.word	0x00011ef0
        /*0d6c*/ 	.word	0x00000002
        /*0d70*/ 	.word	0x00028820
        /*0d74*/ 	.short	0x010a
        /*0d76*/ 	.byte	0x3f
	.zero		1


	//   ....[67]....
        /*0d78*/ 	.word	0x00011f40
        /*0d7c*/ 	.word	0x00000002
        /*0d80*/ 	.word	0x00028840
        /*0d84*/ 	.short	0x010a
        /*0d86*/ 	.byte	0x3f
	.zero		1


	//   ....[68]....
        /*0d88*/ 	.word	0x00011f90
        /*0d8c*/ 	.word	0x00000002
        /*0d90*/ 	.word	0x00000060
        /*0d94*/ 	.short	0x010a
        /*0d96*/ 	.byte	0x3f
	.zero		1


	//   ....[69]....
        /*0d98*/ 	.word	0x00011fe0
        /*0d9c*/ 	.word	0x00000003
        /*0da0*/ 	.word	0x00028840
        /*0da4*/ 	.short	0x010a
        /*0da6*/ 	.byte	0x3f
	.zero		1


	//   ....[70]....
        /*0da8*/ 	.word	0x00012030
        /*0dac*/ 	.word	0x00000002
        /*0db0*/ 	.word	0x00000060
        /*0db4*/ 	.short	0x010a
        /*0db6*/ 	.byte	0x3f
	.zero		1


	//   ....[71]....
        /*0db8*/ 	.word	0x00012080
        /*0dbc*/ 	.word	0x00000002
        /*0dc0*/ 	.word	0x00028840
        /*0dc4*/ 	.short	0x010a
        /*0dc6*/ 	.byte	0x3f
	.zero		1


	//   ....[72]....
        /*0dc8*/ 	.word	0x000120d0
        /*0dcc*/ 	.word	0x00000002
        /*0dd0*/ 	.word	0x00000060
        /*0dd4*/ 	.short	0x010a
        /*0dd6*/ 	.byte	0x3f
	.zero		1


	//   ....[73]....
        /*0dd8*/ 	.word	0x00012120
        /*0ddc*/ 	.word	0x00000000
        /*0de0*/ 	.word	0x00028860
        /*0de4*/ 	.short	0x010a
        /*0de6*/ 	.byte	0x3f
	.zero		1


	//   ....[74]....
        /*0de8*/ 	.word	0x00012ac0
        /*0dec*/ 	.word	0x00000000
        /*0df0*/ 	.word	0x00028820
        /*0df4*/ 	.short	0x010a
        /*0df6*/ 	.byte	0x3f
	.zero		1


	//   ....[75]....
        /*0df8*/ 	.word	0x00012c60
        /*0dfc*/ 	.word	0x00000006
        /*0e00*/ 	.word	0x00000000
        /*0e04*/ 	.short	0x010a
        /*0e06*/ 	.byte	0x3f
	.zero		1


	//   ....[76]....
        /*0e08*/ 	.word	0x00012cb0
        /*0e0c*/ 	.word	0x00000007
        /*0e10*/ 	.word	0x00000000
        /*0e14*/ 	.short	0x010a
        /*0e16*/ 	.byte	0x3f
	.zero		1


	//   ....[77]....
        /*0e18*/ 	.word	0x00012d00
        /*0e1c*/ 	.word	0x00000004
        /*0e20*/ 	.word	0x00000000
        /*0e24*/ 	.short	0x010a
        /*0e26*/ 	.byte	0x3f
	.zero		1


	//----- nvinfo : EIATTR_NUM_MBARRIERS
	.align		4
.L_332:
        /*0e28*/ 	.byte	0x03, 0x38
        /*0e2a*/ 	.short	0x0016


	//----- nvinfo : EIATTR_EXIT_INSTR_OFFSETS
	.align		4
        /*0e2c*/ 	.byte	0x04, 0x1c
        /*0e2e*/ 	.short	(.L_334 - .L_333)


	//   ....[0]....
.L_333:
        /*0e30*/ 	.word	0x00000a70


	//   ....[1]....
        /*0e34*/ 	.word	0x0000ad80


	//   ....[2]....
        /*0e38*/ 	.word	0x00010f70


	//----- nvinfo : EIATTR_MAX_THREADS
	.align		4
.L_334:
        /*0e3c*/ 	.byte	0x04, 0x05
        /*0e3e*/ 	.short	(.L_336 - .L_335)
.L_335:
        /*0e40*/ 	.word	0x00000180
        /*0e44*/ 	.word	0x00000001
        /*0e48*/ 	.word	0x00000001


	//----- nvinfo : EIATTR_CRS_STACK_SIZE
	.align		4
.L_336:
        /*0e4c*/ 	.byte	0x04, 0x1e
        /*0e4e*/ 	.short	(.L_338 - .L_337)
.L_337:
        /*0e50*/ 	.word	0x00000000


	//----- nvinfo : EIATTR_CBANK_PARAM_SIZE
	.align		4
.L_338:
        /*0e54*/ 	.byte	0x03, 0x19
        /*0e56*/ 	.short	0x0af0


	//----- nvinfo : EIATTR_PARAM_CBANK
	.align		4
        /*0e58*/ 	.byte	0x04, 0x0a
        /*0e5a*/ 	.short	(.L_340 - .L_339)
	.align		4
.L_339:
        /*0e5c*/ 	.word	index@(.nv.constant0._ZN7cutlass13device_kernelIN5flash11enable_sm90INS1_16FlashAttnFwdSm90INS1_25CollectiveMainloopFwdSm90ILi2EN4cute5tupleIJNS5_1CILi1EEES8_S8_EEENS6_IJNS7_ILi128EEESA_SA_EEELi128ENS_6half_tEfNS_4arch4Sm90ELb1ELb0ELb0ELb1ELb0ELb0ELb0ELb1ELb1ELb1ELb0ELb0EEENS1_21CollectiveEpilogueFwdISB_S9_SC_SE_Li256ELb1ELb1ELb0ELb0EEENS1_36VarlenDynamicPersistentTileSchedulerILi128ELi128ELi256ELi128ELb0ELb1ELb1ELb1ELb1ELb1EEEEEEEEEvNT_6ParamsE)
        /*0e60*/ 	.short	0x0210
        /*0e62*/ 	.short	0x0af0


	//----- nvinfo : EIATTR_SW_WAR
	.align		4
.L_340:
        /*0e64*/ 	.byte	0x04, 0x36
        /*0e66*/ 	.short	(.L_342 - .L_341)
.L_341:
        /*0e68*/ 	.word	0x00000008
.L_342:


//--------------------- .nv.info._ZN7cutlass13device_kernelIN5flash11enable_sm90INS1_16FlashAttnFwdSm90INS1_25CollectiveMainloopFwdSm90ILi2EN4cute5tupleIJNS5_1CILi1EEES8_S8_EEENS6_IJNS7_ILi128EEESA_SA_EEELi128ENS_6half_tEfNS_4arch4Sm90ELb1ELb0ELb0ELb1ELb0ELb1ELb0ELb1ELb1ELb1ELb0ELb0EEENS1_21CollectiveEpilogueFwdISB_S9_SC_SE_Li256ELb1ELb1ELb0ELb0EEENS1_36VarlenDynamicPersistentTileSchedulerILi128ELi128ELi256ELi128ELb0ELb1ELb1ELb1ELb1ELb1EEEEEEEEEvNT_6ParamsE --------------------------
	.section	.nv.info._ZN7cutlass13device_kernelIN5flash11enable_sm90INS1_16FlashAttnFwdSm90INS1_25CollectiveMainloopFwdSm90ILi2EN4cute5tupleIJNS5_1CILi1EEES8_S8_EEENS6_IJNS7_ILi128EEESA_SA_EEELi128ENS_6half_tEfNS_4arch4Sm90ELb1ELb0ELb0ELb1ELb0ELb1ELb0ELb1ELb1ELb1ELb0ELb0EEENS1_21CollectiveEpilogueFwdISB_S9_SC_SE_Li256ELb1ELb1ELb0ELb0EEENS1_36VarlenDynamicPersistentTileSchedulerILi128ELi128ELi256ELi128ELb0ELb1ELb1ELb1ELb1ELb1EEEEEEEEEvNT_6ParamsE,"",@"SHT_CUDA_INFO"
	.sectionflags	@""
	.align	4


	//----- nvinfo : EIATTR_CUDA_API_VERSION
	.align		4
        /*0000*/ 	.byte	0x04, 0x37
        /*0002*/ 	.short	(.L_344 - .L_343)
.L_343:
        /*0004*/ 	.word	0x00000082


	//----- nvinfo : EIATTR_KPARAM_INFO
	.align		4
.L_344:
        /*0008*/ 	.byte	0x04, 0x17
        /*000a*/ 	.short	(.L_346 - .L_345)
.L_345:
        /*000c*/ 	.word	0x00000000
        /*0010*/ 	.short	0x0000
        /*0012*/ 	.short	0x0070
        /*0014*/ 	.byte	0x00, 0xf0, 0x01, 0x2a


	//----- nvinfo : EIATTR_SPARSE_MMA_MASK
	.align		4
.L_346:
        /*0018*/ 	.byte	0x03, 0x50
        /*001a*/ 	.short	0x0000


	//----- nvinfo : EIATTR_MAXREG_COUNT
	.align		4
        /*001c*/ 	.byte	0x03, 0x1b
        /*001e*/ 	.short	0x00a8


	//----- nvinfo : EIATTR_NUM_BARRIERS
	.align		4
        /*0020*/ 	.byte	0x02, 0x4c
        /*0022*/ 	.byte	0x10
	.zero		1


	//----- nvinfo : EIATTR_EXTERNS
	.align		4
        /*0024*/ 	.byte	0x04, 0x0f
        /*0026*/ 	.short	(.L_348 - .L_347)


	//   ....[0]....
	.align		4
.L_347:
        /*0028*/ 	.word	index@(__assertfail)


	//----- nvinfo : EIATTR_ANNOTATIONS
	.align		4
.L_348:
        /*002c*/ 	.byte	0x04, 0x55
        /*002e*/ 	.short	(.L_350 - .L_349)


	//   ....[0]....
.L_349:
        /* <DEDUP_REMOVED lines=88> */


	//----- nvinfo : EIATTR_MERCURY_ISA_VERSION
	.align		4
.L_350:
        /*05a0*/ 	.byte	0x03, 0x5f
        /*05a2*/ 	.short	0x0101


	//----- nvinfo : EIATTR_UNUSED_LOAD_BYTE_OFFSET
	.align		4
        /*05a4*/ 	.byte	0x04, 0x44
        /*05a6*/ 	.short	(.L_352 - .L_351)


	//   ....[0]....
.L_351:
        /*05a8*/ 	.word	0x00000ab0
        /*05ac*/ 	.word	0x0000fff0


	//   ....[1]....
        /*05b0*/ 	.word	0x000156b0
        /*05b4*/ 	.word	0x0000fff0


	//----- nvinfo : EIATTR_INT_WARP_WIDE_INSTR_OFFSETS
	.align		4
.L_352:
        /*05b8*/ 	.byte	0x04, 0x31
        /*05ba*/ 	.short	(.L_354 - .L_353)


	//   ....[0]....
.L_353:
        /*05bc*/ 	.word	0x00000180


	//   ....[1]....
        /*05c0*/ 	.word	0x00000220


	//   ....[2]....
        /*05c4*/ 	.word	0x00000290


	//   ....[3]....
        /*05c8*/ 	.word	0x00019e20


	//   ....[4]....
        /*05cc*/ 	.word	0x00019eb0


	//   ....[5]....
        /*05d0*/ 	.word	0x0001d740


	//   ....[6]....
        /*05d4*/ 	.word	0x0001d7a0


	//----- nvinfo : EIATTR_COOP_GROUP_MASK_REGIDS
	.align		4
.L_354:
        /*05d8*/ 	.byte	0x04, 0x29
        /*05da*/ 	.short	(.L_356 - .L_355)


	//   ....[0]....
.L_355:
        /*05dc*/ 	.word	0xffffffff


	//   ....[1]....
        /*05e0*/ 	.word	0xffffffff


	//   ....[2]....
        /*05e4*/ 	.word	0xffffffff


	//   ....[3]....
        /*05e8*/ 	.word	0xffffffff


	//   ....[4]....
        /*05ec*/ 	.word	0xffffffff


	//   ....[5]....
        /*05f0*/ 	.word	0xffffffff


	//   ....[6]....
        /*05f4*/ 	.word	0xffffffff


	//   ....[7]....
        /*05f8*/ 	.word	0xffffffff


	//   ....[8]....
        /*05fc*/ 	.word	0xffffffff


	//   ....[9]....
        /*0600*/ 	.word	0xffffffff


	//   ....[10]....
        /*0604*/ 	.word	0xffffffff


	//   ....[11]....
        /*0608*/ 	.word	0xffffffff


	//   ....[12]....
        /*060c*/ 	.word	0xffffffff


	//   ....[13]....
        /*0610*/ 	.word	0xffffffff


	//   ....[14]....
        /*0614*/ 	.word	0xffffffff


	//   ....[15]....
        /*0618*/ 	.word	0xffffffff


	//   ....[16]....
        /*061c*/ 	.word	0xffffffff


	//   ....[17]....
        /*0620*/ 	.word	0xffffffff


	//   ....[18]....
        /*0624*/ 	.word	0xffffffff


	//   ....[19]....
        /*0628*/ 	.word	0xffffffff


	//   ....[20]....
        /*062c*/ 	.word	0xffffffff


	//   ....[21]....
        /*0630*/ 	.word	0xffffffff


	//   ....[22]....
        /*0634*/ 	.word	0xffffffff


	//   ....[23]....
        /*0638*/ 	.word	0xffffffff


	//   ....[24]....
        /*063c*/ 	.word	0xffffffff


	//   ....[25]....
        /*0640*/ 	.word	0xffffffff


	//   ....[26]....
        /*0644*/ 	.word	0xffffffff


	//   ....[27]....
        /*0648*/ 	.word	0xffffffff


	//   ....[28]....
        /*064c*/ 	.word	0xffffffff


	//   ....[29]....
        /*0650*/ 	.word	0xffffffff


	//   ....[30]....
        /*0654*/ 	.word	0xffffffff


	//   ....[31]....
        /*0658*/ 	.word	0xffffffff


	//   ....[32]....
        /*065c*/ 	.word	0xffffffff


	//   ....[33]....
        /*0660*/ 	.word	0xffffffff


	//   ....[34]....
        /*0664*/ 	.word	0xffffffff


	//   ....[35]....
        /*0668*/ 	.word	0xffffffff


	//   ....[36]....
        /*066c*/ 	.word	0xffffffff


	//   ....[37]....
        /*0670*/ 	.word	0xffffffff


	//   ....[38]....
        /*0674*/ 	.word	0xffffffff


	//   ....[39]....
        /*0678*/ 	.word	0xffffffff


	//   ....[40]....
        /*067c*/ 	.word	0xffffffff


	//   ....[41]....
        /*0680*/ 	.word	0xffffffff


	//   ....[42]....
        /*0684*/ 	.word	0xffffffff


	//   ....[43]....
        /*0688*/ 	.word	0xffffffff


	//   ....[44]....
        /*068c*/ 	.word	0xffffffff


	//   ....[45]....
        /*0690*/ 	.word	0xffffffff


	//   ....[46]....
        /*0694*/ 	.word	0xffffffff


	//   ....[47]....
        /*0698*/ 	.word	0xffffffff


	//   ....[48]....
        /*069c*/ 	.word	0xffffffff


	//   ....[49]....
        /*06a0*/ 	.word	0xffffffff


	//   ....[50]....
        /*06a4*/ 	.word	0xffffffff


	//   ....[51]....
        /*06a8*/ 	.word	0xffffffff


	//   ....[52]....
        /*06ac*/ 	.word	0xffffffff


	//   ....[53]....
        /*06b0*/ 	.word	0xffffffff


	//   ....[54]....
        /*06b4*/ 	.word	0xffffffff


	//   ....[55]....
        /*06b8*/ 	.word	0xffffffff


	//   ....[56]....
        /*06bc*/ 	.word	0xffffffff


	//   ....[57]....
        /*06c0*/ 	.word	0xffffffff


	//   ....[58]....
        /*06c4*/ 	.word	0xffffffff


	//   ....[59]....
        /*06c8*/ 	.word	0xffffffff


	//   ....[60]....
        /*06cc*/ 	.word	0xffffffff


	//   ....[61]....
        /*06d0*/ 	.word	0xffffffff


	//   ....[62]....
        /*06d4*/ 	.word	0xffffffff


	//   ....[63]....
        /*06d8*/ 	.word	0xffffffff


	//   ....[64]....
        /*06dc*/ 	.word	0xffffffff


	//   ....[65]....
        /*06e0*/ 	.word	0xffffffff


	//   ....[66]....
        /*06e4*/ 	.word	0xffffffff


	//   ....[67]....
        /*06e8*/ 	.word	0xffffffff


	//   ....[68]....
        /*06ec*/ 	.word	0xffffffff


	//   ....[69]....
        /*06f0*/ 	.word	0xffffffff


	//   ....[70]....
        /*06f4*/ 	.word	0xffffffff


	//   ....[71]....
        /*06f8*/ 	.word	0xffffffff


	//   ....[72]....
        /*06fc*/ 	.word	0xffffffff


	//   ....[73]....
        /*0700*/ 	.word	0xffffffff


	//   ....[74]....
        /*0704*/ 	.word	0xffffffff


	//   ....[75]....
        /*0708*/ 	.word	0xffffffff


	//   ....[76]....
        /*070c*/ 	.word	0xffffffff


	//   ....[77]....
        /*0710*/ 	.word	0xffffffff


	//   ....[78]....
        /*0714*/ 	.word	0xffffffff


	//   ....[79]....
        /*0718*/ 	.word	0xffffffff


	//   ....[80]....
        /*071c*/ 	.word	0xffffffff


	//   ....[81]....
        /*0720*/ 	.word	0xffffffff


	//   ....[82]....
        /*0724*/ 	.word	0xffffffff


	//   ....[83]....
        /*0728*/ 	.word	0xffffffff


	//   ....[84]....
        /*072c*/ 	.word	0xffffffff


	//   ....[85]....
        /*0730*/ 	.word	0xffffffff


	//   ....[86]....
        /*0734*/ 	.word	0xffffffff


	//   ....[87]....
        /*0738*/ 	.word	0xffffffff


	//   ....[88]....
        /*073c*/ 	.word	0xffffffff


	//   ....[89]....
        /*0740*/ 	.word	0xffffffff


	//   ....[90]....
        /*0744*/ 	.word	0xffffffff


	//   ....[91]....
        /*0748*/ 	.word	0xffffffff


	//   ....[92]....
        /*074c*/ 	.word	0xffffffff


	//   ....[93]....
        /*0750*/ 	.word	0xffffffff


	//   ....[94]....
        /*0754*/ 	.word	0xffffffff


	//   ....[95]....
        /*0758*/ 	.word	0xffffffff


	//   ....[96]....
        /*075c*/ 	.word	0xffffffff


	//   ....[97]....
        /*0760*/ 	.word	0xffffffff


	//   ....[98]....
        /*0764*/ 	.word	0xffffffff


	//   ....[99]....
        /*0768*/ 	.word	0xffffffff


	//   ....[100]....
        /*076c*/ 	.word	0xffffffff


	//   ....[101]....
        /*0770*/ 	.word	0xffffffff


	//   ....[102]....
        /*0774*/ 	.word	0xffffffff


	//   ....[103]....
        /*0778*/ 	.word	0xffffffff


	//   ....[104]....
        /*077c*/ 	.word	0xffffffff


	//   ....[105]....
        /*0780*/ 	.word	0xffffffff


	//   ....[106]....
        /*0784*/ 	.word	0xffffffff


	//   ....[107]....
        /*0788*/ 	.word	0xffffffff


	//   ....[108]....
        /*078c*/ 	.word	0xffffffff


	//   ....[109]....
        /*0790*/ 	.word	0xffffffff


	//   ....[110]....
        /*0794*/ 	.word	0xffffffff


	//   ....[111]....
        /*0798*/ 	.word	0xffffffff


	//   ....[112]....
        /*079c*/ 	.word	0xffffffff


	//   ....[113]....
        /*07a0*/ 	.word	0xffffffff


	//   ....[114]....
        /*07a4*/ 	.word	0xffffffff


	//   ....[115]....
        /*07a8*/ 	.word	0xffffffff


	//   ....[116]....
        /*07ac*/ 	.word	0xffffffff


	//   ....[117]....
        /*07b0*/ 	.word	0xffffffff


	//   ....[118]....
        /*07b4*/ 	.word	0xffffffff


	//   ....[119]....
        /*07b8*/ 	.word	0xffffffff


	//   ....[120]....
        /*07bc*/ 	.word	0xffffffff


	//   ....[121]....
        /*07c0*/ 	.word	0xffffffff


	//   ....[122]....
        /*07c4*/ 	.word	0xffffffff


	//   ....[123]....
        /*07c8*/ 	.word	0xffffffff


	//   ....[124]....
        /*07cc*/ 	.word	0xffffffff


	//   ....[125]....
        /*07d0*/ 	.word	0xffffffff


	//   ....[126]....
        /*07d4*/ 	.word	0xffffffff


	//   ....[127]....
        /*07d8*/ 	.word	0xffffffff


	//   ....[128]....
        /*07dc*/ 	.word	0xffffffff


	//   ....[129]....
        /*07e0*/ 	.word	0xffffffff


	//   ....[130]....
        /*07e4*/ 	.word	0xffffffff


	//   ....[131]....
        /*07e8*/ 	.word	0xffffffff


	//   ....[132]....
        /*07ec*/ 	.word	0x0500000f


	//   ....[133]....
        /*07f0*/ 	.word	0x0500000f


	//   ....[134]....
        /*07f4*/ 	.word	0x0500000f


	//   ....[135]....
        /*07f8*/ 	.word	0x0500000f


	//   ....[136]....
        /*07fc*/ 	.word	0x0500000f


	//   ....[137]....
        /*0800*/ 	.word	0x0500000f


	//   ....[138]....
        /*0804*/ 	.word	0x0500000f


	//   ....[139]....
        /*0808*/ 	.word	0x0500000f


	//   ....[140]....
        /*080c*/ 	.word	0x0500000f


	//   ....[141]....
        /*0810*/ 	.word	0x0500000f


	//   ....[142]....
        /*0814*/ 	.word	0x0500000f


	//   ....[143]....
        /*0818*/ 	.word	0x0500000f


	//   ....[144]....
        /*081c*/ 	.word	0x0500000f


	//   ....[145]....
        /*0820*/ 	.word	0x0500000f


	//   ....[146]....
        /*0824*/ 	.word	0x0500000f


	//   ....[147]....
        /*0828*/ 	.word	0x0500000f


	//   ....[148]....
        /*082c*/ 	.word	0x0500000f


	//   ....[149]....
        /*0830*/ 	.word	0x0500000f


	//   ....[150]....
        /*0834*/ 	.word	0x0500000f


	//   ....[151]....
        /*0838*/ 	.word	0x0500000f


	//   ....[152]....
        /*083c*/ 	.word	0x0500000f


	//   ....[153]....
        /*0840*/ 	.word	0x0500000f


	//   ....[154]....
        /*0844*/ 	.word	0x0500000f


	//   ....[155]....
        /*0848*/ 	.word	0x0500000f


	//   ....[156]....
        /*084c*/ 	.word	0x0500000f


	//   ....[157]....
        /*0850*/ 	.word	0x0500000f


	//   ....[158]....
        /*0854*/ 	.word	0x0500000f


	//   ....[159]....
        /*0858*/ 	.word	0x0500000f


	//   ....[160]....
        /*085c*/ 	.word	0x0500000f


	//   ....[161]....
        /*0860*/ 	.word	0x0500000f


	//   ....[162]....
        /*0864*/ 	.word	0x0500000f


	//   ....[163]....
        /*0868*/ 	.word	0x0500000f


	//   ....[164]....
        /*086c*/ 	.word	0x0500000f


	//   ....[165]....
        /*0870*/ 	.word	0x0500000f


	//   ....[166]....
        /*0874*/ 	.word	0x0500000f


	//   ....[167]....
        /*0878*/ 	.word	0x0500000f


	//   ....[168]....
        /*087c*/ 	.word	0x0500000f


	//   ....[169]....
        /*0880*/ 	.word	0x0500000f


	//   ....[170]....
        /*0884*/ 	.word	0x0500000f


	//   ....[171]....
        /*0888*/ 	.word	0x0500000f


	//   ....[172]....
        /*088c*/ 	.word	0x0500000f


	//   ....[173]....
        /*0890*/ 	.word	0x0500000f


	//   ....[174]....
        /*0894*/ 	.word	0x0500000f


	//   ....[175]....
        /*0898*/ 	.word	0x0500000f


	//   ....[176]....
        /*089c*/ 	.word	0x0500000f


	//   ....[177]....
        /*08a0*/ 	.word	0x0500000f


	//   ....[178]....
        /*08a4*/ 	.word	0x0500000f


	//   ....[179]....
        /*08a8*/ 	.word	0x0500000f


	//   ....[180]....
        /*08ac*/ 	.word	0x0500000f


	//   ....[181]....
        /*08b0*/ 	.word	0x0500000f


	//   ....[182]....
        /*08b4*/ 	.word	0x0500000f


	//   ....[183]....
        /*08b8*/ 	.word	0x0500000f


	//   ....[184]....
        /*08bc*/ 	.word	0x0500000f


	//   ....[185]....
        /*08c0*/ 	.word	0x0500000f


	//   ....[186]....
        /*08c4*/ 	.word	0x0500000f


	//   ....[187]....
        /*08c8*/ 	.word	0x0500000f


	//   ....[188]....
        /*08cc*/ 	.word	0x0500000f


	//   ....[189]....
        /*08d0*/ 	.word	0x0500000f


	//   ....[190]....
        /*08d4*/ 	.word	0x0500000f


	//   ....[191]....
        /*08d8*/ 	.word	0x0500000f


	//   ....[192]....
        /*08dc*/ 	.word	0x0500000f


	//   ....[193]....
        /*08e0*/ 	.word	0x0500000f


	//   ....[194]....
        /*08e4*/ 	.word	0x0500000f


	//   ....[195]....
        /*08e8*/ 	.word	0x0500000f


	//   ....[196]....
        /*08ec*/ 	.word	0x0500000f


	//   ....[197]....
        /*08f0*/ 	.word	0x0500000f


	//   ....[198]....
        /*08f4*/ 	.word	0x0500000f


	//   ....[199]....
        /*08f8*/ 	.word	0x0500000f


	//   ....[200]....
        /*08fc*/ 	.word	0x0500000f


	//   ....[201]....
        /*0900*/ 	.word	0x0500000f


	//   ....[202]....
        /*0904*/ 	.word	0x0500000f


	//   ....[203]....
        /*0908*/ 	.word	0x0500000f


	//   ....[204]....
        /*090c*/ 	.word	0x0500000f


	//   ....[205]....
        /*0910*/ 	.word	0x0500000f


	//   ....[206]....
        /*0914*/ 	.word	0x0500000f


	//   ....[207]....
        /*0918*/ 	.word	0x0500000f


	//   ....[208]....
        /*091c*/ 	.word	0x0500000f


	//----- nvinfo : EIATTR_COOP_GROUP_INSTR_OFFSETS
	.align		4
.L_356:
        /*0920*/ 	.byte	0x04, 0x28
        /*0922*/ 	.short	(.L_358 - .L_357)


	//   ....[0]....
.L_357:
        /*0924*/ 	.word	0x00000060


	//   ....[1]....
        /*0928*/ 	.word	0x00000190


	//   ....[2]....
        /*092c*/ 	.word	0x00000240


	//   ....[3]....
        /*0930*/ 	.word	0x00000400


	//   ....[4]....
        /*0934*/ 	.word	0x00000560


	//   ....[5]....
        /*0938*/ 	.word	0x00000680


	//   ....[6]....
        /*093c*/ 	.word	0x000007e0


	//   ....[7]....
        /*0940*/ 	.word	0x00008850


	//   ....[8]....
        /*0944*/ 	.word	0x00008f10


	//   ....[9]....
        /*0948*/ 	.word	0x00008f20


	//   ....[10]....
        /*094c*/ 	.word	0x00008f30


	//   ....[11]....
        /*0950*/ 	.word	0x00008f40


	//   ....[12]....
        /*0954*/ 	.word	0x00009280


	//   ....[13]....
        /*0958*/ 	.word	0x00009290


	//   ....[14]....
        /*095c*/ 	.word	0x000092a0


	//   ....[15]....
        /*0960*/ 	.word	0x000092b0


	//   ....[16]....
        /*0964*/ 	.word	0x000095b0


	//   ....[17]....
        /*0968*/ 	.word	0x000095c0


	//   ....[18]....
        /*096c*/ 	.word	0x000095d0


	//   ....[19]....
        /*0970*/ 	.word	0x000095e0


	//   ....[20]....
        /*0974*/ 	.word	0x000098e0


	//   ....[21]....
        /*0978*/ 	.word	0x000098f0


	//   ....[22]....
        /*097c*/ 	.word	0x00009900


	//   ....[23]....
        /*0980*/ 	.word	0x00009910


	//   ....[24]....
        /*0984*/ 	.word	0x0000b5d0


	//   ....[25]....
        /*0988*/ 	.word	0x0000b5f0


	//   ....[26]....
        /*098c*/ 	.word	0x0000b600


	//   ....[27]....
        /*0990*/ 	.word	0x0000b610


	//   ....[28]....
        /*0994*/ 	.word	0x0000b720


	//   ....[29]....
        /*0998*/ 	.word	0x0000b740


	//   ....[30]....
        /*099c*/ 	.word	0x0000b7f0


	//   ....[31]....
        /*09a0*/ 	.word	0x0000b820


	//   ....[32]....
        /*09a4*/ 	.word	0x0000bb00


	//   ....[33]....
        /*09a8*/ 	.word	0x0000bb20


	//   ....[34]....
        /*09ac*/ 	.word	0x0000bb40


	//   ....[35]....
        /*09b0*/ 	.word	0x0000bb50


	//   ....[36]....
        /*09b4*/ 	.word	0x0000bc20


	//   ....[37]....
        /*09b8*/ 	.word	0x0000bc40


	//   ....[38]....
        /*09bc*/ 	.word	0x0000bc50


	//   ....[39]....
        /*09c0*/ 	.word	0x0000bcf0


	//   ....[40]....
        /*09c4*/ 	.word	0x0000df60


	//   ....[41]....
        /*09c8*/ 	.word	0x0000df80


	//   ....[42]....
        /*09cc*/ 	.word	0x0000e7c0


	//   ....[43]....
        /*09d0*/ 	.word	0x0000e810


	//   ....[44]....
        /*09d4*/ 	.word	0x0000f110


	//   ....[45]....
        /*09d8*/ 	.word	0x0000f170


	//   ....[46]....
        /*09dc*/ 	.word	0x000106d0


	//   ....[47]....
        /*09e0*/ 	.word	0x000106e0


	//   ....[48]....
        /*09e4*/ 	.word	0x00011010


	//   ....[49]....
        /*09e8*/ 	.word	0x00011040


	//   ....[50]....
        /*09ec*/ 	.word	0x000118a0


	//   ....[51]....
        /*09f0*/ 	.word	0x000118f0


	//   ....[52]....
        /*09f4*/ 	.word	0x000133d0


	//   ....[53]....
        /*09f8*/ 	.word	0x00013410


	//   ....[54]....
        /*09fc*/ 	.word	0x00013990


	//   ....[55]....
        /*0a00*/ 	.word	0x000139d0


	//   ....[56]....
        /*0a04*/ 	.word	0x00014d00


	//   ....[57]....
        /*0a08*/ 	.word	0x00014d30


	//   ....[58]....
        /*0a0c*/ 	.word	0x00014e00


	//   ....[59]....
        /*0a10*/ 	.word	0x00014e20


	//   ....[60]....
        /*0a14*/ 	.word	0x000160f0


	//   ....[61]....
        /*0a18*/ 	.word	0x00016130


	//   ....[62]....
        /*0a1c*/ 	.word	0x00016170


	//   ....[63]....
        /*0a20*/ 	.word	0x000161b0


	//   ....[64]....
        /*0a24*/ 	.word	0x00016730


	//   ....[65]....
        /*0a28*/ 	.word	0x00016760


	//   ....[66]....
        /*0a2c*/ 	.word	0x00016820


	//   ....[67]....
        /*0a30*/ 	.word	0x00016840


	//   ....[68]....
        /*0a34*/ 	.word	0x00016900


	//   ....[69]....
        /*0a38*/ 	.word	0x00016920


	//   ....[70]....
        /*0a3c*/ 	.word	0x000169f0


	//   ....[71]....
        /*0a40*/ 	.word	0x00016a10


	//   ....[72]....
        /*0a44*/ 	.word	0x000171d0


	//   ....[73]....
        /*0a48*/ 	.word	0x000171e0


	//   ....[74]....
        /*0a4c*/ 	.word	0x000172f0


	//   ....[75]....
        /*0a50*/ 	.word	0x00017300


	//   ....[76]....
        /*0a54*/ 	.word	0x00017410


	//   ....[77]....
        /*0a58*/ 	.word	0x00017420


	//   ....[78]....
        /*0a5c*/ 	.word	0x00017530


	//   ....[79]....
        /*0a60*/ 	.word	0x00017540


	//   ....[80]....
        /*0a64*/ 	.word	0x000176b0


	//   ....[81]....
        /*0a68*/ 	.word	0x00017880


	//   ....[82]....
        /*0a6c*/ 	.word	0x000178b0


	//   ....[83]....
        /*0a70*/ 	.word	0x000178e0


	//   ....[84]....
        /*0a74*/ 	.word	0x00017910


	//   ....[85]....
        /*0a78*/ 	.word	0x00017940


	//   ....[86]....
        /*0a7c*/ 	.word	0x00017970


	//   ....[87]....
        /*0a80*/ 	.word	0x00017ae0


	//   ....[88]....
        /*0a84*/ 	.word	0x00017b10


	//   ....[89]....
        /*0a88*/ 	.word	0x00017b40


	//   ....[90]....
        /*0a8c*/ 	.word	0x00017b70


	//   ....[91]....
        /*0a90*/ 	.word	0x00017ba0


	//   ....[92]....
        /*0a94*/ 	.word	0x00017bd0


	//   ....[93]....
        /*0a98*/ 	.word	0x00017c70


	//   ....[94]....
        /*0a9c*/ 	.word	0x00017cd0


	//   ....[95]....
        /*0aa0*/ 	.word	0x00017d60


	//   ....[96]....
        /*0aa4*/ 	.word	0x00018b80


	//   ....[97]....
        /*0aa8*/ 	.word	0x0001a420


	//   ....[98]....
        /*0aac*/ 	.word	0x0001b050


	//   ....[99]....
        /*0ab0*/ 	.word	0x0001b060


	//   ....[100]....
        /*0ab4*/ 	.word	0x0001b0a0


	//   ....[101]....
        /*0ab8*/ 	.word	0x0001b0e0


	//   ....[102]....
        /*0abc*/ 	.word	0x0001b170


	//   ....[103]....
        /*0ac0*/ 	.word	0x0001b200


	//   ....[104]....
        /*0ac4*/ 	.word	0x0001b230


	//   ....[105]....
        /*0ac8*/ 	.word	0x0001b2b0


	//   ....[106]....
        /*0acc*/ 	.word	0x0001b2e0


	//   ....[107]....
        /*0ad0*/ 	.word	0x0001b360


	//   ....[108]....
        /*0ad4*/ 	.word	0x0001b390


	//   ....[109]....
        /*0ad8*/ 	.word	0x0001b410


	//   ....[110]....
        /*0adc*/ 	.word	0x0001b440


	//   ....[111]....
        /*0ae0*/ 	.word	0x0001b4c0


	//   ....[112]....
        /*0ae4*/ 	.word	0x0001b4d0


	//   ....[113]....
        /*0ae8*/ 	.word	0x0001b550


	//   ....[114]....
        /*0aec*/ 	.word	0x0001deb0


	//   ....[115]....
        /*0af0*/ 	.word	0x0001dee0


	//   ....[116]....
        /*0af4*/ 	.word	0x0001def0


	//   ....[117]....
        /*0af8*/ 	.word	0x0001df20


	//   ....[118]....
        /*0afc*/ 	.word	0x0001df50


	//   ....[119]....
        /*0b00*/ 	.word	0x0001df80


	//   ....[120]....
        /*0b04*/ 	.word	0x0001dfb0


	//   ....[121]....
        /*0b08*/ 	.word	0x0001dfc0


	//   ....[122]....
        /*0b0c*/ 	.word	0x0001e140


	//   ....[123]....
        /*0b10*/ 	.word	0x0001e170


	//   ....[124]....
        /*0b14*/ 	.word	0x0001e1a0


	//   ....[125]....
        /*0b18*/ 	.word	0x0001e1d0


	//   ....[126]....
        /*0b1c*/ 	.word	0x0001e200


	//   ....[127]....
        /*0b20*/ 	.word	0x0001e230


	//   ....[128]....
        /*0b24*/ 	.word	0x0001e2f0


	//   ....[129]....
        /*0b28*/ 	.word	0x0001e310


	//   ....[130]....
        /*0b2c*/ 	.word	0x0001e380


	//   ....[131]....
        /*0b30*/ 	.word	0x0001ea50


	//   ....[132]....
        /*0b34*/ 	.word	0x0001ee90


	//   ....[133]....
        /*0b38*/ 	.word	0x0001ef40


	//   ....[134]....
        /*0b3c*/ 	.word	0x0001efd0


	//   ....[135]....
        /*0b40*/ 	.word	0x0001f020


	//   ....[136]....
        /*0b44*/ 	.word	0x0001f070


	//   ....[137]....
        /*0b48*/ 	.word	0x0001f100


	//   ....[138]....
        /*0b4c*/ 	.word	0x0001f190


	//   ....[139]....
        /*0b50*/ 	.word	0x0001f1e0


	//   ....[140]....
        /*0b54*/ 	.word	0x0001f230


	//   ....[141]....
        /*0b58*/ 	.word	0x0001f2c0


	//   ....[142]....
        /*0b5c*/ 	.word	0x0001f350


	//   ....[143]....
        /*0b60*/ 	.word	0x0001f3a0


	//   ....[144]....
        /*0b64*/ 	.word	0x0001f3f0


	//   ....[145]....
        /*0b68*/ 	.word	0x0001f480


	//   ....[146]....
        /*0b6c*/ 	.word	0x0001f510


	//   ....[147]....
        /*0b70*/ 	.word	0x0001f560


	//   ....[148]....
        /*0b74*/ 	.word	0x0001f5b0


	//   ....[149]....
        /*0b78*/ 	.word	0x0001f6a0


	//   ....[150]....
        /*0b7c*/ 	.word	0x0001f750


	//   ....[151]....
        /*0b80*/ 	.word	0x0001f7d0


	//   ....[152]....
        /*0b84*/ 	.word	0x0001f870


	//   ....[153]....
        /*0b88*/ 	.word	0x0001f900


	//   ....[154]....
        /*0b8c*/ 	.word	0x0001f9c0


	//   ....[155]....
        /*0b90*/ 	.word	0x0001fa40


	//   ....[156]....
        /*0b94*/ 	.word	0x0001fa90


	//   ....[157]....
        /*0b98*/ 	.word	0x0001fc30


	//   ....[158]....
        /*0b9c*/ 	.word	0x0001fcd0


	//   ....[159]....
        /*0ba0*/ 	.word	0x0001fd50


	//   ....[160]....
        /*0ba4*/ 	.word	0x0001fdc0


	//   ....[161]....
        /*0ba8*/ 	.word	0x0001ff50


	//   ....[162]....
        /*0bac*/ 	.word	0x00020040


	//   ....[163]....
        /*0bb0*/ 	.word	0x00020090


	//   ....[164]....
        /*0bb4*/ 	.word	0x000200e0


	//   ....[165]....
        /*0bb8*/ 	.word	0x000203c0


	//   ....[166]....
        /*0bbc*/ 	.word	0x00020410


	//   ....[167]....
        /*0bc0*/ 	.word	0x000204a0


	//   ....[168]....
        /*0bc4*/ 	.word	0x00020530


	//   ....[169]....
        /*0bc8*/ 	.word	0x000205c0


	//   ....[170]....
        /*0bcc*/ 	.word	0x00020650


	//   ....[171]....
        /*0bd0*/ 	.word	0x000206e0


	//   ....[172]....
        /*0bd4*/ 	.word	0x00020770


	//   ....[173]....
        /*0bd8*/ 	.word	0x00020830


	//   ....[174]....
        /*0bdc*/ 	.word	0x00020b20


	//   ....[175]....
        /*0be0*/ 	.word	0x00020ca0


	//   ....[176]....
        /*0be4*/ 	.word	0x00020d00


	//   ....[177]....
        /*0be8*/ 	.word	0x00020d90


	//   ....[178]....
        /*0bec*/ 	.word	0x00020e30


	//   ....[179]....
        /*0bf0*/ 	.word	0x00020f00


	//   ....[180]....
        /*0bf4*/ 	.word	0x00020f80


	//   ....[181]....
        /*0bf8*/ 	.word	0x00021070


	//   ....[182]....
        /*0bfc*/ 	.word	0x00021100


	//   ....[183]....
        /*0c00*/ 	.word	0x000211e0


	//   ....[184]....
        /*0c04*/ 	.word	0x00021270


	//   ....[185]....
        /*0c08*/ 	.word	0x00021350


	//   ....[186]....
        /*0c0c*/ 	.word	0x000213e0


	//   ....[187]....
        /*0c10*/ 	.word	0x000214c0


	//   ....[188]....
        /*0c14*/ 	.word	0x00021550


	//   ....[189]....
        /*0c18*/ 	.word	0x00021620


	//   ....[190]....
        /*0c1c*/ 	.word	0x00021720


	//   ....[191]....
        /*0c20*/ 	.word	0x00021a50


	//   ....[192]....
        /*0c24*/ 	.word	0x00021af0


	//   ....[193]....
        /*0c28*/ 	.word	0x00021c10


	//   ....[194]....
        /*0c2c*/ 	.word	0x00021c90


	//   ....[195]....
        /*0c30*/ 	.word	0x00021d10


	//   ....[196]....
        /*0c34*/ 	.word	0x00021d90


	//   ....[197]....
        /*0c38*/ 	.word	0x00021e10


	//   ....[198]....
        /*0c3c*/ 	.word	0x00021ea0


	//   ....[199]....
        /*0c40*/ 	.word	0x00021f40


	//   ....[200]....
        /*0c44*/ 	.word	0x00021fe0


	//   ....[201]....
        /*0c48*/ 	.word	0x00022060


	//   ....[202]....
        /*0c4c*/ 	.word	0x000220e0


	//   ....[203]....
        /*0c50*/ 	.word	0x00022160


	//   ....[204]....
        /*0c54*/ 	.word	0x000221f0


	//   ....[205]....
        /*0c58*/ 	.word	0x00022270


	//   ....[206]....
        /*0c5c*/ 	.word	0x00022310


	//   ....[207]....
        /*0c60*/ 	.word	0x000223a0


	//   ....[208]....
        /*0c64*/ 	.word	0x000224d0


	//----- nvinfo : EIATTR_REG_RECONFIG
	.align		4
.L_358:
        /*0c68*/ 	.byte	0x01, 0x54
	.zero		2


	//----- nvinfo : EIATTR_SYSCALL_OFFSETS
	.align		4
        /*0c6c*/ 	.byte	0x04, 0x46
        /*0c6e*/ 	.short	(.L_360 - .L_359)


	//   ....[0]....
.L_359:
        /*0c70*/ 	.word	0x000019a0


	//   ....[1]....
        /*0c74*/ 	.word	0x00001af0


	//   ....[2]....
        /*0c78*/ 	.word	0x000089e0


	//   ....[3]....
        /*0c7c*/ 	.word	0x00008cd0


	//   ....[4]....
        /*0c80*/ 	.word	0x0001a020


	//   ....[5]....
        /*0c84*/ 	.word	0x0001a180


	//   ....[6]....
        /*0c88*/ 	.word	0x0001a280


	//   ....[7]....
        /*0c8c*/ 	.word	0x0001ac40


	//----- nvinfo : EIATTR_MBARRIER_INSTR_OFFSETS
	.align		4
.L_360:
        /*0c90*/ 	.byte	0x04, 0x39
        /*0c92*/ 	.short	(.L_362 - .L_361)


	//   ....[0]....
.L_361:
        /*0c94*/ 	.word	0x000002b0
        /*0c98*/ 	.word	0x000000ff
        /*0c9c*/ 	.word	0x00028800
        /*0ca0*/ 	.short	0x0100
        /*0ca2*/ 	.byte	0x08
	.zero		1


	//   ....[1]....
        /*0ca4*/ 	.word	0x000002c0
        /*0ca8*/ 	.word	0x000000ff
        /*0cac*/ 	.word	0x00028820
        /*0cb0*/ 	.short	0x0100
        /*0cb2*/ 	.byte	0x08
	.zero		1


	//   ....[2]....
        /*0cb4*/ 	.word	0x000003b0
        /*0cb8*/ 	.word	0x000000ff
        /*0cbc*/ 	.word	0x00028830
        /*0cc0*/ 	.short	0x0100
        /*0cc2*/ 	.byte	0x08
	.zero		1


	//   ....[3]....
        /*0cc4*/ 	.word	0x000003c0
        /*0cc8*/ 	.word	0x000000ff
        /*0ccc*/ 	.word	0x00028840
        /*0cd0*/ 	.short	0x0100
        /*0cd2*/ 	.byte	0x08
	.zero		1


	//   ....[4]....
        /*0cd4*/ 	.word	0x000003d0
        /*0cd8*/ 	.word	0x000000ff
        /*0cdc*/ 	.word	0x00028838
        /*0ce0*/ 	.short	0x0100
        /*0ce2*/ 	.byte	0x08
	.zero		1


	//   ....[5]....
        /*0ce4*/ 	.word	0x000003e0
        /*0ce8*/ 	.word	0x000000ff
        /*0cec*/ 	.word	0x00028848
        /*0cf0*/ 	.short	0x0100
        /*0cf2*/ 	.byte	0x08
	.zero		1


	//   ....[6]....
        /*0cf4*/ 	.word	0x00000510
        /*0cf8*/ 	.word	0x000000ff
        /*0cfc*/ 	.word	0x00028850
        /*0d00*/ 	.short	0x0100
        /*0d02*/ 	.byte	0x08
	.zero		1


	//   ....[7]....
        /*0d04*/ 	.word	0x00000520
        /*0d08*/ 	.word	0x000000ff
        /*0d0c*/ 	.word	0x00028860
        /*0d10*/ 	.short	0x0100
        /*0d12*/ 	.byte	0x08
	.zero		1


	//   ....[8]....
        /*0d14*/ 	.word	0x00000530
        /*0d18*/ 	.word	0x000000ff
        /*0d1c*/ 	.word	0x00028858
        /*0d20*/ 	.short	0x0100
        /*0d22*/ 	.byte	0x08
	.zero		1


	//   ....[9]....
        /*0d24*/ 	.word	0x00000540
        /*0d28*/ 	.word	0x000000ff
        /*0d2c*/ 	.word	0x00028868
        /*0d30*/ 	.short	0x0100
        /*0d32*/ 	.byte	0x08
	.zero		1


	//   ....[10]....
        /*0d34*/ 	.word	0x00000630
        /*0d38*/ 	.word	0x000000ff
        /*0d3c*/ 	.word	0x00028870
        /*0d40*/ 	.short	0x0100
        /*0d42*/ 	.byte	0x06
	.zero		1


	//   ....[11]....
        /*0d44*/ 	.word	0x00000640
        /*0d48*/ 	.word	0x000000ff
        /*0d4c*/ 	.word	0x00028880
        /*0d50*/ 	.short	0x0100
        /*0d52*/ 	.byte	0x06
	.zero		1


	//   ....[12]....
        /*0d54*/ 	.word	0x00000650
        /*0d58*/ 	.word	0x000000ff
        /*0d5c*/ 	.word	0x00028878
        /*0d60*/ 	.short	0x0100
        /*0d62*/ 	.byte	0x06
	.zero		1


	//   ....[13]....
        /*0d64*/ 	.word	0x00000660
        /*0d68*/ 	.word	0x000000ff
        /*0d6c*/ 	.word	0x00028888
        /*0d70*/ 	.short	0x0100
        /*0d72*/ 	.byte	0x06
	.zero		1


	//   ....[14]....
        /*0d74*/ 	.word	0x00000790
        /*0d78*/ 	.word	0x000000ff
        /*0d7c*/ 	.word	0x00028890
        /*0d80*/ 	.short	0x0100
        /*0d82*/ 	.byte	0x08
	.zero		1


	//   ....[15]....
        /*0d84*/ 	.word	0x000007a0
        /*0d88*/ 	.word	0x000000ff
        /*0d8c*/ 	.word	0x000288a0
        /*0d90*/ 	.short	0x0100
        /*0d92*/ 	.byte	0x08
	.zero		1


	//   ....[16]....
        /*0d94*/ 	.word	0x000007b0
        /*0d98*/ 	.word	0x000000ff
        /*0d9c*/ 	.word	0x00028898
        /*0da0*/ 	.short	0x0100
        /*0da2*/ 	.byte	0x08
	.zero		1


	//   ....[17]....
        /*0da4*/ 	.word	0x000007c0
        /*0da8*/ 	.word	0x000000ff
        /*0dac*/ 	.word	0x000288a8
        /*0db0*/ 	.short	0x0100
        /*0db2*/ 	.byte	0x08
	.zero		1


	//   ....[18]....
        /*0db4*/ 	.word	0x000008f0
        /*0db8*/ 	.word	0x000000ff
        /*0dbc*/ 	.word	0x000288b0
        /*0dc0*/ 	.short	0x0100
        /*0dc2*/ 	.byte	0x08
	.zero		1


	//   ....[19]....
        /*0dc4*/ 	.word	0x00000900
        /*0dc8*/ 	.word	0x000000ff
        /*0dcc*/ 	.word	0x000288c0
        /*0dd0*/ 	.short	0x0100
        /*0dd2*/ 	.byte	0x08
	.zero		1


	//   ....[20]....
        /*0dd4*/ 	.word	0x00000910
        /*0dd8*/ 	.word	0x000000ff
        /*0ddc*/ 	.word	0x000288b8
        /*0de0*/ 	.short	0x0100
        /*0de2*/ 	.byte	0x08
	.zero		1


	//   ....[21]....
        /*0de4*/ 	.word	0x00000920
        /*0de8*/ 	.word	0x000000ff
        /*0dec*/ 	.word	0x000288c8
        /*0df0*/ 	.short	0x0100
        /*0df2*/ 	.byte	0x08
	.zero		1


	//   ....[22]....
        /*0df4*/ 	.word	0x000030d0
        /*0df8*/ 	.word	0x0000006e
        /*0dfc*/ 	.word	0x00028890
        /*0e00*/ 	.short	0x010a
        /*0e02*/ 	.byte	0x3f
	.zero		1


	//   ....[23]....
        /*0e04*/ 	.word	0x00005650
        /*0e08*/ 	.word	0x0000006e
        /*0e0c*/ 	.word	0x00028890
        /*0e10*/ 	.short	0x010a
        /*0e12*/ 	.byte	0x3f
	.zero		1


	//   ....[24]....
        /*0e14*/ 	.word	0x00007730
        /*0e18*/ 	.word	0x0000006e
        /*0e1c*/ 	.word	0x00028890
        /*0e20*/ 	.short	0x010a
        /*0e22*/ 	.byte	0x3f
	.zero		1


	//   ....[25]....
        /*0e24*/ 	.word	0x00007d90
        /*0e28*/ 	.word	0x00000030
        /*0e2c*/ 	.word	0x00000000
        /*0e30*/ 	.short	0x0101
        /*0e32*/ 	.byte	0x3f
	.zero		1


	//   ....[26]....
        /*0e34*/ 	.word	0x00007dd0
        /*0e38*/ 	.word	0x0000006e
        /*0e3c*/ 	.word	0x000288b0
        /*0e40*/ 	.short	0x010a
        /*0e42*/ 	.byte	0x3f
	.zero		1


	//   ....[27]....
        /*0e44*/ 	.word	0x00008420
        /*0e48*/ 	.word	0x0000006e
        /*0e4c*/ 	.word	0x00000000
        /*0e50*/ 	.short	0x0101
        /*0e52*/ 	.byte	0x3f
	.zero		1


	//   ....[28]....
        /*0e54*/ 	.word	0x00008a60
        /*0e58*/ 	.word	0x00000002
        /*0e5c*/ 	.word	0x00028800
        /*0e60*/ 	.short	0x010a
        /*0e62*/ 	.byte	0x3f
	.zero		1


	//   ....[29]....
        /*0e64*/ 	.word	0x00008ab0
        /*0e68*/ 	.word	0x00000002
        /*0e6c*/ 	.word	0x00028800
        /*0e70*/ 	.short	0x010a
        /*0e72*/ 	.byte	0x3f
	.zero		1


	//   ....[30]....
        /*0e74*/ 	.word	0x00009b50
        /*0e78*/ 	.word	0x00000002
        /*0e7c*/ 	.word	0x00028800
        /*0e80*/ 	.short	0x010a
        /*0e82*/ 	.byte	0x3f
	.zero		1


	//   ....[31]....
        /*0e84*/ 	.word	0x0000bf40
        /*0e88*/ 	.word	0x00000002
        /*0e8c*/ 	.word	0x00028800
        /*0e90*/ 	.short	0x010a
        /*0e92*/ 	.byte	0x3f
	.zero		1


	//   ....[32]....
        /*0e94*/ 	.word	0x0000d9a0
        /*0e98*/ 	.word	0x00000000
        /*0e9c*/ 	.word	0x00028830
        /*0ea0*/ 	.short	0x010a
        /*0ea2*/ 	.byte	0x3f
	.zero		1


	//   ....[33]....
        /*0ea4*/ 	.word	0x0000da10
        /*0ea8*/ 	.word	0x00000000
        /*0eac*/ 	.word	0x00028830
        /*0eb0*/ 	.short	0x010a
        /*0eb2*/ 	.byte	0x3f
	.zero		1


	//   ....[34]....
        /*0eb4*/ 	.word	0x0000e1c0
        /*0eb8*/ 	.word	0x00000000
        /*0ebc*/ 	.word	0x00000000
        /*0ec0*/ 	.short	0x0101
        /*0ec2*/ 	.byte	0x3f
	.zero		1


	//   ....[35]....
        /*0ec4*/ 	.word	0x0000ff20
        /*0ec8*/ 	.word	0x00000003
        /*0ecc*/ 	.word	0x00028830
        /*0ed0*/ 	.short	0x010a
        /*0ed2*/ 	.byte	0x3f
	.zero		1


	//   ....[36]....
        /*0ed4*/ 	.word	0x0000ff70
        /*0ed8*/ 	.word	0x00000003
        /*0edc*/ 	.word	0x00028830
        /*0ee0*/ 	.short	0x010a
        /*0ee2*/ 	.byte	0x3f
	.zero		1


	//   ....[37]....
        /*0ee4*/ 	.word	0x000103c0
        /*0ee8*/ 	.word	0x00000006
        /*0eec*/ 	.word	0x00028850
        /*0ef0*/ 	.short	0x010a
        /*0ef2*/ 	.byte	0x3f
	.zero		1


	//   ....[38]....
        /*0ef4*/ 	.word	0x00010400
        /*0ef8*/ 	.word	0x00000006
        /*0efc*/ 	.word	0x00028850
        /*0f00*/ 	.short	0x010a
        /*0f02*/ 	.byte	0x3f
	.zero		1


	//   ....[39]....
        /*0f04*/ 	.word	0x00011f60
        /*0f08*/ 	.word	0x00000015
        /*0f0c*/ 	.word	0x00000000
        /*0f10*/ 	.short	0x0101
        /*0f12*/ 	.byte	0x3f
	.zero		1


	//   ....[40]....
        /*0f14*/ 	.word	0x00011ff0
        /*0f18*/ 	.word	0x0000002e
        /*0f1c*/ 	.word	0x00000000
        /*0f20*/ 	.short	0x0101
        /*0f22*/ 	.byte	0x3f
	.zero		1


	//   ....[41]....
        /*0f24*/ 	.word	0x00012a80
        /*0f28*/ 	.word	0x00000003
        /*0f2c*/ 	.word	0x00028830
        /*0f30*/ 	.short	0x010a
        /*0f32*/ 	.byte	0x3f
	.zero		1


	//   ....[42]....
        /*0f34*/ 	.word	0x00012ad0
        /*0f38*/ 	.word	0x00000003
        /*0f3c*/ 	.word	0x00028830
        /*0f40*/ 	.short	0x010a
        /*0f42*/ 	.byte	0x3f
	.zero		1


	//   ....[43]....
        /*0f44*/ 	.word	0x00012f20
        /*0f48*/ 	.word	0x00000006
        /*0f4c*/ 	.word	0x00028850
        /*0f50*/ 	.short	0x010a
        /*0f52*/ 	.byte	0x3f
	.zero		1


	//   ....[44]....
        /*0f54*/ 	.word	0x00012f60
        /*0f58*/ 	.word	0x00000006
        /*0f5c*/ 	.word	0x00028850
        /*0f60*/ 	.short	0x010a
        /*0f62*/ 	.byte	0x3f
	.zero		1


	//   ....[45]....
        /*0f64*/ 	.word	0x00014110
        /*0f68*/ 	.word	0x0000001b
        /*0f6c*/ 	.word	0x00000000
        /*0f70*/ 	.short	0x0101
        /*0f72*/ 	.byte	0x3f
	.zero		1


	//   ....[46]....
        /*0f74*/ 	.word	0x000141a0
        /*0f78*/ 	.word	0x0000000c
        /*0f7c*/ 	.word	0x00000000
        /*0f80*/ 	.short	0x0101
        /*0f82*/ 	.byte	0x3f
	.zero		1


	//   ....[47]....
        /*0f84*/ 	.word	0x00014bf0
        /*0f88*/ 	.word	0x0000000c
        /*0f8c*/ 	.word	0x00028850
        /*0f90*/ 	.short	0x010a
        /*0f92*/ 	.byte	0x3f
	.zero		1


	//   ....[48]....
        /*0f94*/ 	.word	0x00014c70
        /*0f98*/ 	.word	0x0000000c
        /*0f9c*/ 	.word	0x00028850
        /*0fa0*/ 	.short	0x010a
        /*0fa2*/ 	.byte	0x3f
	.zero		1


	//   ....[49]....
        /*0fa4*/ 	.word	0x00015220
        /*0fa8*/ 	.word	0x0000000b
        /*0fac*/ 	.word	0x00000000
        /*0fb0*/ 	.short	0x0101
        /*0fb2*/ 	.byte	0x3f
	.zero		1


	//   ....[50]....
        /*0fb4*/ 	.word	0x00016740
        /*0fb8*/ 	.word	0x00000000
        /*0fbc*/ 	.word	0x00000000
        /*0fc0*/ 	.short	0x0101
        /*0fc2*/ 	.byte	0x3f
	.zero		1


	//   ....[51]....
        /*0fc4*/ 	.word	0x00018c70
        /*0fc8*/ 	.word	0x00000005
        /*0fcc*/ 	.word	0x00028820
        /*0fd0*/ 	.short	0x010a
        /*0fd2*/ 	.byte	0x3f
	.zero		1


	//   ....[52]....
        /*0fd4*/ 	.word	0x00018d50
        /*0fd8*/ 	.word	0x00000005
        /*0fdc*/ 	.word	0x000288a0
        /*0fe0*/ 	.short	0x010a
        /*0fe2*/ 	.byte	0x3f
	.zero		1


	//   ....[53]....
        /*0fe4*/ 	.word	0x000190b0
        /*0fe8*/ 	.word	0x00000005
        /*0fec*/ 	.word	0x000288c0
        /*0ff0*/ 	.short	0x010a
        /*0ff2*/ 	.byte	0x3f
	.zero		1


	//   ....[54]....
        /*0ff4*/ 	.word	0x00019580
        /*0ff8*/ 	.word	0x00000007
        /*0ffc*/ 	.word	0x000288a0
        /*1000*/ 	.short	0x010a
        /*1002*/ 	.byte	0x3f
	.zero		1


	//   ....[55]....
        /*1004*/ 	.word	0x000198c0
        /*1008*/ 	.word	0x00000007
        /*100c*/ 	.word	0x000288c0
        /*1010*/ 	.short	0x010a
        /*1012*/ 	.byte	0x3f
	.zero		1


	//   ....[56]....
        /*1014*/ 	.word	0x0001a6d0
        /*1018*/ 	.word	0x00000000
        /*101c*/ 	.word	0x00028840
        /*1020*/ 	.short	0x010a
        /*1022*/ 	.byte	0x3f
	.zero		1


	//   ....[57]....
        /*1024*/ 	.word	0x0001b640
        /*1028*/ 	.word	0x00000008
        /*102c*/ 	.word	0x00028800
        /*1030*/ 	.short	0x0107
        /*1032*/ 	.byte	0x3f
	.zero		1


	//   ....[58]....
        /*1034*/ 	.word	0x0001b750
        /*1038*/ 	.word	0x00000002
        /*103c*/ 	.word	0x00028800
        /*1040*/ 	.short	0x0101
        /*1042*/ 	.byte	0x3f
	.zero		1


	//   ....[59]....
        /*1044*/ 	.word	0x0001b770
        /*1048*/ 	.word	0x00000002
        /*104c*/ 	.word	0x00028820
        /*1050*/ 	.short	0x010a
        /*1052*/ 	.byte	0x3f
	.zero		1


	//   ....[60]....
        /*1054*/ 	.word	0x0001bad0
        /*1058*/ 	.word	0x00000003
        /*105c*/ 	.word	0x00028840
        /*1060*/ 	.short	0x010a
        /*1062*/ 	.byte	0x3f
	.zero		1


	//   ....[61]....
        /*1064*/ 	.word	0x0001be90
        /*1068*/ 	.word	0x00000003
        /*106c*/ 	.word	0x00000060
        /*1070*/ 	.short	0x010a
        /*1072*/ 	.byte	0x3f
	.zero		1


	//   ....[62]....
        /*1074*/ 	.word	0x0001c560
        /*1078*/ 	.word	0x00000003
        /*107c*/ 	.word	0x00028840
        /*1080*/ 	.short	0x010a
        /*1082*/ 	.byte	0x3f
	.zero		1


	//   ....[63]....
        /*1084*/ 	.word	0x0001c920
        /*1088*/ 	.word	0x00000002
        /*108c*/ 	.word	0x00000060
        /*1090*/ 	.short	0x010a
        /*1092*/ 	.byte	0x3f
	.zero		1


	//   ....[64]....
        /*1094*/ 	.word	0x0001cf40
        /*1098*/ 	.word	0x00000002
        /*109c*/ 	.word	0x00028840
        /*10a0*/ 	.short	0x010a
        /*10a2*/ 	.byte	0x3f
	.zero		1


	//   ....[65]....
        /*10a4*/ 	.word	0x0001d300
        /*10a8*/ 	.word	0x00000002
        /*10ac*/ 	.word	0x00000060
        /*10b0*/ 	.short	0x010a
        /*10b2*/ 	.byte	0x3f
	.zero		1


	//   ....[66]....
        /*10b4*/ 	.word	0x0001d8b0
        /*10b8*/ 	.word	0x00000000
        /*10bc*/ 	.word	0x00028860
        /*10c0*/ 	.short	0x010a
        /*10c2*/ 	.byte	0x3f
	.zero		1


	//   ....[67]....
        /*10c4*/ 	.word	0x0001e9d0
        /*10c8*/ 	.word	0x00000000
        /*10cc*/ 	.word	0x00028820
        /*10d0*/ 	.short	0x010a
        /*10d2*/ 	.byte	0x3f
	.zero		1


	//   ....[68]....
        /*10d4*/ 	.word	0x0001eb80
        /*10d8*/ 	.word	0x00000006
        /*10dc*/ 	.word	0x00000000
        /*10e0*/ 	.short	0x010a
        /*10e2*/ 	.byte	0x3f
	.zero		1


	//   ....[69]....
        /*10e4*/ 	.word	0x0001ebf0
        /*10e8*/ 	.word	0x00000007
        /*10ec*/ 	.word	0x00000000
        /*10f0*/ 	.short	0x010a
        /*10f2*/ 	.byte	0x3f
	.zero		1


	//   ....[70]....
        /*10f4*/ 	.word	0x0001ec60
        /*10f8*/ 	.word	0x00000004
        /*10fc*/ 	.word	0x00000000
        /*1100*/ 	.short	0x010a
        /*1102*/ 	.byte	0x3f
	.zero		1


	//   ....[71]....
        /*1104*/ 	.word	0x0001ec90
        /*1108*/ 	.word	0x00000003
        /*110c*/ 	.word	0x00000000
        /*1110*/ 	.short	0x010a
        /*1112*/ 	.byte	0x3f
	.zero		1


	//   ....[72]....
        /*1114*/ 	.word	0x0001ecf0
        /*1118*/ 	.word	0x0000006e
        /*111c*/ 	.word	0x00028890
        /*1120*/ 	.short	0x010a
        /*1122*/ 	.byte	0x3f
	.zero		1


	//   ....[73]....
        /*1124*/ 	.word	0x0001ed40
        /*1128*/ 	.word	0x0000006e
        /*112c*/ 	.word	0x00028890
        /*1130*/ 	.short	0x010a
        /*1132*/ 	.byte	0x3f
	.zero		1


	//   ....[74]....
        /*1134*/ 	.word	0x0001ed90
        /*1138*/ 	.word	0x0000006e
        /*113c*/ 	.word	0x00028890
        /*1140*/ 	.short	0x010a
        /*1142*/ 	.byte	0x3f
	.zero		1


	//   ....[75]....
        /*1144*/ 	.word	0x0001ede0
        /*1148*/ 	.word	0x0000006e
        /*114c*/ 	.word	0x000288b0
        /*1150*/ 	.short	0x010a
        /*1152*/ 	.byte	0x3f
	.zero		1


	//   ....[76]....
        /*1154*/ 	.word	0x0001f5e0
        /*1158*/ 	.word	0x00000002
        /*115c*/ 	.word	0x00028800
        /*1160*/ 	.short	0x010a
        /*1162*/ 	.byte	0x3f
	.zero		1


	//   ....[77]....
        /*1164*/ 	.word	0x00020140
        /*1168*/ 	.word	0x00000002
        /*116c*/ 	.word	0x00028800
        /*1170*/ 	.short	0x010a
        /*1172*/ 	.byte	0x3f
	.zero		1


	//   ....[78]....
        /*1174*/ 	.word	0x00020190
        /*1178*/ 	.word	0x00000000
        /*117c*/ 	.word	0x00028830
        /*1180*/ 	.short	0x010a
        /*1182*/ 	.byte	0x3f
	.zero		1


	//   ....[79]....
        /*1184*/ 	.word	0x000201e0
        /*1188*/ 	.word	0x00000003
        /*118c*/ 	.word	0x00028830
        /*1190*/ 	.short	0x010a
        /*1192*/ 	.byte	0x3f
	.zero		1


	//   ....[80]....
        /*1194*/ 	.word	0x00020230
        /*1198*/ 	.word	0x00000006
        /*119c*/ 	.word	0x00028850
        /*11a0*/ 	.short	0x010a
        /*11a2*/ 	.byte	0x3f
	.zero		1


	//   ....[81]....
        /*11a4*/ 	.word	0x00020280
        /*11a8*/ 	.word	0x00000003
        /*11ac*/ 	.word	0x00028830
        /*11b0*/ 	.short	0x010a
        /*11b2*/ 	.byte	0x3f
	.zero		1


	//   ....[82]....
        /*11b4*/ 	.word	0x000202d0
        /*11b8*/ 	.word	0x00000006
        /*11bc*/ 	.word	0x00028850
        /*11c0*/ 	.short	0x010a
        /*11c2*/ 	.byte	0x3f
	.zero		1


	//   ....[83]....
        /*11c4*/ 	.word	0x00020320
        /*11c8*/ 	.word	0x0000000c
        /*11cc*/ 	.word	0x00028850
        /*11d0*/ 	.short	0x010a
        /*11d2*/ 	.byte	0x3f
	.zero		1


	//   ....[84]....
        /*11d4*/ 	.word	0x00020900
        /*11d8*/ 	.word	0x00000004
        /*11dc*/ 	.word	0x00028820
        /*11e0*/ 	.short	0x010a
        /*11e2*/ 	.byte	0x3f
	.zero		1


	//   ....[85]....
        /*11e4*/ 	.word	0x00020950
        /*11e8*/ 	.word	0x00000005
        /*11ec*/ 	.word	0x000288a0
        /*11f0*/ 	.short	0x010a
        /*11f2*/ 	.byte	0x3f
	.zero		1


	//   ....[86]....
        /*11f4*/ 	.word	0x000209a0
        /*11f8*/ 	.word	0x00000005
        /*11fc*/ 	.word	0x000288c0
        /*1200*/ 	.short	0x010a
        /*1202*/ 	.byte	0x3f
	.zero		1


	//   ....[87]....
        /*1204*/ 	.word	0x000209f0
        /*1208*/ 	.word	0x00000007
        /*120c*/ 	.word	0x000288a0
        /*1210*/ 	.short	0x010a
        /*1212*/ 	.byte	0x3f
	.zero		1


	//   ....[88]....
        /*1214*/ 	.word	0x00020a40
        /*1218*/ 	.word	0x00000007
        /*121c*/ 	.word	0x000288c0
        /*1220*/ 	.short	0x010a
        /*1222*/ 	.byte	0x3f
	.zero		1


	//   ....[89]....
        /*1224*/ 	.word	0x00020be0
        /*1228*/ 	.word	0x00000000
        /*122c*/ 	.word	0x00028840
        /*1230*/ 	.short	0x010a
        /*1232*/ 	.byte	0x3f
	.zero		1


	//   ....[90]....
        /*1234*/ 	.word	0x00021770
        /*1238*/ 	.word	0x00000002
        /*123c*/ 	.word	0x00028820
        /*1240*/ 	.short	0x010a
        /*1242*/ 	.byte	0x3f
	.zero		1


	//   ....[91]....
        /*1244*/ 	.word	0x000217c0
        /*1248*/ 	.word	0x00000003
        /*124c*/ 	.word	0x00028840
        /*1250*/ 	.short	0x010a
        /*1252*/ 	.byte	0x3f
	.zero		1


	//   ....[92]....
        /*1254*/ 	.word	0x00021810
        /*1258*/ 	.word	0x00000003
        /*125c*/ 	.word	0x00000060
        /*1260*/ 	.short	0x010a
        /*1262*/ 	.byte	0x3f
	.zero		1


	//   ....[93]....
        /*1264*/ 	.word	0x00021860
        /*1268*/ 	.word	0x00000003
        /*126c*/ 	.word	0x00028840
        /*1270*/ 	.short	0x010a
        /*1272*/ 	.byte	0x3f
	.zero		1


	//   ....[94]....
        /*1274*/ 	.word	0x000218b0
        /*1278*/ 	.word	0x00000002
        /*127c*/ 	.word	0x00000060
        /*1280*/ 	.short	0x010a
        /*1282*/ 	.byte	0x3f
	.zero		1


	//   ....[95]....
        /*1284*/ 	.word	0x00021900
        /*1288*/ 	.word	0x00000002
        /*128c*/ 	.word	0x00028840
        /*1290*/ 	.short	0x010a
        /*1292*/ 	.byte	0x3f
	.zero		1


	//   ....[96]....
        /*1294*/ 	.word	0x00021950
        /*1298*/ 	.word	0x00000002
        /*129c*/ 	.word	0x00000060
        /*12a0*/ 	.short	0x010a
        /*12a2*/ 	.byte	0x3f
	.zero		1


	//   ....[97]....
        /*12a4*/ 	.word	0x000219a0
        /*12a8*/ 	.word	0x00000000
        /*12ac*/ 	.word	0x00028860
        /*12b0*/ 	.short	0x010a
        /*12b2*/ 	.byte	0x3f
	.zero		1


	//   ....[98]....
        /*12b4*/ 	.word	0x000223f0
        /*12b8*/ 	.word	0x00000000
        /*12bc*/ 	.word	0x00028820
        /*12c0*/ 	.short	0x010a
        /*12c2*/ 	.byte	0x3f
	.zero		1


	//   ....[99]....
        /*12c4*/ 	.word	0x00022590
        /*12c8*/ 	.word	0x00000006
        /*12cc*/ 	.word	0x00000000
        /*12d0*/ 	.short	0x010a
        /*12d2*/ 	.byte	0x3f
	.zero		1


	//   ....[100]....
        /*12d4*/ 	.word	0x000225e0
        /*12d8*/ 	.word	0x00000007
        /*12dc*/ 	.word	0x00000000
        /*12e0*/ 	.short	0x010a
        /*12e2*/ 	.byte	0x3f
	.zero		1


	//   ....[101]....
        /*12e4*/ 	.word	0x00022630
        /*12e8*/ 	.word	0x00000004
        /*12ec*/ 	.word	0x00000000
        /*12f0*/ 	.short	0x010a
        /*12f2*/ 	.byte	0x3f
	.zero		1


	//----- nvinfo : EIATTR_NUM_MBARRIERS
	.align		4
.L_362:
        /*12f4*/ 	.byte	0x03, 0x38
        /*12f6*/ 	.short	0x0016


	//----- nvinfo : EIATTR_EXIT_INSTR_OFFSETS
	.align		4
        /*12f8*/ 	.byte	0x04, 0x1c
        /*12fa*/ 	.short	(.L_364 - .L_363)


	//   ....[0]....
.L_363:
        /*12fc*/ 	.word	0x0001ece0


	//----- nvinfo : EIATTR_MAX_THREADS
	.align		4
.L_364:
        /*1300*/ 	.byte	0x04, 0x05
        /*1302*/ 	.short	(.L_366 - .L_365)
.L_365:
        /*1304*/ 	.word	0x00000180
        /*1308*/ 	.word	0x00000001
        /*130c*/ 	.word	0x00000001


	//----- nvinfo : EIATTR_CRS_STACK_SIZE
	.align		4
.L_366:
        /*1310*/ 	.byte	0x04, 0x1e
        /*1312*/ 	.short	(.L_368 - .L_367)
.L_367:
        /*1314*/ 	.word	0x00000000


	//----- nvinfo : EIATTR_CBANK_PARAM_SIZE
	.align		4
.L_368:
        /*1318*/ 	.byte	0x03, 0x19
        /*131a*/ 	.short	0x0af0


	//----- nvinfo : EIATTR_PARAM_CBANK
	.align		4
        /*131c*/ 	.byte	0x04, 0x0a
        /*131e*/ 	.short	(.L_370 - .L_369)
	.align		4
.L_369:
        /*1320*/ 	.word	index@(.nv.constant0._ZN7cutlass13device_kernelIN5flash11enable_sm90INS1_16FlashAttnFwdSm90INS1_25CollectiveMainloopFwdSm90ILi2EN4cute5tupleIJNS5_1CILi1EEES8_S8_EEENS6_IJNS7_ILi128EEESA_SA_EEELi128ENS_6half_tEfNS_4arch4Sm90ELb1ELb0ELb0ELb1ELb0ELb1ELb0ELb1ELb1ELb1ELb0ELb0EEENS1_21CollectiveEpilogueFwdISB_S9_SC_SE_Li256ELb1ELb1ELb0ELb0EEENS1_36VarlenDynamicPersistentTileSchedulerILi128ELi128ELi256ELi128ELb0ELb1ELb1ELb1ELb1ELb1EEEEEEEEEvNT_6ParamsE)
        /*1324*/ 	.short	0x0210
        /*1326*/ 	.short	0x0af0


	//----- nvinfo : EIATTR_SW_WAR
	.align		4
.L_370:
        /*1328*/ 	.byte	0x04, 0x36
        /*132a*/ 	.short	(.L_372 - .L_371)
.L_371:
        /*132c*/ 	.word	0x00000008
.L_372:


//--------------------- .nv.callgraph             --------------------------
	.section	.nv.callgraph,"",@"SHT_CUDA_CALLGRAPH"
	.align	4
	.sectionentsize	8
	.align		4
        /*0000*/ 	.word	0x00000000
	.align		4
        /*0004*/ 	.word	0xffffffff
	.align		4
        /*0008*/ 	.word	index@(_ZN7cutlass13device_kernelIN5flash11enable_sm90INS1_16FlashAttnFwdSm90INS1_25CollectiveMainloopFwdSm90ILi2EN4cute5tupleIJNS5_1CILi1EEES8_S8_EEENS6_IJNS7_ILi128EEENS7_ILi176EEESA_EEELi128ENS_6half_tEfNS_4arch4Sm90ELb0ELb0ELb0ELb0ELb0ELb0ELb0ELb1ELb1ELb1ELb0ELb0EEENS1_21CollectiveEpilogueFwdINS6_IJSA_SA_SB_EEES9_SD_SF_Li256ELb0ELb1ELb0ELb0EEENS1_29StaticPersistentTileSchedulerILb0EEEEEEEEEvNT_6ParamsE)
	.align		4
        /*000c*/ 	.word	index@(__assertfail)
	.align		4
        /*0010*/ 	.word	index@(_ZN7cutlass13device_kernelIN5flash11enable_sm90INS1_16FlashAttnFwdSm90INS1_25CollectiveMainloopFwdSm90ILi2EN4cute5tupleIJNS5_1CILi2EEENS7_ILi1EEES9_EEENS6_IJNS7_ILi128EEENS7_ILi176EEESB_EEELi128ENS_6half_tEfNS_4arch4Sm90ELb0ELb0ELb0ELb0ELb0ELb0ELb0ELb1ELb1ELb1ELb0ELb0EEENS1_21CollectiveEpilogueFwdINS6_IJSB_SB_SC_EEESA_SE_SG_Li256ELb0ELb1ELb0ELb0EEENS1_29StaticPersistentTileSchedulerILb0EEEEEEEEEvNT_6ParamsE)
	.align		4
        /*0014*/ 	.word	index@(__assertfail)
	.align		4
        /*0018*/ 	.word	index@(_ZN7cutlass13device_kernelIN5flash11enable_sm90INS1_16FlashAttnFwdSm90INS1_25CollectiveMainloopFwdSm90ILi2EN4cute5tupleIJNS5_1CILi1EEES8_S8_EEENS6_IJNS7_ILi128EEENS7_ILi176EEESA_EEELi128ENS_6half_tEfNS_4arch4Sm90ELb0ELb0ELb0ELb1ELb0ELb0ELb0ELb1ELb1ELb1ELb0ELb0EEENS1_21CollectiveEpilogueFwdINS6_IJSA_SA_SB_EEES9_SD_SF_Li256ELb1ELb1ELb0ELb0EEENS1_36VarlenDynamicPersistentTileSchedulerILi128ELi176ELi256ELi128ELb0ELb1ELb1ELb0ELb1ELb1EEEEEEEEEvNT_6ParamsE)
	.align		4
        /*001c*/ 	.word	index@(__assertfail)
	.align		4
        /*0020*/ 	.word	index@(_ZN7cutlass13device_kernelIN5flash11enable_sm90INS1_16FlashAttnFwdSm90INS1_25CollectiveMainloopFwdSm90ILi2EN4cute5tupleIJNS5_1CILi1EEES8_S8_EEENS6_IJNS7_ILi128EEENS7_ILi176EEESA_EEELi128ENS_6half_tEfNS_4arch4Sm90ELb0ELb0ELb0ELb1ELb0ELb1ELb0ELb1ELb1ELb1ELb0ELb0EEENS1_21CollectiveEpilogueFwdINS6_IJSA_SA_SB_EEES9_SD_SF_Li256ELb1ELb1ELb0ELb0EEENS1_36VarlenDynamicPersistentTileSchedulerILi128ELi176ELi256ELi128ELb0ELb1ELb1ELb0ELb1ELb1EEEEEEEEEvNT_6ParamsE)
	.align		4
        /*0024*/ 	.word	index@(__assertfail)
	.align		4
        /*0028*/ 	.word	index@(_ZN7cutlass13device_kernelIN5flash11enable_sm90INS1_16FlashAttnFwdSm90INS1_25CollectiveMainloopFwdSm90ILi2EN4cute5tupleIJNS5_1CILi1EEES8_S8_EEENS6_IJNS7_ILi128EEESA_SA_EEELi128ENS_6half_tEfNS_4arch4Sm90ELb0ELb1ELb0ELb0ELb0ELb0ELb0ELb1ELb1ELb1ELb0ELb0EEENS1_21CollectiveEpilogueFwdISB_S9_SC_SE_Li256ELb0ELb1ELb0ELb0EEENS1_30DynamicPersistentTileSchedulerILi256ELi128ELb0ELb1ELb1EEEEEEEEEvNT_6ParamsE)
	.align		4
        /*002c*/ 	.word	index@(__assertfail)
	.align		4
        /*0030*/ 	.word	index@(_ZN7cutlass13device_kernelIN5flash11enable_sm90INS1_16FlashAttnFwdSm90INS1_25CollectiveMainloopFwdSm90ILi2EN4cute5tupleIJNS5_1CILi1EEES8_S8_EEENS6_IJNS7_ILi128EEESA_SA_EEELi128ENS_6half_tEfNS_4arch4Sm90ELb0ELb1ELb0ELb1ELb0ELb0ELb0ELb1ELb1ELb1ELb0ELb0EEENS1_21CollectiveEpilogueFwdISB_S9_SC_SE_Li256ELb1ELb1ELb0ELb0EEENS1_36VarlenDynamicPersistentTileSchedulerILi128ELi128ELi256ELi128ELb0ELb1ELb1ELb1ELb0ELb1EEEEEEEEEvNT_6ParamsE)
	.align		4
        /*0034*/ 	.word	index@(__assertfail)
	.align		4
        /*0038*/ 	.word	index@(_ZN7cutlass13device_kernelIN5flash11enable_sm90INS1_16FlashAttnFwdSm90INS1_25CollectiveMainloopFwdSm90ILi2EN4cute5tupleIJNS5_1CILi1EEES8_S8_EEENS6_IJNS7_ILi128EEESA_SA_EEELi128ENS_6half_tEfNS_4arch4Sm90ELb0ELb1ELb0ELb1ELb0ELb1ELb0ELb1ELb1ELb1ELb0ELb0EEENS1_21CollectiveEpilogueFwdISB_S9_SC_SE_Li256ELb1ELb1ELb0ELb0EEENS1_36VarlenDynamicPersistentTileSchedulerILi128ELi128ELi256ELi128ELb0ELb1ELb1ELb1ELb0ELb1EEEEEEEEEvNT_6ParamsE)
	.align		4
        /*003c*/ 	.word	index@(__assertfail)
	.align		4
        /*0040*/ 	.word	index@(_ZN7cutlass13device_kernelIN5flash11enable_sm90INS1_16FlashAttnFwdSm90INS1_25CollectiveMainloopFwdSm90ILi2EN4cute5tupleIJNS5_1CILi1EEES8_S8_EEENS6_IJNS7_ILi128EEESA_SA_EEELi128ENS_6half_tEfNS_4arch4Sm90ELb1ELb0ELb0ELb0ELb0ELb0ELb0ELb1ELb1ELb1ELb0ELb0EEENS1_21CollectiveEpilogueFwdISB_S9_SC_SE_Li256ELb0ELb1ELb0ELb0EEENS1_30DynamicPersistentTileSchedulerILi256ELi128ELb0ELb1ELb1EEEEEEEEEvNT_6ParamsE)
	.align		4
        /*0044*/ 	.word	index@(__assertfail)
	.align		4
        /*0048*/ 	.word	index@(_ZN7cutlass13device_kernelIN5flash11enable_sm90INS1_16FlashAttnFwdSm90INS1_25CollectiveMainloopFwdSm90ILi2EN4cute5tupleIJNS5_1CILi1EEES8_S8_EEENS6_IJNS7_ILi128EEESA_SA_EEELi128ENS_6half_tEfNS_4arch4Sm90ELb1ELb0ELb0ELb1ELb0ELb0ELb0ELb1ELb1ELb1ELb0ELb0EEENS1_21CollectiveEpilogueFwdISB_S9_SC_SE_Li256ELb1ELb1ELb0ELb0EEENS1_36VarlenDynamicPersistentTileSchedulerILi128ELi128ELi256ELi128ELb0ELb1ELb1ELb1ELb1ELb1EEEEEEEEEvNT_6ParamsE)
	.align		4
        /*004c*/ 	.word	index@(__assertfail)
	.align		4
        /*0050*/ 	.word	index@(_ZN7cutlass13device_kernelIN5flash11enable_sm90INS1_16FlashAttnFwdSm90INS1_25CollectiveMainloopFwdSm90ILi2EN4cute5tupleIJNS5_1CILi1EEES8_S8_EEENS6_IJNS7_ILi128EEESA_SA_EEELi128ENS_6half_tEfNS_4arch4Sm90ELb1ELb0ELb0ELb1ELb0ELb1ELb0ELb1ELb1ELb1ELb0ELb0EEENS1_21CollectiveEpilogueFwdISB_S9_SC_SE_Li256ELb1ELb1ELb0ELb0EEENS1_36VarlenDynamicPersistentTileSchedulerILi128ELi128ELi256ELi128ELb0ELb1ELb1ELb1ELb1ELb1EEEEEEEEEvNT_6ParamsE)
	.align		4
        /*0054*/ 	.word	index@(__assertfail)
	.align		4
        /*0058*/ 	.word	0x00000000
	.align		4
        /*005c*/ 	.word	0xfffffffe
	.align		4
        /*0060*/ 	.word	0x00000000
	.align		4
        /*0064*/ 	.word	0xfffffffd
	.align		4
        /*0068*/ 	.word	0x00000000
	.align		4
        /*006c*/ 	.word	0xfffffffc


//--------------------- .nv.constant4             --------------------------
	.section	.nv.constant4,"a",@progbits
	.align	8
	.align		8
.nv.constant4:
        /*0000*/ 	.dword	__assertfail
	.align		8
        /*0008*/ 	.dword	__unnamed_1
	.align		8
        /*0010*/ 	.dword	__unnamed_2
	.align		8
        /*0018*/ 	.dword	__unnamed_3
	.align		8
        /*0020*/ 	.dword	__unnamed_4
	.align		8
        /*0028*/ 	.dword	__unnamed_5
	.align		8
        /*0030*/ 	.dword	__unnamed_6
	.align		8
        /*0038*/ 	.dword	__unnamed_7
	.align		8
        /*0040*/ 	.dword	__unnamed_8
	.align		8
        /*0048*/ 	.dword	_ZN74_INTERNAL_7ba13ced_38_flash_fwd_hdim128_fp16_packgqa_sm90_cu_cf07d2ef_30534cuda3std3__45__cpo5beginE
	.align		8
        /*0050*/ 	.dword	_ZN74_INTERNAL_7ba13ced_38_flash_fwd_hdim128_fp16_packgqa_sm90_cu_cf07d2ef_30534cuda3std3__45__cpo3endE
	.align		8
        /*0058*/ 	.dword	_ZN74_INTERNAL_7ba13ced_38_flash_fwd_hdim128_fp16_packgqa_sm90_cu_cf07d2ef_30534cuda3std3__45__cpo6cbeginE
	.align		8
        /*0060*/ 	.dword	_ZN74_INTERNAL_7ba13ced_38_flash_fwd_hdim128_fp16_packgqa_sm90_cu_cf07d2ef_30534cuda3std3__45__cpo4cendE
	.align		8
        /*0068*/ 	.dword	_ZN74_INTERNAL_7ba13ced_38_flash_fwd_hdim128_fp16_packgqa_sm90_cu_cf07d2ef_30534cuda3std3__476_GLOBAL__N__7ba13ced_38_flash_fwd_hdim128_fp16_packgqa_sm90_cu_cf07d2ef_30536ignoreE
	.align		8
        /*0070*/ 	.dword	_ZN74_INTERNAL_7ba13ced_38_flash_fwd_hdim128_fp16_packgqa_sm90_cu_cf07d2ef_30534cuda3std3__419piecewise_constructE
	.align		8
        /*0078*/ 	.dword	_ZN74_INTERNAL_7ba13ced_38_flash_fwd_hdim128_fp16_packgqa_sm90_cu_cf07d2ef_30534cuda3std3__48in_placeE
	.align		8
        /*0080*/ 	.dword	_ZN74_INTERNAL_7ba13ced_38_flash_fwd_hdim128_fp16_packgqa_sm90_cu_cf07d2ef_30534cuda3std6ranges3__45__cpo4swapE
	.align		8
        /*0088*/ 	.dword	_ZN74_INTERNAL_7ba13ced_38_flash_fwd_hdim128_fp16_packgqa_sm90_cu_cf07d2ef_30534cuda3std6ranges3__45__cpo9iter_moveE
	.align		8
        /*0090*/ 	.dword	_ZN74_INTERNAL_7ba13ced_38_flash_fwd_hdim128_fp16_packgqa_sm90_cu_cf07d2ef_30534cute7productE
	.align		8
        /*0098*/ 	.dword	_ZN74_INTERNAL_7ba13ced_38_flash_fwd_hdim128_fp16_packgqa_sm90_cu_cf07d2ef_30534cute1_E
	.align		8
        /*00a0*/ 	.dword	$str$23
	.align		8
        /*00a8*/ 	.dword	$str$24


//--------------------- .text._ZN7cutlass13device_kernelIN5flash11enable_sm90INS1_16FlashAttnFwdSm90INS1_25CollectiveMainloopFwdSm90ILi2EN4cute5tupleIJNS5_1CILi1EEES8_S8_EEENS6_IJNS7_ILi128EEENS7_ILi176EEESA_EEELi128ENS_6half_tEfNS_4arch4Sm90ELb0ELb0ELb0ELb0ELb0ELb0ELb0ELb1ELb1ELb1ELb0ELb0EEENS1_21CollectiveEpilogueFwdINS6_IJSA_SA_SB_EEES9_SD_SF_Li256ELb0ELb1ELb0ELb0EEENS1_29StaticPersistentTileSchedulerILb0EEEEEEEEEvNT_6ParamsE --------------------------
	.section	.text._ZN7cutlass13device_kernelIN5flash11enable_sm90INS1_16FlashAttnFwdSm90INS1_25CollectiveMainloopFwdSm90ILi2EN4cute5tupleIJNS5_1CILi1EEES8_S8_EEENS6_IJNS7_ILi128EEENS7_ILi176EEESA_EEELi128ENS_6half_tEfNS_4arch4Sm90ELb0ELb0ELb0ELb0ELb0ELb0ELb0ELb1ELb1ELb1ELb0ELb0EEENS1_21CollectiveEpilogueFwdINS6_IJSA_SA_SB_EEES9_SD_SF_Li256ELb0ELb1ELb0ELb0EEENS1_29StaticPersistentTileSchedulerILb0EEEEEEEEEvNT_6ParamsE,"ax",@progbits
	.align	128
.text._ZN7cutlass13device_kernelIN5flash11enable_sm90INS1_16FlashAttnFwdSm90INS1_25CollectiveMainloopFwdSm90ILi2EN4cute5tupleIJNS5_1CILi1EEES8_S8_EEENS6_IJNS7_ILi128EEENS7_ILi176EEESA_EEELi128ENS_6half_tEfNS_4arch4Sm90ELb0ELb0ELb0ELb0ELb0ELb0ELb0ELb1ELb1ELb1ELb0ELb0EEENS1_21CollectiveEpilogueFwdINS6_IJSA_SA_SB_EEES9_SD_SF_Li256ELb0ELb1ELb0ELb0EEENS1_29StaticPersistentTileSchedulerILb0EEEEEEEEEvNT_6ParamsE:
        .type           _ZN7cutlass13device_kernelIN5flash11enable_sm90INS1_16FlashAttnFwdSm90INS1_25CollectiveMainloopFwdSm90ILi2EN4cute5tupleIJNS5_1CILi1EEES8_S8_EEENS6_IJNS7_ILi128EEENS7_ILi176EEESA_EEELi128ENS_6half_tEfNS_4arch4Sm90ELb0ELb0ELb0ELb0ELb0ELb0ELb0ELb1ELb1ELb1ELb0ELb0EEENS1_21CollectiveEpilogueFwdINS6_IJSA_SA_SB_EEES9_SD_SF_Li256ELb0ELb1ELb0ELb0EEENS1_29StaticPersistentTileSchedulerILb0EEEEEEEEEvNT_6ParamsE,@function
        .size           _ZN7cutlass13device_kernelIN5flash11enable_sm90INS1_16FlashAttnFwdSm90INS1_25CollectiveMainloopFwdSm90ILi2EN4cute5tupleIJNS5_1CILi1EEES8_S8_EEENS6_IJNS7_ILi128EEENS7_ILi176EEESA_EEELi128ENS_6half_tEfNS_4arch4Sm90ELb0ELb0ELb0ELb0ELb0ELb0ELb0ELb1ELb1ELb1ELb0ELb0EEENS1_21CollectiveEpilogueFwdINS6_IJSA_SA_SB_EEES9_SD_SF_Li256ELb0ELb1ELb0ELb0EEENS1_29StaticPersistentTileSchedulerILb0EEEEEEEEEvNT_6ParamsE,(.L_x_3217 - _ZN7cutlass13device_kernelIN5flash11enable_sm90INS1_16FlashAttnFwdSm90INS1_25CollectiveMainloopFwdSm90ILi2EN4cute5tupleIJNS5_1CILi1EEES8_S8_EEENS6_IJNS7_ILi128EEENS7_ILi176EEESA_EEELi128ENS_6half_tEfNS_4arch4Sm90ELb0ELb0ELb0ELb0ELb0ELb0ELb0ELb1ELb1ELb1ELb0ELb0EEENS1_21CollectiveEpilogueFwdINS6_IJSA_SA_SB_EEES9_SD_SF_Li256ELb0ELb1ELb0ELb0EEENS1_29StaticPersistentTileSchedulerILb0EEEEEEEEEvNT_6ParamsE)
        .other          _ZN7cutlass13device_kernelIN5flash11enable_sm90INS1_16FlashAttnFwdSm90INS1_25CollectiveMainloopFwdSm90ILi2EN4cute5tupleIJNS5_1CILi1EEES8_S8_EEENS6_IJNS7_ILi128EEENS7_ILi176EEESA_EEELi128ENS_6half_tEfNS_4arch4Sm90ELb0ELb0ELb0ELb0ELb0ELb0ELb0ELb1ELb1ELb1ELb0ELb0EEENS1_21CollectiveEpilogueFwdINS6_IJSA_SA_SB_EEES9_SD_SF_Li256ELb0ELb1ELb0ELb0EEENS1_29StaticPersistentTileSchedulerILb0EEEEEEEEEvNT_6ParamsE,@"STO_CUDA_ENTRY STV_DEFAULT"
_ZN7cutlass13device_kernelIN5flash11enable_sm90INS1_16FlashAttnFwdSm90INS1_25CollectiveMainloopFwdSm90ILi2EN4cute5tupleIJNS5_1CILi1EEES8_S8_EEENS6_IJNS7_ILi128EEENS7_ILi176EEESA_EEELi128ENS_6half_tEfNS_4arch4Sm90ELb0ELb0ELb0ELb0ELb0ELb0ELb0ELb1ELb1ELb1ELb0ELb0EEENS1_21CollectiveEpilogueFwdINS6_IJSA_SA_SB_EEES9_SD_SF_Li256ELb0ELb1ELb0ELb0EEENS1_29StaticPersistentTileSchedulerILb0EEEEEEEEEvNT_6ParamsE:
[----:B------:R-:W0:Y:S02]  /*0000*/  LDC R1, c[0x0][0x28] ;  /* 0x00000a00ff017b82 */ /* 0x000e240000000800 */
[----:B0-----:R-:W-:Y:S01]  /*0010*/  VIADD R1, R1, 0xffffffc8 ;  /* 0xffffffc801017836 */ /* 0x001fe20000000000 */
[----:B------:R-:W0:Y:S01]  /*0020*/  S2R R0, SR_TID.X ;  /* 0x0000000000007919 */ /* 0x000e220000002100 */
[----:B------:R-:W-:Y:S01]  /*0030*/  ELECT P0, URZ, PT ;  /* 0x00000000003f782f */ /* 0x000fe20003800000 */
[----:B------:R-:W-:Y:S01]  /*0040*/  BSSY B0, `(.L_x_0) ;  /* 0x000000d000007945 */ /* 0x000fe20003800000 */
[----:B0-----:R-:W-:-:S05]  /*0050*/  SHF.R.U32.HI R2, RZ, 0x5, R0 ;  /* 0x00000005ff027819 */ /* 0x001fca0000011600 */
[----:B------:R-:W0:Y:S02]  /*0060*/  SHFL.IDX PT, R3, R2, RZ, 0x1f ;  /* 0x00001fff02037589 */ /* 0x000e2400000e0000 */
[----:B0-----:R-:W-:-:S13]  /*0070*/  ISETP.EQ.AND P0, PT, R3, RZ, P0 ;  /* 0x000000ff0300720c */ /* 0x001fda0000702270 */
[----:B------:R-:W-:Y:S05]  /*0080*/  @!P0 BRA `(.L_x_1) ;  /* 0x0000000000208947 */ /* 0x000fea0003800000 */
[----:B------:R-:W-:Y:S02]  /*0090*/  ULDC.64 UR4, c[0x0][0x198] ;  /* 0x0000660000047ab9 */ /* 0x000fe40000000a00 */
[----:B------:R-:W-:Y:S02]  /*00a0*/  UIADD3 UR6, UP0, UR4, 0x370, URZ ;  /* 0x0000037004067890 */ /* 0x000fe4000ff1e03f */
[----:B------:R-:W-:Y:S02]  /*00b0*/  UIADD3 UR4, UP1, UR4, 0x470, URZ ;  /* 0x0000047004047890 */ /* 0x000fe4000ff3e03f */
[----:B------:R-:W-:Y:S02]  /*00c0*/  UIADD3.X UR7, URZ, UR5, URZ, UP0, !UPT ;  /* 0x000000053f077290 */ /* 0x000fe400087fe43f */
[----:B------:R-:W-:-:S07]  /*00d0*/  UIADD3.X UR5, URZ, UR5, URZ, UP1, !UPT ;  /* 0x000000053f057290 */ /* 0x000fce0008ffe43f */
[----:B------:R0:W-:Y:S02]  /*00e0*/  UTMACCTL.PF [UR6] ;  /* 0x00000000060079b9 */ /* 0x0001e40008040000 */
[----:B------:R0:W-:Y:S02]  /*00f0*/  UTMACCTL.PF [UR4] ;  /* 0x00000000040079b9 */ /* 0x0001e40008040000 */
[----:B0-----:R-:W-:Y:S01]  /*0100*/  NOP ;  /* 0x0000000000007918 */ /* 0x001fe20000000000 */
.L_x_1:
[----:B------:R-:W-:Y:S05]  /*0110*/  BSYNC B0 ;  /* 0x0000000000007941 */ /* 0x000fea0003800000 */
.L_x_0:
[----:B------:R-:W-:Y:S01]  /*0120*/  VOTEU.ANY UP0, P0 ;  /* 0x00000000003f7886 */ /* 0x000fe20000000100 */
[----:B------:R-:W0:Y:S01]  /*0130*/  SHFL.IDX PT, R3, R2, RZ, 0x1f ;  /* 0x00001fff02037589 */ /* 0x000e2200000e0000 */
[----:B------:R-:W-:Y:S01]  /*0140*/  UMOV UR4, 0x80 ;  /* 0x0000008000047882 */ /* 0x000fe20000000000 */
[----:B------:R-:W-:Y:S01]  /*0150*/  UMOV UR7, 0x100 ;  /* 0x0000010000077882 */ /* 0x000fe20000000000 */
[----:B------:R-:W-:Y:S01]  /*0160*/  SHF.R.U32.HI R4, RZ, 0x7, R0 ;  /* 0x00000007ff047819 */ /* 0x000fe20000011600 */
[----:B------:R-:W1:Y:S01]  /*0170*/  @UP0 S2UR UR8, SR_CgaCtaId ;  /* 0x00000000000809c3 */ /* 0x000e620000008800 */
[----:B------:R-:W-:Y:S01]  /*0180*/  @UP0 UMOV UR6, 0x400 ;  /* 0x0000040000060882 */ /* 0x000fe20000000000 */
[----:B------:R-:W-:-:S04]  /*0190*/  @UP0 UIADD3 UR4, -UR4, 0x100000, URZ ;  /* 0x0010000004040890 */ /* 0x000fc8000fffe13f */
[----:B------:R-:W-:Y:S02]  /*01a0*/  @UP0 USHF.L.U32 UR5, UR4, 0xb, URZ ;  /* 0x0000000b04050899 */ /* 0x000fe4000800063f */
[----:B------:R-:W-:Y:S01]  /*01b0*/  @UP0 USHF.L.U32 UR4, UR4, 0x1, URZ ;  /* 0x0000000104040899 */ /* 0x000fe2000800063f */
[----:B------:R-:W-:Y:S01]  /*01c0*/  VOTEU.ANY UP1, P0 ;  /* 0x00000000003f7886 */ /* 0x000fe20000020100 */
[----:B0-----:R-:W-:Y:S02]  /*01d0*/  ISETP.NE.AND P1, PT, R3, RZ, PT ;  /* 0x000000ff0300720c */ /* 0x001fe40003f25270 */
[----:B------:R0:W2:Y:S01]  /*01e0*/  SHFL.IDX PT, R3, R4, RZ, 0x1f ;  /* 0x00001fff04037589 */ /* 0x0000a200000e0000 */
[----:B-1----:R-:W-:Y:S02]  /*01f0*/  @UP0 ULEA UR8, UR8, UR6, 0x18 ;  /* 0x0000000608080291 */ /* 0x002fe4000f8ec03f */
[----:B------:R-:W-:-:S04]  /*0200*/  @UP0 UIADD3 UR6, -UR7, 0x100000, URZ ;  /* 0x0010000007060890 */ /* 0x000fc8000fffe13f */
[----:B------:R-:W-:Y:S02]  /*0210*/  @UP0 USHF.L.U32 UR7, UR6, 0xb, URZ ;  /* 0x0000000b06070899 */ /* 0x000fe4000800063f */
[----:B------:R-:W-:Y:S01]  /*0220*/  @UP0 USHF.L.U32 UR6, UR6, 0x1, URZ ;  /* 0x0000000106060899 */ /* 0x000fe2000800063f */
[----:B------:R-:W-:Y:S01]  /*0230*/  VOTEU.ANY UP0, P0 ;  /* 0x00000000003f7886 */ /* 0x000fe20000000100 */
[----:B------:R-:W1:Y:S04]  /*0240*/  FENCE.VIEW.ASYNC.S ;  /* 0x00000000000073c6 */ /* 0x000e680000000000 */
[----:B-1----:R0:W1:Y:S06]  /*0250*/  @UP0 SYNCS.EXCH.64 URZ, [UR8+0x34800], UR4 ;  /* 0x03480004083f05b2 */ /* 0x00206c0008000100 */
[----:B------:R0:W3:Y:S02]  /*0260*/  @UP1 SYNCS.EXCH.64 URZ, [UR8+0x34820], UR6 ;  /* 0x03482006083f15b2 */ /* 0x0000e40008000100 */
[----:B0-----:R-:W-:Y:S05]  /*0270*/  @P1 BRA `(.L_x_2) ;  /* 0x0000000000481947 */ /* 0x001fea0003800000 */
[----:B------:R-:W0:Y:S01]  /*0280*/  S2UR UR5, SR_CgaCtaId ;  /* 0x00000000000579c3 */ /* 0x000e220000008800 */
[----:B------:R-:W-:Y:S01]  /*0290*/  UMOV UR4, 0x400 ;  /* 0x0000040000047882 */ /* 0x000fe20000000000 */
[----:B------:R-:W-:Y:S01]  /*02a0*/  UMOV UR6, 0x1 ;  /* 0x0000000100067882 */ /* 0x000fe20000000000 */
[----:B------:R-:W-:Y:S01]  /*02b0*/  UMOV UR7, 0x2 ;  /* 0x0000000200077882 */ /* 0x000fe20000000000 */
[----:B------:R-:W-:Y:S01]  /*02c0*/  ELECT P0, URZ, PT ;  /* 0x00000000003f782f */ /* 0x000fe20003800000 */
[----:B0-----:R-:W-:Y:S02]  /*02d0*/  ULEA UR8, UR5, UR4, 0x18 ;  /* 0x0000000405087291 */ /* 0x001fe4000f8ec03f */
[----:B------:R-:W-:-:S04]  /*02e0*/  UIADD3 UR4, -UR6, 0x100000, URZ ;  /* 0x0010000006047890 */ /* 0x000fc8000fffe13f */
[----:B------:R-:W-:Y:S02]  /*02f0*/  USHF.L.U32 UR5, UR4, 0xb, URZ ;  /* 0x0000000b04057899 */ /* 0x000fe4000800063f */
[----:B------:R-:W-:Y:S02]  /*0300*/  USHF.L.U32 UR4, UR4, 0x1, URZ ;  /* 0x0000000104047899 */ /* 0x000fe4000800063f */
[----:B------:R-:W-:-:S04]  /*0310*/  UIADD3 UR6, -UR7, 0x100000, URZ ;  /* 0x0010000007067890 */ /* 0x000fc8000fffe13f */
[----:B------:R-:W-:Y:S02]  /*0320*/  USHF.L.U32 UR7, UR6, 0xb, URZ ;  /* 0x0000000b06077899 */ /* 0x000fe4000800063f */
[----:B------:R-:W-:Y:S01]  /*0330*/  USHF.L.U32 UR6, UR6, 0x1, URZ ;  /* 0x0000000106067899 */ /* 0x000fe2000800063f */
[----:B------:R-:W0:Y:S03]  /*0340*/  FENCE.VIEW.ASYNC.S ;  /* 0x00000000000073c6 */ /* 0x000e260000000000 */
[----:B0-----:R0:W4:Y:S08]  /*0350*/  SYNCS.EXCH.64 URZ, [UR8+0x34830], UR4 ;  /* 0x03483004083f75b2 */ /* 0x0011300008000100 */
[----:B------:R0:W0:Y:S01]  /*0360*/  SYNCS.EXCH.64 URZ, [UR8+0x34840], UR6 ;  /* 0x03484006083f75b2 */ /* 0x0000220008000100 */
[----:B------:R0:W0:Y:S01]  /*0370*/  SYNCS.EXCH.64 URZ, [UR8+0x34838], UR4 ;  /* 0x03483804083f75b2 */ /* 0x0000220008000100 */
[----:B------:R0:W0:Y:S01]  /*0380*/  SYNCS.EXCH.64 URZ, [UR8+0x34848], UR6 ;  /* 0x03484806083f75b2 */ /* 0x0000220008000100 */
[----:B------:R-:W-:Y:S01]  /*0390*/  NOP ;  /* 0x0000000000007918 */ /* 0x000fe20000000000 */
.L_x_2:
[----:B------:R-:W5:Y:S01]  /*03a0*/  SHFL.IDX PT, R4, R2, RZ, 0x1f ;  /* 0x00001fff02047589 */ /* 0x000f6200000e0000 */
[----:B------:R-:W-:Y:S01]  /*03b0*/  NOP ;  /* 0x0000000000007918 */ /* 0x000fe20000000000 */
[----:B-----5:R-:W-:-:S13]  /*03c0*/  ISETP.NE.AND P0, PT, R4, RZ, PT ;  /* 0x000000ff0400720c */ /* 0x020fda0003f05270 */
[----:B------:R-:W-:Y:S05]  /*03d0*/  @P0 BRA `(.L_x_3) ;  /* 0x0000000000480947 */ /* 0x000fea0003800000 */
[----:B0-----:R-:W0:Y:S01]  /*03e0*/  S2UR UR5, SR_CgaCtaId ;  /* 0x00000000000579c3 */ /* 0x001e220000008800 */
        /* <DEDUP_REMOVED lines=12> */
[----:B0-----:R0:W0:Y:S08]  /*04b0*/  SYNCS.EXCH.64 URZ, [UR8+0x34850], UR4 ;  /* 0x03485004083f75b2 */ /* 0x0010300008000100 */
[----:B------:R0:W0:Y:S01]  /*04c0*/  SYNCS.EXCH.64 URZ, [UR8+0x34860], UR6 ;  /* 0x03486006083f75b2 */ /* 0x0000220008000100 */
[----:B------:R0:W0:Y:S01]  /*04d0*/  SYNCS.EXCH.64 URZ, [UR8+0x34858], UR4 ;  /* 0x03485804083f75b2 */ /* 0x0000220008000100 */
[----:B------:R0:W0:Y:S01]  /*04e0*/  SYNCS.EXCH.64 URZ, [UR8+0x34868], UR6 ;  /* 0x03486806083f75b2 */ /* 0x0000220008000100 */
[----:B------:R-:W-:Y:S01]  /*04f0*/  NOP ;  /* 0x0000000000007918 */ /* 0x000fe20000000000 */
.L_x_3:
[----:B------:R-:W5:Y:S01]  /*0500*/  SHFL.IDX PT, R4, R2, RZ, 0x1f ;  /* 0x00001fff02047589 */ /* 0x000f6200000e0000 */
[----:B------:R-:W-:Y:S01]  /*0510*/  NOP ;  /* 0x0000000000007918 */ /* 0x000fe20000000000 */
[----:B-----5:R-:W-:-:S13]  /*0520*/  ISETP.NE.AND P0, PT, R4, RZ, PT ;  /* 0x000000ff0400720c */ /* 0x020fda0003f05270 */
[----:B------:R-:W-:Y:S05]  /*0530*/  @P0 BRA `(.L_x_4) ;  /* 0x0000000000380947 */ /* 0x000fea0003800000 */
[----:B0-----:R-:W0:Y:S01]  /*0540*/  S2UR UR5, SR_CgaCtaId ;  /* 0x00000000000579c3 */ /* 0x001e220000008800 */
[----:B------:R-:W-:Y:S01]  /*0550*/  UMOV UR4, 0x400 ;  /* 0x0000040000047882 */ /* 0x000fe20000000000 */
[----:B------:R-:W-:Y:S01]  /*0560*/  UMOV UR7, 0x1 ;  /* 0x0000000100077882 */ /* 0x000fe20000000000 */
[----:B------:R-:W-:Y:S01]  /*0570*/  ELECT P0, URZ, PT ;  /* 0x00000000003f782f */ /* 0x000fe20003800000 */
[----:B0-----:R-:W-:Y:S02]  /*0580*/  ULEA UR6, UR5, UR4, 0x18 ;  /* 0x0000000405067291 */ /* 0x001fe4000f8ec03f */
[----:B------:R-:W-:-:S04]  /*0590*/  UIADD3 UR4, -UR7, 0x100000, URZ ;  /* 0x0010000007047890 */ /* 0x000fc8000fffe13f */
[----:B------:R-:W-:Y:S02]  /*05a0*/  USHF.L.U32 UR5, UR4, 0xb, URZ ;  /* 0x0000000b04057899 */ /* 0x000fe4000800063f */
[----:B------:R-:W-:Y:S01]  /*05b0*/  USHF.L.U32 UR4, UR4, 0x1, URZ ;  /* 0x0000000104047899 */ /* 0x000fe2000800063f */
[----:B------:R-:W0:Y:S11]  /*05c0*/  FENCE.VIEW.ASYNC.S ;  /* 0x00000000000073c6 */ /* 0x000e360000000000 */
[----:B0-----:R0:W0:Y:S01]  /*05d0*/  SYNCS.EXCH.64 URZ, [UR6+0x34870], UR4 ;  /* 0x03487004063f75b2 */ /* 0x0010220008000100 */
[----:B------:R0:W0:Y:S01]  /*05e0*/  SYNCS.EXCH.64 URZ, [UR6+0x34880], UR4 ;  /* 0x03488004063f75b2 */ /* 0x0000220008000100 */
[----:B------:R0:W0:Y:S01]  /*05f0*/  SYNCS.EXCH.64 URZ, [UR6+0x34878], UR4 ;  /* 0x03487804063f75b2 */ /* 0x0000220008000100 */
[----:B------:R0:W0:Y:S01]  /*0600*/  SYNCS.EXCH.64 URZ, [UR6+0x34888], UR4 ;  /* 0x03488804063f75b2 */ /* 0x0000220008000100 */
[----:B------:R-:W-:Y:S01]  /*0610*/  NOP ;  /* 0x0000000000007918 */ /* 0x000fe20000000000 */
.L_x_4:
        /* <DEDUP_REMOVED lines=22> */
.L_x_5:
        /* <DEDUP_REMOVED lines=22> */
.L_x_6:
[----:B--2---:R-:W-:Y:S01]  /*08e0*/  ISETP.NE.AND P0, PT, R3, RZ, PT ;  /* 0x000000ff0300720c */ /* 0x004fe20003f05270 */
[----:B------:R-:W-:Y:S01]  /*08f0*/  IMAD.MOV.U32 R3, RZ, RZ, 0x1 ;  /* 0x00000001ff037424 */ /* 0x000fe200078e00ff */
[----:B------:R-:W-:-:S04]  /*0900*/  NOP ;  /* 0x0000000000007918 */ /* 0x000fc80000000000 */
[----:B------:R-:W-:-:S05]  /*0910*/  SEL R3, R3, 0x2, !P0 ;  /* 0x0000000203037807 */ /* 0x000fca0004000000 */
[----:B------:R2:W-:Y:S01]  /*0920*/  STL [R1+0x30], R3 ;  /* 0x0000300301007387 */ /* 0x0005e20000100800 */
[----:B01-34-:R-:W-:Y:S06]  /*0930*/  BAR.SYNC.DEFER_BLOCKING 0x0 ;  /* 0x0000000000007b1d */ /* 0x01bfec0000010000 */
[----:B------:R-:W-:Y:S05]  /*0940*/  @!P0 BRA `(.L_x_7) ;  /* 0x000000c000dc8947 */ /* 0x000fea0003800000 */
.L_x_8:
[----:B------:R-:W-:-:S08]  /*0950*/  NOP ;  /* 0x0000000000007918 */ /* 0x000fd00000000000 */
[----:B------:R-:W0:Y:S02]  /*0960*/  USETMAXREG.TRY_ALLOC.CTAPOOL UP0, 0xf0 ;  /* 0x000000f0000079c8 */ /* 0x000e240008000600 */
[----:B0-----:R-:W-:-:S13]  /*0970*/  PLOP3.LUT P0, PT, PT, PT, UP0, 0x80, 0x0 ;  /* 0x000000000000781c */ /* 0x001fda0003f0f008 */
[----:B------:R-:W-:Y:S05]  /*0980*/  @!P0 BRA `(.L_x_8) ;  /* 0xfffffffc00f08947 */ /* 0x000fea000383ffff */
[----:B------:R-:W-:Y:S01]  /*0990*/  LOP3.LUT R2, R0, 0xffffff80, RZ, 0xc0, !PT ;  /* 0xffffff8000027812 */ /* 0x000fe200078ec0ff */
[----:B------:R-:W0:Y:S08]  /*09a0*/  S2UR UR4, SR_CTAID.X ;  /* 0x00000000000479c3 */ /* 0x000e300000002500 */
[----:B------:R-:W-:Y:S06]  /*09b0*/  BAR.ARV 0x8, 0x180 ;  /* 0x0206000000007b1d */ /* 0x000fec0000002000 */
[----:B------:R-:W-:-:S02]  /*09c0*/  ISETP.NE.AND P0, PT, R2, 0x80, PT ;  /* 0x000000800200780c */ /* 0x000fc40003f05270 */
[----:B------:R-:W0:Y:S11]  /*09d0*/  LDC R2, c[0x0][0xc34] ;  /* 0x00030d00ff027b82 */ /* 0x000e360000000800 */
[----:B------:R-:W-:Y:S06]  /*09e0*/  @!P0 BAR.ARV 0x9, 0x100 ;  /* 0x0244000000008b1d */ /* 0x000fec0000002000 */
[----:B0-----:R-:W-:-:S13]  /*09f0*/  ISETP.LE.AND P0, PT, R2, UR4, PT ;  /* 0x0000000402007c0c */ /* 0x001fda000bf03270 */
[----:B------:R-:W-:Y:S05]  /*0a00*/  @P0 EXIT ;  /* 0x000000000000094d */ /* 0x000fea0003800000 */
[----:B------:R-:W3:Y:S01]  /*0a10*/  LDL.LU R10, [R1+0x30] ;  /* 0x00003000010a7983 */ /* 0x000ee20000300800 */
[----:B------:R-:W-:Y:S01]  /*0a20*/  VIADD R0, R0, 0xffffff80 ;  /* 0xffffff8000007836 */ /* 0x000fe20000000000 */
[----:B------:R-:W-:Y:S01]  /*0a30*/  UMOV UR60, URZ ;  /* 0x0000003f003c7c82 */ /* 0x000fe20008000000 */
[----:B------:R-:W-:Y:S02]  /*0a40*/  IMAD.MOV.U32 R230, RZ, RZ, -0x2 ;  /* 0xfffffffeffe67424 */ /* 0x000fe400078e00ff */
[----:B------:R-:W-:Y:S01]  /*0a50*/  IMAD.U32 R23, RZ, RZ, UR4 ;  /* 0x00000004ff177e24 */ /* 0x000fe2000f8e00ff */
[----:B--2---:R-:W-:Y:S01]  /*0a60*/  SHF.R.S32.HI R3, RZ, 0x1f, R0 ;  /* 0x0000001fff037819 */ /* 0x004fe20000011400 */
[----:B------:R-:W-:Y:S01]  /*0a70*/  UMOV UR4, URZ ;  /* 0x0000003f00047c82 */ /* 0x000fe20008000000 */
[----:B------:R-:W-:Y:S02]  /*0a80*/  IMAD.MOV.U32 R220, RZ, RZ, RZ ;  /* 0x000000ffffdc7224 */ /* 0x000fe400078e00ff */
[----:B------:R-:W-:-:S02]  /*0a90*/  LEA.HI R5, R3, R0, RZ, 0x7 ;  /* 0x0000000003057211 */ /* 0x000fc400078f38ff */
[-C--:B------:R-:W-:Y:S02]  /*0aa0*/  LEA.HI R2, R3, R0.reuse, RZ, 0x5 ;  /* 0x0000000003027211 */ /* 0x080fe400078f28ff */
[----:B------:R-:W-:Y:S02]  /*0ab0*/  LOP3.LUT R7, R5, 0xffffff80, RZ, 0xc0, !PT ;  /* 0xffffff8005077812 */ /* 0x000fe400078ec0ff */
[CC--:B------:R-:W-:Y:S01]  /*0ac0*/  LEA.HI R4, R3.reuse, R0.reuse, RZ, 0x4 ;  /* 0x0000000003047211 */ /* 0x0c0fe200078f20ff */
[----:B------:R-:W-:Y:S01]  /*0ad0*/  IMAD.SHL.U32 R2, R2, 0x20, RZ ;  /* 0x0000002002027824 */ /* 0x000fe200078e00ff */
[----:B------:R-:W-:Y:S01]  /*0ae0*/  LEA.HI R8, R3, R0, RZ, 0x2 ;  /* 0x0000000003087211 */ /* 0x000fe200078f10ff */
[----:B------:R-:W-:Y:S01]  /*0af0*/  IMAD.IADD R222, R0, 0x1, -R7 ;  /* 0x0000000100de7824 */ /* 0x000fe200078e0a07 */
[----:B------:R-:W-:Y:S02]  /*0b00*/  LOP3.LUT R9, R4, 0x3fffff0, RZ, 0xc0, !PT ;  /* 0x03fffff004097812 */ /* 0x000fe400078ec0ff */
[----:B------:R-:W-:-:S02]  /*0b10*/  LOP3.LUT R6, R2, 0xfffffc00, RZ, 0xc0, !PT ;  /* 0xfffffc0002067812 */ /* 0x000fc400078ec0ff */
[----:B------:R-:W-:Y:S01]  /*0b20*/  SHF.R.S32.HI R7, RZ, 0x1f, R222 ;  /* 0x0000001fff077819 */ /* 0x000fe200000114de */
[----:B------:R-:W-:Y:S01]  /*0b30*/  IMAD.IADD R9, R0, 0x1, -R9 ;  /* 0x0000000100097824 */ /* 0x000fe200078e0a09 */
[----:B------:R-:W-:Y:S02]  /*0b40*/  SHF.R.S32.HI R11, RZ, 0x4, R4 ;  /* 0x00000004ff0b7819 */ /* 0x000fe40000011404 */
[----:B------:R-:W-:Y:S01]  /*0b50*/  LEA.HI R2, R7, R222, RZ, 0x2 ;  /* 0x000000de07027211 */ /* 0x000fe200078f10ff */
[----:B------:R-:W-:Y:S01]  /*0b60*/  IMAD R9, R9, 0x40, R6 ;  /* 0x0000004009097824 */ /* 0x000fe200078e0206 */
[----:B------:R-:W-:Y:S02]  /*0b70*/  LEA.HI R221, R3, R0, RZ, 0x3 ;  /* 0x0000000003dd7211 */ /* 0x000fe400078f18ff */
[--C-:B------:R-:W-:Y:S02]  /*0b80*/  SHF.R.S32.HI R6, RZ, 0x2, R2.reuse ;  /* 0x00000002ff067819 */ /* 0x100fe40000011402 */
[----:B------:R-:W-:-:S02]  /*0b90*/  SHF.R.S32.HI R13, RZ, 0x1f, R2 ;  /* 0x0000001fff0d7819 */ /* 0x000fc40000011402 */
[----:B------:R-:W-:Y:S02]  /*0ba0*/  LEA.HI R4, R4, R11, RZ, 0x1 ;  /* 0x0000000b04047211 */ /* 0x000fe400078f08ff */
[----:B------:R-:W-:Y:S02]  /*0bb0*/  LOP3.LUT R3, R8, 0xfffffffc, RZ, 0xc0, !PT ;  /* 0xfffffffc08037812 */ /* 0x000fe400078ec0ff */
[----:B------:R-:W-:Y:S02]  /*0bc0*/  LEA.HI R13, R13, R6, RZ, 0x3 ;  /* 0x000000060d0d7211 */ /* 0x000fe400078f18ff */
[----:B------:R-:W-:Y:S01]  /*0bd0*/  SHF.R.S32.HI R226, RZ, 0x7, R5 ;  /* 0x00000007ffe27819 */ /* 0x000fe20000011405 */
[----:B------:R-:W-:Y:S01]  /*0be0*/  IMAD.IADD R8, R0, 0x1, -R3 ;  /* 0x0000000100087824 */ /* 0x000fe200078e0a03 */
[----:B------:R-:W-:Y:S02]  /*0bf0*/  LOP3.LUT R4, R4, 0x1ffffffe, RZ, 0xc0, !PT ;  /* 0x1ffffffe04047812 */ /* 0x000fe400078ec0ff */
[----:B------:R-:W-:-:S02]  /*0c00*/  LOP3.LUT R15, R221, 0xfffffff8, RZ, 0xc0, !PT ;  /* 0xfffffff8dd0f7812 */ /* 0x000fc400078ec0ff */
[----:B------:R-:W-:Y:S01]  /*0c10*/  LOP3.LUT R13, R13, 0xfffffff8, RZ, 0xc0, !PT ;  /* 0xfffffff80d0d7812 */ /* 0x000fe200078ec0ff */
[----:B------:R-:W-:Y:S01]  /*0c20*/  IMAD.IADD R4, R11, 0x1, -R4 ;  /* 0x000000010b047824 */ /* 0x000fe200078e0a04 */
[----:B------:R-:W-:Y:S01]  /*0c30*/  LEA.HI R7, R7, R222, RZ, 0x5 ;  /* 0x000000de07077211 */ /* 0x000fe200078f28ff */
[----:B------:R-:W-:Y:S01]  /*0c40*/  IMAD.IADD R22, R0, 0x1, -R15 ;  /* 0x0000000100167824 */ /* 0x000fe200078e0a0f */
[----:B------:R-:W-:Y:S01]  /*0c50*/  LEA.HI R5, R5, R226, RZ, 0x1 ;  /* 0x000000e205057211 */ /* 0x000fe200078f08ff */
[----:B------:R-:W-:Y:S01]  /*0c60*/  IMAD.IADD R6, R6, 0x1, -R13 ;  /* 0x0000000106067824 */ /* 0x000fe200078e0a0d */
[----:B------:R-:W-:Y:S01]  /*0c70*/  LEA.HI R0, R8, R8, RZ, 0x1 ;  /* 0x0000000808007211 */ /* 0x000fe200078f08ff */
[----:B------:R-:W-:Y:S01]  /*0c80*/  IMAD R229, R4, 0x8, R9 ;  /* 0x0000000804e57824 */ /* 0x000fe200078e0209 */
[----:B------:R-:W-:Y:S01]  /*0c90*/  SHF.R.S32.HI R7, RZ, 0x5, R7 ;  /* 0x00000005ff077819 */ /* 0x000fe20000011407 */
[----:B------:R-:W-:Y:S01]  /*0ca0*/  IMAD.SHL.U32 R18, R22, 0x8, RZ ;  /* 0x0000000816127824 */ /* 0x000fe200078e00ff */
[----:B------:R-:W-:-:S02]  /*0cb0*/  LOP3.LUT R5, R5, 0x3fffffe, RZ, 0xc0, !PT ;  /* 0x03fffffe05057812 */ /* 0x000fc400078ec0ff */
[----:B------:R-:W-:Y:S01]  /*0cc0*/  LOP3.LUT R3, R2, 0x7ffffffc, RZ, 0xc0, !PT ;  /* 0x7ffffffc02037812 */ /* 0x000fe200078ec0ff */
[----:B------:R-:W-:Y:S01]  /*0cd0*/  IMAD R6, R7, 0x10, R6 ;  /* 0x0000001007067824 */ /* 0x000fe200078e0206 */
[----:B------:R-:W-:Y:S01]  /*0ce0*/  LOP3.LUT R9, R0, 0x1ffffffe, RZ, 0xc0, !PT ;  /* 0x1ffffffe00097812 */ /* 0x000fe200078ec0ff */
[----:B------:R-:W-:Y:S01]  /*0cf0*/  IMAD.IADD R5, R226, 0x1, -R5 ;  /* 0x00000001e2057824 */ /* 0x000fe200078e0a05 */
[----:B------:R-:W-:Y:S01]  /*0d00*/  SHF.R.S32.HI R221, RZ, 0x3, R221 ;  /* 0x00000003ffdd7819 */ /* 0x000fe200000114dd */
[----:B------:R-:W-:Y:S02]  /*0d10*/  VIADD R19, R18, 0x40 ;  /* 0x0000004012137836 */ /* 0x000fe40000000000 */
[----:B------:R-:W-:Y:S02]  /*0d20*/  IMAD.IADD R3, R222, 0x1, -R3 ;  /* 0x00000001de037824 */ /* 0x000fe400078e0a03 */
[----:B------:R-:W-:Y:S01]  /*0d30*/  IMAD.IADD R228, R8, 0x1, -R9 ;  /* 0x0000000108e47824 */ /* 0x000fe200078e0a09 */
[----:B------:R-:W-:Y:S01]  /*0d40*/  SHF.R.S32.HI R231, RZ, 0x1f, R19 ;  /* 0x0000001fffe77819 */ /* 0x000fe20000011413 */
[----:B------:R-:W-:-:S02]  /*0d50*/  IMAD R227, R5, 0x40, R6 ;  /* 0x0000004005e37824 */ /* 0x000fc400078e0206 */
[----:B------:R-:W-:Y:S02]  /*0d60*/  IMAD R230, R3, R230, 0xb0 ;  /* 0x000000b003e67424 */ /* 0x000fe400078e02e6 */
[----:B------:R-:W-:Y:S02]  /*0d70*/  IMAD R228, R228, 0x8, R227 ;  /* 0x00000008e4e47824 */ /* 0x000fe400078e02e3 */
[----:B------:R-:W-:Y:S01]  /*0d80*/  IMAD.U32 R2, RZ, RZ, UR4 ;  /* 0x00000004ff027e24 */ /* 0x000fe2000f8e00ff */
[----:B---3--:R-:W-:-:S07]  /*0d90*/  LOP3.LUT R17, R10, 0x1, RZ, 0xfc, !PT ;  /* 0x000000010a117812 */ /* 0x008fce00078efcff */
.L_x_37:
[----:B0-----:R-:W0:Y:S01]  /*0da0*/  SHFL.IDX PT, R0, R226, RZ, 0x1f ;  /* 0x00001fffe2007589 */ /* 0x001e2200000e0000 */
[----:B-1----:R-:W1:Y:S01]  /*0db0*/  S2UR UR4, SR_CgaCtaId ;  /* 0x00000000000479c3 */ /* 0x002e620000008800 */
[----:B------:R-:W-:Y:S01]  /*0dc0*/  ULDC UR5, c[0x0][0xc38] ;  /* 0x00030e0000057ab9 */ /* 0x000fe20000000800 */
[----:B------:R-:W-:Y:S01]  /*0dd0*/  R2UR UR12, R23 ;  /* 0x00000000170c72ca */ /* 0x000fe200000e0000 */
[----:B------:R-:W-:Y:S01]  /*0de0*/  UISETP.NE.AND UP1, UPT, UR5, 0x1, UPT ;  /* 0x000000010500788c */ /* 0x000fe2000bf25270 */
[----:B------:R-:W-:Y:S01]  /*0df0*/  ULDC.64 UR6, c[0x0][0x418] ;  /* 0x0001060000067ab9 */ /* 0x000fe20000000a00 */
[----:B------:R-:W-:Y:S01]  /*0e00*/  UMOV UR61, 0x400 ;  /* 0x00000400003d7882 */ /* 0x000fe20000000000 */
[----:B------:R-:W-:Y:S02]  /*0e10*/  UISETP.NE.U32.AND UP0, UPT, UR6, URZ, UPT ;  /* 0x0000003f0600728c */ /* 0x000fe4000bf05070 */
[----:B------:R-:W2:Y:S01]  /*0e20*/  LDC R81, c[0x0][0x2f0] ;  /* 0x0000bc00ff517b82 */ /* 0x000ea20000000800 */
[----:B------:R-:W-:Y:S01]  /*0e30*/  ULDC UR5, c[0x0][0xc44] ;  /* 0x0003110000057ab9 */ /* 0x000fe20000000800 */
[----:B------:R-:W-:Y:S01]  /*0e40*/  ULDC UR6, c[0x0][0x424] ;  /* 0x0001090000067ab9 */ /* 0x000fe20000000800 */
[----:B------:R-:W-:-:S02]  /*0e50*/  UISETP.NE.AND.EX UP0, UPT, UR7, URZ, UPT, UP0 ;  /* 0x0000003f0700728c */ /* 0x000fc4000bf05300 */
[----:B------:R-:W-:Y:S02]  /*0e60*/  UISETP.NE.AND UP2, UPT, UR5, 0x1, UPT ;  /* 0x000000010500788c */ /* 0x000fe4000bf45270 */
[----:B------:R-:W-:Y:S01]  /*0e70*/  USEL UR6, UR6, 0x1, UP0 ;  /* 0x0000000106067887 */ /* 0x000fe20008000000 */
[----:B------:R-:W-:Y:S01]  /*0e80*/  @UP1 ULDC UR11, c[0x0][0xc40] ;  /* 0x00031000000b1ab9 */ /* 0x000fe20000000800 */
[----:B------:R-:W-:Y:S01]  /*0e90*/  UMOV UR13, UR12 ;  /* 0x0000000c000d7c82 */ /* 0x000fe20008000000 */
[----:B0-----:R-:W-:Y:S01]  /*0ea0*/  R2UR UR14, R0 ;  /* 0x00000000000e72ca */ /* 0x001fe200000e0000 */
[----:B-1----:R-:W-:-:S05]  /*0eb0*/  ULEA UR61, UR4, UR61, 0x18 ;  /* 0x0000003d043d7291 */ /* 0x002fca000f8ec03f */
[----:B------:R-:W-:Y:S01]  /*0ec0*/  @UP2 ULDC.64 UR8, c[0x0][0xc48] ;  /* 0x0003120000082ab9 */ /* 0x000fe20000000a00 */
[----:B------:R-:W-:Y:S01]  /*0ed0*/  @UP1 ULDC UR4, c[0x0][0xc3c] ;  /* 0x00030f0000041ab9 */ /* 0x000fe20000000800 */
[----:B------:R-:W-:Y:S02]  /*0ee0*/  UIADD3 UR10, UR61, 0x16400, URZ ;  /* 0x000164003d0a7890 */ /* 0x000fe4000fffe03f */
[----:B------:R-:W-:Y:S02]  /*0ef0*/  UIMAD.WIDE.U32 UR4, UR12, UR4, URZ ;  /* 0x000000040c0472a5 */ /* 0x000fe4000f8e003f */
[----:B------:R-:W-:Y:S01]  /*0f00*/  ULOP3.LUT UP0, URZ, UR10, 0x9f, URZ, 0xc0, !UPT ;  /* 0x0000009f0a3f7892 */ /* 0x000fe2000f80c03f */
[----:B--2---:R-:W-:Y:S01]  /*0f10*/  IMAD R81, R81, UR6, RZ ;  /* 0x0000000651517c24 */ /* 0x004fe2000f8e02ff */
[----:B------:R-:W-:Y:S02]  /*0f20*/  @UP1 USHF.R.U32.HI UR13, URZ, UR11, UR5 ;  /* 0x0000000b3f0d1299 */ /* 0x000fe40008011605 */
[----:B------:R-:W-:Y:S01]  /*0f30*/  ULEA.HI UR7, UR14, UR14, URZ, 0x1 ;  /* 0x0000000e0e077291 */ /* 0x000fe2000f8f083f */
[----:B------:R-:W-:Y:S01]  /*0f40*/  VIADD R0, R81, 0xaf ;  /* 0x000000af51007836 */ /* 0x000fe20000000000 */
[----:B------:R-:W-:Y:S01]  /*0f50*/  PLOP3.LUT P0, PT, PT, PT, UP0, 0x80, 0x0 ;  /* 0x000000000000781c */ /* 0x000fe20003f0f008 */
[----:B------:R-:W-:Y:S01]  /*0f60*/  UIMAD.WIDE.U32 UR4, UR13, UR8, URZ ;  /* 0x000000080d0472a5 */ /* 0x000fe2000f8e003f */
[----:B------:R-:W-:Y:S01]  /*0f70*/  IMAD.U32 R16, RZ, RZ, UR14 ;  /* 0x0000000eff107e24 */ /* 0x000fe2000f8e00ff */
[----:B------:R-:W-:Y:S01]  /*0f80*/  ULOP3.LUT UR7, UR7, 0x1e, URZ, 0xc0, !UPT ;  /* 0x0000001e07077892 */ /* 0x000fe2000f8ec03f */
[----:B------:R-:W-:Y:S01]  /*0f90*/  IMAD.HI R0, R0, 0x2e8ba2e9, RZ ;  /* 0x2e8ba2e900007827 */ /* 0x000fe200078e02ff */
[----:B------:R-:W-:Y:S01]  /*0fa0*/  UMOV UR6, UR13 ;  /* 0x0000000d00067c82 */ /* 0x000fe20008000000 */
[----:B------:R-:W-:-:S02]  /*0fb0*/  @UP2 USHF.R.U32.HI UR6, URZ, UR9, UR5 ;  /* 0x000000093f062299 */ /* 0x000fc40008011605 */
[----:B------:R-:W-:Y:S01]  /*0fc0*/  UIADD3 UR7, UR14, -UR7, URZ ;  /* 0x800000070e077290 */ /* 0x000fe2000fffe03f */
[----:B------:R-:W-:Y:S01]  /*0fd0*/  SHF.R.U32.HI R3, RZ, 0x1f, R0 ;  /* 0x0000001fff037819 */ /* 0x000fe20000011600 */
[----:B------:R-:W-:Y:S01]  /*0fe0*/  UMOV UR4, UR12 ;  /* 0x0000000c00047c82 */ /* 0x000fe20008000000 */
[----:B------:R-:W-:Y:S01]  /*0ff0*/  IMAD.U32 R225, RZ, RZ, UR13 ;  /* 0x0000000dffe17e24 */ /* 0x000fe2000f8e00ff */
[----:B------:R-:W-:Y:S01]  /*1000*/  ULEA UR7, UR7, UR10, 0xd ;  /* 0x0000000a07077291 */ /* 0x000fe2000f8e683f */
[----:B------:R-:W-:Y:S01]  /*1010*/  IMAD.U32 R224, RZ, RZ, UR6 ;  /* 0x00000006ffe07e24 */ /* 0x000fe2000f8e00ff */
[----:B------:R-:W-:Y:S01]  /*1020*/  LEA.HI.SX32 R120, R0, R3, 0x1b ;  /* 0x0000000300787211 */ /* 0x000fe200078fdaff */
[----:B------:R-:W-:Y:S01]  /*1030*/  IMAD.U32 R223, RZ, RZ, UR4 ;  /* 0x00000004ffdf7e24 */ /* 0x000fe2000f8e00ff */
[----:B------:R-:W-:-:S04]  /*1040*/  USHF.R.U32.HI UR7, URZ, 0x4, UR7 ;  /* 0x000000043f077899 */ /* 0x000fc80008011607 */
[----:B------:R-:W-:Y:S01]  /*1050*/  ULOP3.LUT UR36, UR7, 0x3fff, URZ, 0xc0, !UPT ;  /* 0x00003fff07247892 */ /* 0x000fe2000f8ec03f */
[----:B---3-5:R-:W-:Y:S11]  /*1060*/  @!P0 BRA `(.L_x_9) ;  /* 0x0000000000408947 */ /* 0x028ff60003800000 */
[----:B------:R-:W-:Y:S01]  /*1070*/  MOV R0, 0x0 ;  /* 0x0000000000007802 */ /* 0x000fe20000000f00 */
[----:B------:R-:W-:Y:S01]  /*1080*/  ULDC.64 UR4, c[0x4][0xa0] ;  /* 0x0100280000047ab9 */ /* 0x000fe20000000a00 */
[----:B------:R-:W-:Y:S01]  /*1090*/  ULDC.64 UR6, c[0x4][0x40] ;  /* 0x0100100000067ab9 */ /* 0x000fe20000000a00 */
[----:B------:R-:W-:Y:S01]  /*10a0*/  IMAD.U32 R4, RZ, RZ, UR4 ;  /* 0x00000004ff047e24 */ /* 0x000fe2000f8e00ff */
[----:B------:R0:W1:Y:S01]  /*10b0*/  LDC.64 R14, c[0x4][R0] ;  /* 0x01000000000e7b82 */ /* 0x0000620000000a00 */
[----:B------:R-:W-:Y:S01]  /*10c0*/  IMAD.U32 R5, RZ, RZ, UR5 ;  /* 0x00000005ff057e24 */ /* 0x000fe2000f8e00ff */
[----:B------:R-:W-:Y:S01]  /*10d0*/  ULDC.64 UR4, c[0x4][0xa8] ;  /* 0x01002a0000047ab9 */ /* 0x000fe20000000a00 */
[----:B------:R-:W-:Y:S02]  /*10e0*/  IMAD.U32 R10, RZ, RZ, UR6 ;  /* 0x00000006ff0a7e24 */ /* 0x000fe4000f8e00ff */
[----:B------:R-:W-:Y:S02]  /*10f0*/  IMAD.U32 R6, RZ, RZ, UR4 ;  /* 0x00000004ff067e24 */ /* 0x000fe4000f8e00ff */
[----:B------:R-:W-:-:S02]  /*1100*/  IMAD.U32 R7, RZ, RZ, UR5 ;  /* 0x00000005ff077e24 */ /* 0x000fc4000f8e00ff */
[----:B------:R-:W-:Y:S02]  /*1110*/  IMAD.U32 R11, RZ, RZ, UR7 ;  /* 0x00000007ff0b7e24 */ /* 0x000fe4000f8e00ff */
[----:B------:R-:W-:Y:S02]  /*1120*/  IMAD.MOV.U32 R8, RZ, RZ, 0x70 ;  /* 0x00000070ff087424 */ /* 0x000fe400078e00ff */
[----:B------:R-:W-:Y:S02]  /*1130*/  IMAD.MOV.U32 R12, RZ, RZ, 0x1 ;  /* 0x00000001ff0c7424 */ /* 0x000fe400078e00ff */
[----:B0-----:R-:W-:-:S07]  /*1140*/  IMAD.MOV.U32 R13, RZ, RZ, RZ ;  /* 0x000000ffff0d7224 */ /* 0x001fce00078e00ff */
[----:B------:R-:W-:-:S07]  /*1150*/  LEPC R20, `(.L_x_9) ;  /* 0x000000001014794e */ /* 0x000fce0000000000 */
[----:B-1----:R-:W-:Y:S05]  /*1160*/  CALL.ABS.NOINC R14 ;  /* 0x000000000e007343 */ /* 0x002fea0003c00000 */
.L_x_9:
[----:B------:R-:W-:Y:S02]  /*1170*/  LOP3.LUT R0, R220, 0x1, RZ, 0xc0, !PT ;  /* 0x00000001dc007812 */ /* 0x000fe400078ec0ff */
[----:B------:R-:W-:Y:S02]  /*1180*/  ISETP.NE.AND P0, PT, R17, 0x3, PT ;  /* 0x000000031100780c */ /* 0x000fe40003f05270 */
[----:B------:R-:W-:-:S04]  /*1190*/  SHF.L.U32 R0, R0, 0x1f, RZ ;  /* 0x0000001f00007819 */ /* 0x000fc800000006ff */
[----:B------:R-:W0:Y:S02]  /*11a0*/  SYNCS.PHASECHK.TRANS64.TRYWAIT P1, [UR61+0x34800], R0 ;  /* 0x03480000ff0075a7 */ /* 0x000e24000802017d */
[----:B0-----:R-:W-:Y:S05]  /*11b0*/  @!P1 BRA `(.L_x_10) ;  /* 0x000000f800749947 */ /* 0x001fea0003800000 */
.L_x_124:
[----:B------:R-:W-:Y:S05]  /*11c0*/  @!P0 BRA `(.L_x_11) ;  /* 0x0000000000048947 */ /* 0x000fea0003800000 */
[----:B------:R-:W-:Y:S01]  /*11d0*/  BPT.TRAP 0x1 ;  /* 0x000000040000795c */ /* 0x000fe20000300000 */
.L_x_11:
[----:B------:R-:W-:Y:S01]  /*11e0*/  R2UR UR4, R2 ;  /* 0x00000000020472ca */ /* 0x000fe200000e0000 */
[----:B------:R-:W-:-:S05]  /*11f0*/  IMAD.U32 R11, RZ, RZ, UR60 ;  /* 0x0000003cff0b7e24 */ /* 0x000fca000f8e00ff */
[----:B------:R-:W-:-:S07]  /*1200*/  LEA R11, R11, UR61, 0x3 ;  /* 0x0000003d0b0b7c11 */ /* 0x000fce000f8e18ff */
[----:B0-----:R-:W-:-:S05]  /*1210*/  IMAD.U32 R0, RZ, RZ, UR4 ;  /* 0x00000004ff007e24 */ /* 0x001fca000f8e00ff */
[----:B------:R-:W-:-:S04]  /*1220*/  SHF.L.U32 R0, R0, 0x1f, RZ ;  /* 0x0000001f00007819 */ /* 0x000fc800000006ff */
[----:B------:R0:W1:Y:S01]  /*1230*/  SYNCS.PHASECHK.TRANS64.TRYWAIT P2, [R11+URZ+0x34830], R0 ;  /* 0x034830000b0075a7 */ /* 0x000062000804017f */
[----:B------:R-:W-:Y:S05]  /*1240*/  @!P0 BRA `(.L_x_12) ;  /* 0x0000000000048947 */ /* 0x000fea0003800000 */
[----:B------:R-:W-:Y:S01]  /*1250*/  BPT.TRAP 0x1 ;  /* 0x000000040000795c */ /* 0x000fe20000300000 */
.L_x_12:
[----:B------:R-:W2:Y:S01]  /*1260*/  S2R R3, SR_TID.X ;  /* 0x0000000000037919 */ /* 0x000ea20000002100 */
[----:B------:R-:W-:Y:S01]  /*1270*/  IMAD.MOV.U32 R87, RZ, RZ, RZ ;  /* 0x000000ffff577224 */ /* 0x000fe200078e00ff */
[----:B--2---:R-:W-:-:S04]  /*1280*/  LOP3.LUT R3, R3, 0x7f, RZ, 0xc0, !PT ;  /* 0x0000007f03037812 */ /* 0x004fc800078ec0ff */
[----:B------:R-:W-:Y:S01]  /*1290*/  ISETP.NE.AND P1, PT, R3, RZ, PT ;  /* 0x000000ff0300720c */ /* 0x000fe20003f25270 */
[----:B-1----:R-:W-:-:S12]  /*12a0*/  @P2 BRA `(.L_x_13) ;  /* 0x0000000000082947 */ /* 0x002fd80003800000 */
[----:B------:R-:W1:Y:S02]  /*12b0*/  SYNCS.PHASECHK.TRANS64.TRYWAIT P2, [R11+URZ+0x34830], R0 ;  /* 0x034830000b0075a7 */ /* 0x000e64000804017f */
[----:B-1----:R-:W-:Y:S05]  /*12c0*/  @!P2 BRA `(.L_x_14) ;  /* 0x000000f80048a947 */ /* 0x002fea0003800000 */
.L_x_13:
[----:B------:R-:W-:Y:S05]  /*12d0*/  WARPSYNC.ALL ;  /* 0x0000000000007948 */ /* 0x000fea0003800000 */
[----:B------:R-:W-:Y:S01]  /*12e0*/  UIADD3 UR4, UR61, 0x1e400, URZ ;  /* 0x0001e4003d047890 */ /* 0x000fe2000fffe03f */
[----:B------:R-:W-:Y:S01]  /*12f0*/  WARPGROUP.ARRIVE ;  /* 0x00000000000079c5 */ /* 0x000fe20000000000 */
[----:B------:R-:W-:Y:S01]  /*1300*/  ULOP3.LUT UR25, UR36, 0x10000, URZ, 0xfc, !UPT ;  /* 0x0001000024197892 */ /* 0x000fe2000f8efc3f */
[----:B------:R-:W-:Y:S01]  /*1310*/  IMAD.IADD R13, R230, 0x1, R81 ;  /* 0x00000001e60d7824 */ /* 0x000fe200078e0251 */
[----:B------:R-:W-:Y:S01]  /*1320*/  USHF.R.U32.HI UR4, URZ, 0x4, UR4 ;  /* 0x000000043f047899 */ /* 0x000fe20008011604 */
[----:B------:R-:W-:Y:S01]  /*1330*/  P2R R21, PR, RZ, 0x2 ;  /* 0x00000002ff157803 */ /* 0x000fe20000000000 */
[----:B------:R-:W-:Y:S01]  /*1340*/  UMOV UR7, 0x40000040 ;  /* 0x4000004000077882 */ /* 0x000fe20000000000 */
[----:B------:R-:W-:Y:S01]  /*1350*/  UMOV UR15, 0x40000040 ;  /* 0x40000040000f7882 */ /* 0x000fe20000000000 */
[----:B------:R-:W-:Y:S01]  /*1360*/  ULOP3.LUT UR4, UR4, 0x3fff, URZ, 0xc0, !UPT ;  /* 0x00003fff04047892 */ /* 0x000fe2000f8ec03f */
[----:B------:R-:W-:Y:S01]  /*1370*/  IMAD R13, R120, -0xb0, R13 ;  /* 0xffffff50780d7824 */ /* 0x000fe200078e020d */
[----:B------:R-:W-:Y:S01]  /*1380*/  UMOV UR11, 0x40000040 ;  /* 0x40000040000b7882 */ /* 0x000fe20000000000 */
[----:B------:R-:W-:Y:S01]  /*1390*/  UMOV UR19, 0x40000040 ;  /* 0x4000004000137882 */ /* 0x000fe20000000000 */
[----:B------:R-:W-:Y:S01]  /*13a0*/  ULOP3.LUT UR5, UR4, 0x10000, URZ, 0xfc, !UPT ;  /* 0x0001000004057892 */ /* 0x000fe2000f8efc3f */
[----:B------:R-:W-:Y:S01]  /*13b0*/  P2R R15, PR, RZ, 0x1 ;  /* 0x00000001ff0f7803 */ /* 0x000fe20000000000 */
[----:B------:R-:W-:Y:S01]  /*13c0*/  UMOV UR23, 0x40000040 ;  /* 0x4000004000177882 */ /* 0x000fe20000000000 */
[----:B------:R-:W-:Y:S01]  /*13d0*/  UMOV UR4, UR25 ;  /* 0x0000001900047c82 */ /* 0x000fe20008000000 */
[----:B------:R-:W-:Y:S01]  /*13e0*/  UIMAD UR24, UR60, 0xb00, UR5 ;  /* 0x00000b003c1878a4 */ /* 0x000fe2000f8e0205 */
[----:B------:R-:W-:Y:S01]  /*13f0*/  IMAD.U32 R8, RZ, RZ, UR4 ;  /* 0x00000004ff087e24 */ /* 0x000fe2000f8e00ff */
[----:B------:R-:W-:Y:S01]  /*1400*/  UMOV UR40, UR4 ;  /* 0x0000000400287c82 */ /* 0x000fe20008000000 */
[----:B01----:R-:W-:Y:S01]  /*1410*/  IMAD.U32 R0, RZ, RZ, UR5 ;  /* 0x00000005ff007e24 */ /* 0x003fe2000f8e00ff */
[----:B------:R-:W-:Y:S01]  /*1420*/  UMOV UR5, 0x40000040 ;  /* 0x4000004000057882 */ /* 0x000fe20000000000 */
[----:B------:R-:W-:Y:S01]  /*1430*/  UIADD3 UR14, UR24, 0x80, URZ ;  /* 0x00000080180e7890 */ /* 0x000fe2000fffe03f */
[----:B------:R-:W-:Y:S01]  /*1440*/  IMAD.U32 R9, RZ, RZ, UR5 ;  /* 0x00000005ff097e24 */ /* 0x000fe2000f8e00ff */
[----:B------:R-:W-:Y:S01]  /*1450*/  UMOV UR6, UR24 ;  /* 0x0000001800067c82 */ /* 0x000fe20008000000 */
[----:B------:R-:W-:Y:S01]  /*1460*/  UMOV UR41, UR5 ;  /* 0x0000000500297c82 */ /* 0x000fe20008000000 */
[----:B------:R-:W-:Y:S01]  /*1470*/  HGMMA.64x16x16.F32 R112, gdesc[UR4], RZ, !UPT, gsb0 ;  /* 0x00200000047079f0 */ /* 0x000fe2000c0008ff */
[----:B------:R-:W-:Y:S01]  /*1480*/  UMOV UR12, UR40 ;  /* 0x00000028000c7c82 */ /* 0x000fe20008000000 */
[----:B------:R-:W-:Y:S01]  /*1490*/  UMOV UR13, UR41 ;  /* 0x00000029000d7c82 */ /* 0x000fe20008000000 */
[----:B------:R-:W-:Y:S01]  /*14a0*/  UIADD3 UR6, UR24, 0x100, URZ ;  /* 0x0000010018067890 */ /* 0x000fe2000fffe03f */
[C---:B------:R-:W-:Y:S01]  /*14b0*/  ISETP.GT.AND P2, PT, R13.reuse, RZ, PT ;  /* 0x000000ff0d00720c */ /* 0x040fe20003f44270 */
[----:B------:R-:W-:Y:S01]  /*14c0*/  UMOV UR4, UR40 ;  /* 0x0000002800047c82 */ /* 0x000fe20008000000 */
[----:B------:R-:W-:Y:S01]  /*14d0*/  UMOV UR5, UR41 ;  /* 0x0000002900057c82 */ /* 0x000fe20008000000 */
[----:B------:R-:W-:Y:S01]  /*14e0*/  UMOV UR7, 0x40000040 ;  /* 0x4000004000077882 */ /* 0x000fe20000000000 */
[----:B------:R-:W-:Y:S01]  /*14f0*/  UIADD3 UR10, UR24, 0x180, URZ ;  /* 0x00000180180a7890 */ /* 0x000fe2000fffe03f */
[C---:B------:R-:W-:Y:S01]  /*1500*/  ISETP.GT.AND P3, PT, R13.reuse, 0x1, PT ;  /* 0x000000010d00780c */ /* 0x040fe20003f64270 */
[----:B------:R-:W-:Y:S01]  /*1510*/  UMOV UR8, UR40 ;  /* 0x0000002800087c82 */ /* 0x000fe20008000000 */
[----:B------:R-:W-:Y:S01]  /*1520*/  UMOV UR9, UR41 ;  /* 0x0000002900097c82 */ /* 0x000fe20008000000 */
        /* <DEDUP_REMOVED lines=12> */
[----:B------:R-:W-:Y:S01]  /*15f0*/  UMOV UR31, 0x40000040 ;  /* 0x40000040001f7882 */ /* 0x000fe20000000000 */
[----:B------:R-:W-:Y:S01]  /*1600*/  UIADD3 UR34, UR24, 0x400, URZ ;  /* 0x0000040018227890 */ /* 0x000fe2000fffe03f */
[C---:B------:R-:W-:Y:S01]  /*1610*/  ISETP.GT.AND P1, PT, R13.reuse, 0x89, PT ;  /* 0x000000890d00780c */ /* 0x040fe20003f24270 */
[----:B------:R-:W-:Y:S01]  /*1620*/  UMOV UR32, UR40 ;  /* 0x0000002800207c82 */ /* 0x000fe20008000000 */
[----:B------:R-:W-:Y:S01]  /*1630*/  UMOV UR33, UR41 ;  /* 0x0000002900217c82 */ /* 0x000fe20008000000 */
[----:B------:R-:W-:Y:S01]  /*1640*/  UMOV UR35, 0x40000040 ;  /* 0x4000004000237882 */ /* 0x000fe20000000000 */
[----:B------:R-:W-:Y:S01]  /*1650*/  UIADD3 UR38, UR24, 0x480, URZ ;  /* 0x0000048018267890 */ /* 0x000fe2000fffe03f */
[----:B------:R-:W-:Y:S01]  /*1660*/  ISETP.GT.AND P0, PT, R13, 0x90, PT ;  /* 0x000000900d00780c */ /* 0x000fe20003f04270 */
[----:B------:R-:W-:Y:S01]  /*1670*/  UMOV UR36, UR40 ;  /* 0x0000002800247c82 */ /* 0x000fe20008000000 */
[----:B------:R-:W-:Y:S01]  /*1680*/  UMOV UR37, UR41 ;  /* 0x0000002900257c82 */ /* 0x000fe20008000000 */
[----:B------:R-:W-:Y:S01]  /*1690*/  UMOV UR39, 0x40000040 ;  /* 0x4000004000277882 */ /* 0x000fe20000000000 */
[----:B------:R-:W-:Y:S01]  /*16a0*/  UIADD3 UR26, UR25, 0x2, URZ ;  /* 0x00000002191a7890 */ /* 0x000fe2000fffe03f */
[--C-:B------:R-:W-:Y:S01]  /*16b0*/  IMAD.MOV.U32 R85, RZ, RZ, R87.reuse ;  /* 0x000000ffff557224 */ /* 0x100fe200078e0057 */
[----:B------:R-:W-:Y:S01]  /*16c0*/  UIADD3 UR42, UR24, 0xa00, URZ ;  /* 0x00000a00182a7890 */ /* 0x000fe2000fffe03f */
[----:B------:R-:W-:Y:S01]  /*16d0*/  IMAD.MOV.U32 R83, RZ, RZ, R87 ;  /* 0x000000ffff537224 */ /* 0x000fe200078e0057 */
[----:B------:R-:W-:Y:S01]  /*16e0*/  UMOV UR43, 0x40000040 ;  /* 0x40000040002b7882 */ /* 0x000fe20000000000 */
[----:B------:R-:W-:Y:S01]  /*16f0*/  UIADD3 UR46, UR24, 0x682, URZ ;  /* 0x00000682182e7890 */ /* 0x000fe2000fffe03f */
[----:B------:R-:W-:Y:S01]  /*1700*/  UMOV UR47, 0x40000040 ;  /* 0x40000040002f7882 */ /* 0x000fe20000000000 */
[----:B------:R-:W-:Y:S01]  /*1710*/  UIADD3 UR50, UR24, 0x684, URZ ;  /* 0x0000068418327890 */ /* 0x000fe2000fffe03f */
[----:B------:R-:W-:Y:S01]  /*1720*/  UMOV UR51, 0x40000040 ;  /* 0x4000004000337882 */ /* 0x000fe20000000000 */
[----:B------:R-:W-:-:S02]  /*1730*/  WARPGROUP.DEPBAR.LE gsb0, 0x0 ;  /* 0x00008000000079c5 */ /* 0x000fc40000010000 */
[----:B------:R-:W-:-:S06]  /*1740*/  WARPGROUP.ARRIVE ;  /* 0x00000000000079c5 */ /* 0x000fcc0000000000 */
[----:B------:R-:W-:Y:S01]  /*1750*/  HGMMA.64x16x16.F32 R104, gdesc[UR12], RZ, !UPT, gsb0 ;  /* 0x002000000c6879f0 */ /* 0x000fe2000c0008ff */
[----:B------:R-:W-:Y:S01]  /*1760*/  UIADD3 UR14, UR24, 0x200, URZ ;  /* 0x00000200180e7890 */ /* 0x000fe2000fffe03f */
[----:B------:R-:W-:Y:S01]  /*1770*/  UMOV UR12, UR40 ;  /* 0x00000028000c7c82 */ /* 0x000fe20008000000 */
[----:B------:R-:W-:Y:S01]  /*1780*/  UMOV UR13, UR41 ;  /* 0x00000029000d7c82 */ /* 0x000fe20008000000 */
[----:B------:R-:W-:Y:S01]  /*1790*/  UMOV UR15, 0x40000040 ;  /* 0x40000040000f7882 */ /* 0x000fe20000000000 */
[----:B------:R-:W-:Y:S02]  /*17a0*/  WARPGROUP.DEPBAR.LE gsb0, 0x0 ;  /* 0x00008000000079c5 */ /* 0x000fe40000010000 */
        /* <DEDUP_REMOVED lines=9> */
[----:B------:R-:W-:Y:S02]  /*1840*/  UIADD3 UR8, UR24, 0x2, URZ ;  /* 0x0000000218087890 */ /* 0x000fe4000fffe03f */
[----:B------:R-:W-:Y:S01]  /*1850*/  UIADD3 UR10, UR24, 0x182, URZ ;  /* 0x00000182180a7890 */ /* 0x000fe2000fffe03f */
[----:B------:R-:W-:Y:S01]  /*1860*/  UMOV UR11, 0x40000040 ;  /* 0x40000040000b7882 */ /* 0x000fe20000000000 */
[----:B------:R-:W-:Y:S02]  /*1870*/  WARPGROUP.DEPBAR.LE gsb0, 0x0 ;  /* 0x00008000000079c5 */ /* 0x000fe40000010000 */
[----:B------:R-:W-:-:S06]  /*1880*/  WARPGROUP.ARRIVE ;  /* 0x00000000000079c5 */ /* 0x000fcc0000000000 */
[----:B------:R-:W-:Y:S01]  /*1890*/  HGMMA.64x16x16.F32 R72, gdesc[UR12], RZ, !UPT, gsb0 ;  /* 0x002000000c4879f0 */ /* 0x000fe2000c0008ff */
[----:B------:R-:W-:Y:S01]  /*18a0*/  UMOV UR12, UR26 ;  /* 0x0000001a000c7c82 */ /* 0x000fe20008000000 */
[----:B------:R-:W-:Y:S01]  /*18b0*/  UMOV UR13, 0x40000040 ;  /* 0x40000040000d7882 */ /* 0x000fe20000000000 */
[----:B------:R-:W-:Y:S01]  /*18c0*/  UMOV UR14, UR8 ;  /* 0x00000008000e7c82 */ /* 0x000fe20008000000 */
[----:B------:R-:W-:Y:S01]  /*18d0*/  UMOV UR15, 0x40000040 ;  /* 0x40000040000f7882 */ /* 0x000fe20000000000 */
[----:B------:R-:W-:Y:S01]  /*18e0*/  UMOV UR40, UR12 ;  /* 0x0000000c00287c82 */ /* 0x000fe20008000000 */
[----:B------:R-:W-:Y:S01]  /*18f0*/  UMOV UR41, UR13 ;  /* 0x0000000d00297c82 */ /* 0x000fe20008000000 */
[----:B------:R-:W-:Y:S01]  /*1900*/  IMAD.U32 R6, RZ, RZ, UR12 ;  /* 0x0000000cff067e24 */ /* 0x000fe2000f8e00ff */
[----:B------:R-:W-:Y:S01]  /*1910*/  UMOV UR8, UR40 ;  /* 0x0000002800087c82 */ /* 0x000fe20008000000 */
[----:B------:R-:W-:Y:S01]  /*1920*/  IMAD.U32 R7, RZ, RZ, UR13 ;  /* 0x0000000dff077e24 */ /* 0x000fe2000f8e00ff */
[----:B------:R-:W-:Y:S01]  /*1930*/  UMOV UR9, UR41 ;  /* 0x0000002900097c82 */ /* 0x000fe20008000000 */
[----:B------:R-:W-:Y:S01]  /*1940*/  UIADD3 UR26, UR25, 0x4, URZ ;  /* 0x00000004191a7890 */ /* 0x000fe2000fffe03f */
        /* <DEDUP_REMOVED lines=44> */
[----:B------:R-:W-:Y:S01]  /*1c10*/  HGMMA.64x16x16.F32 R112, gdesc[UR12], R112, gsb0 ;  /* 0x002000000c7079f0 */ /* 0x000fe20008000870 */
        /* <DEDUP_REMOVED lines=21> */
[----:B------:R-:W-:Y:S02]  /*1d70*/  UIADD3 UR8, UR24, 0x4, URZ ;  /* 0x0000000418087890 */ /* 0x000fe4000fffe03f */
[----:B------:R-:W-:Y:S01]  /*1d80*/  UIADD3 UR10, UR24, 0x184, URZ ;  /* 0x00000184180a7890 */ /* 0x000fe2000fffe03f */
[----:B------:R-:W-:Y:S01]  /*1d90*/  UMOV UR11, 0x40000040 ;  /* 0x40000040000b7882 */ /* 0x000fe20000000000 */
[----:B------:R-:W-:Y:S02]  /*1da0*/  WARPGROUP.DEPBAR.LE gsb0, 0x0 ;  /* 0x00008000000079c5 */ /* 0x000fe40000010000 */
[----:B------:R-:W-:-:S06]  /*1db0*/  WARPGROUP.ARRIVE ;  /* 0x00000000000079c5 */ /* 0x000fcc0000000000 */
[----:B------:R-:W-:Y:S01]  /*1dc0*/  HGMMA.64x16x16.F32 R72, gdesc[UR12], R72, gsb0 ;  /* 0x002000000c4879f0 */ /* 0x000fe20008000848 */
        /* <DEDUP_REMOVED lines=131> */
[----:B------:R-:W-:Y:S01]  /*2600*/  UIADD3 UR26, UR25, 0x400, URZ ;  /* 0x00000400191a7890 */ /* 0x000fe2000fffe03f */
[----:B------:R-:W-:-:S02]  /*2610*/  WARPGROUP.DEPBAR.LE gsb0, 0x0 ;  /* 0x00008000000079c5 */ /* 0x000fc40000010000 */
        /* <DEDUP_REMOVED lines=21> */
[----:B------:R-:W-:Y:S01]  /*2770*/  UMOV UR9, 0x40000040 ;  /* 0x4000004000097882 */ /* 0x000fe20000000000 */
[----:B------:R-:W-:Y:S01]  /*2780*/  UMOV UR11, 0x40000040 ;  /* 0x40000040000b7882 */ /* 0x000fe20000000000 */
[----:B------:R-:W-:Y:S01]  /*2790*/  UMOV UR40, UR8 ;  /* 0x0000000800287c82 */ /* 0x000fe20008000000 */
[----:B------:R-:W-:Y:S01]  /*27a0*/  UMOV UR41, UR9 ;  /* 0x0000000900297c82 */ /* 0x000fe20008000000 */
        /* <DEDUP_REMOVED lines=72> */
[----:B------:R-:W-:Y:S01]  /*2c30*/  UIADD3 UR6, UR25, 0x404, URZ ;  /* 0x0000040419067890 */ /* 0x000fe2000fffe03f */
        /* <DEDUP_REMOVED lines=44> */
[----:B------:R-:W-:Y:S03]  /*2f00*/  HGMMA.64x16x16.F32 R24, gdesc[UR8], R24, gsb0 ;  /* 0x00200000081879f0 */ /* 0x000fe60008000818 */
        /* <DEDUP_REMOVED lines=84> */
[----:B------:R-:W-:Y:S03]  /*3450*/  HGMMA.64x16x16.F32 R96, gdesc[UR48], R96, gsb0 ;  /* 0x00200000306079f0 */ /* 0x000fe60008000860 */
        /* <DEDUP_REMOVED lines=15> */
[----:B------:R-:W-:Y:S01]  /*3550*/  UIADD3 UR6, UR24, 0xa06, URZ ;  /* 0x00000a0618067890 */ /* 0x000fe2000fffe03f */
        /* <DEDUP_REMOVED lines=21> */
[----:B------:R-:W-:Y:S01]  /*36b0*/  WARPGROUP.ARRIVE ;  /* 0x00000000000079c5 */ /* 0x000fe20000000000 */
[----:B------:R-:W-:Y:S02]  /*36c0*/  FSEL R112, R112, -INF , P2 ;  /* 0xff80000070707808 */ /* 0x000fe40001000000 */
[----:B------:R-:W-:Y:S02]  /*36d0*/  FSEL R113, R113, -INF , P3 ;  /* 0xff80000071717808 */ /* 0x000fe40001800000 */
[----:B------:R-:W-:Y:S01]  /*36e0*/  FSEL R116, R116, -INF , P4 ;  /* 0xff80000074747808 */ /* 0x000fe20002000000 */
[----:B------:R-:W-:Y:S01]  /*36f0*/  HGMMA.64x16x16.F32 R104, gdesc[UR20], R104, gsb0 ;  /* 0x00200000146879f0 */ /* 0x000fe20008000868 */
[----:B------:R-:W-:Y:S01]  /*3700*/  UIADD3 UR22, UR24, 0x686, URZ ;  /* 0x0000068618167890 */ /* 0x000fe2000fffe03f */
[----:B------:R-:W-:Y:S01]  /*3710*/  FMNMX.FTZ R3, R112, R113, !PT ;  /* 0x0000007170037209 */ /* 0x000fe20007810000 */
[----:B------:R-:W-:Y:S01]  /*3720*/  UMOV UR23, 0x40000040 ;  /* 0x4000004000177882 */ /* 0x000fe20000000000 */
[----:B------:R-:W-:-:S02]  /*3730*/  FSEL R114, R114, -INF , P2 ;  /* 0xff80000072727808 */ /* 0x000fc40001000000 */
[----:B------:R-:W-:Y:S02]  /*3740*/  FSEL R122, R117, -INF , P5 ;  /* 0xff800000757a7808 */ /* 0x000fe40002800000 */
[----:B------:R-:W-:Y:S02]  /*3750*/  ISETP.GT.AND P2, PT, R13, 0x10, PT ;  /* 0x000000100d00780c */ /* 0x000fe40003f44270 */
[----:B------:R-:W-:Y:S02]  /*3760*/  FMNMX.FTZ R3, R116, R3, !PT ;  /* 0x0000000374037209 */ /* 0x000fe40007810000 */
[----:B------:R-:W-:Y:S02]  /*3770*/  FSEL R115, R115, -INF , P3 ;  /* 0xff80000073737808 */ /* 0x000fe40001800000 */
[----:B------:R-:W-:Y:S02]  /*3780*/  ISETP.GT.AND P3, PT, R13, 0x11, PT ;  /* 0x000000110d00780c */ /* 0x000fe40003f64270 */
[----:B------:R-:W-:-:S02]  /*3790*/  FMNMX.FTZ R3, R122, R3, !PT ;  /* 0x000000037a037209 */ /* 0x000fc40007810000 */
[----:B------:R-:W-:Y:S02]  /*37a0*/  FSEL R118, R118, -INF , P4 ;  /* 0xff80000076767808 */ /* 0x000fe40002000000 */
[----:B------:R-:W-:Y:S02]  /*37b0*/  ISETP.GT.AND P4, PT, R13, 0x18, PT ;  /* 0x000000180d00780c */ /* 0x000fe40003f84270 */
[----:B------:R-:W-:Y:S02]  /*37c0*/  FSEL R12, R119, -INF , P5 ;  /* 0xff800000770c7808 */ /* 0x000fe40002800000 */
[----:B------:R-:W-:Y:S01]  /*37d0*/  ISETP.GT.AND P5, PT, R13, 0x19, PT ;  /* 0x000000190d00780c */ /* 0x000fe20003fa4270 */
[----:B------:R-:W-:Y:S02]  /*37e0*/  WARPGROUP.DEPBAR.LE gsb0, 0x0 ;  /* 0x00008000000079c5 */ /* 0x000fe40000010000 */
[----:B------:R-:W-:Y:S01]  /*37f0*/  WARPGROUP.ARRIVE ;  /* 0x00000000000079c5 */ /* 0x000fe20000000000 */
[----:B------:R-:W-:-:S02]  /*3800*/  FSEL R104, R104, -INF , P2 ;  /* 0xff80000068687808 */ /* 0x000fc40001000000 */
[----:B------:R-:W-:Y:S02]  /*3810*/  FSEL R124, R105, -INF , P3 ;  /* 0xff800000697c7808 */ /* 0x000fe40001800000 */
[----:B------:R-:W-:Y:S01]  /*3820*/  FMNMX.FTZ R3, R104, R3, !PT ;  /* 0x0000000368037209 */ /* 0x000fe20007810000 */
[----:B------:R-:W-:Y:S01]  /*3830*/  HGMMA.64x16x16.F32 R96, gdesc[UR20], R96, gsb0 ;  /* 0x00200000146079f0 */ /* 0x000fe20008000860 */
[----:B------:R-:W-:Y:S01]  /*3840*/  UIADD3 UR22, UR24, 0x706, URZ ;  /* 0x0000070618167890 */ /* 0x000fe2000fffe03f */
[----:B------:R-:W-:Y:S01]  /*3850*/  FSEL R108, R108, -INF , P4 ;  /* 0xff8000006c6c7808 */ /* 0x000fe20002000000 */
[----:B------:R-:W-:Y:S01]  /*3860*/  UMOV UR23, 0x40000040 ;  /* 0x4000004000177882 */ /* 0x000fe20000000000 */
[----:B------:R-:W-:Y:S02]  /*3870*/  FMNMX.FTZ R3, R124, R3, !PT ;  /* 0x000000037c037209 */ /* 0x000fe40007810000 */
[----:B------:R-:W-:Y:S02]  /*3880*/  FSEL R106, R106, -INF , P2 ;  /* 0xff8000006a6a7808 */ /* 0x000fe40001000000 */
[----:B------:R-:W-:-:S02]  /*3890*/  FSEL R126, R109, -INF , P5 ;  /* 0xff8000006d7e7808 */ /* 0x000fc40002800000 */
[----:B------:R-:W-:Y:S02]  /*38a0*/  ISETP.GT.AND P2, PT, R13, 0x20, PT ;  /* 0x000000200d00780c */ /* 0x000fe40003f44270 */
[----:B------:R-:W-:Y:S02]  /*38b0*/  FMNMX.FTZ R3, R108, R3, !PT ;  /* 0x000000036c037209 */ /* 0x000fe40007810000 */
[----:B------:R-:W-:Y:S02]  /*38c0*/  FSEL R14, R107, -INF , P3 ;  /* 0xff8000006b0e7808 */ /* 0x000fe40001800000 */
[----:B------:R-:W-:Y:S02]  /*38d0*/  ISETP.GT.AND P3, PT, R13, 0x21, PT ;  /* 0x000000210d00780c */ /* 0x000fe40003f64270 */
[----:B------:R-:W-:Y:S02]  /*38e0*/  FMNMX.FTZ R3, R126, R3, !PT ;  /* 0x000000037e037209 */ /* 0x000fe40007810000 */
[----:B------:R-:W-:-:S02]  /*38f0*/  FSEL R110, R110, -INF , P4 ;  /* 0xff8000006e6e7808 */ /* 0x000fc40002000000 */
[----:B------:R-:W-:Y:S02]  /*3900*/  ISETP.GT.AND P4, PT, R13, 0x28, PT ;  /* 0x000000280d00780c */ /* 0x000fe40003f84270 */
[----:B------:R-:W-:Y:S02]  /*3910*/  FSEL R20, R111, -INF , P5 ;  /* 0xff8000006f147808 */ /* 0x000fe40002800000 */
[----:B------:R-:W-:Y:S01]  /*3920*/  ISETP.GT.AND P5, PT, R13, 0x29, PT ;  /* 0x000000290d00780c */ /* 0x000fe20003fa4270 */
[----:B------:R-:W-:Y:S02]  /*3930*/  WARPGROUP.DEPBAR.LE gsb0, 0x0 ;  /* 0x00008000000079c5 */ /* 0x000fe40000010000 */
[----:B------:R-:W-:Y:S01]  /*3940*/  WARPGROUP.ARRIVE ;  /* 0x00000000000079c5 */ /* 0x000fe20000000000 */
[----:B------:R-:W-:Y:S02]  /*3950*/  FSEL R128, R96, -INF , P2 ;  /* 0xff80000060807808 */ /* 0x000fe40001000000 */
[----:B------:R-:W-:-:S02]  /*3960*/  FSEL R130, R97, -INF , P3 ;  /* 0xff80000061827808 */ /* 0x000fc40001800000 */
[----:B------:R-:W-:Y:S01]  /*3970*/  FMNMX.FTZ R3, R128, R3, !PT ;  /* 0x0000000380037209 */ /* 0x000fe20007810000 */
[----:B------:R-:W-:Y:S01]  /*3980*/  HGMMA.64x16x16.F32 R88, gdesc[UR20], R88, gsb0 ;  /* 0x00200000145879f0 */ /* 0x000fe20008000858 */
[----:B------:R-:W-:Y:S01]  /*3990*/  UIADD3 UR22, UR24, 0x786, URZ ;  /* 0x0000078618167890 */ /* 0x000fe2000fffe03f */
[----:B------:R-:W-:Y:S01]  /*39a0*/  FSEL R100, R100, -INF , P4 ;  /* 0xff80000064647808 */ /* 0x000fe20002000000 */
[----:B------:R-:W-:Y:S01]  /*39b0*/  UMOV UR23, 0x40000040 ;  /* 0x4000004000177882 */ /* 0x000fe20000000000 */
[----:B------:R-:W-:Y:S02]  /*39c0*/  FMNMX.FTZ R3, R130, R3, !PT ;  /* 0x0000000382037209 */ /* 0x000fe40007810000 */
[----:B------:R-:W-:Y:S02]  /*39d0*/  FSEL R98, R98, -INF , P2 ;  /* 0xff80000062627808 */ /* 0x000fe40001000000 */
[----:B------:R-:W-:Y:S02]  /*39e0*/  FSEL R96, R101, -INF , P5 ;  /* 0xff80000065607808 */ /* 0x000fe40002800000 */
[----:B------:R-:W-:-:S02]  /*39f0*/  ISETP.GT.AND P2, PT, R13, 0x30, PT ;  /* 0x000000300d00780c */ /* 0x000fc40003f44270 */
[----:B------:R-:W-:Y:S02]  /*3a00*/  FMNMX.FTZ R3, R100, R3, !PT ;  /* 0x0000000364037209 */ /* 0x000fe40007810000 */
[----:B------:R-:W-:Y:S02]  /*3a10*/  FSEL R80, R99, -INF , P3 ;  /* 0xff80000063507808 */ /* 0x000fe40001800000 */
[C---:B------:R-:W-:Y:S02]  /*3a20*/  ISETP.GT.AND P3, PT, R13.reuse, 0x31, PT ;  /* 0x000000310d00780c */ /* 0x040fe40003f64270 */
[----:B------:R-:W-:Y:S02]  /*3a30*/  FMNMX.FTZ R3, R96, R3, !PT ;  /* 0x0000000360037209 */ /* 0x000fe40007810000 */
[----:B------:R-:W-:Y:S02]  /*3a40*/  FSEL R102, R102, -INF , P4 ;  /* 0xff80000066667808 */ /* 0x000fe40002000000 */
[----:B------:R-:W-:-:S02]  /*3a50*/  ISETP.GT.AND P4, PT, R13, 0x38, PT ;  /* 0x000000380d00780c */ /* 0x000fc40003f84270 */
[----:B------:R-:W-:Y:S02]  /*3a60*/  FSEL R82, R103, -INF , P5 ;  /* 0xff80000067527808 */ /* 0x000fe40002800000 */
[----:B------:R-:W-:Y:S01]  /*3a70*/  ISETP.GT.AND P5, PT, R13, 0x39, PT ;  /* 0x000000390d00780c */ /* 0x000fe20003fa4270 */
[----:B------:R-:W-:Y:S02]  /*3a80*/  WARPGROUP.DEPBAR.LE gsb0, 0x0 ;  /* 0x00008000000079c5 */ /* 0x000fe40000010000 */
[----:B------:R-:W-:Y:S01]  /*3a90*/  WARPGROUP.ARRIVE ;  /* 0x00000000000079c5 */ /* 0x000fe20000000000 */
[----:B------:R-:W-:Y:S02]  /*3aa0*/  FSEL R140, R88, -INF , P2 ;  /* 0xff800000588c7808 */ /* 0x000fe40001000000 */
[----:B------:R-:W-:Y:S02]  /*3ab0*/  FSEL R136, R89, -INF , P3 ;  /* 0xff80000059887808 */ /* 0x000fe40001800000 */
[----:B------:R-:W-:Y:S01]  /*3ac0*/  FMNMX.FTZ R3, R140, R3, !PT ;  /* 0x000000038c037209 */ /* 0x000fe20007810000 */
[----:B------:R-:W-:Y:S01]  /*3ad0*/  HGMMA.64x16x16.F32 R72, gdesc[UR20], R72, gsb0 ;  /* 0x00200000144879f0 */ /* 0x000fe20008000848 */
[----:B------:R-:W-:Y:S01]  /*3ae0*/  UIADD3 UR22, UR24, 0x806, URZ ;  /* 0x0000080618167890 */ /* 0x000fe2000fffe03f */
[----:B------:R-:W-:Y:S01]  /*3af0*/  FSEL R134, R92, -INF , P4 ;  /* 0xff8000005c867808 */ /* 0x000fe20002000000 */
[----:B------:R-:W-:Y:S01]  /*3b00*/  UMOV UR23, 0x40000040 ;  /* 0x4000004000177882 */ /* 0x000fe20000000000 */
[----:B------:R-:W-:-:S02]  /*3b10*/  FMNMX.FTZ R3, R136, R3, !PT ;  /* 0x0000000388037209 */ /* 0x000fc40007810000 */
[----:B------:R-:W-:Y:S02]  /*3b20*/  FSEL R90, R90, -INF , P2 ;  /* 0xff8000005a5a7808 */ /* 0x000fe40001000000 */
[----:B------:R-:W-:Y:S02]  /*3b30*/  FSEL R92, R93, -INF , P5 ;  /* 0xff8000005d5c7808 */ /* 0x000fe40002800000 */
[----:B------:R-:W-:Y:S02]  /*3b40*/  ISETP.GT.AND P2, PT, R13, 0x40, PT ;  /* 0x000000400d00780c */ /* 0x000fe40003f44270 */
[----:B------:R-:W-:Y:S02]  /*3b50*/  FMNMX.FTZ R3, R134, R3, !PT ;  /* 0x0000000386037209 */ /* 0x000fe40007810000 */
[----:B------:R-:W-:Y:S02]  /*3b60*/  FSEL R84, R91, -INF , P3 ;  /* 0xff8000005b547808 */ /* 0x000fe40001800000 */
[----:B------:R-:W-:-:S02]  /*3b70*/  ISETP.GT.AND P3, PT, R13, 0x41, PT ;  /* 0x000000410d00780c */ /* 0x000fc40003f64270 */
[----:B------:R-:W-:Y:S02]  /*3b80*/  FMNMX.FTZ R3, R92, R3, !PT ;  /* 0x000000035c037209 */ /* 0x000fe40007810000 */
[----:B------:R-:W-:Y:S02]  /*3b90*/  FSEL R94, R94, -INF , P4 ;  /* 0xff8000005e5e7808 */ /* 0x000fe40002000000 */
[----:B------:R-:W-:Y:S02]  /*3ba0*/  ISETP.GT.AND P4, PT, R13, 0x48, PT ;  /* 0x000000480d00780c */ /* 0x000fe40003f84270 */
[----:B------:R-:W-:Y:S02]  /*3bb0*/  FSEL R86, R95, -INF , P5 ;  /* 0xff8000005f567808 */ /* 0x000fe40002800000 */
[----:B------:R-:W-:Y:S01]  /*3bc0*/  ISETP.GT.AND P5, PT, R13, 0x49, PT ;  /* 0x000000490d00780c */ /* 0x000fe20003fa4270 */
[----:B------:R-:W-:Y:S02]  /*3bd0*/  WARPGROUP.DEPBAR.LE gsb0, 0x0 ;  /* 0x00008000000079c5 */ /* 0x000fe40000010000 */
[----:B------:R-:W-:Y:S01]  /*3be0*/  WARPGROUP.ARRIVE ;  /* 0x00000000000079c5 */ /* 0x000fe20000000000 */
[----:B------:R-:W-:-:S02]  /*3bf0*/  FSEL R158, R72, -INF , P2 ;  /* 0xff800000489e7808 */ /* 0x000fc40001000000 */
[----:B------:R-:W-:Y:S01]  /*3c00*/  FSEL R150, R73, -INF , P3 ;  /* 0xff80000049967808 */ /* 0x000fe20001800000 */
[--C-:B------:R-:W-:Y:S01]  /*3c10*/  IMAD.MOV.U32 R73, RZ, RZ, R87.reuse ;  /* 0x000000ffff497224 */ /* 0x100fe200078e0057 */
[----:B------:R-:W-:Y:S01]  /*3c20*/  FMNMX.FTZ R3, R158, R3, !PT ;  /* 0x000000039e037209 */ /* 0x000fe20007810000 */
[----:B------:R-:W-:Y:S01]  /*3c30*/  HGMMA.64x16x16.F32 R64, gdesc[UR20], R64, gsb0 ;  /* 0x00200000144079f0 */ /* 0x000fe20008000840 */
[----:B------:R-:W-:Y:S01]  /*3c40*/  UIADD3 UR22, UR24, 0x886, URZ ;  /* 0x0000088618167890 */ /* 0x000fe2000fffe03f */
[----:B------:R-:W-:Y:S01]  /*3c50*/  FSEL R156, R76, -INF , P4 ;  /* 0xff8000004c9c7808 */ /* 0x000fe20002000000 */
[----:B------:R-:W-:Y:S01]  /*3c60*/  UMOV UR23, 0x40000040 ;  /* 0x4000004000177882 */ /* 0x000fe20000000000 */
[----:B------:R-:W-:Y:S02]  /*3c70*/  FMNMX.FTZ R3, R150, R3, !PT ;  /* 0x0000000396037209 */ /* 0x000fe40007810000 */
[----:B------:R-:W-:Y:S02]  /*3c80*/  FSEL R74, R74, -INF , P2 ;  /* 0xff8000004a4a7808 */ /* 0x000fe40001000000 */
[----:B------:R-:W-:Y:S01]  /*3c90*/  FSEL R144, R77, -INF , P5 ;  /* 0xff8000004d907808 */ /* 0x000fe20002800000 */
[----:B------:R-:W-:Y:S01]  /*3ca0*/  IMAD.MOV.U32 R77, RZ, RZ, R87 ;  /* 0x000000ffff4d7224 */ /* 0x000fe200078e0057 */
[----:B------:R-:W-:-:S02]  /*3cb0*/  ISETP.GT.AND P2, PT, R13, 0x50, PT ;  /* 0x000000500d00780c */ /* 0x000fc40003f44270 */
[----:B------:R-:W-:Y:S02]  /*3cc0*/  FMNMX.FTZ R3, R156, R3, !PT ;  /* 0x000000039c037209 */ /* 0x000fe40007810000 */
[----:B------:R-:W-:Y:S01]  /*3cd0*/  FSEL R72, R75, -INF , P3 ;  /* 0xff8000004b487808 */ /* 0x000fe20001800000 */
[----:B------:R-:W-:Y:S01]  /*3ce0*/  IMAD.MOV.U32 R75, RZ, RZ, R87 ;  /* 0x000000ffff4b7224 */ /* 0x000fe200078e0057 */
[C---:B------:R-:W-:Y:S02]  /*3cf0*/  ISETP.GT.AND P3, PT, R13.reuse, 0x51, PT ;  /* 0x000000510d00780c */ /* 0x040fe40003f64270 */
[----:B------:R-:W-:Y:S02]  /*3d00*/  FMNMX.FTZ R3, R144, R3, !PT ;  /* 0x0000000390037209 */ /* 0x000fe40007810000 */
[----:B------:R-:W-:Y:S02]  /*3d10*/  FSEL R78, R78, -INF , P4 ;  /* 0xff8000004e4e7808 */ /* 0x000fe40002000000 */
[----:B------:R-:W-:-:S02]  /*3d20*/  ISETP.GT.AND P4, PT, R13, 0x58, PT ;  /* 0x000000580d00780c */ /* 0x000fc40003f84270 */
[----:B------:R-:W-:Y:S01]  /*3d30*/  FSEL R76, R79, -INF , P5 ;  /* 0xff8000004f4c7808 */ /* 0x000fe20002800000 */
[----:B------:R-:W-:Y:S01]  /*3d40*/  IMAD.MOV.U32 R79, RZ, RZ, R87 ;  /* 0x000000ffff4f7224 */ /* 0x000fe200078e0057 */
        /* <DEDUP_REMOVED lines=12> */
[----:B------:R-:W-:Y:S01]  /*3e10*/  FSEL R160, R69, -INF , P5 ;  /* 0xff80000045a07808 */ /* 0x000fe20002800000 */
[--C-:B------:R-:W-:Y:S01]  /*3e20*/  IMAD.MOV.U32 R69, RZ, RZ, R87.reuse ;  /* 0x000000ffff457224 */ /* 0x100fe200078e0057 */
[----:B------:R-:W-:Y:S02]  /*3e30*/  ISETP.GT.AND P2, PT, R13, 0x60, PT ;  /* 0x000000600d00780c */ /* 0x000fe40003f44270 */
[----:B------:R-:W-:Y:S02]  /*3e40*/  FMNMX.FTZ R3, R164, R3, !PT ;  /* 0x00000003a4037209 */ /* 0x000fe40007810000 */
[----:B------:R-:W-:Y:S01]  /*3e50*/  FSEL R68, R71, -INF , P5 ;  /* 0xff80000047447808 */ /* 0x000fe20002800000 */
[----:B------:R-:W-:Y:S01]  /*3e60*/  IMAD.MOV.U32 R71, RZ, RZ, R87 ;  /* 0x000000ffff477224 */ /* 0x000fe200078e0057 */
[----:B------:R-:W-:-:S02]  /*3e70*/  FMNMX.FTZ R3, R160, R3, !PT ;  /* 0x00000003a0037209 */ /* 0x000fc40007810000 */
[C---:B------:R-:W-:Y:S02]  /*3e80*/  ISETP.GT.AND P5, PT, R13.reuse, 0x68, PT ;  /* 0x000000680d00780c */ /* 0x040fe40003fa4270 */
        /* <DEDUP_REMOVED lines=15> */
[----:B------:R-:W-:-:S02]  /*3f80*/  FMNMX.FTZ R3, R148, R3, !PT ;  /* 0x0000000394037209 */ /* 0x000fc40007810000 */
[----:B------:R-:W-:Y:S02]  /*3f90*/  FSEL R58, R58, -INF , P2 ;  /* 0xff8000003a3a7808 */ /* 0x000fe40001000000 */
[C---:B------:R-:W-:Y:S02]  /*3fa0*/  ISETP.GT.AND P2, PT, R13.reuse, 0x71, PT ;  /* 0x000000710d00780c */ /* 0x040fe40003f44270 */
[----:B------:R-:W-:Y:S02]  /*3fb0*/  FMNMX.FTZ R3, R142, R3, !PT ;  /* 0x000000038e037209 */ /* 0x000fe40007810000 */
[----:B------:R-:W-:Y:S02]  /*3fc0*/  FSEL R62, R62, -INF , P5 ;  /* 0xff8000003e3e7808 */ /* 0x000fe40002800000 */
[----:B------:R-:W-:Y:S01]  /*3fd0*/  ISETP.GT.AND P5, PT, R13, 0x79, PT ;  /* 0x000000790d00780c */ /* 0x000fe20003fa4270 */
[----:B------:R-:W-:Y:S02]  /*3fe0*/  WARPGROUP.DEPBAR.LE gsb0, 0x0 ;  /* 0x00008000000079c5 */ /* 0x000fe40000010000 */
[----:B------:R-:W-:Y:S01]  /*3ff0*/  WARPGROUP.ARRIVE ;  /* 0x00000000000079c5 */ /* 0x000fe20000000000 */
[----:B------:R-:W-:-:S02]  /*4000*/  FSEL R88, R48, -INF , P3 ;  /* 0xff80000030587808 */ /* 0x000fc40001800000 */
[----:B------:R-:W-:Y:S02]  /*4010*/  FSEL R48, R59, -INF , P6 ;  /* 0xff8000003b307808 */ /* 0x000fe40003000000 */
[----:B------:R-:W-:Y:S01]  /*4020*/  ISETP.GT.AND P6, PT, R13, 0x78, PT ;  /* 0x000000780d00780c */ /* 0x000fe20003fc4270 */
[----:B------:R-:W-:Y:S01]  /*4030*/  HGMMA.64x16x16.F32 R40, gdesc[UR20], R40, gsb0 ;  /* 0x00200000142879f0 */ /* 0x000fe20008000828 */
[----:B------:R-:W-:Y:S01]  /*4040*/  UMOV UR22, UR6 ;  /* 0x0000000600167c82 */ /* 0x000fe20008000000 */
[----:B------:R-:W-:Y:S01]  /*4050*/  UMOV UR23, 0x40000040 ;  /* 0x4000004000177882 */ /* 0x000fe20000000000 */
[----:B------:R-:W-:Y:S01]  /*4060*/  FSEL R56, R49, -INF , P2 ;  /* 0xff80000031387808 */ /* 0x000fe20001000000 */
[----:B------:R-:W-:Y:S01]  /*4070*/  ULDC UR6, c[0x0][0x988] ;  /* 0x0002620000067ab9 */ /* 0x000fe20000000800 */
[----:B------:R-:W-:Y:S02]  /*4080*/  FMNMX.FTZ R3, R88, R3, !PT ;  /* 0x0000000358037209 */ /* 0x000fe40007810000 */
[----:B------:R-:W-:-:S02]  /*4090*/  FSEL R60, R52, -INF , P6 ;  /* 0xff800000343c7808 */ /* 0x000fc40003000000 */
[----:B------:R-:W-:Y:S02]  /*40a0*/  FMNMX.FTZ R3, R56, R3, !PT ;  /* 0x0000000338037209 */ /* 0x000fe40007810000 */
[----:B------:R-:W-:Y:S02]  /*40b0*/  FSEL R52, R63, -INF , P4 ;  /* 0xff8000003f347808 */ /* 0x000fe40002000000 */
[----:B------:R-:W-:Y:S02]  /*40c0*/  ISETP.GT.AND P4, PT, R13, 0x80, PT ;  /* 0x000000800d00780c */ /* 0x000fe40003f84270 */
[----:B------:R-:W-:Y:S02]  /*40d0*/  FSEL R132, R53, -INF , P5 ;  /* 0xff80000035847808 */ /* 0x000fe40002800000 */
[----:B------:R-:W-:Y:S02]  /*40e0*/  FMNMX.FTZ R3, R60, R3, !PT ;  /* 0x000000033c037209 */ /* 0x000fe40007810000 */
[----:B------:R-:W-:-:S02]  /*40f0*/  FSEL R50, R50, -INF , P3 ;  /* 0xff80000032327808 */ /* 0x000fc40001800000 */
        /* <DEDUP_REMOVED lines=17> */
[----:B------:R-:W-:Y:S02]  /*4210*/  FMNMX.FTZ R3, R152, R3, !PT ;  /* 0x0000000398037209 */ /* 0x000fe40007810000 */
[C---:B------:R-:W-:Y:S02]  /*4220*/  ISETP.GT.AND P1, PT, R13.reuse, 0x91, PT ;  /* 0x000000910d00780c */ /* 0x040fe40003f24270 */
[----:B------:R-:W-:Y:S02]  /*4230*/  FMNMX.FTZ R3, R168, R3, !PT ;  /* 0x00000003a8037209 */ /* 0x000fe40007810000 */
[----:B------:R-:W-:Y:S02]  /*4240*/  FSEL R46, R46, -INF , P2 ;  /* 0xff8000002e2e7808 */ /* 0x000fe40001000000 */
[----:B------:R-:W-:-:S02]  /*4250*/  ISETP.GT.AND P2, PT, R13, 0x99, PT ;  /* 0x000000990d00780c */ /* 0x000fc40003f44270 */
[----:B------:R-:W-:Y:S02]  /*4260*/  FSEL R42, R42, -INF , P4 ;  /* 0xff8000002a2a7808 */ /* 0x000fe40002000000 */
[----:B------:R-:W-:Y:S02]  /*4270*/  ISETP.GT.AND P4, PT, R13, 0xa1, PT ;  /* 0x000000a10d00780c */ /* 0x000fe40003f84270 */
[----:B------:R-:W-:Y:S02]  /*4280*/  FSEL R44, R55, -INF , P5 ;  /* 0xff800000372c7808 */ /* 0x000fe40002800000 */
[----:B------:R-:W-:Y:S01]  /*4290*/  ISETP.GT.AND P5, PT, R13, 0xa8, PT ;  /* 0x000000a80d00780c */ /* 0x000fe20003fa4270 */
[----:B------:R-:W-:Y:S02]  /*42a0*/  WARPGROUP.DEPBAR.LE gsb0, 0x0 ;  /* 0x00008000000079c5 */ /* 0x000fe40000010000 */
[----:B------:R-:W-:Y:S01]  /*42b0*/  WARPGROUP.ARRIVE ;  /* 0x00000000000079c5 */ /* 0x000fe20000000000 */
[----:B------:R-:W-:-:S02]  /*42c0*/  FSEL R172, R32, -INF , P0 ;  /* 0xff80000020ac7808 */ /* 0x000fc40000000000 */
[----:B------:R-:W-:Y:S02]  /*42d0*/  ISETP.GT.AND P0, PT, R13, 0x98, PT ;  /* 0x000000980d00780c */ /* 0x000fe40003f04270 */
[----:B------:R-:W-:Y:S01]  /*42e0*/  FSEL R174, R33, -INF , P1 ;  /* 0xff80000021ae7808 */ /* 0x000fe20000800000 */
[----:B------:R-:W-:Y:S01]  /*42f0*/  HGMMA.64x16x16.F32 R24, gdesc[UR20], R24, gsb0 ;  /* 0x00200000141879f0 */ /* 0x000fe20008000818 */
[----:B------:R-:W-:Y:S02]  /*4300*/  FMNMX.FTZ R3, R172, R3, !PT ;  /* 0x00000003ac037209 */ /* 0x000fe40007810000 */
[----:B------:R-:W-:Y:S02]  /*4310*/  FSEL R36, R36, -INF , P0 ;  /* 0xff80000024247808 */ /* 0x000fe40000000000 */
[----:B------:R-:W-:Y:S02]  /*4320*/  FMNMX.FTZ R3, R174, R3, !PT ;  /* 0x00000003ae037209 */ /* 0x000fe40007810000 */
[----:B------:R-:W-:-:S02]  /*4330*/  FSEL R32, R43, -INF , P3 ;  /* 0xff8000002b207808 */ /* 0x000fc40001800000 */
[----:B------:R-:W-:Y:S02]  /*4340*/  FSEL R190, R37, -INF , P2 ;  /* 0xff80000025be7808 */ /* 0x000fe40001000000 */
[----:B------:R-:W-:Y:S02]  /*4350*/  FMNMX.FTZ R3, R36, R3, !PT ;  /* 0x0000000324037209 */ /* 0x000fe40007810000 */
[----:B------:R-:W-:Y:S02]  /*4360*/  ISETP.GT.AND P3, PT, R13, 0xa0, PT ;  /* 0x000000a00d00780c */ /* 0x000fe40003f64270 */
[----:B------:R-:W-:Y:S02]  /*4370*/  FMNMX.FTZ R3, R190, R3, !PT ;  /* 0x00000003be037209 */ /* 0x000fe40007810000 */
[----:B------:R-:W-:Y:S02]  /*4380*/  P2R R33, PR, RZ, 0x4 ;  /* 0x00000004ff217803 */ /* 0x000fe40000000000 */
[----:B------:R-:W-:-:S02]  /*4390*/  P2R R43, PR, RZ, 0x2 ;  /* 0x00000002ff2b7803 */ /* 0x000fc40000000000 */
[----:B------:R-:W-:Y:S02]  /*43a0*/  ISETP.GT.AND P1, PT, R13, 0x90, PT ;  /* 0x000000900d00780c */ /* 0x000fe40003f24270 */
[----:B------:R-:W-:Y:S02]  /*43b0*/  P2R R41, PR, RZ, 0x1 ;  /* 0x00000001ff297803 */ /* 0x000fe40000000000 */
[----:B------:R-:W-:Y:S02]  /*43c0*/  FSEL R34, R34, -INF , P1 ;  /* 0xff80000022227808 */ /* 0x000fe40000800000 */
[----:B------:R-:W-:Y:S02]  /*43d0*/  ISETP.NE.AND P1, PT, R43, RZ, PT ;  /* 0x000000ff2b00720c */ /* 0x000fe40003f25270 */
[----:B------:R-:W-:Y:S01]  /*43e0*/  ISETP.GT.AND P0, PT, R13, 0x89, PT ;  /* 0x000000890d00780c */ /* 0x000fe20003f04270 */
[----:B------:R-:W-:Y:S02]  /*43f0*/  WARPGROUP.DEPBAR.LE gsb0, 0x0 ;  /* 0x00008000000079c5 */ /* 0x000fe40000010000 */
[----:B------:R-:W-:-:S02]  /*4400*/  FSEL R192, R24, -INF , P3 ;  /* 0xff80000018c07808 */ /* 0x000fc40001800000 */
[----:B------:R-:W-:Y:S02]  /*4410*/  FSEL R196, R25, -INF , P4 ;  /* 0xff80000019c47808 */ /* 0x000fe40002000000 */
[----:B------:R-:W-:Y:S02]  /*4420*/  FMNMX.FTZ R3, R192, R3, !PT ;  /* 0x00000003c0037209 */ /* 0x000fe40007810000 */
[----:B------:R-:W-:Y:S02]  /*4430*/  FSEL R194, R28, -INF , P5 ;  /* 0xff8000001cc27808 */ /* 0x000fe40002800000 */
[----:B------:R-:W-:Y:S02]  /*4440*/  FMNMX.FTZ R3, R196, R3, !PT ;  /* 0x00000003c4037209 */ /* 0x000fe40007810000 */
[----:B------:R-:W-:Y:S02]  /*4450*/  FSEL R198, R29, -INF , P6 ;  /* 0xff8000001dc67808 */ /* 0x000fe40003000000 */
[----:B------:R-:W-:-:S02]  /*4460*/  FMNMX.FTZ R3, R194, R3, !PT ;  /* 0x00000003c2037209 */ /* 0x000fc40007810000 */
[----:B------:R-:W-:Y:S02]  /*4470*/  FSEL R28, R35, -INF , P1 ;  /* 0xff800000231c7808 */ /* 0x000fe40000800000 */
[----:B------:R-:W-:Y:S01]  /*4480*/  FMNMX.FTZ R25, R198, R3, !PT ;  /* 0x00000003c6197209 */ /* 0x000fe20007810000 */
[----:B------:R-:W-:Y:S01]  /*4490*/  IMAD.U32 R3, RZ, RZ, UR6 ;  /* 0x00000006ff037e24 */ /* 0x000fe2000f8e00ff */
[----:B------:R-:W-:Y:S02]  /*44a0*/  FSEL R24, R47, -INF , P0 ;  /* 0xff8000002f187808 */ /* 0x000fe40000000000 */
[----:B------:R-:W-:Y:S01]  /*44b0*/  ISETP.NE.AND P0, PT, R41, RZ, PT ;  /* 0x000000ff2900720c */ /* 0x000fe20003f05270 */
[----:B------:R-:W0:Y:S01]  /*44c0*/  SHFL.BFLY PT, R10, R25, 0x2, 0x1f ;  /* 0x0c401f00190a7f89 */ /* 0x000e2200000e0000 */
[----:B------:R-:W-:Y:S02]  /*44d0*/  FSEL R26, R26, -INF , P3 ;  /* 0xff8000001a1a7808 */ /* 0x000fe40001800000 */
[----:B------:R-:W-:-:S02]  /*44e0*/  FSEL R38, R38, -INF , P0 ;  /* 0xff80000026267808 */ /* 0x000fc40000000000 */
[----:B------:R-:W-:Y:S02]  /*44f0*/  FSEL R30, R30, -INF , P5 ;  /* 0xff8000001e1e7808 */ /* 0x000fe40002800000 */
[----:B------:R-:W-:Y:S02]  /*4500*/  ISETP.NE.AND P0, PT, R15, RZ, PT ;  /* 0x000000ff0f00720c */ /* 0x000fe40003f05270 */
[----:B------:R-:W-:-:S13]  /*4510*/  ISETP.NE.AND P1, PT, R21, RZ, PT ;  /* 0x000000ff1500720c */ /* 0x000fda0003f25270 */
[----:B------:R-:W-:Y:S01]  /*4520*/  @!P1 VIADD R11, R11, 0x34840 ;  /* 0x000348400b0b9836 */ /* 0x000fe20000000000 */
[----:B0-----:R-:W-:-:S04]  /*4530*/  FMNMX.FTZ R29, R25, R10, !PT ;  /* 0x0000000a191d7209 */ /* 0x001fc80007810000 */
[----:B------:R-:W-:Y:S01]  /*4540*/  @!P1 PRMT R11, RZ, 0x654, R11 ;  /* 0x00000654ff0b9816 */ /* 0x000fe2000000000b */
[----:B------:R-:W0:Y:S03]  /*4550*/  SHFL.BFLY PT, R10, R29, 0x1, 0x1f ;  /* 0x0c201f001d0a7f89 */ /* 0x000e2600000e0000 */
[----:B------:R1:W-:Y:S01]  /*4560*/  @!P1 SYNCS.ARRIVE.TRANS64.RED.A1T0 RZ, [R11+URZ], RZ ;  /* 0x000000ff0bff99a7 */ /* 0x0003e2000810043f */
[----:B0-----:R-:W-:-:S04]  /*4570*/  FMNMX.FTZ R10, R29, R10, !PT ;  /* 0x0000000a1d0a7209 */ /* 0x001fc80007810000 */
[C---:B------:R-:W-:Y:S01]  /*4580*/  FSETP.NEU.FTZ.AND P2, PT, R10.reuse, -INF , PT ;  /* 0xff8000000a00780b */ /* 0x040fe20003f5d000 */
[----:B------:R-:W-:-:S05]  /*4590*/  FMUL.FTZ R37, R10, R3 ;  /* 0x000000030a257220 */ /* 0x000fca0000410000 */
[----:B------:R-:W-:Y:S02]  /*45a0*/  FSEL R37, R37, RZ, P2 ;  /* 0x000000ff25257208 */ /* 0x000fe40001000000 */
[----:B------:R-:W-:Y:S02]  /*45b0*/  ISETP.NE.AND P2, PT, R33, RZ, PT ;  /* 0x000000ff2100720c */ /* 0x000fe40003f45270 */
[----:B------:R-:W-:Y:S01]  /*45c0*/  FMNMX.FTZ R33, R114, R115, !PT ;  /* 0x0000007372217209 */ /* 0x000fe20007810000 */
[-CC-:B------:R-:W-:Y:S01]  /*45d0*/  FFMA.FTZ R176, R112, R3.reuse, -R37.reuse ;  /* 0x0000000370b07223 */ /* 0x180fe20000010825 */
[----:B------:R-:W-:Y:S01]  /*45e0*/  FSEL R112, R39, -INF , P2 ;  /* 0xff80000027707808 */ /* 0x000fe20001000000 */
[--C-:B------:R-:W-:Y:S01]  /*45f0*/  FFMA.FTZ R178, R116, R3, -R37.reuse ;  /* 0x0000000374b27223 */ /* 0x100fe20000010825 */
[----:B------:R-:W-:Y:S01]  /*4600*/  FMNMX.FTZ R33, R118, R33, !PT ;  /* 0x0000002176217209 */ /* 0x000fe20007810000 */
[-CC-:B------:R-:W-:Y:S01]  /*4610*/  FFMA.FTZ R206, R60, R3.reuse, -R37.reuse ;  /* 0x000000033cce7223 */ /* 0x180fe20000010825 */
[----:B------:R-:W-:Y:S01]  /*4620*/  FSEL R116, R27, -INF , P4 ;  /* 0xff8000001b747808 */ /* 0x000fe20002000000 */
[--C-:B------:R-:W-:Y:S01]  /*4630*/  FFMA.FTZ R27, R56, R3, -R37.reuse ;  /* 0x00000003381b7223 */ /* 0x100fe20000010825 */
[----:B------:R-:W-:Y:S01]  /*4640*/  FMNMX.FTZ R33, R12, R33, !PT ;  /* 0x000000210c217209 */ /* 0x000fe20007810000 */
[--C-:B------:R-:W-:Y:S01]  /*4650*/  FFMA.FTZ R13, R113, R3, -R37.reuse ;  /* 0x00000003710d7223 */ /* 0x100fe20000010825 */
[----:B------:R-:W-:Y:S01]  /*4660*/  FSEL R56, R31, -INF , P6 ;  /* 0xff8000001f387808 */ /* 0x000fe20003000000 */
[----:B------:R-:W-:Y:S01]  /*4670*/  MUFU.EX2 R176, R176 ;  /* 0x000000b000b07308 */ /* 0x000fe20000000800 */
[----:B------:R-:W-:Y:S01]  /*4680*/  FMNMX.FTZ R33, R106, R33, !PT ;  /* 0x000000216a217209 */ /* 0x000fe20007810000 */
[-CC-:B------:R-:W-:Y:S01]  /*4690*/  FFMA.FTZ R15, R122, R3.reuse, -R37.reuse ;  /* 0x000000037a0f7223 */ /* 0x180fe20000010825 */
[-CC-:B------:R-:W-:Y:S01]  /*46a0*/  FFMA.FTZ R204, R88, R3.reuse, -R37.reuse ;  /* 0x0000000358cc7223 */ /* 0x180fe20000010825 */
[--C-:B------:R-:W-:Y:S01]  /*46b0*/  FFMA.FTZ R180, R104, R3, -R37.reuse ;  /* 0x0000000368b47223 */ /* 0x100fe20000010825 */
[----:B------:R-:W-:Y:S01]  /*46c0*/  FMNMX.FTZ R35, R14, R33, !PT ;  /* 0x000000210e237209 */ /* 0x000fe20007810000 */
[-CC-:B------:R-:W-:Y:S01]  /*46d0*/  FFMA.FTZ R21, R124, R3.reuse, -R37.reuse ;  /* 0x000000037c157223 */ /* 0x180fe20000010825 */
[--C-:B------:R-:W-:Y:S01]  /*46e0*/  FFMA.FTZ R182, R108, R3, -R37.reuse ;  /* 0x000000036cb67223 */ /* 0x100fe20000010825 */
[----:B------:R-:W0:Y:S01]  /*46f0*/  MUFU.EX2 R13, R13 ;  /* 0x0000000d000d7308 */ /* 0x000e220000000800 */
[----:B------:R-:W-:Y:S01]  /*4700*/  FMNMX.FTZ R35, R110, R35, !PT ;  /* 0x000000236e237209 */ /* 0x000fe20007810000 */
[-CC-:B------:R-:W-:Y:S01]  /*4710*/  FFMA.FTZ R25, R126, R3.reuse, -R37.reuse ;  /* 0x000000037e197223 */ /* 0x180fe20000010825 */
[-CC-:B------:R-:W-:Y:S01]  /*4720*/  FFMA.FTZ R184, R128, R3.reuse, -R37.reuse ;  /* 0x0000000380b87223 */ /* 0x180fe20000010825 */
[--C-:B------:R-:W-:Y:S01]  /*4730*/  FFMA.FTZ R214, R36, R3, -R37.reuse ;  /* 0x0000000324d67223 */ /* 0x100fe20000010825 */
[----:B------:R-:W-:Y:S01]  /*4740*/  FMNMX.FTZ R35, R20, R35, !PT ;  /* 0x0000002314237209 */ /* 0x000fe20007810000 */
[-CC-:B------:R-:W-:Y:S01]  /*4750*/  FFMA.FTZ R29, R130, R3.reuse, -R37.reuse ;  /* 0x00000003821d7223 */ /* 0x180fe20000010825 */
[--C-:B------:R-:W-:Y:S01]  /*4760*/  FFMA.FTZ R186, R100, R3, -R37.reuse ;  /* 0x0000000364ba7223 */ /* 0x100fe20000010825 */
[----:B------:R-:W-:Y:S01]  /*4770*/  MUFU.EX2 R178, R178 ;  /* 0x000000b200b27308 */ /* 0x000fe20000000800 */
[----:B------:R-:W-:Y:S01]  /*4780*/  FMNMX.FTZ R35, R98, R35, !PT ;  /* 0x0000002362237209 */ /* 0x000fe20007810000 */
[-CC-:B------:R-:W-:Y:S01]  /*4790*/  FFMA.FTZ R96, R96, R3.reuse, -R37.reuse ;  /* 0x0000000360607223 */ /* 0x180fe20000010825 */
[-CC-:B------:R-:W-:Y:S01]  /*47a0*/  FFMA.FTZ R188, R140, R3.reuse, -R37.reuse ;  /* 0x000000038cbc7223 */ /* 0x180fe20000010825 */
[--C-:B------:R-:W-:Y:S01]  /*47b0*/  FFMA.FTZ R136, R136, R3, -R37.reuse ;  /* 0x0000000388887223 */ /* 0x100fe20000010825 */
[----:B------:R-:W-:Y:S01]  /*47c0*/  FMNMX.FTZ R41, R80, R35, !PT ;  /* 0x0000002350297209 */ /* 0x000fe20007810000 */
[-CC-:B------:R-:W-:Y:S01]  /*47d0*/  FFMA.FTZ R134, R134, R3.reuse, -R37.reuse ;  /* 0x0000000386867223 */ /* 0x180fe20000010825 */
[----:B------:R-:W-:Y:S01]  /*47e0*/  FFMA.FTZ R92, R92, R3, -R37 ;  /* 0x000000035c5c7223 */ /* 0x000fe20000010825 */
[----:B------:R-:W-:Y:S01]  /*47f0*/  MUFU.EX2 R15, R15 ;  /* 0x0000000f000f7308 */ /* 0x000fe20000000800 */
[----:B------:R-:W-:Y:S01]  /*4800*/  FMNMX.FTZ R41, R102, R41, !PT ;  /* 0x0000002966297209 */ /* 0x000fe20007810000 */
[----:B0-----:R-:W-:Y:S01]  /*4810*/  FADD.FTZ R65, R176, R13 ;  /* 0x0000000db0417221 */ /* 0x001fe20000010000 */
        /* <DEDUP_REMOVED lines=25> */
[----:B------:R-:W-:Y:S01]  /*49b0*/  F2FP.F16.F32.PACK_AB R176, R13, R176 ;  /* 0x000000b00db0723e */ /* 0x000fe200000000ff */
[--C-:B------:R-:W-:Y:S01]  /*49c0*/  FFMA.FTZ R59, R190, R3, -R37.reuse ;  /* 0x00000003be3b7223 */ /* 0x100fe20000010825 */
[----:B------:R-:W-:Y:S01]  /*49d0*/  FMNMX.FTZ R45, R72, R45, !PT ;  /* 0x0000002d482d7209 */ /* 0x000fe20007810000 */
[-CC-:B------:R-:W-:Y:S01]  /*49e0*/  FFMA.FTZ R216, R192, R3.reuse, -R37.reuse ;  /* 0x00000003c0d87223 */ /* 0x180fe20000010825 */
[----:B------:R-:W-:Y:S01]  /*49f0*/  MUFU.EX2 R25, R25 ;  /* 0x0000001900197308 */ /* 0x000fe20000000800 */
[--C-:B------:R-:W-:Y:S01]  /*4a00*/  FFMA.FTZ R196, R196, R3, -R37.reuse ;  /* 0x00000003c4c47223 */ /* 0x100fe20000010825 */
[----:B------:R-:W-:Y:S01]  /*4a10*/  FMNMX.FTZ R45, R78, R45, !PT ;  /* 0x0000002d4e2d7209 */ /* 0x000fe20007810000 */
[----:B------:R-:W-:-:S03]  /*4a20*/  FFMA.FTZ R218, R194, R3, -R37 ;  /* 0x00000003c2da7223 */ /* 0x000fc60000010825 */
[----:B------:R-:W-:Y:S02]  /*4a30*/  FMNMX.FTZ R47, R76, R45, !PT ;  /* 0x0000002d4c2f7209 */ /* 0x000fe40007810000 */
[----:B------:R-:W-:Y:S02]  /*4a40*/  MUFU.EX2 R184, R184 ;  /* 0x000000b800b87308 */ /* 0x000fe40000000800 */
[----:B------:R-:W-:-:S04]  /*4a50*/  FMNMX.FTZ R47, R66, R47, !PT ;  /* 0x0000002f422f7209 */ /* 0x000fc80007810000 */
[----:B------:R-:W-:Y:S02]  /*4a60*/  FMNMX.FTZ R47, R64, R47, !PT ;  /* 0x0000002f402f7209 */ /* 0x000fe40007810000 */
[----:B------:R-:W-:Y:S02]  /*4a70*/  MUFU.EX2 R29, R29 ;  /* 0x0000001d001d7308 */ /* 0x000fe40000000800 */
[----:B------:R-:W-:-:S04]  /*4a80*/  FMNMX.FTZ R47, R70, R47, !PT ;  /* 0x0000002f462f7209 */ /* 0x000fc80007810000 */
[----:B------:R-:W-:Y:S02]  /*4a90*/  FMNMX.FTZ R49, R68, R47, !PT ;  /* 0x0000002f44317209 */ /* 0x000fe40007810000 */
[----:B------:R-:W-:Y:S02]  /*4aa0*/  MUFU.EX2 R186, R186 ;  /* 0x000000ba00ba7308 */ /* 0x000fe40000000800 */
[----:B------:R-:W-:-:S04]  /*4ab0*/  FMNMX.FTZ R49, R58, R49, !PT ;  /* 0x000000313a317209 */ /* 0x000fc80007810000 */
[----:B------:R-:W-:Y:S02]  /*4ac0*/  FMNMX.FTZ R49, R48, R49, !PT ;  /* 0x0000003130317209 */ /* 0x000fe40007810000 */
[----:B------:R0:W-:Y:S02]  /*4ad0*/  MUFU.EX2 R33, R96 ;  /* 0x0000006000217308 */ /* 0x0001e40000000800 */
[----:B------:R-:W-:-:S04]  /*4ae0*/  FMNMX.FTZ R49, R62, R49, !PT ;  /* 0x000000313e317209 */ /* 0x000fc80007810000 */
[----:B------:R-:W-:Y:S02]  /*4af0*/  FMNMX.FTZ R51, R52, R49, !PT ;  /* 0x0000003134337209 */ /* 0x000fe40007810000 */
[----:B------:R-:W-:Y:S01]  /*4b00*/  MUFU.EX2 R188, R188 ;  /* 0x000000bc00bc7308 */ /* 0x000fe20000000800 */
[----:B0-----:R-:W-:Y:S01]  /*4b10*/  FFMA.FTZ R96, R150, R3, -R37 ;  /* 0x0000000396607223 */ /* 0x001fe20000010825 */
        /* <DEDUP_REMOVED lines=8> */
[----:B------:R-:W0:Y:S02]  /*4ba0*/  MUFU.EX2 R92, R92 ;  /* 0x0000005c005c7308 */ /* 0x000e240000000800 */
[----:B------:R-:W-:-:S04]  /*4bb0*/  FMNMX.FTZ R53, R46, R53, !PT ;  /* 0x000000352e357209 */ /* 0x000fc80007810000 */
[----:B------:R-:W-:Y:S02]  /*4bc0*/  FMNMX.FTZ R53, R24, R53, !PT ;  /* 0x0000003518357209 */ /* 0x000fe40007810000 */
[----:B------:R-:W-:Y:S02]  /*4bd0*/  MUFU.EX2 R43, R158 ;  /* 0x0000009e002b7308 */ /* 0x000fe40000000800 */
[----:B------:R-:W-:-:S04]  /*4be0*/  FMNMX.FTZ R53, R34, R53, !PT ;  /* 0x0000003522357209 */ /* 0x000fc80007810000 */
[----:B------:R-:W-:Y:S02]  /*4bf0*/  FMNMX.FTZ R53, R28, R53, !PT ;  /* 0x000000351c357209 */ /* 0x000fe40007810000 */
[----:B------:R-:W2:Y:S01]  /*4c00*/  MUFU.EX2 R96, R96 ;  /* 0x0000006000607308 */ /* 0x000ea20000000800 */
[----:B0-----:R-:W-:Y:S02]  /*4c10*/  F2FP.F16.F32.PACK_AB R190, R92, R41 ;  /* 0x000000295cbe723e */ /* 0x001fe400000000ff */
[----:B------:R-:W-:-:S04]  /*4c20*/  FMNMX.FTZ R53, R38, R53, !PT ;  /* 0x0000003526357209 */ /* 0x000fc80007810000 */
[----:B------:R-:W-:Y:S01]  /*4c30*/  FMNMX.FTZ R53, R112, R53, !PT ;  /* 0x0000003570357209 */ /* 0x000fe20007810000 */
[----:B------:R-:W-:Y:S03]  /*4c40*/  MUFU.EX2 R45, R156 ;  /* 0x0000009c002d7308 */ /* 0x000fe60000000800 */
[----:B------:R-:W-:-:S04]  /*4c50*/  FMNMX.FTZ R53, R26, R53, !PT ;  /* 0x000000351a357209 */ /* 0x000fc80007810000 */
[----:B------:R-:W-:Y:S01]  /*4c60*/  FMNMX.FTZ R53, R116, R53, !PT ;  /* 0x0000003574357209 */ /* 0x000fe20007810000 */
[----:B------:R-:W0:Y:S01]  /*4c70*/  MUFU.EX2 R100, R100 ;  /* 0x0000006400647308 */ /* 0x000e220000000800 */
[----:B--2---:R-:W-:Y:S02]  /*4c80*/  F2FP.F16.F32.PACK_AB R192, R96, R43 ;  /* 0x0000002b60c0723e */ /* 0x004fe400000000ff */
[----:B------:R-:W-:-:S04]  /*4c90*/  FMNMX.FTZ R53, R30, R53, !PT ;  /* 0x000000351e357209 */ /* 0x000fc80007810000 */
[----:B------:R-:W-:Y:S01]  /*4ca0*/  FMNMX.FTZ R57, R56, R53, !PT ;  /* 0x0000003538397209 */ /* 0x000fe20007810000 */
[----:B------:R-:W-:Y:S01]  /*4cb0*/  MUFU.EX2 R47, R170 ;  /* 0x000000aa002f7308 */ /* 0x000fe20000000800 */
[----:B------:R-:W-:-:S03]  /*4cc0*/  FFMA.FTZ R53, R146, R3, -R37 ;  /* 0x0000000392357223 */ /* 0x000fc60000010825 */
[----:B------:R-:W2:Y:S04]  /*4cd0*/  SHFL.BFLY PT, R60, R57, 0x2, 0x1f ;  /* 0x0c401f00393c7f89 */ /* 0x000ea800000e0000 */
[----:B------:R-:W-:Y:S01]  /*4ce0*/  MUFU.EX2 R104, R104 ;  /* 0x0000006800687308 */ /* 0x000fe20000000800 */
[----:B0-----:R-:W-:-:S07]  /*4cf0*/  F2FP.F16.F32.PACK_AB R194, R100, R45 ;  /* 0x0000002d64c2723e */ /* 0x001fce00000000ff */
[----:B------:R-:W-:Y:S08]  /*4d00*/  MUFU.EX2 R49, R164 ;  /* 0x000000a400317308 */ /* 0x000ff00000000800 */
[----:B------:R-:W0:Y:S01]  /*4d10*/  MUFU.EX2 R108, R108 ;  /* 0x0000006c006c7308 */ /* 0x000e220000000800 */
[----:B--2---:R-:W-:Y:S01]  /*4d20*/  FMNMX.FTZ R60, R57, R60, !PT ;  /* 0x0000003c393c7209 */ /* 0x004fe20007810000 */
[-CC-:B------:R-:W-:Y:S01]  /*4d30*/  FFMA.FTZ R57, R174, R3.reuse, -R37.reuse ;  /* 0x00000003ae397223 */ /* 0x180fe20000010825 */
[----:B------:R-:W-:-:S05]  /*4d40*/  FFMA.FTZ R37, R198, R3, -R37 ;  /* 0x00000003c6257223 */ /* 0x000fca0000010825 */
[----:B------:R-:W-:Y:S01]  /*4d50*/  MUFU.EX2 R200, R200 ;  /* 0x000000c800c87308 */ /* 0x000fe20000000800 */
[----:B------:R-:W2:Y:S07]  /*4d60*/  SHFL.BFLY PT, R61, R60, 0x1, 0x1f ;  /* 0x0c201f003c3d7f89 */ /* 0x000eae00000e0000 */
[----:B------:R-:W-:Y:S01]  /*4d70*/  MUFU.EX2 R51, R154 ;  /* 0x0000009a00337308 */ /* 0x000fe20000000800 */
[----:B0-----:R-:W-:-:S07]  /*4d80*/  F2FP.F16.F32.PACK_AB R198, R108, R49 ;  /* 0x000000316cc6723e */ /* 0x001fce00000000ff */
[----:B------:R-:W-:Y:S08]  /*4d90*/  MUFU.EX2 R202, R202 ;  /* 0x000000ca00ca7308 */ /* 0x000ff00000000800 */
[----:B------:R-:W-:Y:S01]  /*4da0*/  MUFU.EX2 R39, R142 ;  /* 0x0000008e00277308 */ /* 0x000fe20000000800 */
[----:B--2---:R-:W-:-:S04]  /*4db0*/  FMNMX.FTZ R88, R60, R61, !PT ;  /* 0x0000003d3c587209 */ /* 0x004fc80007810000 */
[C---:B------:R-:W-:Y:S01]  /*4dc0*/  FSETP.NEU.FTZ.AND P2, PT, R88.reuse, -INF , PT ;  /* 0xff8000005800780b */ /* 0x040fe20003f5d000 */
[-C--:B------:R-:W-:Y:S02]  /*4dd0*/  FMUL.FTZ R63, R88, R3.reuse ;  /* 0x00000003583f7220 */ /* 0x080fe40000410000 */
[----:B------:R-:W-:Y:S03]  /*4de0*/  MUFU.EX2 R204, R204 ;  /* 0x000000cc00cc7308 */ /* 0x000fe60000000800 */
[----:B------:R-:W-:Y:S02]  /*4df0*/  FSEL R63, R63, RZ, P2 ;  /* 0x000000ff3f3f7208 */ /* 0x000fe40001000000 */
[----:B------:R-:W-:Y:S01]  /*4e00*/  ISETP.GE.AND P2, PT, R81, 0xb1, PT ;  /* 0x000000b15100780c */ /* 0x000fe20003f46270 */
[----:B------:R-:W-:Y:S02]  /*4e10*/  IMAD.MOV.U32 R81, RZ, RZ, R87 ;  /* 0x000000ffff517224 */ /* 0x000fe400078e0057 */
[-C--:B------:R-:W-:Y:S01]  /*4e20*/  FFMA.FTZ R60, R12, R3.reuse, -R63 ;  /* 0x000000030c3c7223 */ /* 0x080fe2000001083f */
[----:B------:R-:W-:Y:S01]  /*4e30*/  FADD.FTZ R12, R178, R65 ;  /* 0x00000041b20c7221 */ /* 0x000fe20000010000 */
[-CC-:B------:R-:W-:Y:S01]  /*4e40*/  FFMA.FTZ R177, R114, R3.reuse, -R63.reuse ;  /* 0x0000000372b17223 */ /* 0x180fe2000001083f */
[-CC-:B------:R-:W-:Y:S01]  /*4e50*/  FFMA.FTZ R36, R115, R3.reuse, -R63.reuse ;  /* 0x0000000373247223 */ /* 0x180fe2000001083f */
[-CC-:B------:R-:W-:Y:S01]  /*4e60*/  FFMA.FTZ R179, R118, R3.reuse, -R63.reuse ;  /* 0x0000000376b37223 */ /* 0x180fe2000001083f */
[----:B------:R-:W-:Y:S01]  /*4e70*/  FADD.FTZ R65, R15, R12 ;  /* 0x0000000c0f417221 */ /* 0x000fe20000010000 */
[-CC-:B------:R-:W-:Y:S01]  /*4e80*/  FFMA.FTZ R181, R106, R3.reuse, -R63.reuse ;  /* 0x000000036ab57223 */ /* 0x180fe2000001083f */
[----:B------:R-:W-:Y:S01]  /*4e90*/  MUFU.EX2 R60, R60 ;  /* 0x0000003c003c7308 */ /* 0x000fe20000000800 */
        /* <DEDUP_REMOVED lines=15> */
[----:B------:R-:W0:Y:S01]  /*4f90*/  MUFU.EX2 R36, R36 ;  /* 0x0000002400247308 */ /* 0x000e220000000800 */
[-C--:B------:R-:W-:Y:S01]  /*4fa0*/  FFMA.FTZ R191, R94, R3.reuse, -R63 ;  /* 0x000000035ebf7223 */ /* 0x080fe2000001083f */
[----:B------:R-:W-:Y:S01]  /*4fb0*/  FADD.FTZ R58, R184, R65 ;  /* 0x00000041b83a7221 */ /* 0x000fe20000010000 */
[-CC-:B------:R-:W-:Y:S01]  /*4fc0*/  FFMA.FTZ R86, R86, R3.reuse, -R63.reuse ;  /* 0x0000000356567223 */ /* 0x180fe2000001083f */
[-CC-:B------:R-:W-:Y:S01]  /*4fd0*/  FFMA.FTZ R205, R50, R3.reuse, -R63.reuse ;  /* 0x0000000332cd7223 */ /* 0x180fe2000001083f */
[-CC-:B------:R-:W-:Y:S01]  /*4fe0*/  FFMA.FTZ R193, R74, R3.reuse, -R63.reuse ;  /* 0x000000034ac17223 */ /* 0x180fe2000001083f */
[----:B------:R-:W-:Y:S01]  /*4ff0*/  FADD.FTZ R67, R29, R58 ;  /* 0x0000003a1d437221 */ /* 0x000fe20000010000 */
[-CC-:B------:R-:W-:Y:S01]  /*5000*/  FFMA.FTZ R72, R72, R3.reuse, -R63.reuse ;  /* 0x0000000348487223 */ /* 0x180fe2000001083f */
[----:B------:R-:W2:Y:S01]  /*5010*/  MUFU.EX2 R179, R179 ;  /* 0x000000b300b37308 */ /* 0x000ea20000000800 */
[-C--:B------:R-:W-:Y:S01]  /*5020*/  FFMA.FTZ R195, R78, R3.reuse, -R63 ;  /* 0x000000034ec37223 */ /* 0x080fe2000001083f */
[----:B------:R-:W-:Y:S01]  /*5030*/  FADD.FTZ R58, R186, R67 ;  /* 0x00000043ba3a7221 */ /* 0x000fe20000010000 */
[-CC-:B------:R-:W-:Y:S01]  /*5040*/  FFMA.FTZ R74, R76, R3.reuse, -R63.reuse ;  /* 0x000000034c4a7223 */ /* 0x180fe2000001083f */
[-CC-:B------:R-:W-:Y:S01]  /*5050*/  FFMA.FTZ R197, R66, R3.reuse, -R63.reuse ;  /* 0x0000000342c57223 */ /* 0x180fe2000001083f */
[-CC-:B------:R-:W-:Y:S01]  /*5060*/  FFMA.FTZ R64, R64, R3.reuse, -R63.reuse ;  /* 0x0000000340407223 */ /* 0x180fe2000001083f */
[----:B------:R-:W-:Y:S01]  /*5070*/  FADD.FTZ R67, R33, R58 ;  /* 0x0000003a21437221 */ /* 0x000fe20000010000 */
[-C--:B------:R-:W-:Y:S01]  /*5080*/  FFMA.FTZ R199, R70, R3.reuse, -R63 ;  /* 0x0000000346c77223 */ /* 0x080fe2000001083f */
[----:B------:R-:W3:Y:S01]  /*5090*/  MUFU.EX2 R181, R181 ;  /* 0x000000b500b57308 */ /* 0x000ee20000000800 */
[----:B0-----:R-:W-:Y:S01]  /*50a0*/  FADD.FTZ R12, R177, R36 ;  /* 0x00000024b10c7221 */ /* 0x001fe20000010000 */
[----:B------:R-:W-:Y:S01]  /*50b0*/  FADD.FTZ R58, R188, R67 ;  /* 0x00000043bc3a7221 */ /* 0x000fe20000010000 */
[-CC-:B------:R-:W-:Y:S01]  /*50c0*/  FFMA.FTZ R66, R68, R3.reuse, -R63.reuse ;  /* 0x0000000344427223 */ /* 0x180fe2000001083f */
[-CC-:B------:R-:W-:Y:S01]  /*50d0*/  FFMA.FTZ R48, R48, R3.reuse, -R63.reuse ;  /* 0x0000000330307223 */ /* 0x180fe2000001083f */
[-CC-:B------:R-:W-:Y:S01]  /*50e0*/  FFMA.FTZ R203, R62, R3.reuse, -R63.reuse ;  /* 0x000000033ecb7223 */ /* 0x180fe2000001083f */
[----:B------:R-:W-:Y:S01]  /*50f0*/  FADD.FTZ R58, R35, R58 ;  /* 0x0000003a233a7221 */ /* 0x000fe20000010000 */
[-CC-:B------:R-:W-:Y:S01]  /*5100*/  FFMA.FTZ R52, R52, R3.reuse, -R63.reuse ;  /* 0x0000000334347223 */ /* 0x180fe2000001083f */
[----:B------:R-:W0:Y:S01]  /*5110*/  MUFU.EX2 R14, R14 ;  /* 0x0000000e000e7308 */ /* 0x000e220000000800 */
[----:B--2---:R-:W-:Y:S01]  /*5120*/  FADD.FTZ R65, R179, R12 ;  /* 0x0000000cb3417221 */ /* 0x004fe20000010000 */
[----:B------:R-:W-:Y:S01]  /*5130*/  FADD.FTZ R67, R41, R58 ;  /* 0x0000003a29437221 */ /* 0x000fe20000010000 */
[-CC-:B------:R-:W-:Y:S01]  /*5140*/  FFMA.FTZ R40, R40, R3.reuse, -R63.reuse ;  /* 0x0000000328287223 */ /* 0x180fe2000001083f */
[-C--:B------:R-:W-:Y:S01]  /*5150*/  FFMA.FTZ R207, R54, R3.reuse, -R63 ;  /* 0x0000000336cf7223 */ /* 0x080fe2000001083f */
[----:B------:R-:W-:Y:S01]  /*5160*/  FADD.FTZ R12, R60, R65 ;  /* 0x000000413c0c7221 */ /* 0x000fe20000010000 */
[----:B------:R-:W-:Y:S01]  /*5170*/  FADD.FTZ R58, R92, R67 ;  /* 0x000000435c3a7221 */ /* 0x000fe20000010000 */
[-CC-:B------:R-:W-:Y:S01]  /*5180*/  FFMA.FTZ R44, R44, R3.reuse, -R63.reuse ;  /* 0x000000032c2c7223 */ /* 0x180fe2000001083f */
[----:B------:R-:W2:Y:S01]  /*5190*/  MUFU.EX2 R183, R183 ;  /* 0x000000b700b77308 */ /* 0x000ea20000000800 */
[----:B---3--:R-:W-:Y:S01]  /*51a0*/  FADD.FTZ R65, R181, R12 ;  /* 0x0000000cb5417221 */ /* 0x008fe20000010000 */
[----:B------:R-:W-:Y:S01]  /*51b0*/  FADD.FTZ R67, R43, R58 ;  /* 0x0000003a2b437221 */ /* 0x000fe20000010000 */
[-CC-:B------:R-:W-:Y:S01]  /*51c0*/  FFMA.FTZ R42, R42, R3.reuse, -R63.reuse ;  /* 0x000000032a2a7223 */ /* 0x180fe2000001083f */
[-CC-:B------:R-:W-:Y:S01]  /*51d0*/  FFMA.FTZ R32, R32, R3.reuse, -R63.reuse ;  /* 0x0000000320207223 */ /* 0x180fe2000001083f */
[-C--:B------:R-:W-:Y:S01]  /*51e0*/  FFMA.FTZ R46, R46, R3.reuse, -R63 ;  /* 0x000000032e2e7223 */ /* 0x080fe2000001083f */
[----:B------:R-:W-:Y:S01]  /*51f0*/  FADD.FTZ R50, R96, R67 ;  /* 0x0000004360327221 */ /* 0x000fe20000010000 */
[-C--:B------:R-:W-:Y:S01]  /*5200*/  FFMA.FTZ R24, R24, R3.reuse, -R63 ;  /* 0x0000000318187223 */ /* 0x080fe2000001083f */
[----:B------:R-:W3:Y:S01]  /*5210*/  MUFU.EX2 R20, R20 ;  /* 0x0000001400147308 */ /* 0x000ee20000000800 */
[----:B0-----:R-:W-:Y:S01]  /*5220*/  FADD.FTZ R12, R14, R65 ;  /* 0x000000410e0c7221 */ /* 0x001fe20000010000 */
[----:B------:R-:W-:Y:S01]  /*5230*/  FADD.FTZ R67, R45, R50 ;  /* 0x000000322d437221 */ /* 0x000fe20000010000 */
[-CC-:B------:R-:W-:Y:S01]  /*5240*/  FFMA.FTZ R34, R34, R3.reuse, -R63.reuse ;  /* 0x0000000322227223 */ /* 0x180fe2000001083f */
[-CC-:B------:R-:W-:Y:S01]  /*5250*/  FFMA.FTZ R28, R28, R3.reuse, -R63.reuse ;  /* 0x000000031c1c7223 */ /* 0x180fe2000001083f */
[-C--:B------:R-:W-:Y:S01]  /*5260*/  FFMA.FTZ R38, R38, R3.reuse, -R63 ;  /* 0x0000000326267223 */ /* 0x080fe2000001083f */
[----:B------:R-:W-:Y:S01]  /*5270*/  FADD.FTZ R50, R100, R67 ;  /* 0x0000004364327221 */ /* 0x000fe20000010000 */
[-CC-:B------:R-:W-:Y:S01]  /*5280*/  FFMA.FTZ R112, R112, R3.reuse, -R63.reuse ;  /* 0x0000000370707223 */ /* 0x180fe2000001083f */
[----:B------:R-:W0:Y:S01]  /*5290*/  MUFU.EX2 R185, R185 ;  /* 0x000000b900b97308 */ /* 0x000e220000000800 */
[----:B--2---:R-:W-:Y:S01]  /*52a0*/  FADD.FTZ R65, R183, R12 ;  /* 0x0000000cb7417221 */ /* 0x004fe20000010000 */
[-CC-:B------:R-:W-:Y:S01]  /*52b0*/  FFMA.FTZ R26, R26, R3.reuse, -R63.reuse ;  /* 0x000000031a1a7223 */ /* 0x180fe2000001083f */
[-CC-:B------:R-:W-:Y:S01]  /*52c0*/  FFMA.FTZ R116, R116, R3.reuse, -R63.reuse ;  /* 0x0000000374747223 */ /* 0x180fe2000001083f */
[-CC-:B------:R-:W-:Y:S01]  /*52d0*/  FFMA.FTZ R30, R30, R3.reuse, -R63.reuse ;  /* 0x000000031e1e7223 */ /* 0x180fe2000001083f */
[----:B------:R-:W-:Y:S01]  /*52e0*/  FFMA.FTZ R56, R56, R3, -R63 ;  /* 0x0000000338387223 */ /* 0x000fe2000001083f */
[----:B------:R-:W-:Y:S01]  /*52f0*/  F2FP.F16.F32.PACK_AB R181, R14, R181 ;  /* 0x000000b50eb5723e */ /* 0x000fe200000000ff */
[----:B------:R-:W-:Y:S01]  /*5300*/  IMAD.MOV.U32 R78, RZ, RZ, R87 ;  /* 0x000000ffff4e7224 */ /* 0x000fe200078e0057 */
[----:B------:R-:W2:Y:S01]  /*5310*/  MUFU.EX2 R80, R80 ;  /* 0x0000005000507308 */ /* 0x000ea20000000800 */
[----:B---3--:R-:W-:Y:S01]  /*5320*/  FADD.FTZ R12, R20, R65 ;  /* 0x00000041140c7221 */ /* 0x008fe20000010000 */
[----:B------:R-:W-:Y:S01]  /*5330*/  F2FP.F16.F32.PACK_AB R182, R25, R182 ;  /* 0x000000b619b6723e */ /* 0x000fe200000000ff */
[--C-:B------:R-:W-:Y:S01]  /*5340*/  IMAD.MOV.U32 R76, RZ, RZ, R87.reuse ;  /* 0x000000ffff4c7224 */ /* 0x100fe200078e0057 */
[----:B------:R-:W-:Y:S01]  /*5350*/  F2FP.F16.F32.PACK_AB R184, R29, R184 ;  /* 0x000000b81db8723e */ /* 0x000fe200000000ff */
[--C-:B------:R-:W-:Y:S01]  /*5360*/  IMAD.MOV.U32 R70, RZ, RZ, R87.reuse ;  /* 0x000000ffff467224 */ /* 0x100fe200078e0057 */
[----:B------:R-:W-:Y:S01]  /*5370*/  F2FP.F16.F32.PACK_AB R186, R33, R186 ;  /* 0x000000ba21ba723e */ /* 0x000fe200000000ff */
[--C-:B------:R-:W-:Y:S01]  /*5380*/  IMAD.MOV.U32 R68, RZ, RZ, R87.reuse ;  /* 0x000000ffff447224 */ /* 0x100fe200078e0057 */
[----:B------:R-:W3:Y:S01]  /*5390*/  MUFU.EX2 R187, R187 ;  /* 0x000000bb00bb7308 */ /* 0x000ee20000000800 */
[----:B0-----:R-:W-:Y:S01]  /*53a0*/  FADD.FTZ R65, R185, R12 ;  /* 0x0000000cb9417221 */ /* 0x001fe20000010000 */
[----:B------:R-:W-:Y:S01]  /*53b0*/  F2FP.F16.F32.PACK_AB R188, R35, R188 ;  /* 0x000000bc23bc723e */ /* 0x000fe200000000ff */
[--C-:B------:R-:W-:Y:S01]  /*53c0*/  IMAD.MOV.U32 R67, RZ, RZ, R87.reuse ;  /* 0x000000ffff437224 */ /* 0x100fe200078e0057 */
[----:B------:R-:W-:Y:S01]  /*53d0*/  F2FP.F16.F32.PACK_AB R177, R36, R177 ;  /* 0x000000b124b1723e */ /* 0x000fe200000000ff */
[--C-:B------:R-:W-:Y:S01]  /*53e0*/  IMAD.MOV.U32 R62, RZ, RZ, R87.reuse ;  /* 0x000000ffff3e7224 */ /* 0x100fe200078e0057 */
[----:B------:R-:W-:Y:S01]  /*53f0*/  F2FP.F16.F32.PACK_AB R179, R60, R179 ;  /* 0x000000b33cb3723e */ /* 0x000fe200000000ff */
[----:B------:R-:W-:Y:S01]  /*5400*/  IMAD.MOV.U32 R60, RZ, RZ, R87 ;  /* 0x000000ffff3c7224 */ /* 0x000fe200078e0057 */
[----:B------:R-:W0:Y:S01]  /*5410*/  MUFU.EX2 R82, R82 ;  /* 0x0000005200527308 */ /* 0x000e220000000800 */
[C---:B--2---:R-:W-:Y:S01]  /*5420*/  FADD.FTZ R12, R80.reuse, R65 ;  /* 0x00000041500c7221 */ /* 0x044fe20000010000 */
[----:B------:R-:W-:Y:S01]  /*5430*/  F2FP.F16.F32.PACK_AB R185, R80, R185 ;  /* 0x000000b950b9723e */ /* 0x000fe200000000ff */
[--C-:B------:R-:W-:Y:S01]  /*5440*/  IMAD.MOV.U32 R80, RZ, RZ, R87.reuse ;  /* 0x000000ffff507224 */ /* 0x100fe200078e0057 */
[----:B------:R-:W-:Y:S01]  /*5450*/  F2FP.F16.F32.PACK_AB R178, R15, R178 ;  /* 0x000000b20fb2723e */ /* 0x000fe200000000ff */
[--C-:B------:R-:W-:Y:S01]  /*5460*/  IMAD.MOV.U32 R58, RZ, RZ, R87.reuse ;  /* 0x000000ffff3a7224 */ /* 0x100fe200078e0057 */
[----:B------:R-:W-:Y:S01]  /*5470*/  F2FP.F16.F32.PACK_AB R180, R21, R180 ;  /* 0x000000b415b4723e */ /* 0x000fe200000000ff */
[--C-:B------:R-:W-:Y:S01]  /*5480*/  IMAD.MOV.U32 R54, RZ, RZ, R87.reuse ;  /* 0x000000ffff367224 */ /* 0x100fe200078e0057 */
[----:B------:R-:W1:Y:S01]  /*5490*/  MUFU.EX2 R189, R189 ;  /* 0x000000bd00bd7308 */ /* 0x000e620000000800 */
[----:B---3--:R-:W-:Y:S01]  /*54a0*/  FADD.FTZ R65, R187, R12 ;  /* 0x0000000cbb417221 */ /* 0x008fe20000010000 */
[----:B------:R-:W-:Y:S01]  /*54b0*/  F2FP.F16.F32.PACK_AB R183, R20, R183 ;  /* 0x000000b714b7723e */ /* 0x000fe200000000ff */
[----:B------:R-:W-:-:S02]  /*54c0*/  IMAD.MOV.U32 R45, RZ, RZ, R87 ;  /* 0x000000ffff2d7224 */ /* 0x000fc400078e0057 */
[--C-:B------:R-:W-:Y:S02]  /*54d0*/  IMAD.MOV.U32 R43, RZ, RZ, R87.reuse ;  /* 0x000000ffff2b7224 */ /* 0x100fe400078e0057 */
[----:B------:R-:W-:Y:S01]  /*54e0*/  IMAD.MOV.U32 R41, RZ, RZ, R87 ;  /* 0x000000ffff297224 */ /* 0x000fe200078e0057 */
[----:B------:R-:W2:Y:S01]  /*54f0*/  MUFU.EX2 R84, R84 ;  /* 0x0000005400547308 */ /* 0x000ea20000000800 */
[C---:B0-----:R-:W-:Y:S01]  /*5500*/  FADD.FTZ R12, R82.reuse, R65 ;  /* 0x00000041520c7221 */ /* 0x041fe20000010000 */
[----:B------:R-:W-:Y:S01]  /*5510*/  FADD.FTZ R65, R47, R50 ;  /* 0x000000322f417221 */ /* 0x000fe20000010000 */
[----:B------:R-:W-:Y:S01]  /*5520*/  F2FP.F16.F32.PACK_AB R187, R82, R187 ;  /* 0x000000bb52bb723e */ /* 0x000fe200000000ff */
[----:B------:R-:W-:Y:S02]  /*5530*/  IMAD.MOV.U32 R82, RZ, RZ, R87 ;  /* 0x000000ffff527224 */ /* 0x000fe400078e0057 */
[----:B------:R-:W-:Y:S01]  /*5540*/  FADD.FTZ R50, R104, R65 ;  /* 0x0000004168327221 */ /* 0x000fe20000010000 */
[--C-:B------:R-:W-:Y:S01]  /*5550*/  IMAD.MOV.U32 R36, RZ, RZ, R87.reuse ;  /* 0x000000ffff247224 */ /* 0x100fe200078e0057 */
[----:B------:R-:W0:Y:S01]  /*5560*/  MUFU.EX2 R191, R191 ;  /* 0x000000bf00bf7308 */ /* 0x000e220000000800 */
[----:B-1----:R-:W-:Y:S01]  /*5570*/  FADD.FTZ R11, R189, R12 ;  /* 0x0000000cbd0b7221 */ /* 0x002fe20000010000 */
[----:B------:R-:W-:Y:S01]  /*5580*/  FADD.FTZ R65, R49, R50 ;  /* 0x0000003231417221 */ /* 0x000fe20000010000 */
[----:B------:R-:W-:-:S02]  /*5590*/  IMAD.MOV.U32 R49, RZ, RZ, R87 ;  /* 0x000000ffff317224 */ /* 0x000fc400078e0057 */
[----:B------:R-:W-:Y:S02]  /*55a0*/  IMAD.MOV.U32 R35, RZ, RZ, R87 ;  /* 0x000000ffff237224 */ /* 0x000fe400078e0057 */
[----:B------:R-:W-:Y:S01]  /*55b0*/  FADD.FTZ R65, R108, R65 ;  /* 0x000000416c417221 */ /* 0x000fe20000010000 */
[----:B------:R-:W-:Y:S01]  /*55c0*/  IMAD.MOV.U32 R33, RZ, RZ, R87 ;  /* 0x000000ffff217224 */ /* 0x000fe200078e0057 */
[----:B------:R-:W1:Y:S01]  /*55d0*/  MUFU.EX2 R86, R86 ;  /* 0x0000005600567308 */ /* 0x000e620000000800 */
[----:B--2---:R-:W-:Y:S01]  /*55e0*/  FADD.FTZ R12, R84, R11 ;  /* 0x0000000b540c7221 */ /* 0x004fe20000010000 */
[----:B------:R-:W-:Y:S01]  /*55f0*/  FADD.FTZ R50, R200, R65 ;  /* 0x00000041c8327221 */ /* 0x000fe20000010000 */
[C---:B------:R-:W-:Y:S01]  /*5600*/  F2FP.F16.F32.PACK_AB R200, R51.reuse, R200 ;  /* 0x000000c833c8723e */ /* 0x040fe200000000ff */
[--C-:B------:R-:W-:Y:S01]  /*5610*/  IMAD.MOV.U32 R29, RZ, RZ, R87.reuse ;  /* 0x000000ffff1d7224 */ /* 0x100fe200078e0057 */
[----:B------:R-:W-:Y:S01]  /*5620*/  F2FP.F16.F32.PACK_AB R189, R84, R189 ;  /* 0x000000bd54bd723e */ /* 0x000fe200000000ff */
[----:B------:R-:W-:Y:S01]  /*5630*/  FADD.FTZ R65, R51, R50 ;  /* 0x0000003233417221 */ /* 0x000fe20000010000 */
[----:B------:R-:W-:Y:S01]  /*5640*/  IMAD.MOV.U32 R84, RZ, RZ, R87 ;  /* 0x000000ffff547224 */ /* 0x000fe200078e0057 */
[----:B------:R-:W2:Y:S01]  /*5650*/  MUFU.EX2 R193, R193 ;  /* 0x000000c100c17308 */ /* 0x000ea20000000800 */
[----:B0-----:R-:W-:Y:S01]  /*5660*/  FADD.FTZ R11, R191, R12 ;  /* 0x0000000cbf0b7221 */ /* 0x001fe20000010000 */
[----:B------:R-:W-:Y:S01]  /*5670*/  FADD.FTZ R50, R202, R65 ;  /* 0x00000041ca327221 */ /* 0x000fe20000010000 */
[----:B------:R-:W-:Y:S01]  /*5680*/  F2FP.F16.F32.PACK_AB R202, R39, R202 ;  /* 0x000000ca27ca723e */ /* 0x000fe200000000ff */
[----:B------:R-:W-:-:S02]  /*5690*/  IMAD.MOV.U32 R51, RZ, RZ, R87 ;  /* 0x000000ffff337224 */ /* 0x000fc400078e0057 */
[----:B------:R-:W-:Y:S01]  /*56a0*/  FADD.FTZ R65, R39, R50 ;  /* 0x0000003227417221 */ /* 0x000fe20000010000 */
[----:B------:R-:W-:Y:S01]  /*56b0*/  IMAD.MOV.U32 R39, RZ, RZ, R87 ;  /* 0x000000ffff277224 */ /* 0x000fe200078e0057 */
[----:B------:R-:W0:Y:S01]  /*56c0*/  MUFU.EX2 R72, R72 ;  /* 0x0000004800487308 */ /* 0x000e220000000800 */
[----:B-1----:R-:W-:Y:S01]  /*56d0*/  FADD.FTZ R12, R86, R11 ;  /* 0x0000000b560c7221 */ /* 0x002fe20000010000 */
[----:B------:R-:W-:Y:S01]  /*56e0*/  FADD.FTZ R50, R204, R65 ;  /* 0x00000041cc327221 */ /* 0x000fe20000010000 */
[----:B------:R-:W-:Y:S01]  /*56f0*/  F2FP.F16.F32.PACK_AB R191, R86, R191 ;  /* 0x000000bf56bf723e */ /* 0x000fe200000000ff */
[--C-:B------:R-:W-:Y:S02]  /*5700*/  IMAD.MOV.U32 R86, RZ, RZ, R87.reuse ;  /* 0x000000ffff567224 */ /* 0x100fe400078e0057 */
[--C-:B------:R-:W-:Y:S02]  /*5710*/  IMAD.MOV.U32 R65, RZ, RZ, R87.reuse ;  /* 0x000000ffff417224 */ /* 0x100fe400078e0057 */
[----:B------:R-:W1:Y:S01]  /*5720*/  MUFU.EX2 R195, R195 ;  /* 0x000000c300c37308 */ /* 0x000e620000000800 */
[----:B--2---:R-:W-:Y:S01]  /*5730*/  FADD.FTZ R11, R193, R12 ;  /* 0x0000000cc10b7221 */ /* 0x004fe20000010000 */
[----:B------:R-:W-:-:S06]  /*5740*/  IMAD.MOV.U32 R25, RZ, RZ, R87 ;  /* 0x000000ffff197224 */ /* 0x000fcc00078e0057 */
[----:B------:R-:W2:Y:S01]  /*5750*/  MUFU.EX2 R74, R74 ;  /* 0x0000004a004a7308 */ /* 0x000ea20000000800 */
[C---:B0-----:R-:W-:Y:S01]  /*5760*/  FADD.FTZ R12, R72.reuse, R11 ;  /* 0x0000000b480c7221 */ /* 0x041fe20000010000 */
[----:B------:R-:W-:Y:S01]  /*5770*/  F2FP.F16.F32.PACK_AB R193, R72, R193 ;  /* 0x000000c148c1723e */ /* 0x000fe200000000ff */
[----:B------:R-:W-:-:S05]  /*5780*/  IMAD.MOV.U32 R72, RZ, RZ, R87 ;  /* 0x000000ffff487224 */ /* 0x000fca00078e0057 */
[----:B------:R-:W0:Y:S01]  /*5790*/  MUFU.EX2 R197, R197 ;  /* 0x000000c500c57308 */ /* 0x000e220000000800 */
[----:B-1----:R-:W-:-:S07]  /*57a0*/  FADD.FTZ R11, R195, R12 ;  /* 0x0000000cc30b7221 */ /* 0x002fce0000010000 */
[----:B------:R-:W1:Y:S01]  /*57b0*/  MUFU.EX2 R64, R64 ;  /* 0x0000004000407308 */ /* 0x000e620000000800 */
[C---:B--2---:R-:W-:Y:S01]  /*57c0*/  FADD.FTZ R12, R74.reuse, R11 ;  /* 0x0000000b4a0c7221 */ /* 0x044fe20000010000 */
[----:B------:R-:W-:Y:S01]  /*57d0*/  F2FP.F16.F32.PACK_AB R195, R74, R195 ;  /* 0x000000c34ac3723e */ /* 0x000fe200000000ff */
[----:B------:R-:W-:-:S05]  /*57e0*/  IMAD.MOV.U32 R74, RZ, RZ, R87 ;  /* 0x000000ffff4a7224 */ /* 0x000fca00078e0057 */
[----:B------:R-:W2:Y:S01]  /*57f0*/  MUFU.EX2 R27, R27 ;  /* 0x0000001b001b7308 */ /* 0x000ea20000000800 */
[----:B0-----:R-:W-:-:S07]  /*5800*/  FADD.FTZ R11, R197, R12 ;  /* 0x0000000cc50b7221 */ /* 0x001fce0000010000 */
[----:B------:R-:W0:Y:S01]  /*5810*/  MUFU.EX2 R199, R199 ;  /* 0x000000c700c77308 */ /* 0x000e220000000800 */
[C---:B-1----:R-:W-:Y:S01]  /*5820*/  FADD.FTZ R12, R64.reuse, R11 ;  /* 0x0000000b400c7221 */ /* 0x042fe20000010000 */
[----:B------:R-:W-:Y:S01]  /*5830*/  F2FP.F16.F32.PACK_AB R197, R64, R197 ;  /* 0x000000c540c5723e */ /* 0x000fe200000000ff */
[----:B------:R-:W-:-:S05]  /*5840*/  IMAD.MOV.U32 R64, RZ, RZ, R87 ;  /* 0x000000ffff407224 */ /* 0x000fca00078e0057 */
[----:B------:R-:W-:Y:S01]  /*5850*/  MUFU.EX2 R206, R206 ;  /* 0x000000ce00ce7308 */ /* 0x000fe20000000800 */
[C---:B--2---:R-:W-:Y:S01]  /*5860*/  FADD.FTZ R63, R27.reuse, R50 ;  /* 0x000000321b3f7221 */ /* 0x044fe20000010000 */
[----:B------:R-:W-:Y:S01]  /*5870*/  F2FP.F16.F32.PACK_AB R204, R27, R204 ;  /* 0x000000cc1bcc723e */ /* 0x000fe200000000ff */
[--C-:B------:R-:W-:Y:S02]  /*5880*/  IMAD.MOV.U32 R50, RZ, RZ, R87.reuse ;  /* 0x000000ffff327224 */ /* 0x100fe400078e0057 */
[----:B------:R-:W-:-:S03]  /*5890*/  IMAD.MOV.U32 R27, RZ, RZ, R87 ;  /* 0x000000ffff1b7224 */ /* 0x000fc600078e0057 */
[----:B------:R-:W1:Y:S01]  /*58a0*/  MUFU.EX2 R66, R66 ;  /* 0x0000004200427308 */ /* 0x000e620000000800 */
[----:B0-----:R-:W-:-:S07]  /*58b0*/  FADD.FTZ R11, R199, R12 ;  /* 0x0000000cc70b7221 */ /* 0x001fce0000010000 */
[----:B------:R-:W-:Y:S08]  /*58c0*/  MUFU.EX2 R31, R31 ;  /* 0x0000001f001f7308 */ /* 0x000ff00000000800 */
[----:B------:R-:W0:Y:S01]  /*58d0*/  MUFU.EX2 R201, R201 ;  /* 0x000000c900c97308 */ /* 0x000e220000000800 */
[C---:B-1----:R-:W-:Y:S01]  /*58e0*/  FADD.FTZ R12, R66.reuse, R11 ;  /* 0x0000000b420c7221 */ /* 0x042fe20000010000 */
[----:B------:R-:W-:Y:S01]  /*58f0*/  F2FP.F16.F32.PACK_AB R199, R66, R199 ;  /* 0x000000c742c7723e */ /* 0x000fe200000000ff */
[----:B------:R-:W-:-:S05]  /*5900*/  IMAD.MOV.U32 R66, RZ, RZ, R87 ;  /* 0x000000ffff427224 */ /* 0x000fca00078e0057 */
[----:B------:R-:W-:Y:S08]  /*5910*/  MUFU.EX2 R208, R208 ;  /* 0x000000d000d07308 */ /* 0x000ff00000000800 */
        /* <DEDUP_REMOVED lines=8> */
[----:B------:R1:W-:Y:S01]  /*59a0*/  MUFU.EX2 R209, R32 ;  /* 0x0000002000d17308 */ /* 0x0003e20000000800 */
[----:B0-----:R-:W-:-:S07]  /*59b0*/  FADD.FTZ R11, R203, R12 ;  /* 0x0000000ccb0b7221 */ /* 0x001fce0000010000 */
[----:B------:R-:W0:Y:S01]  /*59c0*/  MUFU.EX2 R52, R52 ;  /* 0x0000003400347308 */ /* 0x000e220000000800 */
[----:B-1----:R-:W-:Y:S01]  /*59d0*/  FADD.FTZ R32, R206, R63 ;  /* 0x0000003fce207221 */ /* 0x002fe20000010000 */
[C---:B------:R-:W-:Y:S01]  /*59e0*/  F2FP.F16.F32.PACK_AB R206, R31.reuse, R206 ;  /* 0x000000ce1fce723e */ /* 0x040fe200000000ff */
[--C-:B------:R-:W-:Y:S02]  /*59f0*/  IMAD.MOV.U32 R63, RZ, RZ, R87.reuse ;  /* 0x000000ffff3f7224 */ /* 0x100fe400078e0057 */
[----:B------:R-:W-:Y:S01]  /*5a00*/  FADD.FTZ R13, R31, R32 ;  /* 0x000000201f0d7221 */ /* 0x000fe20000010000 */
[----:B------:R-:W-:Y:S02]  /*5a10*/  IMAD.MOV.U32 R31, RZ, RZ, R87 ;  /* 0x000000ffff1f7224 */ /* 0x000fe400078e0057 */
[----:B------:R-:W-:Y:S01]  /*5a20*/  MUFU.EX2 R55, R55 ;  /* 0x0000003700377308 */ /* 0x000fe20000000800 */
[----:B------:R-:W-:Y:S01]  /*5a30*/  FADD.FTZ R32, R208, R13 ;  /* 0x0000000dd0207221 */ /* 0x000fe20000010000 */
[----:B------:R-:W-:-:S03]  /*5a40*/  F2FP.F16.F32.PACK_AB R208, R53, R208 ;  /* 0x000000d035d0723e */ /* 0x000fc600000000ff */
[----:B------:R-:W-:Y:S01]  /*5a50*/  FADD.FTZ R13, R53, R32 ;  /* 0x00000020350d7221 */ /* 0x000fe20000010000 */
[----:B------:R-:W-:Y:S02]  /*5a60*/  IMAD.MOV.U32 R53, RZ, RZ, R87 ;  /* 0x000000ffff357224 */ /* 0x000fe400078e0057 */
[----:B------:R-:W1:Y:S01]  /*5a70*/  MUFU.EX2 R205, R205 ;  /* 0x000000cd00cd7308 */ /* 0x000e620000000800 */
[C---:B0-----:R-:W-:Y:S01]  /*5a80*/  FADD.FTZ R12, R52.reuse, R11 ;  /* 0x0000000b340c7221 */ /* 0x041fe20000010000 */
[----:B------:R-:W-:Y:S01]  /*5a90*/  F2FP.F16.F32.PACK_AB R203, R52, R203 ;  /* 0x000000cb34cb723e */ /* 0x000fe200000000ff */
[--C-:B------:R-:W-:Y:S02]  /*5aa0*/  IMAD.MOV.U32 R52, RZ, RZ, R87.reuse ;  /* 0x000000ffff347224 */ /* 0x100fe400078e0057 */
[----:B------:R-:W-:-:S03]  /*5ab0*/  IMAD.MOV.U32 R32, RZ, RZ, R87 ;  /* 0x000000ffff207224 */ /* 0x000fc600078e0057 */
[----:B------:R-:W-:Y:S08]  /*5ac0*/  MUFU.EX2 R212, R212 ;  /* 0x000000d400d47308 */ /* 0x000ff00000000800 */
[----:B------:R-:W0:Y:S01]  /*5ad0*/  MUFU.EX2 R40, R40 ;  /* 0x0000002800287308 */ /* 0x000e220000000800 */
[----:B-1----:R-:W-:-:S07]  /*5ae0*/  FADD.FTZ R11, R205, R12 ;  /* 0x0000000ccd0b7221 */ /* 0x002fce0000010000 */
[----:B------:R-:W-:Y:S08]  /*5af0*/  MUFU.EX2 R57, R57 ;  /* 0x0000003900397308 */ /* 0x000ff00000000800 */
[----:B------:R-:W1:Y:S01]  /*5b00*/  MUFU.EX2 R207, R207 ;  /* 0x000000cf00cf7308 */ /* 0x000e620000000800 */
[C---:B0-----:R-:W-:Y:S01]  /*5b10*/  FADD.FTZ R12, R40.reuse, R11 ;  /* 0x0000000b280c7221 */ /* 0x041fe20000010000 */
[----:B------:R-:W-:Y:S01]  /*5b20*/  F2FP.F16.F32.PACK_AB R205, R40, R205 ;  /* 0x000000cd28cd723e */ /* 0x000fe200000000ff */
[----:B------:R-:W-:-:S05]  /*5b30*/  IMAD.MOV.U32 R40, RZ, RZ, R87 ;  /* 0x000000ffff287224 */ /* 0x000fca00078e0057 */
[----:B------:R-:W0:Y:S08]  /*5b40*/  MUFU.EX2 R214, R214 ;  /* 0x000000d600d67308 */ /* 0x000e300000000800 */
[----:B------:R2:W-:Y:S01]  /*5b50*/  MUFU.EX2 R211, R24 ;  /* 0x0000001800d37308 */ /* 0x0005e20000000800 */
[----:B-1----:R-:W-:-:S07]  /*5b60*/  FADD.FTZ R11, R207, R12 ;  /* 0x0000000ccf0b7221 */ /* 0x002fce0000010000 */
[----:B------:R-:W1:Y:S01]  /*5b70*/  MUFU.EX2 R44, R44 ;  /* 0x0000002c002c7308 */ /* 0x000e620000000800 */
[----:B--2---:R-:W-:Y:S01]  /*5b80*/  FADD.FTZ R24, R210, R13 ;  /* 0x0000000dd2187221 */ /* 0x004fe20000010000 */
[----:B------:R-:W-:-:S03]  /*5b90*/  F2FP.F16.F32.PACK_AB R210, R55, R210 ;  /* 0x000000d237d2723e */ /* 0x000fc600000000ff */
[----:B------:R-:W-:Y:S01]  /*5ba0*/  FADD.FTZ R13, R55, R24 ;  /* 0x00000018370d7221 */ /* 0x000fe20000010000 */
[----:B------:R-:W-:Y:S02]  /*5bb0*/  IMAD.MOV.U32 R55, RZ, RZ, R87 ;  /* 0x000000ffff377224 */ /* 0x000fe400078e0057 */
[----:B------:R-:W2:Y:S01]  /*5bc0*/  MUFU.EX2 R59, R59 ;  /* 0x0000003b003b7308 */ /* 0x000ea20000000800 */
[----:B------:R-:W-:Y:S01]  /*5bd0*/  FADD.FTZ R24, R212, R13 ;  /* 0x0000000dd4187221 */ /* 0x000fe20000010000 */
[----:B------:R-:W-:-:S03]  /*5be0*/  F2FP.F16.F32.PACK_AB R212, R57, R212 ;  /* 0x000000d439d4723e */ /* 0x000fc600000000ff */
[----:B------:R-:W-:Y:S01]  /*5bf0*/  FADD.FTZ R13, R57, R24 ;  /* 0x00000018390d7221 */ /* 0x000fe20000010000 */
[----:B------:R-:W-:Y:S02]  /*5c00*/  IMAD.MOV.U32 R57, RZ, RZ, R87 ;  /* 0x000000ffff397224 */ /* 0x000fe400078e0057 */
[----:B------:R-:W3:Y:S01]  /*5c10*/  MUFU.EX2 R42, R42 ;  /* 0x0000002a002a7308 */ /* 0x000ee20000000800 */
[----:B0-----:R-:W-:Y:S01]  /*5c20*/  FADD.FTZ R12, R214, R13 ;  /* 0x0000000dd60c7221 */ /* 0x001fe20000010000 */
[C---:B-1----:R-:W-:Y:S01]  /*5c30*/  FADD.FTZ R11, R44.reuse, R11 ;  /* 0x0000000b2c0b7221 */ /* 0x042fe20000010000 */
[----:B------:R-:W-:Y:S01]  /*5c40*/  F2FP.F16.F32.PACK_AB R207, R44, R207 ;  /* 0x000000cf2ccf723e */ /* 0x000fe200000000ff */
[----:B------:R-:W-:-:S04]  /*5c50*/  IMAD.MOV.U32 R44, RZ, RZ, R87 ;  /* 0x000000ffff2c7224 */ /* 0x000fc800078e0057 */
[----:B------:R-:W0:Y:S01]  /*5c60*/  MUFU.EX2 R216, R216 ;  /* 0x000000d800d87308 */ /* 0x000e220000000800 */
[C---:B--2---:R-:W-:Y:S01]  /*5c70*/  FADD.FTZ R13, R59.reuse, R12 ;  /* 0x0000000c3b0d7221 */ /* 0x044fe20000010000 */
[----:B------:R-:W-:Y:S01]  /*5c80*/  F2FP.F16.F32.PACK_AB R214, R59, R214 ;  /* 0x000000d63bd6723e */ /* 0x000fe200000000ff */
[----:B------:R-:W-:-:S05]  /*5c90*/  IMAD.MOV.U32 R59, RZ, RZ, R87 ;  /* 0x000000ffff3b7224 */ /* 0x000fca00078e0057 */
[----:B------:R1:W2:Y:S01]  /*5ca0*/  MUFU.EX2 R61, R196 ;  /* 0x000000c4003d7308 */ /* 0x0002a20000000800 */
[----:B---3--:R-:W-:-:S04]  /*5cb0*/  FADD.FTZ R12, R42, R11 ;  /* 0x0000000b2a0c7221 */ /* 0x008fc80000010000 */
[C---:B------:R-:W-:Y:S01]  /*5cc0*/  FADD.FTZ R11, R209.reuse, R12 ;  /* 0x0000000cd10b7221 */ /* 0x040fe20000010000 */
[----:B------:R-:W-:Y:S01]  /*5cd0*/  F2FP.F16.F32.PACK_AB R209, R209, R42 ;  /* 0x0000002ad1d1723e */ /* 0x000fe200000000ff */
[----:B------:R-:W-:Y:S01]  /*5ce0*/  IMAD.MOV.U32 R42, RZ, RZ, R87 ;  /* 0x000000ffff2a7224 */ /* 0x000fe200078e0057 */
[----:B------:R-:W3:Y:S01]  /*5cf0*/  MUFU.EX2 R46, R46 ;  /* 0x0000002e002e7308 */ /* 0x000ee20000000800 */
[----:B0-----:R-:W-:Y:S01]  /*5d00*/  FADD.FTZ R24, R216, R13 ;  /* 0x0000000dd8187221 */ /* 0x001fe20000010000 */
[----:B-1----:R-:W-:Y:S01]  /*5d10*/  F2FP.F16.F32.PACK_AB R196, R104, R47 ;  /* 0x0000002f68c4723e */ /* 0x002fe200000000ff */
[----:B------:R-:W-:-:S05]  /*5d20*/  IMAD.MOV.U32 R47, RZ, RZ, R87 ;  /* 0x000000ffff2f7224 */ /* 0x000fca00078e0057 */
[----:B------:R-:W0:Y:S01]  /*5d30*/  MUFU.EX2 R218, R218 ;  /* 0x000000da00da7308 */ /* 0x000e220000000800 */
[C---:B--2---:R-:W-:Y:S01]  /*5d40*/  FADD.FTZ R13, R61.reuse, R24 ;  /* 0x000000183d0d7221 */ /* 0x044fe20000010000 */
[----:B------:R-:W-:Y:S01]  /*5d50*/  F2FP.F16.F32.PACK_AB R216, R61, R216 ;  /* 0x000000d83dd8723e */ /* 0x000fe200000000ff */
[----:B------:R-:W-:-:S05]  /*5d60*/  IMAD.MOV.U32 R61, RZ, RZ, R87 ;  /* 0x000000ffff3d7224 */ /* 0x000fca00078e0057 */
[----:B------:R-:W1:Y:S01]  /*5d70*/  MUFU.EX2 R37, R37 ;  /* 0x0000002500257308 */ /* 0x000e620000000800 */
[----:B---3--:R-:W-:-:S04]  /*5d80*/  FADD.FTZ R12, R46, R11 ;  /* 0x0000000b2e0c7221 */ /* 0x008fc80000010000 */
[C---:B------:R-:W-:Y:S01]  /*5d90*/  FADD.FTZ R11, R211.reuse, R12 ;  /* 0x0000000cd30b7221 */ /* 0x040fe20000010000 */
[----:B------:R-:W-:Y:S01]  /*5da0*/  F2FP.F16.F32.PACK_AB R211, R211, R46 ;  /* 0x0000002ed3d3723e */ /* 0x000fe200000000ff */
[----:B------:R-:W-:Y:S01]  /*5db0*/  IMAD.MOV.U32 R46, RZ, RZ, R87 ;  /* 0x000000ffff2e7224 */ /* 0x000fe200078e0057 */
[----:B------:R-:W2:Y:S01]  /*5dc0*/  MUFU.EX2 R34, R34 ;  /* 0x0000002200227308 */ /* 0x000ea20000000800 */
[----:B0-----:R-:W-:-:S07]  /*5dd0*/  FADD.FTZ R24, R218, R13 ;  /* 0x0000000dda187221 */ /* 0x001fce0000010000 */
[----:B------:R0:W3:Y:S01]  /*5de0*/  MUFU.EX2 R213, R28 ;  /* 0x0000001c00d57308 */ /* 0x0000e20000000800 */
[C---:B-1----:R-:W-:Y:S01]  /*5df0*/  FADD.FTZ R12, R37.reuse, R24 ;  /* 0x00000018250c7221 */ /* 0x042fe20000010000 */
[----:B------:R-:W-:Y:S01]  /*5e00*/  F2FP.F16.F32.PACK_AB R218, R37, R218 ;  /* 0x000000da25da723e */ /* 0x000fe200000000ff */
[----:B------:R-:W-:-:S05]  /*5e10*/  IMAD.MOV.U32 R37, RZ, RZ, R87 ;  /* 0x000000ffff257224 */ /* 0x000fca00078e0057 */
[----:B------:R-:W1:Y:S01]  /*5e20*/  MUFU.EX2 R38, R38 ;  /* 0x0000002600267308 */ /* 0x000e620000000800 */
[----:B--2---:R-:W-:Y:S01]  /*5e30*/  FADD.FTZ R24, R34, R11 ;  /* 0x0000000b22187221 */ /* 0x004fe20000010000 */
[----:B0-----:R-:W-:-:S06]  /*5e40*/  IMAD.MOV.U32 R28, RZ, RZ, R87 ;  /* 0x000000ffff1c7224 */ /* 0x001fcc00078e0057 */
[----:B------:R-:W0:Y:S01]  /*5e50*/  MUFU.EX2 R215, R112 ;  /* 0x0000007000d77308 */ /* 0x000e220000000800 */
[C---:B---3--:R-:W-:Y:S01]  /*5e60*/  FADD.FTZ R11, R213.reuse, R24 ;  /* 0x00000018d50b7221 */ /* 0x048fe20000010000 */
[----:B------:R-:W-:Y:S01]  /*5e70*/  F2FP.F16.F32.PACK_AB R213, R213, R34 ;  /* 0x00000022d5d5723e */ /* 0x000fe200000000ff */
[--C-:B------:R-:W-:Y:S02]  /*5e80*/  IMAD.MOV.U32 R34, RZ, RZ, R87.reuse ;  /* 0x000000ffff227224 */ /* 0x100fe400078e0057 */
[----:B------:R-:W-:-:S03]  /*5e90*/  IMAD.MOV.U32 R24, RZ, RZ, R87 ;  /* 0x000000ffff187224 */ /* 0x000fc600078e0057 */
[----:B------:R-:W2:Y:S01]  /*5ea0*/  MUFU.EX2 R26, R26 ;  /* 0x0000001a001a7308 */ /* 0x000ea20000000800 */
[----:B-1----:R-:W-:-:S07]  /*5eb0*/  FADD.FTZ R14, R38, R11 ;  /* 0x0000000b260e7221 */ /* 0x002fce0000010000 */
[----:B------:R-:W1:Y:S01]  /*5ec0*/  MUFU.EX2 R217, R116 ;  /* 0x0000007400d97308 */ /* 0x000e620000000800 */
[C---:B0-----:R-:W-:Y:S01]  /*5ed0*/  FADD.FTZ R11, R215.reuse, R14 ;  /* 0x0000000ed70b7221 */ /* 0x041fe20000010000 */
[----:B------:R-:W-:Y:S01]  /*5ee0*/  F2FP.F16.F32.PACK_AB R215, R215, R38 ;  /* 0x00000026d7d7723e */ /* 0x000fe200000000ff */
[----:B------:R-:W-:-:S05]  /*5ef0*/  IMAD.MOV.U32 R38, RZ, RZ, R87 ;  /* 0x000000ffff267224 */ /* 0x000fca00078e0057 */
[----:B------:R-:W0:Y:S01]  /*5f00*/  MUFU.EX2 R30, R30 ;  /* 0x0000001e001e7308 */ /* 0x000e220000000800 */
[----:B--2---:R-:W-:-:S07]  /*5f10*/  FADD.FTZ R14, R26, R11 ;  /* 0x0000000b1a0e7221 */ /* 0x004fce0000010000 */
[----:B------:R2:W3:Y:S01]  /*5f20*/  MUFU.EX2 R219, R56 ;  /* 0x0000003800db7308 */ /* 0x0004e20000000800 */
[C---:B-1----:R-:W-:Y:S01]  /*5f30*/  FADD.FTZ R11, R217.reuse, R14 ;  /* 0x0000000ed90b7221 */ /* 0x042fe20000010000 */
[----:B------:R-:W-:Y:S01]  /*5f40*/  F2FP.F16.F32.PACK_AB R217, R217, R26 ;  /* 0x0000001ad9d9723e */ /* 0x000fe200000000ff */
[----:B------:R-:W-:Y:S02]  /*5f50*/  IMAD.MOV.U32 R26, RZ, RZ, R87 ;  /* 0x000000ffff1a7224 */ /* 0x000fe400078e0057 */
[----:B0-----:R-:W-:Y:S01]  /*5f60*/  FADD.FTZ R14, R30, R11 ;  /* 0x0000000b1e0e7221 */ /* 0x001fe20000010000 */
[----:B--2---:R-:W-:-:S03]  /*5f70*/  IMAD.MOV.U32 R56, RZ, RZ, R87 ;  /* 0x000000ffff387224 */ /* 0x004fc600078e0057 */
[C---:B---3--:R-:W-:Y:S01]  /*5f80*/  FADD.FTZ R11, R219.reuse, R14 ;  /* 0x0000000edb0b7221 */ /* 0x048fe20000010000 */
[----:B------:R-:W-:Y:S01]  /*5f90*/  F2FP.F16.F32.PACK_AB R219, R219, R30 ;  /* 0x0000001edbdb723e */ /* 0x000fe200000000ff */
[----:B------:R-:W-:Y:S01]  /*5fa0*/  IMAD.MOV.U32 R30, RZ, RZ, R87 ;  /* 0x000000ffff1e7224 */ /* 0x000fe200078e0057 */
[----:B------:R-:W-:Y:S06]  /*5fb0*/  @!P2 BRA `(.L_x_15) ;  /* 0x0000004c0074a947 */ /* 0x000fec0003800000 */
[----:B------:R-:W-:Y:S01]  /*5fc0*/  R2UR UR6, R2 ;  /* 0x00000000020672ca */ /* 0x000fe200000e0000 */
[----:B------:R-:W-:Y:S01]  /*5fd0*/  VIADD R14, R120, 0xfffffffe ;  /* 0xfffffffe780e7836 */ /* 0x000fe20000000000 */
[----:B------:R-:W-:Y:S01]  /*5fe0*/  CS2R R86, SRZ ;  /* 0x0000000000567805 */ /* 0x000fe2000001ff00 */
[----:B------:R-:W-:Y:S01]  /*5ff0*/  IMAD.MOV.U32 R13, RZ, RZ, R88 ;  /* 0x000000ffff0d7224 */ /* 0x000fe200078e0058 */
[----:B------:R-:W-:Y:S01]  /*6000*/  CS2R R84, SRZ ;  /* 0x0000000000547805 */ /* 0x000fe2000001ff00 */
[----:B------:R-:W-:Y:S01]  /*6010*/  IMAD.MOV.U32 R15, RZ, RZ, R10 ;  /* 0x000000ffff0f7224 */ /* 0x000fe200078e000a */
[----:B------:R-:W-:Y:S02]  /*6020*/  CS2R R82, SRZ ;  /* 0x0000000000527805 */ /* 0x000fe4000001ff00 */
[----:B------:R-:W-:Y:S02]  /*6030*/  CS2R R80, SRZ ;  /* 0x0000000000507805 */ /* 0x000fe4000001ff00 */
[----:B------:R-:W-:-:S02]  /*6040*/  CS2R R78, SRZ ;  /* 0x00000000004e7805 */ /* 0x000fc4000001ff00 */
[----:B------:R-:W-:Y:S02]  /*6050*/  CS2R R76, SRZ ;  /* 0x00000000004c7805 */ /* 0x000fe4000001ff00 */
[----:B------:R-:W-:Y:S02]  /*6060*/  CS2R R74, SRZ ;  /* 0x00000000004a7805 */ /* 0x000fe4000001ff00 */
[----:B------:R-:W-:Y:S02]  /*6070*/  CS2R R72, SRZ ;  /* 0x0000000000487805 */ /* 0x000fe4000001ff00 */
        /* <DEDUP_REMOVED lines=23> */
[----:B------:R-:W-:Y:S01]  /*61f0*/  CS2R R24, SRZ ;  /* 0x0000000000187805 */ /* 0x000fe2000001ff00 */
[----:B------:R-:W-:Y:S01]  /*6200*/  IMAD.U32 R20, RZ, RZ, UR6 ;  /* 0x00000006ff147e24 */ /* 0x000fe2000f8e00ff */
[----:B------:R-:W-:-:S06]  /*6210*/  UMOV UR7, UR60 ;  /* 0x0000003c00077c82 */ /* 0x000fcc0008000000 */
.L_x_24:
[----:B------:R-:W-:Y:S01]  /*6220*/  R2UR UR11, R16 ;  /* 0x00000000100b72ca */ /* 0x000fe200000e0000 */
[----:B------:R-:W-:Y:S01]  /*6230*/  UIADD3 UR60, UR7, 0x1, URZ ;  /* 0x00000001073c7890 */ /* 0x000fe2000fffe03f */
[----:B------:R-:W-:-:S03]  /*6240*/  R2UR UR10, R20 ;  /* 0x00000000140a72ca */ /* 0x000fc600000e0000 */
[----:B------:R-:W-:-:S04]  /*6250*/  UISETP.NE.AND UP0, UPT, UR60, 0x2, UPT ;  /* 0x000000023c00788c */ /* 0x000fc8000bf05270 */
[----:B------:R-:W-:Y:S02]  /*6260*/  USEL UR6, URZ, 0x1, UP0 ;  /* 0x000000013f067887 */ /* 0x000fe40008000000 */
[----:B------:R-:W-:Y:S02]  /*6270*/  USEL UR60, UR60, URZ, UP0 ;  /* 0x0000003f3c3c7287 */ /* 0x000fe40008000000 */
[----:B------:R-:W-:Y:S02]  /*6280*/  ISETP.NE.AND P3, PT, RZ, UR11, PT ;  /* 0x0000000bff007c0c */ /* 0x000fe4000bf65270 */
[----:B------:R-:W-:-:S06]  /*6290*/  ULOP3.LUT UR6, UR10, UR6, URZ, 0x3c, !UPT ;  /* 0x000000060a067292 */ /* 0x000fcc000f8e3c3f */
[----:B------:R-:W-:-:S05]  /*62a0*/  IMAD.U32 R2, RZ, RZ, UR6 ;  /* 0x00000006ff027e24 */ /* 0x000fca000f8e00ff */
[----:B------:R-:W-:Y:S05]  /*62b0*/  @P3 BRA `(.L_x_16) ;  /* 0x0000000000303947 */ /* 0x000fea0003800000 */
[----:B------:R-:W-:Y:S05]  /*62c0*/  @!P0 BRA `(.L_x_17) ;  /* 0x0000000000048947 */ /* 0x000fea0003800000 */
[----:B------:R-:W-:Y:S01]  /*62d0*/  BPT.TRAP 0x1 ;  /* 0x000000040000795c */ /* 0x000fe20000300000 */
.L_x_17:
[----:B------:R-:W-:Y:S01]  /*62e0*/  R2UR UR10, R2 ;  /* 0x00000000020a72ca */ /* 0x000fe200000e0000 */
[----:B------:R-:W-:-:S12]  /*62f0*/  ULEA UR6, UR60, UR61, 0x3 ;  /* 0x0000003d3c067291 */ /* 0x000fd8000f8e183f */
[----:B------:R-:W-:-:S05]  /*6300*/  IMAD.U32 R3, RZ, RZ, UR10 ;  /* 0x0000000aff037e24 */ /* 0x000fca000f8e00ff */
[----:B------:R-:W-:-:S04]  /*6310*/  SHF.L.U32 R3, R3, 0x1f, RZ ;  /* 0x0000001f03037819 */ /* 0x000fc800000006ff */
[----:B------:R0:W1:Y:S01]  /*6320*/  SYNCS.PHASECHK.TRANS64.TRYWAIT P2, [UR6+0x34830], R3 ;  /* 0x03483003ff0075a7 */ /* 0x0000620008040146 */
[----:B------:R-:W-:Y:S05]  /*6330*/  @!P0 BRA `(.L_x_18) ;  /* 0x0000000000048947 */ /* 0x000fea0003800000 */
[----:B------:R-:W-:Y:S01]  /*6340*/  BPT.TRAP 0x1 ;  /* 0x000000040000795c */ /* 0x000fe20000300000 */
.L_x_18:
[----:B-1----:R-:W-:Y:S05]  /*6350*/  @P2 BRA `(.L_x_16) ;  /* 0x0000000000082947 */ /* 0x002fea0003800000 */
[----:B------:R-:W1:Y:S02]  /*6360*/  SYNCS.PHASECHK.TRANS64.TRYWAIT P2, [UR6+0x34830], R3 ;  /* 0x03483003ff0075a7 */ /* 0x000e640008040146 */
[----:B-1----:R-:W-:Y:S05]  /*6370*/  @!P2 BRA `(.L_x_19) ;  /* 0x000000a80030a947 */ /* 0x002fea0003800000 */
.L_x_16:
[----:B-1----:R-:W1:Y:S01]  /*6380*/  S2R R10, SR_TID.X ;  /* 0x00000000000a7919 */ /* 0x002e620000002100 */
[----:B------:R-:W-:Y:S01]  /*6390*/  R2UR UR6, R0 ;  /* 0x00000000000672ca */ /* 0x000fe200000e0000 */
[----:B------:R-:W-:Y:S01]  /*63a0*/  UMOV UR59, 0x40000040 ;  /* 0x40000040003b7882 */ /* 0x000fe20000000000 */
[----:B------:R-:W-:Y:S01]  /*63b0*/  R2UR UR14, R8 ;  /* 0x00000000080e72ca */ /* 0x000fe200000e0000 */
[----:B------:R-:W-:Y:S01]  /*63c0*/  UMOV UR27, 0x40000040 ;  /* 0x40000040001b7882 */ /* 0x000fe20000000000 */
[----:B------:R-:W-:Y:S01]  /*63d0*/  R2UR UR15, R9 ;  /* 0x00000000090f72ca */ /* 0x000fe200000e0000 */
[----:B------:R-:W-:Y:S01]  /*63e0*/  UMOV UR31, 0x40000040 ;  /* 0x40000040001f7882 */ /* 0x000fe20000000000 */
[----:B------:R-:W-:Y:S01]  /*63f0*/  UMOV UR35, 0x40000040 ;  /* 0x4000004000237882 */ /* 0x000fe20000000000 */
[----:B------:R-:W-:Y:S01]  /*6400*/  UMOV UR39, 0x40000040 ;  /* 0x4000004000277882 */ /* 0x000fe20000000000 */
[----:B------:R-:W-:Y:S01]  /*6410*/  UMOV UR43, 0x40000040 ;  /* 0x40000040002b7882 */ /* 0x000fe20000000000 */
[----:B------:R-:W-:Y:S01]  /*6420*/  UMOV UR47, 0x40000040 ;  /* 0x40000040002f7882 */ /* 0x000fe20000000000 */
[----:B------:R-:W-:Y:S01]  /*6430*/  UMOV UR51, 0x40000040 ;  /* 0x4000004000337882 */ /* 0x000fe20000000000 */
[----:B------:R-:W-:Y:S01]  /*6440*/  UMOV UR55, 0x40000040 ;  /* 0x4000004000377882 */ /* 0x000fe20000000000 */
[----:B------:R-:W-:Y:S01]  /*6450*/  R2UR UR18, R6 ;  /* 0x00000000061272ca */ /* 0x000fe200000e0000 */
[----:B------:R-:W-:Y:S01]  /*6460*/  UIMAD UR6, UR60, 0xb00, UR6 ;  /* 0x00000b003c0678a4 */ /* 0x000fe2000f8e0206 */
[----:B------:R-:W-:Y:S01]  /*6470*/  R2UR UR19, R7 ;  /* 0x00000000071372ca */ /* 0x000fe200000e0000 */
[----:B------:R-:W-:Y:S01]  /*6480*/  UMOV UR56, UR14 ;  /* 0x0000000e00387c82 */ /* 0x000fe20008000000 */
[----:B------:R-:W-:Y:S01]  /*6490*/  UMOV UR24, UR14 ;  /* 0x0000000e00187c82 */ /* 0x000fe20008000000 */
[----:B------:R-:W-:Y:S01]  /*64a0*/  UMOV UR57, UR15 ;  /* 0x0000000f00397c82 */ /* 0x000fe20008000000 */
[----:B------:R-:W-:-:S02]  /*64b0*/  UIADD3 UR26, UR6, 0x80, URZ ;  /* 0x00000080061a7890 */ /* 0x000fc4000fffe03f */
[----:B------:R-:W-:Y:S01]  /*64c0*/  UMOV UR58, UR6 ;  /* 0x00000006003a7c82 */ /* 0x000fe20008000000 */
[----:B------:R-:W-:Y:S01]  /*64d0*/  UMOV UR25, UR15 ;  /* 0x0000000f00197c82 */ /* 0x000fe20008000000 */
[----:B------:R-:W-:Y:S01]  /*64e0*/  UIADD3 UR30, UR6, 0x100, URZ ;  /* 0x00000100061e7890 */ /* 0x000fe2000fffe03f */
[----:B------:R-:W-:Y:S01]  /*64f0*/  UMOV UR28, UR14 ;  /* 0x0000000e001c7c82 */ /* 0x000fe20008000000 */
[----:B------:R-:W-:Y:S01]  /*6500*/  UMOV UR29, UR15 ;  /* 0x0000000f001d7c82 */ /* 0x000fe20008000000 */
[----:B------:R-:W-:Y:S01]  /*6510*/  UIADD3 UR34, UR6, 0x180, URZ ;  /* 0x0000018006227890 */ /* 0x000fe2000fffe03f */
[----:B------:R-:W-:Y:S01]  /*6520*/  UMOV UR32, UR14 ;  /* 0x0000000e00207c82 */ /* 0x000fe20008000000 */
[----:B------:R-:W-:Y:S01]  /*6530*/  UMOV UR33, UR15 ;  /* 0x0000000f00217c82 */ /* 0x000fe20008000000 */
[----:B------:R-:W-:Y:S01]  /*6540*/  UIADD3 UR38, UR6, 0x200, URZ ;  /* 0x0000020006267890 */ /* 0x000fe2000fffe03f */
[----:B-1----:R-:W-:Y:S01]  /*6550*/  SHF.R.U32.HI R10, RZ, 0x7, R10 ;  /* 0x00000007ff0a7819 */ /* 0x002fe2000001160a */
[----:B------:R-:W-:Y:S01]  /*6560*/  UMOV UR36, UR14 ;  /* 0x0000000e00247c82 */ /* 0x000fe20008000000 */
[----:B------:R-:W-:Y:S01]  /*6570*/  UMOV UR37, UR15 ;  /* 0x0000000f00257c82 */ /* 0x000fe20008000000 */
[----:B------:R-:W-:-:S02]  /*6580*/  UIADD3 UR42, UR6, 0x280, URZ ;  /* 0x00000280062a7890 */ /* 0x000fc4000fffe03f */
[----:B0-----:R-:W-:Y:S01]  /*6590*/  VIADD R3, R10, 0x8 ;  /* 0x000000080a037836 */ /* 0x001fe20000000000 */
[----:B------:R-:W-:Y:S01]  /*65a0*/  UMOV UR40, UR14 ;  /* 0x0000000e00287c82 */ /* 0x000fe20008000000 */
[----:B------:R-:W-:Y:S01]  /*65b0*/  UMOV UR41, UR15 ;  /* 0x0000000f00297c82 */ /* 0x000fe20008000000 */
[----:B------:R-:W-:Y:S02]  /*65c0*/  UIADD3 UR46, UR6, 0x300, URZ ;  /* 0x00000300062e7890 */ /* 0x000fe4000fffe03f */
[----:B------:R0:W-:Y:S01]  /*65d0*/  BAR.SYNC.DEFER_BLOCKING R3, 0x100 ;  /* 0x000400030000751d */ /* 0x0001e20000010000 */
[----:B------:R-:W-:Y:S02]  /*65e0*/  UIADD3 UR50, UR6, 0x380, URZ ;  /* 0x0000038006327890 */ /* 0x000fe4000fffe03f */
[----:B------:R-:W-:Y:S02]  /*65f0*/  UIADD3 UR54, UR6, 0x400, URZ ;  /* 0x0000040006367890 */ /* 0x000fe4000fffe03f */
[----:B------:R-:W-:Y:S01]  /*6600*/  UIADD3 UR10, UR6, 0x500, URZ ;  /* 0x00000500060a7890 */ /* 0x000fe2000fffe03f */
[----:B------:R-:W-:Y:S01]  /*6610*/  UMOV UR44, UR14 ;  /* 0x0000000e002c7c82 */ /* 0x000fe20008000000 */
[----:B------:R-:W-:Y:S01]  /*6620*/  UMOV UR45, UR15 ;  /* 0x0000000f002d7c82 */ /* 0x000fe20008000000 */
[----:B------:R-:W-:Y:S01]  /*6630*/  UMOV UR48, UR14 ;  /* 0x0000000e00307c82 */ /* 0x000fe20008000000 */
[----:B------:R-:W-:Y:S01]  /*6640*/  UMOV UR49, UR15 ;  /* 0x0000000f00317c82 */ /* 0x000fe20008000000 */
[----:B------:R-:W-:Y:S01]  /*6650*/  UMOV UR52, UR14 ;  /* 0x0000000e00347c82 */ /* 0x000fe20008000000 */
[----:B------:R-:W-:Y:S01]  /*6660*/  UMOV UR53, UR15 ;  /* 0x0000000f00357c82 */ /* 0x000fe20008000000 */
[----:B------:R-:W-:Y:S01]  /*6670*/  UMOV UR11, 0x40000040 ;  /* 0x40000040000b7882 */ /* 0x000fe20000000000 */
[----:B------:R-:W-:Y:S01]  /*6680*/  UIADD3 UR22, UR6, 0x586, URZ ;  /* 0x0000058606167890 */ /* 0x000fe2000fffe03f */
[----:B------:R-:W-:Y:S01]  /*6690*/  UMOV UR23, 0x40000040 ;  /* 0x4000004000177882 */ /* 0x000fe20000000000 */
        /* <DEDUP_REMOVED lines=65> */
[----:B------:R-:W-:Y:S01]  /*6ab0*/  UMOV UR24, UR14 ;  /* 0x0000000e00187c82 */ /* 0x000fe20008000000 */
[----:B------:R-:W-:Y:S01]  /*6ac0*/  UMOV UR25, UR15 ;  /* 0x0000000f00197c82 */ /* 0x000fe20008000000 */
[----:B------:R-:W-:Y:S01]  /*6ad0*/  UMOV UR26, UR10 ;  /* 0x0000000a001a7c82 */ /* 0x000fe20008000000 */
[----:B------:R-:W-:Y:S01]  /*6ae0*/  UMOV UR27, 0x40000040 ;  /* 0x40000040001b7882 */ /* 0x000fe20000000000 */
[----:B------:R-:W-:Y:S01]  /*6af0*/  UIADD3 UR10, UR6, 0x502, URZ ;  /* 0x00000502060a7890 */ /* 0x000fe2000fffe03f */
[----:B------:R-:W-:Y:S02]  /*6b00*/  R2UR UR14, R4 ;  /* 0x00000000040e72ca */ /* 0x000fe400000e0000 */
[----:B------:R-:W-:Y:S01]  /*6b10*/  R2UR UR15, R5 ;  /* 0x00000000050f72ca */ /* 0x000fe200000e0000 */
        /* <DEDUP_REMOVED lines=73> */
[----:B------:R-:W-:Y:S01]  /*6fb0*/  UMOV UR24, UR18 ;  /* 0x0000001200187c82 */ /* 0x000fe20008000000 */
[----:B------:R-:W-:Y:S01]  /*6fc0*/  UMOV UR25, UR19 ;  /* 0x0000001300197c82 */ /* 0x000fe20008000000 */
[----:B------:R-:W-:Y:S01]  /*6fd0*/  UMOV UR26, UR10 ;  /* 0x0000000a001a7c82 */ /* 0x000fe20008000000 */
[----:B------:R-:W-:Y:S01]  /*6fe0*/  UMOV UR27, 0x40000040 ;  /* 0x40000040001b7882 */ /* 0x000fe20000000000 */
[----:B------:R-:W-:Y:S02]  /*6ff0*/  UIADD3 UR10, UR6, 0x504, URZ ;  /* 0x00000504060a7890 */ /* 0x000fe4000fffe03f */
        /* <DEDUP_REMOVED lines=151> */
[----:B------:R-:W-:Y:S01]  /*7970*/  UMOV UR24, UR4 ;  /* 0x0000000400187c82 */ /* 0x000fe20008000000 */
[----:B------:R-:W-:Y:S01]  /*7980*/  UMOV UR25, UR5 ;  /* 0x0000000500197c82 */ /* 0x000fe20008000000 */
[----:B------:R-:W-:Y:S01]  /*7990*/  UMOV UR26, UR10 ;  /* 0x0000000a001a7c82 */ /* 0x000fe20008000000 */
[----:B------:R-:W-:Y:S01]  /*79a0*/  UMOV UR27, 0x40000040 ;  /* 0x40000040001b7882 */ /* 0x000fe20000000000 */
        /* <DEDUP_REMOVED lines=73> */
[----:B------:R-:W-:Y:S01]  /*7e40*/  UMOV UR11, 0x40000040 ;  /* 0x40000040000b7882 */ /* 0x000fe20000000000 */
[----:B------:R-:W-:Y:S01]  /*7e50*/  UIADD3 UR14, UR6, 0x582, URZ ;  /* 0x00000582060e7890 */ /* 0x000fe2000fffe03f */
        /* <DEDUP_REMOVED lines=182> */
[----:B0-----:R-:W-:Y:S05]  /*89c0*/  @P3 BRA `(.L_x_20) ;  /* 0x0000000000303947 */ /* 0x001fea0003800000 */
[----:B------:R-:W-:Y:S05]  /*89d0*/  @!P0 BRA `(.L_x_21) ;  /* 0x0000000000048947 */ /* 0x000fea0003800000 */
[----:B------:R-:W-:Y:S01]  /*89e0*/  BPT.TRAP 0x1 ;  /* 0x000000040000795c */ /* 0x000fe20000300000 */
.L_x_21:
[----:B------:R-:W-:Y:S01]  /*89f0*/  R2UR UR10, R20 ;  /* 0x00000000140a72ca */ /* 0x000fe200000e0000 */
[----:B------:R-:W-:-:S12]  /*8a00*/  ULEA UR6, UR7, UR61, 0x3 ;  /* 0x0000003d07067291 */ /* 0x000fd8000f8e183f */
[----:B------:R-:W-:-:S05]  /*8a10*/  IMAD.U32 R3, RZ, RZ, UR10 ;  /* 0x0000000aff037e24 */ /* 0x000fca000f8e00ff */
[----:B------:R-:W-:-:S04]  /*8a20*/  SHF.L.U32 R3, R3, 0x1f, RZ ;  /* 0x0000001f03037819 */ /* 0x000fc800000006ff */
[----:B------:R0:W1:Y:S01]  /*8a30*/  SYNCS.PHASECHK.TRANS64.TRYWAIT P2, [UR6+0x34850], R3 ;  /* 0x03485003ff0075a7 */ /* 0x0000620008040146 */
[----:B------:R-:W-:Y:S05]  /*8a40*/  @!P0 BRA `(.L_x_22) ;  /* 0x0000000000048947 */ /* 0x000fea0003800000 */
[----:B------:R-:W-:Y:S01]  /*8a50*/  BPT.TRAP 0x1 ;  /* 0x000000040000795c */ /* 0x000fe20000300000 */
.L_x_22:
[----:B-1----:R-:W-:Y:S05]  /*8a60*/  @P2 BRA `(.L_x_20) ;  /* 0x0000000000082947 */ /* 0x002fea0003800000 */
[----:B------:R-:W1:Y:S02]  /*8a70*/  SYNCS.PHASECHK.TRANS64.TRYWAIT P2, [UR6+0x34850], R3 ;  /* 0x03485003ff0075a7 */ /* 0x000e640008040146 */
[----:B-1----:R-:W-:Y:S05]  /*8a80*/  @!P2 BRA `(.L_x_23) ;  /* 0x000000800084a947 */ /* 0x002fea0003800000 */
.L_x_20:
[----:B------:R-:W-:Y:S01]  /*8a90*/  UIADD3 UR6, UR61, 0x400, URZ ;  /* 0x000004003d067890 */ /* 0x000fe2000fffe03f */
[----:B------:R-:W-:Y:S01]  /*8aa0*/  WARPGROUP.ARRIVE ;  /* 0x00000000000079c5 */ /* 0x000fe20000000000 */
[----:B------:R-:W-:Y:S01]  /*8ab0*/  UMOV UR11, 0x40000040 ;  /* 0x40000040000b7882 */ /* 0x000fe20000000000 */
[----:B-1----:R-:W-:Y:S01]  /*8ac0*/  FMNMX.FTZ R10, R168, R15, !PT ;  /* 0x0000000fa80a7209 */ /* 0x002fe20007810000 */
[----:B------:R-:W-:-:S03]  /*8ad0*/  USHF.R.U32.HI UR6, URZ, 0x4, UR6 ;  /* 0x000000043f067899 */ /* 0x000fc60008011606 */
[----:B------:R-:W1:Y:S01]  /*8ae0*/  S2R R232, SR_TID.X ;  /* 0x0000000000e87919 */ /* 0x000e620000002100 */
[C---:B------:R-:W-:Y:S01]  /*8af0*/  ISETP.GT.AND P2, PT, R14.reuse, RZ, PT ;  /* 0x000000ff0e00720c */ /* 0x040fe20003f44270 */
[----:B------:R-:W-:Y:S01]  /*8b00*/  VIADD R14, R14, 0xffffffff ;  /* 0xffffffff0e0e7836 */ /* 0x000fe20000000000 */
[----:B------:R-:W-:Y:S01]  /*8b10*/  ULOP3.LUT UR6, UR6, 0x3fff, URZ, 0xc0, !UPT ;  /* 0x00003fff06067892 */ /* 0x000fe2000f8ec03f */
[----:B0-----:R-:W-:-:S03]  /*8b20*/  FMNMX.FTZ R3, R169, R10, !PT ;  /* 0x0000000aa9037209 */ /* 0x001fc60007810000 */
[----:B------:R-:W-:Y:S01]  /*8b30*/  ULOP3.LUT UR6, UR6, 0x5800000, URZ, 0xfc, !UPT ;  /* 0x0580000006067892 */ /* 0x000fe2000f8efc3f */
[----:B------:R-:W-:-:S03]  /*8b40*/  FMNMX.FTZ R10, R172, R3, !PT ;  /* 0x00000003ac0a7209 */ /* 0x000fc60007810000 */
[----:B------:R-:W-:Y:S01]  /*8b50*/  UIMAD UR6, UR7, 0xb00, UR6 ;  /* 0x00000b00070678a4 */ /* 0x000fe2000f8e0206 */
[----:B------:R-:W-:-:S04]  /*8b60*/  FMNMX.FTZ R3, R173, R10, !PT ;  /* 0x0000000aad037209 */ /* 0x000fc80007810000 */
[----:B------:R-:W-:Y:S02]  /*8b70*/  FMNMX.FTZ R10, R160, R3, !PT ;  /* 0x00000003a00a7209 */ /* 0x000fe40007810000 */
[----:B------:R-:W-:Y:S02]  /*8b80*/  UMOV UR10, UR6 ;  /* 0x00000006000a7c82 */ /* 0x000fe40008000000 */
[----:B------:R-:W-:Y:S01]  /*8b90*/  HGMMA.64x128x16.F32 R24, R176, gdesc[UR8].tnspB, R24, gsb0 ;  /* 0x41e00008b0187df0 */ /* 0x000fe20008000818 */
[----:B------:R-:W-:Y:S01]  /*8ba0*/  UIADD3 UR10, UR6, 0x80, URZ ;  /* 0x00000080060a7890 */ /* 0x000fe2000fffe03f */
[----:B------:R-:W-:Y:S01]  /*8bb0*/  FMNMX.FTZ R3, R161, R10, !PT ;  /* 0x0000000aa1037209 */ /* 0x000fe20007810000 */
[----:B------:R-:W-:-:S03]  /*8bc0*/  UMOV UR11, 0x40000040 ;  /* 0x40000040000b7882 */ /* 0x000fc60000000000 */
[----:B------:R-:W-:-:S04]  /*8bd0*/  FMNMX.FTZ R10, R164, R3, !PT ;  /* 0x00000003a40a7209 */ /* 0x000fc80007810000 */
[----:B------:R-:W-:Y:S02]  /*8be0*/  FMNMX.FTZ R3, R165, R10, !PT ;  /* 0x0000000aa5037209 */ /* 0x000fe40007810000 */
[----:B-1----:R-:W-:Y:S02]  /*8bf0*/  SHF.R.U32.HI R232, RZ, 0x7, R232 ;  /* 0x00000007ffe87819 */ /* 0x002fe400000116e8 */
[----:B------:R-:W-:-:S04]  /*8c00*/  FMNMX.FTZ R10, R152, R3, !PT ;  /* 0x00000003980a7209 */ /* 0x000fc80007810000 */
        /* <DEDUP_REMOVED lines=30> */
[----:B------:R-:W-:Y:S01]  /*8df0*/  FMNMX.FTZ R3, R101, R10, !PT ;  /* 0x0000000a65037209 */ /* 0x000fe20007810000 */
[----:B------:R-:W-:Y:S02]  /*8e00*/  WARPGROUP.DEPBAR.LE gsb0, 0x0 ;  /* 0x00008000000079c5 */ /* 0x000fe40000010000 */
[----:B------:R-:W-:Y:S01]  /*8e10*/  WARPGROUP.ARRIVE ;  /* 0x00000000000079c5 */ /* 0x000fe20000000000 */
[----:B------:R-:W-:-:S04]  /*8e20*/  FMNMX.FTZ R10, R88, R3, !PT ;  /* 0x00000003580a7209 */ /* 0x000fc80007810000 */
[----:B------:R-:W-:Y:S01]  /*8e30*/  FMNMX.FTZ R3, R89, R10, !PT ;  /* 0x0000000a59037209 */ /* 0x000fe20007810000 */
[----:B------:R-:W-:Y:S01]  /*8e40*/  HGMMA.64x128x16.F32 R24, R180, gdesc[UR8].tnspB, R24, gsb0 ;  /* 0x41e00008b4187df0 */ /* 0x000fe20008000818 */
[----:B------:R-:W-:Y:S01]  /*8e50*/  UIADD3 UR10, UR6, 0x100, URZ ;  /* 0x00000100060a7890 */ /* 0x000fe2000fffe03f */
[----:B------:R-:W-:Y:S01]  /*8e60*/  UMOV UR11, 0x40000040 ;  /* 0x40000040000b7882 */ /* 0x000fe20000000000 */
[----:B------:R-:W-:Y:S02]  /*8e70*/  FMNMX.FTZ R10, R92, R3, !PT ;  /* 0x000000035c0a7209 */ /* 0x000fe40007810000 */
[----:B------:R-:W0:Y:S02]  /*8e80*/  LDC R3, c[0x0][0x988] ;  /* 0x00026200ff037b82 */ /* 0x000e240000000800 */
[----:B------:R-:W-:-:S05]  /*8e90*/  FMNMX.FTZ R21, R93, R10, !PT ;  /* 0x0000000a5d157209 */ /* 0x000fca0007810000 */
[----:B------:R-:W1:Y:S02]  /*8ea0*/  SHFL.BFLY PT, R10, R21, 0x2, 0x1f ;  /* 0x0c401f00150a7f89 */ /* 0x000e6400000e0000 */
[----:B-1----:R-:W-:-:S05]  /*8eb0*/  FMNMX.FTZ R177, R21, R10, !PT ;  /* 0x0000000a15b17209 */ /* 0x002fca0007810000 */
[----:B------:R-:W1:Y:S02]  /*8ec0*/  SHFL.BFLY PT, R10, R177, 0x1, 0x1f ;  /* 0x0c201f00b10a7f89 */ /* 0x000e6400000e0000 */
[----:B-1----:R-:W-:-:S05]  /*8ed0*/  FMNMX.FTZ R10, R177, R10, !PT ;  /* 0x0000000ab10a7209 */ /* 0x002fca0007810000 */
[----:B------:R-:W-:-:S04]  /*8ee0*/  FADD.FTZ R20, -R10, R15 ;  /* 0x0000000f0a147221 */ /* 0x000fc80000010100 */
[-C--:B0-----:R-:W-:Y:S01]  /*8ef0*/  FMUL.FTZ R15, R20, R3.reuse ;  /* 0x00000003140f7220 */ /* 0x081fe20000410000 */
[----:B------:R-:W-:-:S04]  /*8f00*/  FMUL.FTZ R20, R10, R3 ;  /* 0x000000030a147220 */ /* 0x000fc80000410000 */
[-CC-:B------:R-:W-:Y:S01]  /*8f10*/  FFMA.FTZ R21, R169, R3.reuse, -R20.reuse ;  /* 0x00000003a9157223 */ /* 0x180fe20000010814 */
        /* <DEDUP_REMOVED lines=22> */
[----:B------:R-:W-:Y:S01]  /*9080*/  FFMA.FTZ R93, R93, R3, -R20 ;  /* 0x000000035d5d7223 */ /* 0x000fe20000010814 */
[----:B------:R-:W-:Y:S08]  /*9090*/  MUFU.EX2 R15, R15 ;  /* 0x0000000f000f7308 */ /* 0x000ff00000000800 */
[----:B------:R-:W0:Y:S08]  /*90a0*/  MUFU.EX2 R176, R176 ;  /* 0x000000b000b07308 */ /* 0x000e300000000800 */
[----:B------:R-:W1:Y:S08]  /*90b0*/  MUFU.EX2 R21, R21 ;  /* 0x0000001500157308 */ /* 0x000e700000000800 */
[----:B------:R-:W-:Y:S01]  /*90c0*/  MUFU.EX2 R178, R178 ;  /* 0x000000b200b27308 */ /* 0x000fe20000000800 */
[----:B0-----:R-:W-:-:S07]  /*90d0*/  FFMA.FTZ R12, R15, R12, R176 ;  /* 0x0000000c0f0c7223 */ /* 0x001fce00000100b0 */
[----:B------:R-:W-:Y:S01]  /*90e0*/  MUFU.EX2 R169, R169 ;  /* 0x000000a900a97308 */ /* 0x000fe20000000800 */
[----:B-1----:R-:W-:Y:S01]  /*90f0*/  F2FP.F16.F32.PACK_AB R176, R21, R176 ;  /* 0x000000b015b0723e */ /* 0x002fe200000000ff */
[----:B------:R-:W-:Y:S02]  /*9100*/  WARPGROUP.DEPBAR.LE gsb0, 0x0 ;  /* 0x00008000000079c5 */ /* 0x000fe40000010000 */
[----:B------:R-:W-:Y:S01]  /*9110*/  WARPGROUP.ARRIVE ;  /* 0x00000000000079c5 */ /* 0x000fe20000000000 */
[-CC-:B------:R-:W-:Y:S01]  /*9120*/  FFMA.FTZ R180, R160, R3.reuse, -R20.reuse ;  /* 0x00000003a0b47223 */ /* 0x180fe20000010814 */
[----:B------:R-:W-:Y:S02]  /*9130*/  FFMA.FTZ R182, R164, R3, -R20 ;  /* 0x00000003a4b67223 */ /* 0x000fe40000010814 */
[----:B------:R-:W-:Y:S02]  /*9140*/  MUFU.EX2 R173, R173 ;  /* 0x000000ad00ad7308 */ /* 0x000fe40000000800 */
[----:B------:R-:W-:Y:S01]  /*9150*/  HGMMA.64x128x16.F32 R24, R184, gdesc[UR8].tnspB, R24, gsb0 ;  /* 0x41e00008b8187df0 */ /* 0x000fe20008000818 */
[----:B------:R-:W-:Y:S01]  /*9160*/  UIADD3 UR10, UR6, 0x180, URZ ;  /* 0x00000180060a7890 */ /* 0x000fe2000fffe03f */
[----:B------:R-:W-:-:S04]  /*9170*/  UMOV UR11, 0x40000040 ;  /* 0x40000040000b7882 */ /* 0x000fc80000000000 */
[----:B------:R-:W-:Y:S08]  /*9180*/  MUFU.EX2 R180, R180 ;  /* 0x000000b400b47308 */ /* 0x000ff00000000800 */
        /* <DEDUP_REMOVED lines=16> */
[----:B------:R-:W-:Y:S01]  /*9290*/  MUFU.EX2 R101, R101 ;  /* 0x0000006500657308 */ /* 0x000fe20000000800 */
[----:B------:R-:W-:-:S02]  /*92a0*/  WARPGROUP.DEPBAR.LE gsb0, 0x0 ;  /* 0x00008000000079c5 */ /* 0x000fc40000010000 */
[----:B------:R-:W-:Y:S01]  /*92b0*/  WARPGROUP.ARRIVE ;  /* 0x00000000000079c5 */ /* 0x000fe20000000000 */
[--C-:B------:R-:W-:Y:S01]  /*92c0*/  FFMA.FTZ R184, R152, R3, -R20.reuse ;  /* 0x0000000398b87223 */ /* 0x100fe20000010814 */
[----:B------:R-:W-:Y:S01]  /*92d0*/  FMNMX.FTZ R152, R170, R13, !PT ;  /* 0x0000000daa987209 */ /* 0x000fe20007810000 */
[----:B------:R-:W-:Y:S02]  /*92e0*/  FFMA.FTZ R186, R156, R3, -R20 ;  /* 0x000000039cba7223 */ /* 0x000fe40000010814 */
[----:B------:R-:W-:Y:S01]  /*92f0*/  MUFU.EX2 R89, R89 ;  /* 0x0000005900597308 */ /* 0x000fe20000000800 */
[----:B------:R-:W-:Y:S01]  /*9300*/  HGMMA.64x128x16.F32 R24, R188, gdesc[UR8].tnspB, R24, gsb0 ;  /* 0x41e00008bc187df0 */ /* 0x000fe20008000818 */
[----:B------:R-:W-:Y:S01]  /*9310*/  UIADD3 UR10, UR6, 0x200, URZ ;  /* 0x00000200060a7890 */ /* 0x000fe2000fffe03f */
[----:B------:R-:W-:Y:S01]  /*9320*/  FMNMX.FTZ R153, R171, R152, !PT ;  /* 0x00000098ab997209 */ /* 0x000fe20007810000 */
[----:B------:R-:W-:-:S03]  /*9330*/  UMOV UR11, 0x40000040 ;  /* 0x40000040000b7882 */ /* 0x000fc60000000000 */
[----:B------:R-:W-:Y:S01]  /*9340*/  FMNMX.FTZ R152, R174, R153, !PT ;  /* 0x00000099ae987209 */ /* 0x000fe20007810000 */
[----:B------:R-:W-:Y:S01]  /*9350*/  FFMA.FTZ R153, R157, R3, -R20 ;  /* 0x000000039d997223 */ /* 0x000fe20000010814 */
[----:B------:R-:W-:Y:S02]  /*9360*/  MUFU.EX2 R184, R184 ;  /* 0x000000b800b87308 */ /* 0x000fe40000000800 */
[----:B------:R-:W-:-:S04]  /*9370*/  FMNMX.FTZ R157, R175, R152, !PT ;  /* 0x00000098af9d7209 */ /* 0x000fc80007810000 */
[----:B------:R-:W-:Y:S02]  /*9380*/  FMNMX.FTZ R152, R162, R157, !PT ;  /* 0x0000009da2987209 */ /* 0x000fe40007810000 */
[----:B------:R-:W-:Y:S02]  /*9390*/  MUFU.EX2 R186, R186 ;  /* 0x000000ba00ba7308 */ /* 0x000fe40000000800 */
[----:B------:R-:W-:-:S06]  /*93a0*/  FMNMX.FTZ R157, R163, R152, !PT ;  /* 0x00000098a39d7209 */ /* 0x000fcc0007810000 */
[----:B------:R-:W-:Y:S08]  /*93b0*/  MUFU.EX2 R153, R153 ;  /* 0x0000009900997308 */ /* 0x000ff00000000800 */
[----:B------:R-:W-:Y:S01]  /*93c0*/  MUFU.EX2 R92, R92 ;  /* 0x0000005c005c7308 */ /* 0x000fe20000000800 */
[----:B------:R-:W-:Y:S02]  /*93d0*/  WARPGROUP.DEPBAR.LE gsb0, 0x0 ;  /* 0x00008000000079c5 */ /* 0x000fe40000010000 */
[----:B------:R-:W-:Y:S01]  /*93e0*/  WARPGROUP.ARRIVE ;  /* 0x00000000000079c5 */ /* 0x000fe20000000000 */
[--C-:B------:R-:W-:Y:S01]  /*93f0*/  FFMA.FTZ R188, R144, R3, -R20.reuse ;  /* 0x0000000390bc7223 */ /* 0x100fe20000010814 */
[----:B------:R-:W-:Y:S01]  /*9400*/  FMNMX.FTZ R144, R166, R157, !PT ;  /* 0x0000009da6907209 */ /* 0x000fe20007810000 */
[----:B------:R-:W-:-:S03]  /*9410*/  FFMA.FTZ R190, R148, R3, -R20 ;  /* 0x0000000394be7223 */ /* 0x000fc60000010814 */
[----:B------:R-:W-:Y:S01]  /*9420*/  HGMMA.64x128x16.F32 R24, R192, gdesc[UR8].tnspB, R24, gsb0 ;  /* 0x41e00008c0187df0 */ /* 0x000fe20008000818 */
[----:B------:R-:W-:Y:S01]  /*9430*/  UIADD3 UR10, UR6, 0x280, URZ ;  /* 0x00000280060a7890 */ /* 0x000fe2000fffe03f */
[----:B------:R-:W-:Y:S01]  /*9440*/  FMNMX.FTZ R157, R167, R144, !PT ;  /* 0x00000090a79d7209 */ /* 0x000fe20007810000 */
[----:B------:R-:W-:Y:S01]  /*9450*/  UMOV UR11, 0x40000040 ;  /* 0x40000040000b7882 */ /* 0x000fe20000000000 */
[----:B------:R-:W-:Y:S02]  /*9460*/  MUFU.EX2 R188, R188 ;  /* 0x000000bc00bc7308 */ /* 0x000fe40000000800 */
[----:B------:R-:W-:-:S04]  /*9470*/  FMNMX.FTZ R144, R154, R157, !PT ;  /* 0x0000009d9a907209 */ /* 0x000fc80007810000 */
[----:B------:R-:W-:Y:S02]  /*9480*/  FMNMX.FTZ R157, R155, R144, !PT ;  /* 0x000000909b9d7209 */ /* 0x000fe40007810000 */
[----:B------:R-:W-:Y:S02]  /*9490*/  MUFU.EX2 R190, R190 ;  /* 0x000000be00be7308 */ /* 0x000fe40000000800 */
[----:B------:R-:W-:-:S04]  /*94a0*/  FMNMX.FTZ R144, R158, R157, !PT ;  /* 0x0000009d9e907209 */ /* 0x000fc80007810000 */
[----:B------:R-:W-:-:S04]  /*94b0*/  FMNMX.FTZ R157, R159, R144, !PT ;  /* 0x000000909f9d7209 */ /* 0x000fc80007810000 */
[----:B------:R-:W-:-:S04]  /*94c0*/  FMNMX.FTZ R144, R146, R157, !PT ;  /* 0x0000009d92907209 */ /* 0x000fc80007810000 */
[----:B------:R-:W-:Y:S01]  /*94d0*/  FMNMX.FTZ R157, R147, R144, !PT ;  /* 0x00000090939d7209 */ /* 0x000fe20007810000 */
        /* <DEDUP_REMOVED lines=21> */
[-CC-:B------:R-:W-:Y:S01]  /*9630*/  FFMA.FTZ R157, R129, R3.reuse, -R20.reuse ;  /* 0x00000003819d7223 */ /* 0x180fe20000010814 */
[----:B------:R-:W-:Y:S02]  /*9640*/  FFMA.FTZ R198, R132, R3, -R20 ;  /* 0x0000000384c67223 */ /* 0x000fe40000010814 */
        /* <DEDUP_REMOVED lines=8> */
[----:B------:R-:W-:Y:S01]  /*96d0*/  FMNMX.FTZ R128, R126, R129, !PT ;  /* 0x000000817e807209 */ /* 0x000fe20007810000 */
[----:B------:R-:W-:-:S03]  /*96e0*/  FFMA.FTZ R129, R133, R3, -R20 ;  /* 0x0000000385817223 */ /* 0x000fc60000010814 */
[----:B------:R-:W-:Y:S02]  /*96f0*/  FMNMX.FTZ R133, R127, R128, !PT ;  /* 0x000000807f857209 */ /* 0x000fe40007810000 */
[----:B------:R-:W-:Y:S02]  /*9700*/  MUFU.EX2 R198, R198 ;  /* 0x000000c600c67308 */ /* 0x000fe40000000800 */
[----:B------:R-:W-:-:S04]  /*9710*/  FMNMX.FTZ R128, R114, R133, !PT ;  /* 0x0000008572807209 */ /* 0x000fc80007810000 */
[----:B------:R-:W-:Y:S02]  /*9720*/  FMNMX.FTZ R133, R115, R128, !PT ;  /* 0x0000008073857209 */ /* 0x000fe40007810000 */
        /* <DEDUP_REMOVED lines=27> */
[----:B------:R-:W-:Y:S01]  /*98e0*/  UIADD3 UR6, UR6, 0x500, URZ ;  /* 0x0000050006067890 */ /* 0x000fe2000fffe03f */
[----:B------:R-:W-:Y:S01]  /*98f0*/  MUFU.EX2 R204, R204 ;  /* 0x000000cc00cc7308 */ /* 0x000fe20000000800 */
[----:B------:R-:W-:-:S04]  /*9900*/  FMNMX.FTZ R112, R90, R133, !PT ;  /* 0x000000855a707209 */ /* 0x000fc80007810000 */
[----:B------:R-:W-:-:S03]  /*9910*/  FMNMX.FTZ R133, R91, R112, !PT ;  /* 0x000000705b857209 */ /* 0x000fc60007810000 */
[----:B------:R-:W-:Y:S01]  /*9920*/  MUFU.EX2 R206, R206 ;  /* 0x000000ce00ce7308 */ /* 0x000fe20000000800 */
[----:B------:R-:W-:-:S04]  /*9930*/  FMNMX.FTZ R112, R94, R133, !PT ;  /* 0x000000855e707209 */ /* 0x000fc80007810000 */
[----:B------:R-:W-:-:S05]  /*9940*/  FMNMX.FTZ R112, R95, R112, !PT ;  /* 0x000000705f707209 */ /* 0x000fca0007810000 */
[----:B------:R-:W0:Y:S02]  /*9950*/  SHFL.BFLY PT, R133, R112, 0x2, 0x1f ;  /* 0x0c401f0070857f89 */ /* 0x000e2400000e0000 */
[----:B0-----:R-:W-:Y:S01]  /*9960*/  FMNMX.FTZ R133, R112, R133, !PT ;  /* 0x0000008570857209 */ /* 0x001fe20007810000 */
[----:B------:R-:W-:Y:S02]  /*9970*/  WARPGROUP.DEPBAR.LE gsb0, 0x0 ;  /* 0x00008000000079c5 */ /* 0x000fe40000010000 */
[----:B------:R-:W-:Y:S01]  /*9980*/  WARPGROUP.ARRIVE ;  /* 0x00000000000079c5 */ /* 0x000fe20000000000 */
[-CC-:B------:R-:W-:Y:S01]  /*9990*/  FFMA.FTZ R210, R108, R3.reuse, -R20.reuse ;  /* 0x000000036cd27223 */ /* 0x180fe20000010814 */
[-CC-:B------:R-:W-:Y:S01]  /*99a0*/  FFMA.FTZ R208, R104, R3.reuse, -R20.reuse ;  /* 0x0000000368d07223 */ /* 0x180fe20000010814 */
[----:B------:R-:W0:Y:S01]  /*99b0*/  SHFL.BFLY PT, R108, R133, 0x1, 0x1f ;  /* 0x0c201f00856c7f89 */ /* 0x000e2200000e0000 */
[----:B------:R-:W-:Y:S02]  /*99c0*/  FFMA.FTZ R104, R88, R3, -R20 ;  /* 0x0000000358687223 */ /* 0x000fe40000010814 */
[----:B------:R-:W-:Y:S01]  /*99d0*/  HGMMA.64x128x16.F32 R24, R212, gdesc[UR8].tnspB, R24, gsb0 ;  /* 0x41e00008d4187df0 */ /* 0x000fe20008000818 */
[----:B------:R-:W-:Y:S01]  /*99e0*/  UMOV UR10, UR6 ;  /* 0x00000006000a7c82 */ /* 0x000fe20008000000 */
[----:B------:R-:W-:Y:S01]  /*99f0*/  UMOV UR11, 0x40000040 ;  /* 0x40000040000b7882 */ /* 0x000fe20000000000 */
[----:B------:R-:W-:Y:S01]  /*9a00*/  MUFU.EX2 R208, R208 ;  /* 0x000000d000d07308 */ /* 0x000fe20000000800 */
[----:B------:R-:W-:-:S07]  /*9a10*/  R2UR UR6, R2 ;  /* 0x00000000020672ca */ /* 0x000fce00000e0000 */
[----:B------:R-:W-:Y:S08]  /*9a20*/  MUFU.EX2 R210, R210 ;  /* 0x000000d200d27308 */ /* 0x000ff00000000800 */
[----:B------:R-:W-:Y:S01]  /*9a30*/  MUFU.EX2 R104, R104 ;  /* 0x0000006800687308 */ /* 0x000fe20000000800 */
[----:B0-----:R-:W-:Y:S01]  /*9a40*/  FMNMX.FTZ R88, R133, R108, !PT ;  /* 0x0000006c85587209 */ /* 0x001fe20007810000 */
[----:B------:R-:W-:Y:S01]  /*9a50*/  IMAD.U32 R133, RZ, RZ, UR7 ;  /* 0x00000007ff857e24 */ /* 0x000fe2000f8e00ff */
[----:B------:R-:W-:-:S03]  /*9a60*/  UMOV UR7, UR60 ;  /* 0x0000003c00077c82 */ /* 0x000fc60008000000 */
[C---:B------:R-:W-:Y:S01]  /*9a70*/  FADD.FTZ R20, -R88.reuse, R13 ;  /* 0x0000000d58147221 */ /* 0x040fe20000010100 */
[-C--:B------:R-:W-:Y:S01]  /*9a80*/  FMUL.FTZ R112, R88, R3.reuse ;  /* 0x0000000358707220 */ /* 0x080fe20000410000 */
[----:B------:R0:W-:Y:S01]  /*9a90*/  MUFU.EX2 R13, R93 ;  /* 0x0000005d000d7308 */ /* 0x0001e20000000800 */
[----:B------:R-:W-:Y:S01]  /*9aa0*/  @!P1 LEA R133, R133, UR61, 0x3 ;  /* 0x0000003d85859c11 */ /* 0x000fe2000f8e18ff */
[-C--:B------:R-:W-:Y:S01]  /*9ab0*/  FMUL.FTZ R20, R20, R3.reuse ;  /* 0x0000000314147220 */ /* 0x080fe20000410000 */
[-CC-:B------:R-:W-:Y:S01]  /*9ac0*/  FFMA.FTZ R177, R170, R3.reuse, -R112.reuse ;  /* 0x00000003aab17223 */ /* 0x180fe20000010870 */
[-CC-:B------:R-:W-:Y:S01]  /*9ad0*/  FFMA.FTZ R108, R171, R3.reuse, -R112.reuse ;  /* 0x00000003ab6c7223 */ /* 0x180fe20000010870 */
[-CC-:B------:R-:W-:Y:S01]  /*9ae0*/  FFMA.FTZ R197, R130, R3.reuse, -R112.reuse ;  /* 0x0000000382c57223 */ /* 0x180fe20000010870 */
[----:B------:R-:W-:Y:S02]  /*9af0*/  IMAD.U32 R130, RZ, RZ, UR60 ;  /* 0x0000003cff827e24 */ /* 0x000fe4000f8e00ff */
[-CC-:B------:R-:W-:Y:S01]  /*9b00*/  FFMA.FTZ R179, R174, R3.reuse, -R112.reuse ;  /* 0x00000003aeb37223 */ /* 0x180fe20000010870 */
[----:B------:R-:W-:Y:S01]  /*9b10*/  MUFU.EX2 R20, R20 ;  /* 0x0000001400147308 */ /* 0x000fe20000000800 */
[-CC-:B------:R-:W-:Y:S01]  /*9b20*/  FFMA.FTZ R148, R175, R3.reuse, -R112.reuse ;  /* 0x00000003af947223 */ /* 0x180fe20000010870 */
[-CC-:B------:R-:W-:Y:S01]  /*9b30*/  FFMA.FTZ R181, R162, R3.reuse, -R112.reuse ;  /* 0x00000003a2b57223 */ /* 0x180fe20000010870 */
[----:B------:R-:W-:Y:S01]  /*9b40*/  @!P1 LEA R130, R130, UR61, 0x3 ;  /* 0x0000003d82829c11 */ /* 0x000fe2000f8e18ff */
[-CC-:B------:R-:W-:Y:S01]  /*9b50*/  FFMA.FTZ R144, R163, R3.reuse, -R112.reuse ;  /* 0x00000003a3907223 */ /* 0x180fe20000010870 */
[----:B0-----:R-:W-:Y:S01]  /*9b60*/  IADD3 R93, -R232, 0xb, RZ ;  /* 0x0000000be85d7810 */ /* 0x001fe20007ffe1ff */
[-CC-:B------:R-:W-:Y:S01]  /*9b70*/  FFMA.FTZ R128, R131, R3.reuse, -R112.reuse ;  /* 0x0000000383807223 */ /* 0x180fe20000010870 */
[----:B------:R-:W-:Y:S01]  /*9b80*/  FFMA.FTZ R183, R166, R3, -R112 ;  /* 0x00000003a6b77223 */ /* 0x000fe20000010870 */
[----:B------:R-:W0:Y:S01]  /*9b90*/  MUFU.EX2 R177, R177 ;  /* 0x000000b100b17308 */ /* 0x000e220000000800 */
[----:B------:R-:W-:-:S02]  /*9ba0*/  @!P1 VIADD R130, R130, 0x34840 ;  /* 0x0003484082829836 */ /* 0x000fc40000000000 */
[-CC-:B------:R-:W-:Y:S01]  /*9bb0*/  FFMA.FTZ R201, R122, R3.reuse, -R112.reuse ;  /* 0x000000037ac97223 */ /* 0x180fe20000010870 */
[-CC-:B------:R-:W-:Y:S01]  /*9bc0*/  FFMA.FTZ R152, R167, R3.reuse, -R112.reuse ;  /* 0x00000003a7987223 */ /* 0x180fe20000010870 */
[-CC-:B------:R-:W-:Y:S01]  /*9bd0*/  FFMA.FTZ R199, R134, R3.reuse, -R112.reuse ;  /* 0x0000000386c77223 */ /* 0x180fe20000010870 */
[-C--:B------:R-:W-:Y:S01]  /*9be0*/  FFMA.FTZ R185, R154, R3.reuse, -R112 ;  /* 0x000000039ab97223 */ /* 0x080fe20000010870 */
[----:B------:R-:W-:Y:S01]  /*9bf0*/  @!P1 PRMT R131, RZ, 0x654, R130 ;  /* 0x00000654ff839816 */ /* 0x000fe20000000082 */
[-CC-:B------:R-:W-:Y:S01]  /*9c00*/  FFMA.FTZ R140, R155, R3.reuse, -R112.reuse ;  /* 0x000000039b8c7223 */ /* 0x180fe20000010870 */
[----:B------:R-:W1:Y:S01]  /*9c10*/  MUFU.EX2 R108, R108 ;  /* 0x0000006c006c7308 */ /* 0x000e620000000800 */
[-CC-:B------:R-:W-:Y:S01]  /*9c20*/  FFMA.FTZ R187, R158, R3.reuse, -R112.reuse ;  /* 0x000000039ebb7223 */ /* 0x180fe20000010870 */
[-CC-:B------:R-:W-:Y:S01]  /*9c30*/  FFMA.FTZ R116, R159, R3.reuse, -R112.reuse ;  /* 0x000000039f747223 */ /* 0x180fe20000010870 */
[-CC-:B------:R-:W-:Y:S01]  /*9c40*/  FFMA.FTZ R205, R114, R3.reuse, -R112.reuse ;  /* 0x0000000372cd7223 */ /* 0x180fe20000010870 */
[-CC-:B------:R-:W-:Y:S01]  /*9c50*/  FFMA.FTZ R189, R146, R3.reuse, -R112.reuse ;  /* 0x0000000392bd7223 */ /* 0x180fe20000010870 */
[-CC-:B------:R-:W-:Y:S01]  /*9c60*/  FFMA.FTZ R207, R118, R3.reuse, -R112.reuse ;  /* 0x0000000376cf7223 */ /* 0x180fe20000010870 */
[-CC-:B------:R-:W-:Y:S01]  /*9c70*/  FFMA.FTZ R136, R147, R3.reuse, -R112.reuse ;  /* 0x0000000393887223 */ /* 0x180fe20000010870 */
[--C-:B------:R-:W-:Y:S01]  /*9c80*/  FFMA.FTZ R191, R150, R3, -R112.reuse ;  /* 0x0000000396bf7223 */ /* 0x100fe20000010870 */
[----:B------:R-:W2:Y:S01]  /*9c90*/  MUFU.EX2 R179, R179 ;  /* 0x000000b300b37308 */ /* 0x000ea20000000800 */
[----:B0-----:R-:W-:Y:S01]  /*9ca0*/  FFMA.FTZ R11, R20, R11, R177 ;  /* 0x0000000b140b7223 */ /* 0x001fe200000100b1 */
[-CC-:B------:R-:W-:Y:S01]  /*9cb0*/  FFMA.FTZ R209, R106, R3.reuse, -R112.reuse ;  /* 0x000000036ad17223 */ /* 0x180fe20000010870 */
[-CC-:B------:R-:W-:Y:S01]  /*9cc0*/  FFMA.FTZ R120, R151, R3.reuse, -R112.reuse ;  /* 0x0000000397787223 */ /* 0x180fe20000010870 */
[-CC-:B------:R-:W-:Y:S01]  /*9cd0*/  FFMA.FTZ R211, R110, R3.reuse, -R112.reuse ;  /* 0x000000036ed37223 */ /* 0x180fe20000010870 */
[-CC-:B------:R-:W-:Y:S01]  /*9ce0*/  FFMA.FTZ R193, R138, R3.reuse, -R112.reuse ;  /* 0x000000038ac17223 */ /* 0x180fe20000010870 */
[-CC-:B------:R-:W-:Y:S01]  /*9cf0*/  FFMA.FTZ R124, R139, R3.reuse, -R112.reuse ;  /* 0x000000038b7c7223 */ /* 0x180fe20000010870 */
[-CC-:B------:R-:W-:Y:S01]  /*9d00*/  FFMA.FTZ R195, R142, R3.reuse, -R112.reuse ;  /* 0x000000038ec37223 */ /* 0x180fe20000010870 */
[----:B------:R-:W0:Y:S01]  /*9d10*/  MUFU.EX2 R148, R148 ;  /* 0x0000009400947308 */ /* 0x000e220000000800 */
[----:B-1----:R-:W-:Y:S01]  /*9d20*/  FADD.FTZ R122, R108, R11 ;  /* 0x0000000b6c7a7221 */ /* 0x002fe20000010000 */
[-CC-:B------:R-:W-:Y:S01]  /*9d30*/  FFMA.FTZ R132, R143, R3.reuse, -R112.reuse ;  /* 0x000000038f847223 */ /* 0x180fe20000010870 */
[-CC-:B------:R-:W-:Y:S01]  /*9d40*/  FFMA.FTZ R115, R115, R3.reuse, -R112.reuse ;  /* 0x0000000373737223 */ /* 0x180fe20000010870 */
[-CC-:B------:R-:W-:Y:S01]  /*9d50*/  FFMA.FTZ R135, R135, R3.reuse, -R112.reuse ;  /* 0x0000000387877223 */ /* 0x180fe20000010870 */
[-CC-:B------:R-:W-:Y:S01]  /*9d60*/  FFMA.FTZ R203, R126, R3.reuse, -R112.reuse ;  /* 0x000000037ecb7223 */ /* 0x180fe20000010870 */
[-CC-:B------:R-:W-:Y:S01]  /*9d70*/  FFMA.FTZ R127, R127, R3.reuse, -R112.reuse ;  /* 0x000000037f7f7223 */ /* 0x180fe20000010870 */
[-C--:B------:R-:W-:Y:S01]  /*9d80*/  FFMA.FTZ R119, R119, R3.reuse, -R112 ;  /* 0x0000000377777223 */ /* 0x080fe20000010870 */
[----:B------:R-:W1:Y:S01]  /*9d90*/  MUFU.EX2 R181, R181 ;  /* 0x000000b500b57308 */ /* 0x000e620000000800 */
[----:B--2---:R-:W-:Y:S01]  /*9da0*/  FADD.FTZ R11, R179, R122 ;  /* 0x0000007ab30b7221 */ /* 0x004fe20000010000 */
[-CC-:B------:R-:W-:Y:S01]  /*9db0*/  FFMA.FTZ R107, R107, R3.reuse, -R112.reuse ;  /* 0x000000036b6b7223 */ /* 0x180fe20000010870 */
[-CC-:B------:R-:W-:Y:S01]  /*9dc0*/  FFMA.FTZ R111, R111, R3.reuse, -R112.reuse ;  /* 0x000000036f6f7223 */ /* 0x180fe20000010870 */
[-CC-:B------:R-:W-:Y:S01]  /*9dd0*/  FFMA.FTZ R99, R99, R3.reuse, -R112.reuse ;  /* 0x0000000363637223 */ /* 0x180fe20000010870 */
[-CC-:B------:R-:W-:Y:S01]  /*9de0*/  FFMA.FTZ R102, R102, R3.reuse, -R112.reuse ;  /* 0x0000000366667223 */ /* 0x180fe20000010870 */
[-CC-:B------:R-:W-:Y:S01]  /*9df0*/  FFMA.FTZ R103, R103, R3.reuse, -R112.reuse ;  /* 0x0000000367677223 */ /* 0x180fe20000010870 */
[-CC-:B------:R-:W-:Y:S01]  /*9e00*/  FFMA.FTZ R90, R90, R3.reuse, -R112.reuse ;  /* 0x000000035a5a7223 */ /* 0x180fe20000010870 */
[----:B------:R-:W2:Y:S01]  /*9e10*/  MUFU.EX2 R144, R144 ;  /* 0x0000009000907308 */ /* 0x000ea20000000800 */
[----:B0-----:R-:W-:Y:S01]  /*9e20*/  FADD.FTZ R122, R148, R11 ;  /* 0x0000000b947a7221 */ /* 0x001fe20000010000 */
[-CC-:B------:R-:W-:Y:S01]  /*9e30*/  FFMA.FTZ R91, R91, R3.reuse, -R112.reuse ;  /* 0x000000035b5b7223 */ /* 0x180fe20000010870 */
[-CC-:B------:R-:W-:Y:S01]  /*9e40*/  FFMA.FTZ R94, R94, R3.reuse, -R112.reuse ;  /* 0x000000035e5e7223 */ /* 0x180fe20000010870 */
[----:B------:R-:W-:Y:S01]  /*9e50*/  FFMA.FTZ R95, R95, R3, -R112 ;  /* 0x000000035f5f7223 */ /* 0x000fe20000010870 */
[----:B------:R-:W-:-:S02]  /*9e60*/  F2FP.F16.F32.PACK_AB R177, R108, R177 ;  /* 0x000000b16cb1723e */ /* 0x000fc400000000ff */
[----:B------:R-:W-:Y:S01]  /*9e70*/  F2FP.F16.F32.PACK_AB R179, R148, R179 ;  /* 0x000000b394b3723e */ /* 0x000fe200000000ff */
[----:B------:R-:W0:Y:S01]  /*9e80*/  MUFU.EX2 R183, R183 ;  /* 0x000000b700b77308 */ /* 0x000e220000000800 */
[----:B-1----:R-:W-:-:S07]  /*9e90*/  FADD.FTZ R11, R181, R122 ;  /* 0x0000007ab50b7221 */ /* 0x002fce0000010000 */
[----:B------:R-:W1:Y:S01]  /*9ea0*/  MUFU.EX2 R152, R152 ;  /* 0x0000009800987308 */ /* 0x000e620000000800 */
[C---:B--2---:R-:W-:Y:S01]  /*9eb0*/  FADD.FTZ R122, R144.reuse, R11 ;  /* 0x0000000b907a7221 */ /* 0x044fe20000010000 */
[----:B------:R-:W-:-:S06]  /*9ec0*/  F2FP.F16.F32.PACK_AB R181, R144, R181 ;  /* 0x000000b590b5723e */ /* 0x000fcc00000000ff */
[----:B------:R-:W2:Y:S01]  /*9ed0*/  MUFU.EX2 R185, R185 ;  /* 0x000000b900b97308 */ /* 0x000ea20000000800 */
[----:B0-----:R-:W-:-:S07]  /*9ee0*/  FADD.FTZ R11, R183, R122 ;  /* 0x0000007ab70b7221 */ /* 0x001fce0000010000 */
[----:B------:R-:W0:Y:S01]  /*9ef0*/  MUFU.EX2 R140, R140 ;  /* 0x0000008c008c7308 */ /* 0x000e220000000800 */
[C---:B-1----:R-:W-:Y:S01]  /*9f00*/  FADD.FTZ R118, R152.reuse, R11 ;  /* 0x0000000b98767221 */ /* 0x042fe20000010000 */
[----:B------:R-:W-:-:S06]  /*9f10*/  F2FP.F16.F32.PACK_AB R183, R152, R183 ;  /* 0x000000b798b7723e */ /* 0x000fcc00000000ff */
[----:B------:R-:W1:Y:S01]  /*9f20*/  MUFU.EX2 R187, R187 ;  /* 0x000000bb00bb7308 */ /* 0x000e620000000800 */
[----:B--2---:R-:W-:-:S07]  /*9f30*/  FADD.FTZ R11, R185, R118 ;  /* 0x00000076b90b7221 */ /* 0x004fce0000010000 */
[----:B------:R-:W2:Y:S01]  /*9f40*/  MUFU.EX2 R116, R116 ;  /* 0x0000007400747308 */ /* 0x000ea20000000800 */
[----:B0-----:R-:W-:Y:S01]  /*9f50*/  FADD.FTZ R106, R140, R11 ;  /* 0x0000000b8c6a7221 */ /* 0x001fe20000010000 */
[----:B------:R-:W-:Y:S01]  /*9f60*/  FFMA.FTZ R11, R98, R3, -R112 ;  /* 0x00000003620b7223 */ /* 0x000fe20000010870 */
[----:B------:R-:W-:-:S05]  /*9f70*/  F2FP.F16.F32.PACK_AB R185, R140, R185 ;  /* 0x000000b98cb9723e */ /* 0x000fca00000000ff */
[----:B------:R-:W0:Y:S01]  /*9f80*/  MUFU.EX2 R189, R189 ;  /* 0x000000bd00bd7308 */ /* 0x000e220000000800 */
[----:B------:R-:W-:Y:S02]  /*9f90*/  WARPGROUP.DEPBAR.LE gsb0, 0x0 ;  /* 0x00008000000079c5 */ /* 0x000fe40000010000 */
[----:B------:R-:W-:Y:S01]  /*9fa0*/  WARPGROUP.ARRIVE ;  /* 0x00000000000079c5 */ /* 0x000fe20000000000 */
[----:B------:R-:W-:Y:S02]  /*9fb0*/  F2FP.F16.F32.PACK_AB R212, R97, R96 ;  /* 0x0000006061d4723e */ /* 0x000fe400000000ff */
[----:B------:R-:W-:Y:S02]  /*9fc0*/  F2FP.F16.F32.PACK_AB R214, R101, R100 ;  /* 0x0000006465d6723e */ /* 0x000fe400000000ff */
[----:B------:R-:W3:Y:S01]  /*9fd0*/  MUFU.EX2 R136, R136 ;  /* 0x0000008800887308 */ /* 0x000ee20000000800 */
[----:B------:R-:W-:Y:S07]  /*9fe0*/  HGMMA.64x128x16.F32 R24, R216, gdesc[UR8].tnspB, R24, gsb0 ;  /* 0x41e00008d8187df0 */ /* 0x000fee0008000818 */
[----:B------:R-:W4:Y:S08]  /*9ff0*/  MUFU.EX2 R191, R191 ;  /* 0x000000bf00bf7308 */ /* 0x000f300000000800 */
[----:B------:R-:W5:Y:S08]  /*a000*/  MUFU.EX2 R120, R120 ;  /* 0x0000007800787308 */ /* 0x000f700000000800 */
[----:B------:R-:W5:Y:S08]  /*a010*/  MUFU.EX2 R193, R193 ;  /* 0x000000c100c17308 */ /* 0x000f700000000800 */
[----:B------:R-:W5:Y:S08]  /*a020*/  MUFU.EX2 R124, R124 ;  /* 0x0000007c007c7308 */ /* 0x000f700000000800 */
[----:B------:R-:W5:Y:S08]  /*a030*/  MUFU.EX2 R195, R195 ;  /* 0x000000c300c37308 */ /* 0x000f700000000800 */
[----:B------:R5:W-:Y:S08]  /*a040*/  MUFU.EX2 R98, R115 ;  /* 0x0000007300627308 */ /* 0x000bf00000000800 */
[----:B------:R-:W5:Y:S08]  /*a050*/  MUFU.EX2 R132, R132 ;  /* 0x0000008400847308 */ /* 0x000f700000000800 */
[----:B------:R-:W5:Y:S08]  /*a060*/  MUFU.EX2 R197, R197 ;  /* 0x000000c500c57308 */ /* 0x000f700000000800 */
[----:B------:R-:W5:Y:S08]  /*a070*/  MUFU.EX2 R128, R128 ;  /* 0x0000008000807308 */ /* 0x000f700000000800 */
[----:B------:R-:W5:Y:S08]  /*a080*/  MUFU.EX2 R199, R199 ;  /* 0x000000c700c77308 */ /* 0x000f700000000800 */
[----:B------:R-:W5:Y:S08]  /*a090*/  MUFU.EX2 R130, R135 ;  /* 0x0000008700827308 */ /* 0x000f700000000800 */
[----:B------:R-:W5:Y:S08]  /*a0a0*/  MUFU.EX2 R201, R201 ;  /* 0x000000c900c97308 */ /* 0x000f700000000800 */
[----:B------:R-:W-:Y:S08]  /*a0b0*/  MUFU.EX2 R203, R203 ;  /* 0x000000cb00cb7308 */ /* 0x000ff00000000800 */
[----:B------:R-:W-:Y:S08]  /*a0c0*/  MUFU.EX2 R205, R205 ;  /* 0x000000cd00cd7308 */ /* 0x000ff00000000800 */
[----:B------:R-:W-:Y:S08]  /*a0d0*/  MUFU.EX2 R207, R207 ;  /* 0x000000cf00cf7308 */ /* 0x000ff00000000800 */
[----:B------:R-:W-:Y:S08]  /*a0e0*/  MUFU.EX2 R209, R209 ;  /* 0x000000d100d17308 */ /* 0x000ff00000000800 */
[----:B------:R-:W-:Y:S01]  /*a0f0*/  MUFU.EX2 R118, R11 ;  /* 0x0000000b00767308 */ /* 0x000fe20000000800 */
[----:B------:R-:W-:-:S02]  /*a100*/  WARPGROUP.DEPBAR.LE gsb0, 0x0 ;  /* 0x00008000000079c5 */ /* 0x000fc40000010000 */
[----:B------:R1:W-:Y:S06]  /*a110*/  BAR.ARV R93, 0x100 ;  /* 0x0004005d0000751d */ /* 0x0003ec0000002000 */
[----:B------:R2:W-:Y:S01]  /*a120*/  @!P1 SYNCS.ARRIVE.TRANS64.RED.A1T0 RZ, [R131+URZ], RZ ;  /* 0x000000ff83ff99a7 */ /* 0x0005e2000810043f */
[----:B------:R-:W-:Y:S01]  /*a130*/  MUFU.EX2 R108, R107 ;  /* 0x0000006b006c7308 */ /* 0x000fe20000000800 */
[----:B-1----:R-:W-:Y:S02]  /*a140*/  @!P1 VIADD R93, R133, 0x34860 ;  /* 0x00034860855d9836 */ /* 0x002fe40000000000 */
[-C--:B------:R-:W-:Y:S01]  /*a150*/  FMUL.FTZ R26, R26, R20.reuse ;  /* 0x000000141a1a7220 */ /* 0x080fe20000410000 */
[-C--:B------:R-:W-:Y:S01]  /*a160*/  FMUL.FTZ R27, R27, R20.reuse ;  /* 0x000000141b1b7220 */ /* 0x080fe20000410000 */
[-C--:B------:R-:W-:Y:S01]  /*a170*/  FMUL.FTZ R30, R30, R20.reuse ;  /* 0x000000141e1e7220 */ /* 0x080fe20000410000 */
[-C--:B------:R-:W-:Y:S01]  /*a180*/  FMUL.FTZ R31, R31, R20.reuse ;  /* 0x000000141f1f7220 */ /* 0x080fe20000410000 */
[-C--:B------:R-:W-:Y:S01]  /*a190*/  FMUL.FTZ R34, R34, R20.reuse ;  /* 0x0000001422227220 */ /* 0x080fe20000410000 */
[----:B--2---:R-:W-:Y:S01]  /*a1a0*/  FADD.FTZ R131, R21, R12 ;  /* 0x0000000c15837221 */ /* 0x004fe20000010000 */
[----:B------:R-:W-:Y:S01]  /*a1b0*/  FFMA.FTZ R12, R123, R3, -R112 ;  /* 0x000000037b0c7223 */ /* 0x000fe20000010870 */
[----:B------:R-:W-:Y:S01]  /*a1c0*/  @!P1 PRMT R123, RZ, 0x654, R93 ;  /* 0x00000654ff7b9816 */ /* 0x000fe2000000005d */
[----:B------:R-:W-:Y:S01]  /*a1d0*/  MUFU.EX2 R211, R211 ;  /* 0x000000d300d37308 */ /* 0x000fe20000000800 */
[----:B------:R-:W-:Y:S01]  /*a1e0*/  FADD.FTZ R134, R178, R131 ;  /* 0x00000083b2867221 */ /* 0x000fe20000010000 */
[-C--:B------:R-:W-:Y:S01]  /*a1f0*/  FMUL.FTZ R35, R35, R20.reuse ;  /* 0x0000001423237220 */ /* 0x080fe20000410000 */
[----:B------:R1:W-:Y:S01]  /*a200*/  @!P1 SYNCS.ARRIVE.TRANS64.RED.A1T0 RZ, [R123+URZ], RZ ;  /* 0x000000ff7bff99a7 */ /* 0x0003e2000810043f */
[-C--:B------:R-:W-:Y:S01]  /*a210*/  FMUL.FTZ R38, R38, R20.reuse ;  /* 0x0000001426267220 */ /* 0x080fe20000410000 */
[----:B------:R-:W-:Y:S01]  /*a220*/  FADD.FTZ R93, R169, R134 ;  /* 0x00000086a95d7221 */ /* 0x000fe20000010000 */
[-C--:B------:R-:W-:Y:S01]  /*a230*/  FMUL.FTZ R39, R39, R20.reuse ;  /* 0x0000001427277220 */ /* 0x080fe20000410000 */
[-C--:B------:R-:W-:Y:S01]  /*a240*/  FMUL.FTZ R42, R42, R20.reuse ;  /* 0x000000142a2a7220 */ /* 0x080fe20000410000 */
[----:B------:R-:W2:Y:S01]  /*a250*/  MUFU.EX2 R12, R12 ;  /* 0x0000000c000c7308 */ /* 0x000ea20000000800 */
[----:B------:R-:W-:Y:S01]  /*a260*/  FADD.FTZ R134, R180, R93 ;  /* 0x0000005db4867221 */ /* 0x000fe20000010000 */
[-C--:B------:R-:W-:Y:S01]  /*a270*/  FMUL.FTZ R43, R43, R20.reuse ;  /* 0x000000142b2b7220 */ /* 0x080fe20000410000 */
[-C--:B------:R-:W-:Y:S01]  /*a280*/  FMUL.FTZ R46, R46, R20.reuse ;  /* 0x000000142e2e7220 */ /* 0x080fe20000410000 */
[-C--:B------:R-:W-:Y:S01]  /*a290*/  FMUL.FTZ R47, R47, R20.reuse ;  /* 0x000000142f2f7220 */ /* 0x080fe20000410000 */
[----:B------:R-:W-:Y:S01]  /*a2a0*/  FADD.FTZ R93, R173, R134 ;  /* 0x00000086ad5d7221 */ /* 0x000fe20000010000 */
[-C--:B------:R-:W-:Y:S01]  /*a2b0*/  FMUL.FTZ R50, R50, R20.reuse ;  /* 0x0000001432327220 */ /* 0x080fe20000410000 */
[-C--:B------:R-:W-:Y:S01]  /*a2c0*/  FMUL.FTZ R51, R51, R20.reuse ;  /* 0x0000001433337220 */ /* 0x080fe20000410000 */
[----:B------:R-:W-:Y:S01]  /*a2d0*/  MUFU.EX2 R99, R99 ;  /* 0x0000006300637308 */ /* 0x000fe20000000800 */
[----:B------:R-:W-:Y:S01]  /*a2e0*/  FADD.FTZ R114, R182, R93 ;  /* 0x0000005db6727221 */ /* 0x000fe20000010000 */
[-C--:B------:R-:W-:Y:S01]  /*a2f0*/  FMUL.FTZ R54, R54, R20.reuse ;  /* 0x0000001436367220 */ /* 0x080fe20000410000 */
[-C--:B------:R-:W-:Y:S01]  /*a300*/  FMUL.FTZ R55, R55, R20.reuse ;  /* 0x0000001437377220 */ /* 0x080fe20000410000 */
        /* <DEDUP_REMOVED lines=14> */
[----:B------:R-:W-:Y:S01]  /*a3f0*/  FADD.FTZ R93, R187, R106 ;  /* 0x0000006abb5d7221 */ /* 0x000fe20000010000 */
[----:B------:R-:W-:Y:S01]  /*a400*/  F2FP.F16.F32.PACK_AB R187, R116, R187 ;  /* 0x000000bb74bb723e */ /* 0x000fe200000000ff */
[-C--:B------:R-:W-:Y:S01]  /*a410*/  FMUL.FTZ R74, R74, R20.reuse ;  /* 0x000000144a4a7220 */ /* 0x080fe20000410000 */
[----:B-1----:R-:W-:Y:S01]  /*a420*/  FADD.FTZ R123, R153, R110 ;  /* 0x0000006e997b7221 */ /* 0x002fe20000010000 */
[----:B------:R-:W-:Y:S01]  /*a430*/  FADD.FTZ R106, R116, R93 ;  /* 0x0000005d746a7221 */ /* 0x000fe20000010000 */
[-C--:B------:R-:W-:Y:S01]  /*a440*/  FMUL.FTZ R75, R75, R20.reuse ;  /* 0x000000144b4b7220 */ /* 0x080fe20000410000 */
[----:B------:R-:W-:Y:S01]  /*a450*/  MUFU.EX2 R90, R90 ;  /* 0x0000005a005a7308 */ /* 0x000fe20000000800 */
[----:B------:R-:W-:Y:S01]  /*a460*/  FADD.FTZ R110, R188, R123 ;  /* 0x0000007bbc6e7221 */ /* 0x000fe20000010000 */
[----:B0-----:R-:W-:Y:S01]  /*a470*/  FADD.FTZ R93, R189, R106 ;  /* 0x0000006abd5d7221 */ /* 0x001fe20000010000 */
[-C--:B------:R-:W-:Y:S01]  /*a480*/  FMUL.FTZ R78, R78, R20.reuse ;  /* 0x000000144e4e7220 */ /* 0x080fe20000410000 */
[-C--:B------:R-:W-:Y:S01]  /*a490*/  FMUL.FTZ R79, R79, R20.reuse ;  /* 0x000000144f4f7220 */ /* 0x080fe20000410000 */
[----:B------:R-:W-:Y:S01]  /*a4a0*/  FADD.FTZ R123, R145, R110 ;  /* 0x0000006e917b7221 */ /* 0x000fe20000010000 */
[----:B---3--:R-:W-:Y:S01]  /*a4b0*/  FADD.FTZ R106, R136, R93 ;  /* 0x0000005d886a7221 */ /* 0x008fe20000010000 */
[-C--:B------:R-:W-:Y:S01]  /*a4c0*/  FMUL.FTZ R82, R82, R20.reuse ;  /* 0x0000001452527220 */ /* 0x080fe20000410000 */
[----:B------:R-:W-:Y:S01]  /*a4d0*/  MUFU.EX2 R91, R91 ;  /* 0x0000005b005b7308 */ /* 0x000fe20000000800 */
[----:B------:R-:W-:Y:S01]  /*a4e0*/  FADD.FTZ R110, R190, R123 ;  /* 0x0000007bbe6e7221 */ /* 0x000fe20000010000 */
[----:B----4-:R-:W-:Y:S01]  /*a4f0*/  FADD.FTZ R93, R191, R106 ;  /* 0x0000006abf5d7221 */ /* 0x010fe20000010000 */
[C---:B-----5:R-:W-:Y:S01]  /*a500*/  F2FP.F16.F32.PACK_AB R191, R120.reuse, R191 ;  /* 0x000000bf78bf723e */ /* 0x060fe200000000ff */
[-C--:B------:R-:W-:Y:S01]  /*a510*/  FMUL.FTZ R83, R83, R20.reuse ;  /* 0x0000001453537220 */ /* 0x080fe20000410000 */
[----:B------:R-:W-:Y:S01]  /*a520*/  FADD.FTZ R115, R149, R110 ;  /* 0x0000006e95737221 */ /* 0x000fe20000010000 */
[----:B------:R-:W-:Y:S01]  /*a530*/  FADD.FTZ R110, R120, R93 ;  /* 0x0000005d786e7221 */ /* 0x000fe20000010000 */
[-C--:B------:R-:W-:Y:S01]  /*a540*/  FMUL.FTZ R86, R86, R20.reuse ;  /* 0x0000001456567220 */ /* 0x080fe20000410000 */
[----:B------:R-:W0:Y:S01]  /*a550*/  MUFU.EX2 R106, R119 ;  /* 0x00000077006a7308 */ /* 0x000e220000000800 */
[----:B------:R-:W-:Y:S01]  /*a560*/  FADD.FTZ R112, R192, R115 ;  /* 0x00000073c0707221 */ /* 0x000fe20000010000 */
[----:B------:R-:W-:Y:S01]  /*a570*/  FADD.FTZ R21, R193, R110 ;  /* 0x0000006ec1157221 */ /* 0x000fe20000010000 */
[----:B------:R-:W-:Y:S01]  /*a580*/  FMUL.FTZ R87, R87, R20 ;  /* 0x0000001457577220 */ /* 0x000fe20000410000 */
[----:B------:R-:W-:-:S02]  /*a590*/  IMAD.U32 R20, RZ, RZ, UR6 ;  /* 0x00000006ff147e24 */ /* 0x000fc4000f8e00ff */
[----:B------:R-:W-:Y:S01]  /*a5a0*/  FADD.FTZ R93, R137, R112 ;  /* 0x00000070895d7221 */ /* 0x000fe20000010000 */
[----:B------:R-:W-:Y:S01]  /*a5b0*/  FADD.FTZ R110, R124, R21 ;  /* 0x000000157c6e7221 */ /* 0x000fe20000010000 */
[----:B------:R-:W-:Y:S01]  /*a5c0*/  F2FP.F16.F32.PACK_AB R218, R13, R92 ;  /* 0x0000005c0dda723e */ /* 0x000fe200000000ff */
[----:B------:R1:W-:Y:S01]  /*a5d0*/  MUFU.EX2 R120, R102 ;  /* 0x0000006600787308 */ /* 0x0003e20000000800 */
[----:B------:R-:W-:Y:S01]  /*a5e0*/  FADD.FTZ R112, R194, R93 ;  /* 0x0000005dc2707221 */ /* 0x000fe20000010000 */
[----:B------:R-:W-:Y:S01]  /*a5f0*/  FADD.FTZ R21, R195, R110 ;  /* 0x0000006ec3157221 */ /* 0x000fe20000010000 */
[-C--:B------:R-:W-:Y:S01]  /*a600*/  FMUL.FTZ R24, R24, R15.reuse ;  /* 0x0000000f18187220 */ /* 0x080fe20000410000 */
[-C--:B------:R-:W-:Y:S01]  /*a610*/  FMUL.FTZ R25, R25, R15.reuse ;  /* 0x0000000f19197220 */ /* 0x080fe20000410000 */
[----:B------:R-:W-:Y:S01]  /*a620*/  FADD.FTZ R93, R141, R112 ;  /* 0x000000708d5d7221 */ /* 0x000fe20000010000 */
[----:B------:R-:W-:Y:S01]  /*a630*/  FADD.FTZ R110, R132, R21 ;  /* 0x00000015846e7221 */ /* 0x000fe20000010000 */
[-C--:B------:R-:W-:Y:S01]  /*a640*/  FMUL.FTZ R28, R28, R15.reuse ;  /* 0x0000000f1c1c7220 */ /* 0x080fe20000410000 */
[----:B------:R-:W-:Y:S01]  /*a650*/  MUFU.EX2 R94, R94 ;  /* 0x0000005e005e7308 */ /* 0x000fe20000000800 */
        /* <DEDUP_REMOVED lines=14> */
[----:B------:R-:W-:Y:S01]  /*a740*/  FMUL.FTZ R40, R40, R15 ;  /* 0x0000000f28287220 */ /* 0x000fe20000410000 */
[----:B------:R-:W3:Y:S01]  /*a750*/  MUFU.EX2 R110, R111 ;  /* 0x0000006f006e7308 */ /* 0x000ee20000000800 */
[----:B------:R-:W-:Y:S01]  /*a760*/  FADD.FTZ R116, R200, R93 ;  /* 0x0000005dc8747221 */ /* 0x000fe20000010000 */
[----:B------:R-:W-:Y:S01]  /*a770*/  FADD.FTZ R21, R201, R112 ;  /* 0x00000070c9157221 */ /* 0x000fe20000010000 */
[C---:B--2---:R-:W-:Y:S01]  /*a780*/  F2FP.F16.F32.PACK_AB R201, R12.reuse, R201 ;  /* 0x000000c90cc9723e */ /* 0x044fe200000000ff */
[-C--:B------:R-:W-:Y:S01]  /*a790*/  FMUL.FTZ R41, R41, R15.reuse ;  /* 0x0000000f29297220 */ /* 0x080fe20000410000 */
[----:B------:R-:W-:Y:S01]  /*a7a0*/  FADD.FTZ R93, R121, R116 ;  /* 0x00000074795d7221 */ /* 0x000fe20000010000 */
[----:B------:R-:W-:Y:S01]  /*a7b0*/  FADD.FTZ R112, R12, R21 ;  /* 0x000000150c707221 */ /* 0x000fe20000010000 */
[-C--:B------:R-:W-:Y:S01]  /*a7c0*/  FMUL.FTZ R44, R44, R15.reuse ;  /* 0x0000000f2c2c7220 */ /* 0x080fe20000410000 */
        /* <DEDUP_REMOVED lines=22> */
[----:B0-----:R-:W-:Y:S01]  /*a930*/  FADD.FTZ R112, R106, R11 ;  /* 0x0000000b6a707221 */ /* 0x001fe20000010000 */
[-C--:B------:R-:W-:Y:S01]  /*a940*/  FMUL.FTZ R68, R68, R15.reuse ;  /* 0x0000000f44447220 */ /* 0x080fe20000410000 */
[-C--:B------:R-:W-:Y:S01]  /*a950*/  FMUL.FTZ R69, R69, R15.reuse ;  /* 0x0000000f45457220 */ /* 0x080fe20000410000 */
[----:B-1----:R-:W-:Y:S01]  /*a960*/  FADD.FTZ R102, R208, R21 ;  /* 0x00000015d0667221 */ /* 0x002fe20000010000 */
        /* <DEDUP_REMOVED lines=12> */
[----:B---3--:R-:W-:Y:S01]  /*aa30*/  FADD.FTZ R11, R110, R11 ;  /* 0x0000000b6e0b7221 */ /* 0x008fe20000010000 */
[-C--:B------:R-:W-:Y:S01]  /*aa40*/  FMUL.FTZ R84, R84, R15.reuse ;  /* 0x0000000f54547220 */ /* 0x080fe20000410000 */
[----:B------:R-:W-:Y:S01]  /*aa50*/  FMUL.FTZ R85, R85, R15 ;  /* 0x0000000f55557220 */ /* 0x000fe20000410000 */
[----:B------:R-:W-:Y:S01]  /*aa60*/  FADD.FTZ R12, R96, R21 ;  /* 0x00000015600c7221 */ /* 0x000fe20000010000 */
[----:B------:R-:W-:Y:S01]  /*aa70*/  FADD.FTZ R11, R118, R11 ;  /* 0x0000000b760b7221 */ /* 0x000fe20000010000 */
[----:B------:R-:W-:Y:S01]  /*aa80*/  F2FP.F16.F32.PACK_AB R178, R169, R178 ;  /* 0x000000b2a9b2723e */ /* 0x000fe200000000ff */
[----:B------:R-:W-:-:S02]  /*aa90*/  IMAD.MOV.U32 R15, RZ, RZ, R10 ;  /* 0x000000ffff0f7224 */ /* 0x000fc400078e000a */
[----:B------:R-:W-:Y:S01]  /*aaa0*/  FADD.FTZ R21, R97, R12 ;  /* 0x0000000c61157221 */ /* 0x000fe20000010000 */
[----:B------:R-:W-:Y:S01]  /*aab0*/  FADD.FTZ R11, R99, R11 ;  /* 0x0000000b630b7221 */ /* 0x000fe20000010000 */
[----:B------:R-:W-:Y:S02]  /*aac0*/  F2FP.F16.F32.PACK_AB R180, R173, R180 ;  /* 0x000000b4adb4723e */ /* 0x000fe400000000ff */
[----:B------:R-:W-:Y:S01]  /*aad0*/  FADD.FTZ R12, R100, R21 ;  /* 0x00000015640c7221 */ /* 0x000fe20000010000 */
[----:B------:R-:W-:Y:S01]  /*aae0*/  FADD.FTZ R11, R120, R11 ;  /* 0x0000000b780b7221 */ /* 0x000fe20000010000 */
[----:B------:R-:W-:Y:S02]  /*aaf0*/  F2FP.F16.F32.PACK_AB R182, R161, R182 ;  /* 0x000000b6a1b6723e */ /* 0x000fe400000000ff */
[----:B------:R-:W-:Y:S01]  /*ab00*/  FADD.FTZ R21, R101, R12 ;  /* 0x0000000c65157221 */ /* 0x000fe20000010000 */
[----:B------:R-:W-:Y:S01]  /*ab10*/  FADD.FTZ R11, R103, R11 ;  /* 0x0000000b670b7221 */ /* 0x000fe20000010000 */
[----:B------:R-:W-:-:S02]  /*ab20*/  F2FP.F16.F32.PACK_AB R184, R165, R184 ;  /* 0x000000b8a5b8723e */ /* 0x000fc400000000ff */
        /* <DEDUP_REMOVED lines=10> */
[----:B------:R-:W-:Y:S01]  /*abd0*/  F2FP.F16.F32.PACK_AB R190, R149, R190 ;  /* 0x000000be95be723e */ /* 0x000fe200000000ff */
[----:B------:R-:W-:Y:S01]  /*abe0*/  FADD.FTZ R11, R95, R11 ;  /* 0x0000000b5f0b7221 */ /* 0x000fe20000010000 */
[----:B------:R-:W-:Y:S01]  /*abf0*/  F2FP.F16.F32.PACK_AB R192, R137, R192 ;  /* 0x000000c089c0723e */ /* 0x000fe200000000ff */
[----:B------:R-:W-:Y:S01]  /*ac00*/  IMAD.MOV.U32 R13, RZ, RZ, R88 ;  /* 0x000000ffff0d7224 */ /* 0x000fe200078e0058 */
[----:B------:R-:W-:Y:S02]  /*ac10*/  F2FP.F16.F32.PACK_AB R193, R124, R193 ;  /* 0x000000c17cc1723e */ /* 0x000fe400000000ff */
[----:B------:R-:W-:Y:S02]  /*ac20*/  F2FP.F16.F32.PACK_AB R194, R141, R194 ;  /* 0x000000c28dc2723e */ /* 0x000fe400000000ff */
[----:B------:R-:W-:Y:S02]  /*ac30*/  F2FP.F16.F32.PACK_AB R195, R132, R195 ;  /* 0x000000c384c3723e */ /* 0x000fe400000000ff */
[----:B------:R-:W-:-:S02]  /*ac40*/  F2FP.F16.F32.PACK_AB R196, R157, R196 ;  /* 0x000000c49dc4723e */ /* 0x000fc400000000ff */
[----:B------:R-:W-:Y:S02]  /*ac50*/  F2FP.F16.F32.PACK_AB R197, R128, R197 ;  /* 0x000000c580c5723e */ /* 0x000fe400000000ff */
[----:B------:R-:W-:Y:S02]  /*ac60*/  F2FP.F16.F32.PACK_AB R198, R129, R198 ;  /* 0x000000c681c6723e */ /* 0x000fe400000000ff */
        /* <DEDUP_REMOVED lines=16> */
[----:B------:R-:W-:Y:S01]  /*ad70*/  F2FP.F16.F32.PACK_AB R219, R95, R94 ;  /* 0x0000005e5fdb723e */ /* 0x000fe200000000ff */
[----:B------:R-:W-:Y:S06]  /*ad80*/  @P2 BRA `(.L_x_24) ;  /* 0xffffffb400242947 */ /* 0x000fec000383ffff */
.L_x_15:
[----:B------:R-:W-:Y:S06]  /*ad90*/  BAR.ARV 0x8, 0x180 ;  /* 0x0206000000007b1d */ /* 0x000fec0000002000 */
[----:B------:R-:W-:Y:S05]  /*ada0*/  @!P0 BRA `(.L_x_25) ;  /* 0x0000000000048947 */ /* 0x000fea0003800000 */
[----:B------:R-:W-:Y:S01]  /*adb0*/  BPT.TRAP 0x1 ;  /* 0x000000040000795c */ /* 0x000fe20000300000 */
.L_x_25:
[----:B------:R-:W-:Y:S01]  /*adc0*/  R2UR UR4, R2 ;  /* 0x00000000020472ca */ /* 0x000fe200000e0000 */
[----:B------:R-:W-:-:S12]  /*add0*/  ULEA UR8, UR60, UR61, 0x3 ;  /* 0x0000003d3c087291 */ /* 0x000fd8000f8e183f */
[----:B------:R-:W-:-:S05]  /*ade0*/  IMAD.U32 R0, RZ, RZ, UR4 ;  /* 0x00000004ff007e24 */ /* 0x000fca000f8e00ff */
[----:B------:R-:W-:-:S04]  /*adf0*/  SHF.L.U32 R0, R0, 0x1f, RZ ;  /* 0x0000001f00007819 */ /* 0x000fc800000006ff */
[----:B------:R0:W1:Y:S01]  /*ae00*/  SYNCS.PHASECHK.TRANS64.TRYWAIT P2, [UR8+0x34850], R0 ;  /* 0x03485000ff0075a7 */ /* 0x0000620008040148 */
[----:B------:R-:W-:Y:S05]  /*ae10*/  @!P0 BRA `(.L_x_26) ;  /* 0x0000000000048947 */ /* 0x000fea0003800000 */
[----:B------:R-:W-:Y:S01]  /*ae20*/  BPT.TRAP 0x1 ;  /* 0x000000040000795c */ /* 0x000fe20000300000 */
.L_x_26:
[----:B-1----:R-:W-:Y:S05]  /*ae30*/  @P2 BRA `(.L_x_27) ;  /* 0x0000000000082947 */ /* 0x002fea0003800000 */
[----:B------:R-:W1:Y:S02]  /*ae40*/  SYNCS.PHASECHK.TRANS64.TRYWAIT P0, [UR8+0x34850], R0 ;  /* 0x03485000ff0075a7 */ /* 0x000e640008000148 */
[----:B-1----:R-:W-:Y:S05]  /*ae50*/  @!P0 BRA `(.L_x_28) ;  /* 0x0000005c00a88947 */ /* 0x002fea0003800000 */
.L_x_27:
[----:B------:R-:W-:Y:S01]  /*ae60*/  UIADD3 UR4, UR61, 0x400, URZ ;  /* 0x000004003d047890 */ /* 0x000fe2000fffe03f */
[----:B------:R-:W-:Y:S01]  /*ae70*/  WARPGROUP.ARRIVE ;  /* 0x00000000000079c5 */ /* 0x000fe20000000000 */
[----:B------:R-:W-:Y:S01]  /*ae80*/  UMOV UR7, 0x40000040 ;  /* 0x4000004000077882 */ /* 0x000fe20000000000 */
[----:B------:R-:W-:Y:S01]  /*ae90*/  UMOV UR11, 0x40000040 ;  /* 0x40000040000b7882 */ /* 0x000fe20000000000 */
[----:B------:R-:W-:Y:S01]  /*aea0*/  USHF.R.U32.HI UR4, URZ, 0x4, UR4 ;  /* 0x000000043f047899 */ /* 0x000fe20008011604 */
[----:B01----:R-:W0:Y:S01]  /*aeb0*/  SHFL.BFLY PT, R0, R11, 0x2, 0x1f ;  /* 0x0c401f000b007f89 */ /* 0x003e2200000e0000 */
[----:B------:R-:W-:Y:S01]  /*aec0*/  IMAD.MOV.U32 R94, RZ, RZ, -0x800000 ;  /* 0xff800000ff5e7424 */ /* 0x000fe200078e00ff */
[----:B------:R-:W-:Y:S01]  /*aed0*/  CS2R R98, SRZ ;  /* 0x0000000000627805 */ /* 0x000fe2000001ff00 */
[----:B------:R-:W-:Y:S01]  /*aee0*/  ULOP3.LUT UR4, UR4, 0x3fff, URZ, 0xc0, !UPT ;  /* 0x00003fff04047892 */ /* 0x000fe2000f8ec03f */
[----:B------:R-:W1:Y:S01]  /*aef0*/  SHFL.BFLY PT, R5, R12, 0x2, 0x1f ;  /* 0x0c401f000c057f89 */ /* 0x000e6200000e0000 */
[----:B------:R-:W-:Y:S01]  /*af00*/  IMAD.MOV.U32 R95, RZ, RZ, -0x800000 ;  /* 0xff800000ff5f7424 */ /* 0x000fe200078e00ff */
[----:B------:R-:W2:Y:S01]  /*af10*/  LDC R115, c[0x0][0xc38] ;  /* 0x00030e00ff737b82 */ /* 0x000ea20000000800 */
[----:B------:R-:W-:Y:S01]  /*af20*/  ULOP3.LUT UR4, UR4, 0x5800000, URZ, 0xfc, !UPT ;  /* 0x0580000004047892 */ /* 0x000fe2000f8efc3f */
[----:B------:R-:W-:Y:S01]  /*af30*/  R2UR UR12, R224 ;  /* 0x00000000e00c72ca */ /* 0x000fe200000e0000 */
[----:B------:R-:W-:Y:S01]  /*af40*/  ULDC.64 UR14, c[0x0][0x208] ;  /* 0x00008200000e7ab9 */ /* 0x000fe20000000a00 */
[----:B------:R-:W-:Y:S01]  /*af50*/  R2UR UR13, R225 ;  /* 0x00000000e10d72ca */ /* 0x000fe200000e0000 */
[----:B------:R-:W-:Y:S01]  /*af60*/  UIMAD UR6, UR60, 0xb00, UR4 ;  /* 0x00000b003c0678a4 */ /* 0x000fe2000f8e0204 */
[----:B------:R-:W-:-:S03]  /*af70*/  R2UR UR9, R223 ;  /* 0x00000000df0972ca */ /* 0x000fc600000e0000 */
[----:B------:R-:W-:-:S09]  /*af80*/  UIADD3 UR4, UR6, 0x80, URZ ;  /* 0x0000008006047890 */ /* 0x000fd2000fffe03f */
[----:B------:R-:W-:Y:S03]  /*af90*/  HGMMA.64x128x16.F32 R24, R176, gdesc[UR4].tnspB, R24, gsb0 ;  /* 0x41e00004b0187df0 */ /* 0x000fe60008000818 */
[----:B------:R-:W3:Y:S01]  /*afa0*/  S2UR UR7, SR_SWINHI ;  /* 0x00000000000779c3 */ /* 0x000ee20000002f00 */
[----:B------:R-:W-:Y:S01]  /*afb0*/  UMOV UR10, UR4 ;  /* 0x00000004000a7c82 */ /* 0x000fe20008000000 */
[----:B------:R-:W-:Y:S01]  /*afc0*/  UIADD3 UR4, UR6, 0x100, URZ ;  /* 0x0000010006047890 */ /* 0x000fe2000fffe03f */
[----:B0-----:R-:W-:Y:S01]  /*afd0*/  FADD.FTZ R4, R0, R11 ;  /* 0x0000000b00047221 */ /* 0x001fe20000010000 */
[----:B------:R-:W-:Y:S02]  /*afe0*/  IMAD R16, RZ, RZ, -UR13 ;  /* 0x8000000dff107e24 */ /* 0x000fe4000f8e02ff */
[----:B-1----:R-:W-:Y:S02]  /*aff0*/  FADD.FTZ R5, R5, R12 ;  /* 0x0000000c05057221 */ /* 0x002fe40000010000 */
[----:B------:R-:W0:Y:S01]  /*b000*/  SHFL.BFLY PT, R7, R4, 0x1, 0x1f ;  /* 0x0c201f0004077f89 */ /* 0x000e2200000e0000 */
[----:B--2---:R-:W-:-:S03]  /*b010*/  IMAD R16, R115, R16, UR9 ;  /* 0x0000000973107e24 */ /* 0x004fc6000f8e0210 */
[----:B------:R-:W1:Y:S01]  /*b020*/  SHFL.BFLY PT, R0, R5, 0x1, 0x1f ;  /* 0x0c201f0005007f89 */ /* 0x000e6200000e0000 */
[----:B0-----:R-:W-:Y:S01]  /*b030*/  FADD.FTZ R12, R4, R7 ;  /* 0x00000007040c7221 */ /* 0x001fe20000010000 */
[----:B------:R-:W-:Y:S02]  /*b040*/  IMAD R7, R221, 0x40, R18 ;  /* 0x00000040dd077824 */ /* 0x000fe400078e0212 */
[----:B-1----:R-:W-:Y:S02]  /*b050*/  FADD.FTZ R8, R5, R0 ;  /* 0x0000000005087221 */ /* 0x002fe40000010000 */
[----:B------:R-:W-:-:S03]  /*b060*/  FSETP.NE.FTZ.AND P2, PT, R12, RZ, PT ;  /* 0x000000ff0c00720b */ /* 0x000fc60003f55000 */
[----:B------:R-:W-:-:S10]  /*b070*/  FSETP.NE.FTZ.AND P0, PT, R8, RZ, PT ;  /* 0x000000ff0800720b */ /* 0x000fd40003f15000 */
[----:B------:R-:W-:Y:S01]  /*b080*/  @P2 MUFU.LG2 R6, R12 ;  /* 0x0000000c00062308 */ /* 0x000fe20000000c00 */
[----:B------:R-:W-:-:S07]  /*b090*/  @P2 FMUL.FTZ R14, R3, 0.69314718246459960938 ;  /* 0x3f317218030e2820 */ /* 0x000fce0000410000 */
[----:B------:R-:W0:Y:S08]  /*b0a0*/  @P0 MUFU.LG2 R0, R8 ;  /* 0x0000000800000308 */ /* 0x000e300000000c00 */
[----:B------:R1:W2:Y:S08]  /*b0b0*/  @P0 MUFU.RCP R99, R8 ;  /* 0x0000000800630308 */ /* 0x0002b00000001000 */
[----:B------:R4:W2:Y:S01]  /*b0c0*/  @P2 MUFU.RCP R98, R12 ;  /* 0x0000000c00622308 */ /* 0x0008a20000001000 */
[----:B0-----:R-:W-:Y:S01]  /*b0d0*/  @P0 FMUL.FTZ R0, R0, 0.69314718246459960938 ;  /* 0x3f31721800000820 */ /* 0x001fe20000410000 */
[----:B------:R-:W-:-:S02]  /*b0e0*/  WARPGROUP.DEPBAR.LE gsb0, 0x0 ;  /* 0x00008000000079c5 */ /* 0x000fc40000010000 */
[----:B------:R-:W-:-:S06]  /*b0f0*/  WARPGROUP.ARRIVE ;  /* 0x00000000000079c5 */ /* 0x000fcc0000000000 */
[----:B------:R-:W-:Y:S01]  /*b100*/  HGMMA.64x128x16.F32 R24, R180, gdesc[UR8].tnspB, R24, gsb0 ;  /* 0x41e00008b4187df0 */ /* 0x000fe20008000818 */
[----:B------:R-:W-:Y:S01]  /*b110*/  UMOV UR10, UR4 ;  /* 0x00000004000a7c82 */ /* 0x000fe20008000000 */
[----:B------:R-:W-:Y:S01]  /*b120*/  UMOV UR11, 0x40000040 ;  /* 0x40000040000b7882 */ /* 0x000fe20000000000 */
[----:B------:R-:W-:Y:S01]  /*b130*/  UIADD3 UR4, UR6, 0x180, URZ ;  /* 0x0000018006047890 */ /* 0x000fe2000fffe03f */
[----:B------:R-:W-:Y:S02]  /*b140*/  WARPGROUP.DEPBAR.LE gsb0, 0x0 ;  /* 0x00008000000079c5 */ /* 0x000fe40000010000 */
        /* <DEDUP_REMOVED lines=34> */
[----:B------:R-:W-:Y:S02]  /*b370*/  UIADD3 UR4, UR6, 0x480, URZ ;  /* 0x0000048006047890 */ /* 0x000fe4000fffe03f */
[----:B------:R-:W-:Y:S01]  /*b380*/  UIADD3 UR6, UR6, 0x500, URZ ;  /* 0x0000050006067890 */ /* 0x000fe2000fffe03f */
[----:B------:R-:W-:Y:S02]  /*b390*/  WARPGROUP.DEPBAR.LE gsb0, 0x0 ;  /* 0x00008000000079c5 */ /* 0x000fe40000010000 */
[----:B------:R-:W-:-:S06]  /*b3a0*/  WARPGROUP.ARRIVE ;  /* 0x00000000000079c5 */ /* 0x000fcc0000000000 */
[----:B------:R-:W-:Y:S01]  /*b3b0*/  HGMMA.64x128x16.F32 R24, R208, gdesc[UR8].tnspB, R24, gsb0 ;  /* 0x41e00008d0187df0 */ /* 0x000fe20008000818 */
[----:B------:R-:W-:Y:S01]  /*b3c0*/  UMOV UR10, UR4 ;  /* 0x00000004000a7c82 */ /* 0x000fe20008000000 */
[----:B------:R-:W-:Y:S01]  /*b3d0*/  UMOV UR11, 0x40000040 ;  /* 0x40000040000b7882 */ /* 0x000fe20000000000 */
[----:B------:R-:W-:Y:S01]  /*b3e0*/  UMOV UR4, UR61 ;  /* 0x0000003d00047c82 */ /* 0x000fe20008000000 */
[----:B---3--:R-:W-:Y:S01]  /*b3f0*/  UMOV UR5, UR7 ;  /* 0x0000000700057c82 */ /* 0x008fe20008000000 */
[----:B------:R-:W-:Y:S01]  /*b400*/  UMOV UR7, 0x40000040 ;  /* 0x4000004000077882 */ /* 0x000fe20000000000 */
[----:B------:R-:W-:Y:S01]  /*b410*/  IMAD.U32 R96, RZ, RZ, UR4 ;  /* 0x00000004ff607e24 */ /* 0x000fe2000f8e00ff */
[----:B------:R-:W-:Y:S01]  /*b420*/  UIADD3 UR4, -UR12, URZ, URZ ;  /* 0x0000003f0c047290 */ /* 0x000fe2000fffe13f */
[----:B------:R-:W-:Y:S02]  /*b430*/  IMAD.U32 R97, RZ, RZ, UR5 ;  /* 0x00000005ff617e24 */ /* 0x000fe4000f8e00ff */
[----:B------:R-:W-:-:S04]  /*b440*/  IMAD.WIDE R4, R229, 0x2, R96 ;  /* 0x00000002e5047825 */ /* 0x000fc800078e0260 */
[----:B------:R-:W-:-:S04]  /*b450*/  IMAD.WIDE R96, R7, 0x2, R96 ;  /* 0x0000000207607825 */ /* 0x000fc800078e0260 */
[----:B------:R-:W-:Y:S01]  /*b460*/  @P0 FMUL.FTZ R7, R3, 0.69314718246459960938 ;  /* 0x3f31721803070820 */ /* 0x000fe20000410000 */
[----:B------:R-:W-:Y:S01]  /*b470*/  @P2 FMUL.FTZ R3, R6, 0.69314718246459960938 ;  /* 0x3f31721806032820 */ /* 0x000fe20000410000 */
[----:B------:R-:W-:Y:S02]  /*b480*/  IADD3 R109, P6, R4, 0x4060, RZ ;  /* 0x00004060046d7810 */ /* 0x000fe40007fde0ff */
[----:B------:R-:W-:Y:S01]  /*b490*/  @P0 FFMA.FTZ R95, R7, R10, R0 ;  /* 0x0000000a075f0223 */ /* 0x000fe20000010000 */
[----:B------:R-:W-:Y:S01]  /*b4a0*/  @P2 FFMA.FTZ R94, R14, R88, R3 ;  /* 0x000000580e5e2223 */ /* 0x000fe20000010003 */
[C---:B------:R-:W-:Y:S02]  /*b4b0*/  IADD3 R3, P5, R4.reuse, 0x4040, RZ ;  /* 0x0000404004037810 */ /* 0x040fe40007fbe0ff */
[----:B------:R-:W-:Y:S02]  /*b4c0*/  LOP3.LUT R108, R109, 0x380, RZ, 0xc0, !PT ;  /* 0x000003806d6c7812 */ /* 0x000fe400078ec0ff */
[----:B------:R-:W-:Y:S01]  /*b4d0*/  LOP3.LUT R0, R3, 0x380, RZ, 0xc0, !PT ;  /* 0x0000038003007812 */ /* 0x000fe200078ec0ff */
[----:B------:R-:W-:Y:S01]  /*b4e0*/  IMAD.X R111, RZ, RZ, R5, P5 ;  /* 0x000000ffff6f7224 */ /* 0x000fe200028e0605 */
[----:B------:R-:W-:-:S02]  /*b4f0*/  LOP3.LUT R113, R4, 0x380, RZ, 0xc0, !PT ;  /* 0x0000038004717812 */ /* 0x000fc400078ec0ff */
[----:B------:R-:W-:Y:S02]  /*b500*/  SHF.R.U64 R0, R0, 0x3, RZ ;  /* 0x0000000300007819 */ /* 0x000fe400000012ff */
[----:B------:R-:W-:Y:S02]  /*b510*/  SHF.R.U64 R108, R108, 0x3, RZ ;  /* 0x000000036c6c7819 */ /* 0x000fe400000012ff */
[----:B------:R-:W-:Y:S02]  /*b520*/  LOP3.LUT R110, R0, R3, RZ, 0x3c, !PT ;  /* 0x00000003006e7212 */ /* 0x000fe400078e3cff */
[----:B------:R-:W0:Y:S01]  /*b530*/  LDC R0, c[0x0][0xbe8] ;  /* 0x0002fa00ff007b82 */ /* 0x000e220000000800 */
[----:B------:R-:W-:Y:S02]  /*b540*/  SHF.R.U64 R113, R113, 0x3, RZ ;  /* 0x0000000371717819 */ /* 0x000fe400000012ff */
[----:B------:R-:W-:Y:S01]  /*b550*/  LOP3.LUT R108, R108, R109, RZ, 0x3c, !PT ;  /* 0x0000006d6c6c7212 */ /* 0x000fe200078e3cff */
[----:B------:R-:W-:Y:S01]  /*b560*/  IMAD.X R109, RZ, RZ, R5, P6 ;  /* 0x000000ffff6d7224 */ /* 0x000fe200030e0605 */
[----:B------:R-:W-:-:S02]  /*b570*/  IADD3 R9, P3, R4, 0x4000, RZ ;  /* 0x0000400004097810 */ /* 0x000fc40007f7e0ff */
[C---:B-1----:R-:W-:Y:S02]  /*b580*/  IADD3 R8, P6, R4.reuse, 0x40, RZ ;  /* 0x0000004004087810 */ /* 0x042fe40007fde0ff */
[C---:B------:R-:W-:Y:S01]  /*b590*/  IADD3 R10, P4, R4.reuse, 0x4020, RZ ;  /* 0x00004020040a7810 */ /* 0x040fe20007f9e0ff */
[--C-:B------:R-:W-:Y:S01]  /*b5a0*/  IMAD.X R107, RZ, RZ, R5.reuse, P3 ;  /* 0x000000ffff6b7224 */ /* 0x100fe200018e0605 */
[C---:B------:R-:W-:Y:S01]  /*b5b0*/  IADD3 R6, P2, R4.reuse, 0x20, RZ ;  /* 0x0000002004067810 */ /* 0x040fe20007f5e0ff */
[--C-:B------:R-:W-:Y:S01]  /*b5c0*/  IMAD.X R93, RZ, RZ, R5.reuse, P6 ;  /* 0x000000ffff5d7224 */ /* 0x100fe200030e0605 */
[----:B------:R-:W-:Y:S01]  /*b5d0*/  IADD3 R7, P0, R4, 0x60, RZ ;  /* 0x0000006004077810 */ /* 0x000fe20007f1e0ff */
[--C-:B------:R-:W-:Y:S01]  /*b5e0*/  IMAD.X R105, RZ, RZ, R5.reuse, P4 ;  /* 0x000000ffff697224 */ /* 0x100fe200020e0605 */
[----:B------:R-:W-:Y:S01]  /*b5f0*/  LOP3.LUT R112, R113, R4, RZ, 0x3c, !PT ;  /* 0x0000000471707212 */ /* 0x000fe200078e3cff */
[--C-:B------:R-:W-:Y:S01]  /*b600*/  IMAD.X R103, RZ, RZ, R5.reuse, P2 ;  /* 0x000000ffff677224 */ /* 0x100fe200010e0605 */
[----:B------:R-:W-:Y:S01]  /*b610*/  LOP3.LUT R4, R9, 0x380, RZ, 0xc0, !PT ;  /* 0x0000038009047812 */ /* 0x000fe200078ec0ff */
[--C-:B------:R-:W-:Y:S01]  /*b620*/  IMAD.X R101, RZ, RZ, R5.reuse, P0 ;  /* 0x000000ffff657224 */ /* 0x100fe200000e0605 */
[----:B------:R-:W-:Y:S01]  /*b630*/  LOP3.LUT R3, R6, 0x380, RZ, 0xc0, !PT ;  /* 0x0000038006037812 */ /* 0x000fe200078ec0ff */
[----:B------:R-:W-:Y:S01]  /*b640*/  IMAD.MOV.U32 R113, RZ, RZ, R5 ;  /* 0x000000ffff717224 */ /* 0x000fe200078e0005 */
[----:B------:R-:W-:-:S02]  /*b650*/  SHF.R.U64 R4, R4, 0x3, RZ ;  /* 0x0000000304047819 */ /* 0x000fc400000012ff */
[----:B------:R-:W-:Y:S02]  /*b660*/  IADD3 R21, P6, R96, 0x1000, RZ ;  /* 0x0000100060157810 */ /* 0x000fe40007fde0ff */
[----:B0-----:R-:W-:Y:S02]  /*b670*/  ISETP.NE.AND P2, PT, R0, 0x1, PT ;  /* 0x000000010000780c */ /* 0x001fe40003f45270 */
[----:B------:R-:W-:Y:S02]  /*b680*/  SHF.R.U64 R3, R3, 0x3, RZ ;  /* 0x0000000303037819 */ /* 0x000fe400000012ff */
[----:B------:R-:W-:Y:S02]  /*b690*/  LOP3.LUT R106, R4, R9, RZ, 0x3c, !PT ;  /* 0x00000009046a7212 */ /* 0x000fe400078e3cff */
[----:B------:R-:W-:Y:S02]  /*b6a0*/  LOP3.LUT R20, R21, 0x380, RZ, 0xc0, !PT ;  /* 0x0000038015147812 */ /* 0x000fe400078ec0ff */
[----:B------:R-:W-:-:S02]  /*b6b0*/  LOP3.LUT R4, R7, 0x380, RZ, 0xc0, !PT ;  /* 0x0000038007047812 */ /* 0x000fc400078ec0ff */
[----:B------:R-:W-:Y:S02]  /*b6c0*/  IADD3 R15, P0, R96, 0x2000, RZ ;  /* 0x00002000600f7810 */ /* 0x000fe40007f1e0ff */
[----:B------:R-:W-:Y:S01]  /*b6d0*/  LOP3.LUT R102, R3, R6, RZ, 0x3c, !PT ;  /* 0x0000000603667212 */ /* 0x000fe200078e3cff */
[----:B------:R-:W0:Y:S01]  /*b6e0*/  @P2 LDC R114, c[0x0][0xbec] ;  /* 0x0002fb00ff722b82 */ /* 0x000e220000000800 */
[----:B------:R-:W-:Y:S02]  /*b6f0*/  SHF.R.U64 R20, R20, 0x3, RZ ;  /* 0x0000000314147819 */ /* 0x000fe400000012ff */
[----:B------:R-:W-:Y:S02]  /*b700*/  LOP3.LUT R5, R10, 0x380, RZ, 0xc0, !PT ;  /* 0x000003800a057812 */ /* 0x000fe400078ec0ff */
[----:B------:R-:W-:Y:S02]  /*b710*/  LOP3.LUT R3, R8, 0x380, RZ, 0xc0, !PT ;  /* 0x0000038008037812 */ /* 0x000fe400078ec0ff */
[----:B------:R-:W-:-:S02]  /*b720*/  SHF.R.U64 R4, R4, 0x3, RZ ;  /* 0x0000000304047819 */ /* 0x000fc400000012ff */
[----:B------:R-:W-:Y:S02]  /*b730*/  LOP3.LUT R14, R15, 0x380, RZ, 0xc0, !PT ;  /* 0x000003800f0e7812 */ /* 0x000fe400078ec0ff */
[----:B------:R-:W-:Y:S01]  /*b740*/  LOP3.LUT R20, R20, R21, RZ, 0x3c, !PT ;  /* 0x0000001514147212 */ /* 0x000fe200078e3cff */
[----:B------:R-:W-:Y:S01]  /*b750*/  IMAD.X R21, RZ, RZ, R97, P6 ;  /* 0x000000ffff157224 */ /* 0x000fe200030e0661 */
[----:B------:R-:W-:Y:S02]  /*b760*/  SHF.R.U64 R5, R5, 0x3, RZ ;  /* 0x0000000305057819 */ /* 0x000fe400000012ff */
[----:B------:R-:W-:Y:S02]  /*b770*/  SHF.R.U64 R3, R3, 0x3, RZ ;  /* 0x0000000303037819 */ /* 0x000fe400000012ff */
[----:B------:R-:W-:Y:S02]  /*b780*/  LOP3.LUT R100, R4, R7, RZ, 0x3c, !PT ;  /* 0x0000000704647212 */ /* 0x000fe400078e3cff */
[----:B------:R-:W-:-:S02]  /*b790*/  IADD3 R13, P3, R96, 0x3000, RZ ;  /* 0x00003000600d7810 */ /* 0x000fc40007f7e0ff */
[C---:B------:R-:W-:Y:S02]  /*b7a0*/  IADD3 R11, P4, R96.reuse, 0x4000, RZ ;  /* 0x00004000600b7810 */ /* 0x040fe40007f9e0ff */
[C---:B------:R-:W-:Y:S02]  /*b7b0*/  IADD3 R9, P5, R96.reuse, 0x5000, RZ ;  /* 0x0000500060097810 */ /* 0x040fe40007fbe0ff */
[----:B------:R-:W-:Y:S02]  /*b7c0*/  IADD3 R7, P6, R96, 0x6000, RZ ;  /* 0x0000600060077810 */ /* 0x000fe40007fde0ff */
[----:B------:R-:W-:Y:S02]  /*b7d0*/  SHF.R.U64 R14, R14, 0x3, RZ ;  /* 0x000000030e0e7819 */ /* 0x000fe400000012ff */
[----:B------:R-:W-:Y:S02]  /*b7e0*/  LOP3.LUT R104, R5, R10, RZ, 0x3c, !PT ;  /* 0x0000000a05687212 */ /* 0x000fe400078e3cff */
[----:B------:R-:W-:-:S02]  /*b7f0*/  LOP3.LUT R92, R3, R8, RZ, 0x3c, !PT ;  /* 0x00000008035c7212 */ /* 0x000fc400078e3cff */
[----:B----4-:R-:W-:Y:S02]  /*b800*/  LOP3.LUT R12, R13, 0x380, RZ, 0xc0, !PT ;  /* 0x000003800d0c7812 */ /* 0x010fe400078ec0ff */
[----:B------:R-:W-:Y:S02]  /*b810*/  LOP3.LUT R10, R11, 0x380, RZ, 0xc0, !PT ;  /* 0x000003800b0a7812 */ /* 0x000fe400078ec0ff */
[----:B------:R-:W-:Y:S02]  /*b820*/  LOP3.LUT R8, R9, 0x380, RZ, 0xc0, !PT ;  /* 0x0000038009087812 */ /* 0x000fe400078ec0ff */
[----:B------:R-:W-:Y:S02]  /*b830*/  LOP3.LUT R6, R7, 0x380, RZ, 0xc0, !PT ;  /* 0x0000038007067812 */ /* 0x000fe400078ec0ff */
[----:B------:R-:W-:Y:S02]  /*b840*/  LOP3.LUT R89, R96, 0x380, RZ, 0xc0, !PT ;  /* 0x0000038060597812 */ /* 0x000fe400078ec0ff */
[----:B------:R-:W-:Y:S01]  /*b850*/  LOP3.LUT R14, R14, R15, RZ, 0x3c, !PT ;  /* 0x0000000f0e0e7212 */ /* 0x000fe200078e3cff */
[----:B------:R-:W-:Y:S01]  /*b860*/  IMAD.X R15, RZ, RZ, R97, P0 ;  /* 0x000000ffff0f7224 */ /* 0x000fe200000e0661 */
[----:B------:R-:W-:-:S02]  /*b870*/  MOV R112, R112 ;  /* 0x0000007000707202 */ /* 0x000fc40000000f00 */
[----:B------:R-:W-:Y:S01]  /*b880*/  IADD3 R4, P0, R96, 0x7000, RZ ;  /* 0x0000700060047810 */ /* 0x000fe20007f1e0ff */
[----:B------:R-:W1:Y:S01]  /*b890*/  @P2 LDC R113, c[0x0][0xbf0] ;  /* 0x0002fc00ff712b82 */ /* 0x000e620000000800 */
[----:B------:R-:W-:Y:S02]  /*b8a0*/  SHF.R.U64 R12, R12, 0x3, RZ ;  /* 0x000000030c0c7819 */ /* 0x000fe400000012ff */
[----:B------:R-:W-:Y:S01]  /*b8b0*/  SHF.R.U64 R10, R10, 0x3, RZ ;  /* 0x000000030a0a7819 */ /* 0x000fe200000012ff */
[----:B------:R-:W-:Y:S01]  /*b8c0*/  IMAD.X R5, RZ, RZ, R97, P0 ;  /* 0x000000ffff057224 */ /* 0x000fe200000e0661 */
[----:B------:R-:W-:Y:S02]  /*b8d0*/  SHF.R.U64 R8, R8, 0x3, RZ ;  /* 0x0000000308087819 */ /* 0x000fe400000012ff */
[----:B------:R-:W-:Y:S02]  /*b8e0*/  SHF.R.U64 R6, R6, 0x3, RZ ;  /* 0x0000000306067819 */ /* 0x000fe400000012ff */
[----:B------:R-:W-:-:S02]  /*b8f0*/  SHF.R.U64 R89, R89, 0x3, RZ ;  /* 0x0000000359597819 */ /* 0x000fc400000012ff */
[----:B------:R-:W-:Y:S02]  /*b900*/  LOP3.LUT R3, R4, 0x380, RZ, 0xc0, !PT ;  /* 0x0000038004037812 */ /* 0x000fe400078ec0ff */
[----:B------:R-:W-:Y:S01]  /*b910*/  LOP3.LUT R12, R12, R13, RZ, 0x3c, !PT ;  /* 0x0000000d0c0c7212 */ /* 0x000fe200078e3cff */
[--C-:B------:R-:W-:Y:S01]  /*b920*/  IMAD.X R13, RZ, RZ, R97.reuse, P3 ;  /* 0x000000ffff0d7224 */ /* 0x100fe200018e0661 */
[----:B------:R-:W-:Y:S01]  /*b930*/  LOP3.LUT R10, R10, R11, RZ, 0x3c, !PT ;  /* 0x0000000b0a0a7212 */ /* 0x000fe200078e3cff */
[--C-:B------:R-:W-:Y:S01]  /*b940*/  IMAD.X R11, RZ, RZ, R97.reuse, P4 ;  /* 0x000000ffff0b7224 */ /* 0x100fe200020e0661 */
[----:B------:R-:W-:Y:S01]  /*b950*/  LOP3.LUT R8, R8, R9, RZ, 0x3c, !PT ;  /* 0x0000000908087212 */ /* 0x000fe200078e3cff */
[--C-:B------:R-:W-:Y:S01]  /*b960*/  IMAD.X R9, RZ, RZ, R97.reuse, P5 ;  /* 0x000000ffff097224 */ /* 0x100fe200028e0661 */
[----:B------:R-:W-:Y:S01]  /*b970*/  LOP3.LUT R6, R6, R7, RZ, 0x3c, !PT ;  /* 0x0000000706067212 */ /* 0x000fe200078e3cff */
[----:B------:R-:W-:Y:S02]  /*b980*/  WARPGROUP.DEPBAR.LE gsb0, 0x0 ;  /* 0x00008000000079c5 */ /* 0x000fe40000010000 */
[----:B------:R-:W-:Y:S01]  /*b990*/  WARPGROUP.ARRIVE ;  /* 0x00000000000079c5 */ /* 0x000fe20000000000 */
[----:B------:R-:W-:Y:S01]  /*b9a0*/  LOP3.LUT R88, R89, R96, RZ, 0x3c, !PT ;  /* 0x0000006059587212 */ /* 0x000fe200078e3cff */
[--C-:B------:R-:W-:Y:S01]  /*b9b0*/  IMAD.X R7, RZ, RZ, R97.reuse, P6 ;  /* 0x000000ffff077224 */ /* 0x100fe200030e0661 */
[----:B------:R-:W-:Y:S01]  /*b9c0*/  SHF.R.U64 R3, R3, 0x3, RZ ;  /* 0x0000000303037819 */ /* 0x000fe200000012ff */
[----:B------:R-:W-:Y:S01]  /*b9d0*/  IMAD.MOV.U32 R89, RZ, RZ, R97 ;  /* 0x000000ffff597224 */ /* 0x000fe200078e0061 */
[----:B------:R-:W-:Y:S01]  /*b9e0*/  MOV R97, R104 ;  /* 0x0000006800617202 */ /* 0x000fe20000000f00 */
[----:B------:R-:W-:Y:S01]  /*b9f0*/  HGMMA.64x128x16.F32 R24, R212, gdesc[UR8].tnspB, R24, gsb0 ;  /* 0x41e00008d4187df0 */ /* 0x000fe20008000818 */
[----:B------:R-:W-:Y:S01]  /*ba00*/  ULDC UR10, c[0x0][0xc44] ;  /* 0x00031100000a7ab9 */ /* 0x000fe20000000800 */
[----:B------:R-:W-:Y:S01]  /*ba10*/  MOV R105, R102 ;  /* 0x0000006600697202 */ /* 0x000fe20000000f00 */
[----:B------:R-:W-:Y:S01]  /*ba20*/  UIMAD UR10, UR10, UR4, UR13 ;  /* 0x000000040a0a72a4 */ /* 0x000fe2000f8e020d */
[----:B------:R-:W-:-:S02]  /*ba30*/  MOV R103, R92 ;  /* 0x0000005c00677202 */ /* 0x000fc40000000f00 */
[----:B------:R-:W3:Y:S01]  /*ba40*/  LDC.64 R92, c[0x0][0xb98] ;  /* 0x0002e600ff5c7b82 */ /* 0x000ee20000000a00 */
[----:B------:R-:W-:Y:S01]  /*ba50*/  USHF.R.S32.HI UR11, URZ, 0x1f, UR10 ;  /* 0x0000001f3f0b7899 */ /* 0x000fe2000801140a */
[----:B------:R-:W-:Y:S02]  /*ba60*/  LOP3.LUT R4, R3, R4, RZ, 0x3c, !PT ;  /* 0x0000000403047212 */ /* 0x000fe400078e3cff */
[----:B------:R-:W-:Y:S01]  /*ba70*/  MOV R3, R108 ;  /* 0x0000006c00037202 */ /* 0x000fe20000000f00 */
[----:B------:R-:W-:Y:S01]  /*ba80*/  IMAD.U32 R108, RZ, RZ, UR8 ;  /* 0x00000008ff6c7e24 */ /* 0x000fe2000f8e00ff */
[----:B------:R-:W-:Y:S01]  /*ba90*/  MOV R106, R106 ;  /* 0x0000006a006a7202 */ /* 0x000fe20000000f00 */
[----:B------:R-:W-:Y:S01]  /*baa0*/  IMAD R107, R16, 0x80, R228 ;  /* 0x00000080106b7824 */ /* 0x000fe200078e02e4 */
[----:B------:R-:W-:Y:S01]  /*bab0*/  MOV R100, R100 ;  /* 0x0000006400647202 */ /* 0x000fe20000000f00 */
[----:B------:R-:W-:Y:S01]  /*bac0*/  @!P1 VIADD R104, R108, 0x34860 ;  /* 0x000348606c689836 */ /* 0x000fe20000000000 */
[----:B------:R-:W-:Y:S01]  /*bad0*/  MOV R96, R110 ;  /* 0x0000006e00607202 */ /* 0x000fe20000000f00 */
[----:B0-----:R-:W-:Y:S01]  /*bae0*/  @P2 IMAD.HI.U32 R102, R107, R114, RZ ;  /* 0x000000726b662227 */ /* 0x001fe200078e00ff */
[----:B------:R-:W-:-:S02]  /*baf0*/  ULDC.64 UR8, c[0x0][0xae8] ;  /* 0x0002ba0000087ab9 */ /* 0x000fc40000000a00 */
[----:B------:R-:W-:Y:S01]  /*bb00*/  @!P1 PRMT R104, RZ, 0x654, R104 ;  /* 0x00000654ff689816 */ /* 0x000fe20000000068 */
[----:B------:R-:W-:Y:S01]  /*bb10*/  IMAD.MOV.U32 R101, RZ, RZ, R107 ;  /* 0x000000ffff657224 */ /* 0x000fe200078e006b */
[----:B-1----:R-:W-:Y:S01]  /*bb20*/  @P2 SHF.R.U32.HI R101, RZ, R113, R102 ;  /* 0x00000071ff652219 */ /* 0x002fe20000011666 */
[----:B------:R-:W-:Y:S02]  /*bb30*/  WARPGROUP.DEPBAR.LE gsb0, 0x0 ;  /* 0x00008000000079c5 */ /* 0x000fe40000010000 */
[----:B------:R-:W-:-:S06]  /*bb40*/  WARPGROUP.ARRIVE ;  /* 0x00000000000079c5 */ /* 0x000fcc0000000000 */
[----:B------:R-:W-:Y:S01]  /*bb50*/  HGMMA.64x128x16.F32 R24, R216, gdesc[UR4].tnspB, R24, gsb0 ;  /* 0x41e00004d8187df0 */ /* 0x000fe20008000818 */
[----:B------:R-:W-:Y:S02]  /*bb60*/  ULDC.64 UR6, c[0x0][0xb90] ;  /* 0x0002e40000067ab9 */ /* 0x000fe40000000a00 */
[----:B------:R-:W-:Y:S02]  /*bb70*/  UIMAD.WIDE.U32 UR4, UR10, UR6, URZ ;  /* 0x000000060a0472a5 */ /* 0x000fe4000f8e003f */
[----:B------:R-:W-:-:S04]  /*bb80*/  UIMAD UR6, UR11, UR6, URZ ;  /* 0x000000060b0672a4 */ /* 0x000fc8000f8e023f */
[----:B------:R-:W-:Y:S01]  /*bb90*/  UIMAD UR6, UR10, UR7, UR6 ;  /* 0x000000070a0672a4 */ /* 0x000fe2000f8e0206 */
[----:B------:R-:W-:Y:S01]  /*bba0*/  IMAD.U32 R90, RZ, RZ, UR4 ;  /* 0x00000004ff5a7e24 */ /* 0x000fe2000f8e00ff */
[----:B------:R-:W-:Y:S01]  /*bbb0*/  USHF.R.S32.HI UR7, URZ, 0x1f, UR12 ;  /* 0x0000001f3f077899 */ /* 0x000fe2000801140c */
[----:B------:R-:W-:Y:S01]  /*bbc0*/  IMAD.U32 R91, RZ, RZ, UR5 ;  /* 0x00000005ff5b7e24 */ /* 0x000fe2000f8e00ff */
[----:B------:R-:W-:-:S06]  /*bbd0*/  UIADD3 UR4, UR5, UR6, URZ ;  /* 0x0000000605047290 */ /* 0x000fcc000fffe03f */
[----:B------:R-:W-:Y:S01]  /*bbe0*/  IMAD.U32 R91, RZ, RZ, UR4 ;  /* 0x00000004ff5b7e24 */ /* 0x000fe2000f8e00ff */
[----:B------:R-:W-:Y:S01]  /*bbf0*/  ULDC.64 UR4, c[0x0][0xb88] ;  /* 0x0002e20000047ab9 */ /* 0x000fe20000000a00 */
[----:B---3--:R-:W-:Y:S01]  /*bc00*/  IMAD.WIDE.U32 R90, R92, UR12, R90 ;  /* 0x0000000c5c5a7c25 */ /* 0x008fe2000f8e005a */
[----:B------:R-:W-:-:S04]  /*bc10*/  UIMAD UR6, UR11, UR8, URZ ;  /* 0x000000080b0672a4 */ /* 0x000fc8000f8e023f */
[----:B------:R-:W-:Y:S02]  /*bc20*/  UIMAD UR6, UR10, UR9, UR6 ;  /* 0x000000090a0672a4 */ /* 0x000fe4000f8e0206 */
[----:B------:R-:W-:Y:S02]  /*bc30*/  UIADD3 UR60, UR60, 0x1, URZ ;  /* 0x000000013c3c7890 */ /* 0x000fe4000fffe03f */
[----:B------:R-:W-:Y:S02]  /*bc40*/  UIADD3 UR61, UR61, 0x34820, URZ ;  /* 0x000348203d3d7890 */ /* 0x000fe4000fffe03f */
[----:B------:R-:W-:Y:S01]  /*bc50*/  UISETP.NE.AND UP0, UPT, UR60, 0x2, UPT ;  /* 0x000000023c00788c */ /* 0x000fe2000bf05270 */
[----:B------:R-:W-:Y:S02]  /*bc60*/  WARPGROUP.DEPBAR.LE gsb0, 0x0 ;  /* 0x00008000000079c5 */ /* 0x000fe40000010000 */
[----:B------:R0:W-:Y:S01]  /*bc70*/  @!P1 SYNCS.ARRIVE.TRANS64.RED.A1T0 RZ, [R104+URZ], RZ ;  /* 0x000000ff68ff99a7 */ /* 0x0001e2000810043f */
[-C--:B--2---:R-:W-:Y:S01]  /*bc80*/  FMUL.FTZ R25, R25, R99.reuse ;  /* 0x0000006319197220 */ /* 0x084fe20000410000 */
[-C--:B------:R-:W-:Y:S01]  /*bc90*/  FMUL.FTZ R24, R24, R99.reuse ;  /* 0x0000006318187220 */ /* 0x080fe20000410000 */
        /* <DEDUP_REMOVED lines=29> */
[----:B------:R-:W-:Y:S01]  /*be70*/  FMUL.FTZ R84, R84, R99 ;  /* 0x0000006354547220 */ /* 0x000fe20000410000 */
[----:B------:R-:W-:-:S02]  /*be80*/  IMAD.MOV R99, RZ, RZ, -R101 ;  /* 0x000000ffff637224 */ /* 0x000fc400078e0a65 */
[-C--:B------:R-:W-:Y:S01]  /*be90*/  FMUL.FTZ R27, R27, R98.reuse ;  /* 0x000000621b1b7220 */ /* 0x080fe20000410000 */
[----:B------:R-:W-:Y:S01]  /*bea0*/  FMUL.FTZ R26, R26, R98 ;  /* 0x000000621a1a7220 */ /* 0x000fe20000410000 */
[----:B------:R-:W-:Y:S01]  /*beb0*/  IMAD R36, R92, UR7, RZ ;  /* 0x000000075c247c24 */ /* 0x000fe2000f8e02ff */
[----:B------:R-:W-:Y:S01]  /*bec0*/  F2FP.F16.F32.PACK_AB R24, R25, R24 ;  /* 0x000000181918723e */ /* 0x000fe200000000ff */
[----:B------:R-:W-:Y:S02]  /*bed0*/  IMAD R99, R0, R99, R107 ;  /* 0x0000006300637224 */ /* 0x000fe400078e026b */
[----:B------:R-:W-:Y:S01]  /*bee0*/  FMUL.FTZ R31, R31, R98 ;  /* 0x000000621f1f7220 */ /* 0x000fe20000410000 */
[----:B------:R-:W-:Y:S01]  /*bef0*/  F2FP.F16.F32.PACK_AB R25, R27, R26 ;  /* 0x0000001a1b19723e */ /* 0x000fe200000000ff */
[----:B------:R-:W-:Y:S01]  /*bf00*/  FMUL.FTZ R30, R30, R98 ;  /* 0x000000621e1e7220 */ /* 0x000fe20000410000 */
[----:B------:R-:W-:Y:S01]  /*bf10*/  F2FP.F16.F32.PACK_AB R26, R29, R28 ;  /* 0x0000001c1d1a723e */ /* 0x000fe200000000ff */
[----:B------:R-:W-:Y:S01]  /*bf20*/  IMAD R93, R93, UR12, R36 ;  /* 0x0000000c5d5d7c24 */ /* 0x000fe2000f8e0224 */
[----:B------:R-:W-:Y:S01]  /*bf30*/  F2FP.F16.F32.PACK_AB R28, R33, R32 ;  /* 0x00000020211c723e */ /* 0x000fe200000000ff */
[-C--:B------:R-:W-:Y:S01]  /*bf40*/  FMUL.FTZ R39, R39, R98.reuse ;  /* 0x0000006227277220 */ /* 0x080fe20000410000 */
[----:B------:R-:W-:Y:S01]  /*bf50*/  SHF.R.S32.HI R32, RZ, 0x1f, R99 ;  /* 0x0000001fff207819 */ /* 0x000fe20000011463 */
[-C--:B------:R-:W-:Y:S01]  /*bf60*/  FMUL.FTZ R38, R38, R98.reuse ;  /* 0x0000006226267220 */ /* 0x080fe20000410000 */
[----:B------:R-:W-:Y:S01]  /*bf70*/  SHF.R.S32.HI R33, RZ, 0x1f, R101 ;  /* 0x0000001fff217819 */ /* 0x000fe20000011465 */
[----:B------:R-:W-:Y:S01]  /*bf80*/  FMUL.FTZ R35, R35, R98 ;  /* 0x0000006223237220 */ /* 0x000fe20000410000 */
[----:B------:R-:W-:Y:S01]  /*bf90*/  IADD3 R36, P0, R101, R90, RZ ;  /* 0x0000005a65247210 */ /* 0x000fe20007f1e0ff */
[----:B------:R-:W-:Y:S01]  /*bfa0*/  IMAD R32, R32, UR4, RZ ;  /* 0x0000000420207c24 */ /* 0x000fe2000f8e02ff */
[----:B------:R-:W-:Y:S01]  /*bfb0*/  F2FP.F16.F32.PACK_AB R27, R31, R30 ;  /* 0x0000001e1f1b723e */ /* 0x000fe200000000ff */
[----:B------:R-:W-:Y:S01]  /*bfc0*/  BAR.SYNC.DEFER_BLOCKING 0x1, 0x100 ;  /* 0x0044000000007b1d */ /* 0x000fe20000010000 */
[----:B------:R-:W-:Y:S01]  /*bfd0*/  F2FP.F16.F32.PACK_AB R30, R37, R102 ;  /* 0x00000066251e723e */ /* 0x000fe200000000ff */
[-C--:B------:R-:W-:Y:S01]  /*bfe0*/  FMUL.FTZ R34, R34, R98.reuse ;  /* 0x0000006222227220 */ /* 0x080fe20000410000 */
[----:B------:R-:W-:Y:S01]  /*bff0*/  IADD3.X R37, R33, R91, R93, P0, !PT ;  /* 0x0000005b21257210 */ /* 0x000fe200007fe45d */
[----:B------:R-:W-:Y:S01]  /*c000*/  FMUL.FTZ R43, R43, R98 ;  /* 0x000000622b2b7220 */ /* 0x000fe20000410000 */
[----:B------:R-:W-:Y:S01]  /*c010*/  F2FP.F16.F32.PACK_AB R31, R39, R38 ;  /* 0x00000026271f723e */ /* 0x000fe200000000ff */
[----:B------:R-:W-:Y:S01]  /*c020*/  IMAD R39, R99, UR5, R32 ;  /* 0x0000000563277c24 */ /* 0x000fe2000f8e0220 */
[----:B------:R-:W-:Y:S01]  /*c030*/  F2FP.F16.F32.PACK_AB R32, R41, R40 ;  /* 0x000000282920723e */ /* 0x000fe200000000ff */
[----:B------:R-:W-:Y:S01]  /*c040*/  IMAD.WIDE.U32 R36, R99, UR4, R36 ;  /* 0x0000000463247c25 */ /* 0x000fe2000f8e0024 */
[----:B------:R-:W-:-:S03]  /*c050*/  ULDC UR4, c[0x0][0xa88] ;  /* 0x0002a20000047ab9 */ /* 0x000fc60000000800 */
[-C--:B------:R-:W-:Y:S01]  /*c060*/  FMUL.FTZ R42, R42, R98.reuse ;  /* 0x000000622a2a7220 */ /* 0x080fe20000410000 */
[-C--:B------:R-:W-:Y:S01]  /*c070*/  FMUL.FTZ R47, R47, R98.reuse ;  /* 0x000000622f2f7220 */ /* 0x080fe20000410000 */
[----:B------:R-:W-:Y:S02]  /*c080*/  IMAD R41, R16, 0x80, R227 ;  /* 0x0000008010297824 */ /* 0x000fe400078e02e3 */
[-C--:B------:R-:W-:Y:S01]  /*c090*/  FMUL.FTZ R46, R46, R98.reuse ;  /* 0x000000622e2e7220 */ /* 0x080fe20000410000 */
[----:B------:R-:W-:Y:S01]  /*c0a0*/  IMAD R92, R0, UR4, RZ ;  /* 0x00000004005c7c24 */ /* 0x000fe2000f8e02ff */
[----:B------:R-:W-:Y:S01]  /*c0b0*/  ULDC.64 UR4, c[0x0][0xb50] ;  /* 0x0002d40000047ab9 */ /* 0x000fe20000000a00 */
[----:B------:R-:W-:Y:S01]  /*c0c0*/  LOP3.LUT P0, RZ, R222, 0x3, RZ, 0xc0, !PT ;  /* 0x00000003deff7812 */ /* 0x000fe2000780c0ff */
[-C--:B------:R-:W-:Y:S01]  /*c0d0*/  FMUL.FTZ R51, R51, R98.reuse ;  /* 0x0000006233337220 */ /* 0x080fe20000410000 */
[-C--:B------:R-:W-:Y:S01]  /*c0e0*/  FMUL.FTZ R50, R50, R98.reuse ;  /* 0x0000006232327220 */ /* 0x080fe20000410000 */
[-C--:B------:R-:W-:Y:S01]  /*c0f0*/  FMUL.FTZ R55, R55, R98.reuse ;  /* 0x0000006237377220 */ /* 0x080fe20000410000 */
[----:B------:R-:W-:Y:S01]  /*c100*/  FMUL.FTZ R54, R54, R98 ;  /* 0x0000006236367220 */ /* 0x000fe20000410000 */
[----:B------:R-:W-:Y:S01]  /*c110*/  F2FP.F16.F32.PACK_AB R29, R35, R34 ;  /* 0x00000022231d723e */ /* 0x000fe200000000ff */
[-C--:B------:R-:W-:Y:S01]  /*c120*/  FMUL.FTZ R59, R59, R98.reuse ;  /* 0x000000623b3b7220 */ /* 0x080fe20000410000 */
[-C--:B------:R-:W-:Y:S01]  /*c130*/  FMUL.FTZ R58, R58, R98.reuse ;  /* 0x000000623a3a7220 */ /* 0x080fe20000410000 */
[----:B------:R1:W-:Y:S01]  /*c140*/  STSM.16.M88.4 [R112], R24 ;  /* 0x0000001870007844 */ /* 0x0003e20000000200 */
[-C--:B------:R-:W-:Y:S01]  /*c150*/  FMUL.FTZ R63, R63, R98.reuse ;  /* 0x000000623f3f7220 */ /* 0x080fe20000410000 */
[----:B------:R-:W-:Y:S01]  /*c160*/  FMUL.FTZ R62, R62, R98 ;  /* 0x000000623e3e7220 */ /* 0x000fe20000410000 */
[----:B------:R-:W-:Y:S01]  /*c170*/  F2FP.F16.F32.PACK_AB R33, R43, R42 ;  /* 0x0000002a2b21723e */ /* 0x000fe200000000ff */
[----:B------:R-:W-:Y:S01]  /*c180*/  FMUL.FTZ R67, R67, R98 ;  /* 0x0000006243437220 */ /* 0x000fe20000410000 */
[----:B------:R-:W-:Y:S01]  /*c190*/  F2FP.F16.F32.PACK_AB R34, R45, R44 ;  /* 0x0000002c2d22723e */ /* 0x000fe200000000ff */
[----:B------:R-:W-:Y:S01]  /*c1a0*/  FMUL.FTZ R66, R66, R98 ;  /* 0x0000006242427220 */ /* 0x000fe20000410000 */
[----:B------:R-:W-:Y:S01]  /*c1b0*/  F2FP.F16.F32.PACK_AB R35, R47, R46 ;  /* 0x0000002e2f23723e */ /* 0x000fe200000000ff */
        /* <DEDUP_REMOVED lines=8> */
[C---:B-1----:R-:W-:Y:S01]  /*c240*/  VIADD R25, R41.reuse, 0x8 ;  /* 0x0000000829197836 */ /* 0x042fe20000000000 */
[----:B------:R-:W-:Y:S01]  /*c250*/  ISETP.GE.OR P1, PT, R41, R92, P0 ;  /* 0x0000005c2900720c */ /* 0x000fe20000726670 */
[----:B------:R-:W-:Y:S01]  /*c260*/  IMAD.IADD R27, R37, 0x1, R39 ;  /* 0x00000001251b7824 */ /* 0x000fe200078e0227 */
[----:B------:R-:W-:Y:S01]  /*c270*/  LEA R37, P3, R36, UR4, 0x2 ;  /* 0x0000000424257c11 */ /* 0x000fe2000f8610ff */
[-C--:B------:R-:W-:Y:S01]  /*c280*/  FMUL.FTZ R87, R87, R98.reuse ;  /* 0x0000006257577220 */ /* 0x080fe20000410000 */
[----:B------:R-:W-:Y:S01]  /*c290*/  FMUL.FTZ R86, R86, R98 ;  /* 0x0000006256567220 */ /* 0x000fe20000410000 */
[----:B------:R-:W-:Y:S01]  /*c2a0*/  ISETP.GE.OR P0, PT, R25, R92, P0 ;  /* 0x0000005c1900720c */ /* 0x000fe20000706670 */
[----:B------:R1:W-:Y:S01]  /*c2b0*/  STSM.16.M88.4 [R105], R28 ;  /* 0x0000001c69007844 */ /* 0x0003e20000000200 */
[----:B------:R-:W-:-:S02]  /*c2c0*/  LEA.HI.X R36, R36, UR5, R27, 0x2, P3 ;  /* 0x0000000524247c11 */ /* 0x000fc400098f141b */
[----:B------:R-:W-:Y:S01]  /*c2d0*/  F2FP.F16.F32.PACK_AB R24, R49, R48 ;  /* 0x000000303118723e */ /* 0x000fe200000000ff */
[----:B------:R2:W-:Y:S01]  /*c2e0*/  STSM.16.M88.4 [R103], R32 ;  /* 0x0000002067007844 */ /* 0x0005e20000000200 */
[----:B------:R-:W-:Y:S02]  /*c2f0*/  F2FP.F16.F32.PACK_AB R25, R51, R50 ;  /* 0x000000323319723e */ /* 0x000fe400000000ff */
[----:B------:R-:W-:Y:S02]  /*c300*/  F2FP.F16.F32.PACK_AB R26, R53, R52 ;  /* 0x00000034351a723e */ /* 0x000fe400000000ff */
[----:B------:R-:W-:Y:S01]  /*c310*/  F2FP.F16.F32.PACK_AB R27, R55, R54 ;  /* 0x00000036371b723e */ /* 0x000fe200000000ff */
[----:B------:R-:W-:Y:S01]  /*c320*/  SHFL.IDX PT, R52, R37, RZ, 0x1c1f ;  /* 0x001c1fff25347589 */ /* 0x000fe200000e0000 */
[----:B------:R-:W-:Y:S02]  /*c330*/  F2FP.F16.F32.PACK_AB R72, R73, R72 ;  /* 0x000000484948723e */ /* 0x000fe400000000ff */
[----:B------:R-:W-:Y:S01]  /*c340*/  F2FP.F16.F32.PACK_AB R73, R75, R74 ;  /* 0x0000004a4b49723e */ /* 0x000fe200000000ff */
[----:B------:R-:W-:Y:S01]  /*c350*/  STSM.16.M88.4 [R100], R24 ;  /* 0x0000001864007844 */ /* 0x000fe20000000200 */
[----:B------:R-:W-:-:S02]  /*c360*/  F2FP.F16.F32.PACK_AB R80, R81, R80 ;  /* 0x000000505150723e */ /* 0x000fc400000000ff */
[----:B-1----:R-:W-:Y:S01]  /*c370*/  F2FP.F16.F32.PACK_AB R28, R57, R56 ;  /* 0x00000038391c723e */ /* 0x002fe200000000ff */
[----:B------:R-:W1:Y:S01]  /*c380*/  SHFL.IDX PT, R53, R36, RZ, 0x1c1f ;  /* 0x001c1fff24357589 */ /* 0x000e6200000e0000 */
[----:B------:R-:W-:Y:S01]  /*c390*/  F2FP.F16.F32.PACK_AB R29, R59, R58 ;  /* 0x0000003a3b1d723e */ /* 0x000fe200000000ff */
[----:B------:R-:W3:Y:S01]  /*c3a0*/  @P2 LDC R57, c[0x0][0xbec] ;  /* 0x0002fb00ff392b82 */ /* 0x000ee20000000800 */
[----:B------:R-:W-:Y:S01]  /*c3b0*/  F2FP.F16.F32.PACK_AB R30, R61, R60 ;  /* 0x0000003c3d1e723e */ /* 0x000fe200000000ff */
[----:B------:R-:W-:Y:S01]  /*c3c0*/  SHFL.IDX PT, R54, R37, 0x1, 0x1c1f ;  /* 0x003c1f0025367f89 */ /* 0x000fe200000e0000 */
[----:B------:R-:W-:Y:S02]  /*c3d0*/  F2FP.F16.F32.PACK_AB R31, R63, R62 ;  /* 0x0000003e3f1f723e */ /* 0x000fe400000000ff */
[----:B--2---:R-:W-:Y:S01]  /*c3e0*/  F2FP.F16.F32.PACK_AB R32, R65, R64 ;  /* 0x000000404120723e */ /* 0x004fe200000000ff */
[----:B------:R-:W2:Y:S01]  /*c3f0*/  SHFL.IDX PT, R55, R36, 0x1, 0x1c1f ;  /* 0x003c1f0024377f89 */ /* 0x000ea200000e0000 */
[----:B------:R-:W-:Y:S01]  /*c400*/  F2FP.F16.F32.PACK_AB R33, R67, R66 ;  /* 0x000000424321723e */ /* 0x000fe200000000ff */
[----:B------:R-:W4:Y:S01]  /*c410*/  @P2 LDC R59, c[0x0][0xbf0] ;  /* 0x0002fc00ff3b2b82 */ /* 0x000f220000000800 */
[----:B------:R-:W-:Y:S01]  /*c420*/  F2FP.F16.F32.PACK_AB R34, R69, R68 ;  /* 0x000000444522723e */ /* 0x000fe200000000ff */
[----:B------:R-:W-:Y:S01]  /*c430*/  STSM.16.M88.4 [R106], R28 ;  /* 0x0000001c6a007844 */ /* 0x000fe20000000200 */
[----:B------:R-:W-:-:S02]  /*c440*/  F2FP.F16.F32.PACK_AB R35, R71, R70 ;  /* 0x000000464723723e */ /* 0x000fc400000000ff */
[----:B------:R-:W-:Y:S02]  /*c450*/  F2FP.F16.F32.PACK_AB R74, R77, R76 ;  /* 0x0000004c4d4a723e */ /* 0x000fe400000000ff */
[----:B------:R-:W-:Y:S01]  /*c460*/  F2FP.F16.F32.PACK_AB R75, R79, R78 ;  /* 0x0000004e4f4b723e */ /* 0x000fe200000000ff */
[----:B------:R-:W-:Y:S01]  /*c470*/  STSM.16.M88.4 [R97], R32 ;  /* 0x0000002061007844 */ /* 0x000fe20000000200 */
[----:B------:R-:W-:Y:S02]  /*c480*/  F2FP.F16.F32.PACK_AB R81, R83, R82 ;  /* 0x000000525351723e */ /* 0x000fe400000000ff */
[----:B------:R-:W-:Y:S01]  /*c490*/  F2FP.F16.F32.PACK_AB R82, R85, R84 ;  /* 0x000000545552723e */ /* 0x000fe200000000ff */
[----:B------:R-:W-:Y:S01]  /*c4a0*/  STSM.16.M88.4 [R96], R72 ;  /* 0x0000004860007844 */ /* 0x000fe20000000200 */
[----:B------:R-:W-:-:S05]  /*c4b0*/  F2FP.F16.F32.PACK_AB R83, R87, R86 ;  /* 0x000000565753723e */ /* 0x000fca00000000ff */
[----:B------:R0:W-:Y:S01]  /*c4c0*/  STSM.16.M88.4 [R3], R80 ;  /* 0x0000005003007844 */ /* 0x0001e20000000200 */
[----:B------:R-:W-:Y:S01]  /*c4d0*/  BAR.SYNC.DEFER_BLOCKING 0x1, 0x100 ;  /* 0x0044000000007b1d */ /* 0x000fe20000010000 */
[----:B------:R-:W-:Y:S01]  /*c4e0*/  UIMAD.WIDE.U32 UR4, UR10, UR8, URZ ;  /* 0x000000080a0472a5 */ /* 0x000fe2000f8e003f */
[----:B0-----:R-:W-:-:S04]  /*c4f0*/  IMAD R3, R22, 0x20, R221 ;  /* 0x0000002016037824 */ /* 0x001fc800078e02dd */
[----:B------:R-:W-:Y:S01]  /*c500*/  ULDC.64 UR8, c[0x0][0xaf0] ;  /* 0x0002bc0000087ab9 */ /* 0x000fe20000000a00 */
[----:B-1----:R0:W-:Y:S04]  /*c510*/  @!P1 ST.E desc[UR14][R52.64], R95 ;  /* 0x0000005f34009985 */ /* 0x0021e8000c10190e */
[----:B--2---:R1:W-:Y:S04]  /*c520*/  @!P0 ST.E desc[UR14][R54.64], R94 ;  /* 0x0000005e36008985 */ /* 0x0043e8000c10190e */
[----:B------:R2:W5:Y:S01]  /*c530*/  LD.E.128 R24, desc[UR14][R12.64] ;  /* 0x0000000e0c187980 */ /* 0x000562000c101d00 */
[----:B0-----:R-:W0:Y:S03]  /*c540*/  LDC.64 R52, c[0x0][0xae0] ;  /* 0x0002b800ff347b82 */ /* 0x001e260000000a00 */
[----:B------:R3:W5:Y:S01]  /*c550*/  LD.E.128 R28, desc[UR14][R4.64] ;  /* 0x0000000e041c7980 */ /* 0x000762000c101d00 */
[----:B------:R-:W-:-:S03]  /*c560*/  UIADD3 UR5, UR5, UR6, URZ ;  /* 0x0000000605057290 */ /* 0x000fc6000fffe03f */
[----:B------:R1:W5:Y:S01]  /*c570*/  LD.E.128 R32, desc[UR14][R6.64] ;  /* 0x0000000e06207980 */ /* 0x000362000c101d00 */
[----:B--2---:R-:W-:-:S03]  /*c580*/  IMAD R12, R16, 0x80, R3 ;  /* 0x00000080100c7824 */ /* 0x004fc600078e0203 */
[----:B------:R-:W5:Y:S01]  /*c590*/  LD.E.128 R88, desc[UR14][R88.64] ;  /* 0x0000000e58587980 */ /* 0x000f62000c101d00 */
[----:B---3--:R-:W-:Y:S01]  /*c5a0*/  @P2 IMAD.HI.U32 R4, R12, R57, RZ ;  /* 0x000000390c042227 */ /* 0x008fe200078e00ff */
[----:B------:R-:W-:Y:S02]  /*c5b0*/  UIMAD UR6, UR7, UR8, URZ ;  /* 0x00000008070672a4 */ /* 0x000fe4000f8e023f */
[----:B------:R-:W5:Y:S01]  /*c5c0*/  LD.E.128 R40, desc[UR14][R20.64] ;  /* 0x0000000e14287980 */ /* 0x000f62000c101d00 */
[----:B------:R-:W-:Y:S01]  /*c5d0*/  IMAD.MOV.U32 R3, RZ, RZ, R12 ;  /* 0x000000ffff037224 */ /* 0x000fe200078e000c */
[----:B----4-:R-:W-:Y:S01]  /*c5e0*/  @P2 SHF.R.U32.HI R3, RZ, R59, R4 ;  /* 0x0000003bff032219 */ /* 0x010fe20000011604 */
[----:B------:R-:W-:Y:S01]  /*c5f0*/  UIMAD UR6, UR12, UR9, UR6 ;  /* 0x000000090c0672a4 */ /* 0x000fe2000f8e0206 */
[----:B------:R-:W5:Y:S02]  /*c600*/  LD.E.128 R36, desc[UR14][R14.64] ;  /* 0x0000000e0e247980 */ /* 0x000f64000c101d00 */
[--C-:B------:R-:W-:Y:S01]  /*c610*/  SHF.R.S32.HI R5, RZ, 0x1f, R3.reuse ;  /* 0x0000001fff057819 */ /* 0x100fe20000011403 */
[----:B------:R-:W-:Y:S01]  /*c620*/  UIMAD.WIDE.U32 UR4, UR12, UR8, UR4 ;  /* 0x000000080c0472a5 */ /* 0x000fe2000f8e0004 */
[----:B-1----:R-:W-:Y:S01]  /*c630*/  IMAD.MOV R7, RZ, RZ, -R3 ;  /* 0x000000ffff077224 */ /* 0x002fe200078e0a03 */
[----:B------:R-:W-:Y:S01]  /*c640*/  R2UR UR9, R2 ;  /* 0x00000000020972ca */ /* 0x000fe200000e0000 */
[----:B------:R1:W5:Y:S01]  /*c650*/  LD.E.128 R48, desc[UR14][R10.64] ;  /* 0x0000000e0a307980 */ /* 0x000362000c101d00 */
[-C--:B0-----:R-:W-:Y:S01]  /*c660*/  IMAD R2, R5, R52.reuse, RZ ;  /* 0x0000003405027224 */ /* 0x081fe200078e02ff */
[----:B------:R-:W-:Y:S01]  /*c670*/  UIADD3 UR5, UR5, UR6, URZ ;  /* 0x0000000605057290 */ /* 0x000fe2000fffe03f */
[----:B------:R-:W-:Y:S01]  /*c680*/  IMAD R5, R0, R7, R12 ;  /* 0x0000000700057224 */ /* 0x000fe200078e020c */
[----:B------:R0:W5:Y:S01]  /*c690*/  LD.E.128 R44, desc[UR14][R8.64] ;  /* 0x0000000e082c7980 */ /* 0x000162000c101d00 */
[----:B------:R-:W-:Y:S01]  /*c6a0*/  IMAD R7, R3, R53, R2 ;  /* 0x0000003503077224 */ /* 0x000fe200078e0202 */
[----:B------:R-:W-:Y:S01]  /*c6b0*/  R2UR UR10, R23 ;  /* 0x00000000170a72ca */ /* 0x000fe200000e0000 */
[----:B------:R-:W-:Y:S01]  /*c6c0*/  ULDC.64 UR6, c[0x0][0xa80] ;  /* 0x0002a00000067ab9 */ /* 0x000fe20000000a00 */
[----:B------:R-:W-:Y:S01]  /*c6d0*/  @!PT LDS RZ, [RZ] ;  /* 0x00000000fffff984 */ /* 0x000fe20000000800 */
[----:B------:R-:W-:Y:S01]  /*c6e0*/  @!PT LDS RZ, [RZ] ;  /* 0x00000000fffff984 */ /* 0x000fe20000000800 */
[----:B------:R-:W-:Y:S01]  /*c6f0*/  @!PT LDS RZ, [RZ] ;  /* 0x00000000fffff984 */ /* 0x000fe20000000800 */
[----:B------:R-:W-:Y:S01]  /*c700*/  @!PT LDS RZ, [RZ] ;  /* 0x00000000fffff984 */ /* 0x000fe20000000800 */
[----:B------:R2:W-:Y:S06]  /*c710*/  MEMBAR.ALL.CTA ;  /* 0x0000000000007992 */ /* 0x0005ec0000008000 */
[----:B--2---:R-:W0:Y:S01]  /*c720*/  FENCE.VIEW.ASYNC.S ;  /* 0x00000000000073c6 */ /* 0x004e220000000000 */
[----:B------:R-:W-:Y:S01]  /*c730*/  SHF.R.S32.HI R0, RZ, 0x1f, R5 ;  /* 0x0000001fff007819 */ /* 0x000fe20000011405 */
[----:B------:R-:W-:Y:S01]  /*c740*/  IMAD.WIDE.U32 R2, R3, R52, UR4 ;  /* 0x0000000403027e25 */ /* 0x000fe2000f8e0034 */
[----:B------:R-:W-:-:S03]  /*c750*/  ULDC.64 UR4, c[0x0][0xad8] ;  /* 0x0002b60000047ab9 */ /* 0x000fc60000000a00 */
[----:B------:R-:W-:Y:S02]  /*c760*/  IMAD.IADD R3, R3, 0x1, R7 ;  /* 0x0000000103037824 */ /* 0x000fe400078e0207 */
[----:B------:R-:W-:Y:S02]  /*c770*/  IMAD R0, R0, UR4, RZ ;  /* 0x0000000400007c24 */ /* 0x000fe4000f8e02ff */
[----:B-1----:R-:W-:Y:S02]  /*c780*/  IMAD R11, R16, 0x80, R221 ;  /* 0x00000080100b7824 */ /* 0x002fe400078e02dd */
[C---:B------:R-:W-:Y:S02]  /*c790*/  IMAD R7, R5.reuse, UR5, R0 ;  /* 0x0000000505077c24 */ /* 0x040fe4000f8e0200 */
[----:B------:R-:W-:Y:S01]  /*c7a0*/  IMAD.WIDE.U32 R2, R5, UR4, R2 ;  /* 0x0000000405027c25 */ /* 0x000fe2000f8e0002 */
[----:B------:R-:W-:Y:S01]  /*c7b0*/  ISETP.GE.AND P1, PT, R11, R92, PT ;  /* 0x0000005c0b00720c */ /* 0x000fe20003f26270 */
[----:B------:R-:W-:-:S02]  /*c7c0*/  USEL UR5, URZ, 0x1, UP0 ;  /* 0x000000013f057887 */ /* 0x000fc40008000000 */
[----:B------:R-:W-:Y:S01]  /*c7d0*/  IMAD.IADD R3, R3, 0x1, R7 ;  /* 0x0000000103037824 */ /* 0x000fe200078e0207 */
[----:B------:R-:W-:Y:S01]  /*c7e0*/  UPRMT UR61, URZ, 0x654, UR61 ;  /* 0x000006543f3d7896 */ /* 0x000fe2000800003d */
[C---:B------:R-:W-:Y:S01]  /*c7f0*/  LEA R0, P2, R2.reuse, UR6, 0x1 ;  /* 0x0000000602007c11 */ /* 0x040fe2000f8408ff */
[----:B------:R-:W-:Y:S01]  /*c800*/  VIADD R5, R11, 0x20 ;  /* 0x000000200b057836 */ /* 0x000fe20000000000 */
[----:B------:R-:W-:Y:S01]  /*c810*/  ULDC UR4, c[0x0][0xc] ;  /* 0x0000030000047ab9 */ /* 0x000fe20000000800 */
[----:B------:R-:W-:Y:S01]  /*c820*/  ULOP3.LUT UR9, UR9, UR5, URZ, 0x3c, !UPT ;  /* 0x0000000509097292 */ /* 0x000fe2000f8e3c3f */
[----:B------:R-:W-:Y:S01]  /*c830*/  LEA.HI.X R10, R2, UR7, R3, 0x1, P2 ;  /* 0x00000007020a7c11 */ /* 0x000fe200090f0c03 */
[----:B------:R-:W-:Y:S01]  /*c840*/  UIADD3 UR10, UR4, UR10, URZ ;  /* 0x0000000a040a7290 */ /* 0x000fe2000fffe03f */
[-C--:B------:R-:W-:Y:S01]  /*c850*/  ISETP.GE.AND P3, PT, R5, R92.reuse, PT ;  /* 0x0000005c0500720c */ /* 0x080fe20003f66270 */
[----:B------:R-:W-:Y:S01]  /*c860*/  VIADD R5, R11, 0x40 ;  /* 0x000000400b057836 */ /* 0x000fe20000000000 */
[----:B------:R-:W-:Y:S01]  /*c870*/  USEL UR60, UR60, URZ, UP0 ;  /* 0x0000003f3c3c7287 */ /* 0x000fe20008000000 */
[----:B0-----:R0:W1:Y:S01]  /*c880*/  SHFL.IDX PT, R8, R0, RZ, 0x181f ;  /* 0x00181fff00087589 */ /* 0x00106200000e0000 */
[----:B------:R-:W-:Y:S01]  /*c890*/  IMAD.U32 R2, RZ, RZ, UR9 ;  /* 0x00000009ff027e24 */ /* 0x000fe2000f8e00ff */
[----:B------:R-:W-:Y:S01]  /*c8a0*/  SYNCS.ARRIVE.TRANS64.RED.A1T0 RZ, [UR61], RZ ;  /* 0x000000ffffff79a7 */ /* 0x000fe2000810043d */
[----:B------:R-:W-:Y:S01]  /*c8b0*/  IMAD.U32 R23, RZ, RZ, UR10 ;  /* 0x0000000aff177e24 */ /* 0x000fe2000f8e00ff */
[----:B------:R0:W2:Y:S01]  /*c8c0*/  SHFL.IDX PT, R9, R10, RZ, 0x181f ;  /* 0x00181fff0a097589 */ /* 0x0000a200000e0000 */
[----:B------:R-:W-:Y:S01]  /*c8d0*/  BSSY B0, `(.L_x_29) ;  /* 0x000000c000007945 */ /* 0x000fe20003800000 */
[----:B------:R-:W-:-:S03]  /*c8e0*/  ISETP.GE.AND P0, PT, R5, R92, PT ;  /* 0x0000005c0500720c */ /* 0x000fc60003f06270 */
[----:B------:R-:W-:Y:S10]  /*c8f0*/  @P1 BRA `(.L_x_30) ;  /* 0x0000000000241947 */ /* 0x000ff40003800000 */
[----:B------:R-:W-:Y:S01]  /*c900*/  ULDC UR4, c[0x0][0xac8] ;  /* 0x0002b20000047ab9 */ /* 0x000fe20000000800 */
[----:B------:R-:W-:Y:S01]  /*c910*/  ULDC.64 UR6, c[0x0][0x208] ;  /* 0x0000820000067ab9 */ /* 0x000fe20000000a00 */
[----:B------:R-:W-:Y:S02]  /*c920*/  ISETP.GE.AND P2, PT, R19, UR4, PT ;  /* 0x0000000413007c0c */ /* 0x000fe4000bf46270 */
[----:B------:R-:W-:-:S11]  /*c930*/  ISETP.GE.AND P1, PT, R18, UR4, PT ;  /* 0x0000000412007c0c */ /* 0x000fd6000bf26270 */
[C---:B-1----:R-:W-:Y:S02]  /*c940*/  @!P2 LEA R6, P4, R19.reuse, R8, 0x1 ;  /* 0x000000081306a211 */ /* 0x042fe400078808ff */
[----:B--2---:R-:W-:Y:S02]  /*c950*/  @!P1 IMAD.WIDE R4, R18, 0x2, R8 ;  /* 0x0000000212049825 */ /* 0x004fe400078e0208 */
[----:B------:R-:W-:-:S03]  /*c960*/  @!P2 LEA.HI.X R7, R19, R9, R231, 0x1, P4 ;  /* 0x000000091307a211 */ /* 0x000fc600020f0ce7 */
[----:B-----5:R3:W-:Y:S04]  /*c970*/  @!P1 ST.E.128 desc[UR6][R4.64], R88 ;  /* 0x0000005804009985 */ /* 0x0207e8000c101d06 */
[----:B------:R3:W-:Y:S02]  /*c980*/  @!P2 ST.E.128 desc[UR6][R6.64], R48 ;  /* 0x000000300600a985 */ /* 0x0007e4000c101d06 */
.L_x_30:
[----:B------:R-:W-:Y:S05]  /*c990*/  BSYNC B0 ;  /* 0x0000000000007941 */ /* 0x000fea0003800000 */
.L_x_29:
[----:B--2---:R2:W4:Y:S01]  /*c9a0*/  SHFL.IDX PT, R9, R10, 0x1, 0x181f ;  /* 0x00381f000a097f89 */ /* 0x00452200000e0000 */
[----:B------:R-:W-:Y:S03]  /*c9b0*/  BSSY B0, `(.L_x_31) ;  /* 0x000000c000007945 */ /* 0x000fe60003800000 */
[----:B-1----:R2:W1:Y:S01]  /*c9c0*/  SHFL.IDX PT, R8, R0, 0x1, 0x181f ;  /* 0x00381f0000087f89 */ /* 0x00246200000e0000 */
[----:B------:R-:W-:Y:S05]  /*c9d0*/  @P3 BRA `(.L_x_32) ;  /* 0x0000000000243947 */ /* 0x000fea0003800000 */
[----:B------:R-:W-:Y:S01]  /*c9e0*/  ULDC UR4, c[0x0][0xac8] ;  /* 0x0002b20000047ab9 */ /* 0x000fe20000000800 */
[----:B------:R-:W-:Y:S01]  /*c9f0*/  ULDC.64 UR6, c[0x0][0x208] ;  /* 0x0000820000067ab9 */ /* 0x000fe20000000a00 */
[----:B------:R-:W-:Y:S02]  /*ca00*/  ISETP.GE.AND P3, PT, R19, UR4, PT ;  /* 0x0000000413007c0c */ /* 0x000fe4000bf66270 */
[----:B------:R-:W-:-:S11]  /*ca10*/  ISETP.GE.AND P2, PT, R18, UR4, PT ;  /* 0x0000000412007c0c */ /* 0x000fd6000bf46270 */
[C---:B-1-3--:R-:W-:Y:S02]  /*ca20*/  @!P3 LEA R6, P1, R19.reuse, R8, 0x1 ;  /* 0x000000081306b211 */ /* 0x04afe400078208ff */
[----:B----4-:R-:W-:Y:S02]  /*ca30*/  @!P2 IMAD.WIDE R4, R18, 0x2, R8 ;  /* 0x000000021204a825 */ /* 0x010fe400078e0208 */
[----:B------:R-:W-:-:S03]  /*ca40*/  @!P3 LEA.HI.X R7, R19, R9, R231, 0x1, P1 ;  /* 0x000000091307b211 */ /* 0x000fc600008f0ce7 */
[----:B-----5:R1:W-:Y:S04]  /*ca50*/  @!P2 ST.E.128 desc[UR6][R4.64], R40 ;  /* 0x000000280400a985 */ /* 0x0203e8000c101d06 */
[----:B------:R1:W-:Y:S02]  /*ca60*/  @!P3 ST.E.128 desc[UR6][R6.64], R44 ;  /* 0x0000002c0600b985 */ /* 0x0003e4000c101d06 */
.L_x_32:
[----:B------:R-:W-:Y:S05]  /*ca70*/  BSYNC B0 ;  /* 0x0000000000007941 */ /* 0x000fea0003800000 */
.L_x_31:
[----:B----4-:R4:W0:Y:S01]  /*ca80*/  SHFL.IDX PT, R9, R10, 0x2, 0x181f ;  /* 0x00581f000a097f89 */ /* 0x01082200000e0000 */
        /* <DEDUP_REMOVED lines=8> */
[----:B0-----:R-:W-:Y:S02]  /*cb10*/  @!P1 IMAD.WIDE R4, R18, 0x2, R8 ;  /* 0x0000000212049825 */ /* 0x001fe400078e0208 */
[----:B------:R-:W-:-:S03]  /*cb20*/  @!P2 LEA.HI.X R7, R19, R9, R231, 0x1, P0 ;  /* 0x000000091307a211 */ /* 0x000fc600000f0ce7 */
[----:B-----5:R0:W-:Y:S04]  /*cb30*/  @!P1 ST.E.128 desc[UR6][R4.64], R36 ;  /* 0x0000002404009985 */ /* 0x0201e8000c101d06 */
[----:B------:R0:W-:Y:S02]  /*cb40*/  @!P2 ST.E.128 desc[UR6][R6.64], R32 ;  /* 0x000000200600a985 */ /* 0x0001e4000c101d06 */
.L_x_34:
[----:B------:R-:W-:Y:S05]  /*cb50*/  BSYNC B0 ;  /* 0x0000000000007941 */ /* 0x000fea0003800000 */
.L_x_33:
[----:B------:R-:W-:Y:S01]  /*cb60*/  VIADD R3, R11, 0x60 ;  /* 0x000000600b037836 */ /* 0x000fe20000000000 */
[----:B0-----:R0:W0:Y:S01]  /*cb70*/  SHFL.IDX PT, R9, R10, 0x3, 0x181f ;  /* 0x00781f000a097f89 */ /* 0x00102200000e0000 */
[----:B------:R-:W-:Y:S01]  /*cb80*/  BSSY B0, `(.L_x_35) ;  /* 0x000000e000007945 */ /* 0x000fe20003800000 */
[----:B------:R-:W-:Y:S02]  /*cb90*/  VIADD R220, R220, 0x1 ;  /* 0x00000001dcdc7836 */ /* 0x000fe40000000000 */
[----:B------:R-:W-:Y:S01]  /*cba0*/  ISETP.GE.AND P0, PT, R3, R92, PT ;  /* 0x0000005c0300720c */ /* 0x000fe20003f06270 */
[----:B-1----:R1:W0:-:S12]  /*cbb0*/  SHFL.IDX PT, R8, R0, 0x3, 0x181f ;  /* 0x00781f0000087f89 */ /* 0x00221800000e0000 */
[----:B-1----:R-:W-:Y:S05]  /*cbc0*/  @P0 BRA `(.L_x_36) ;  /* 0x0000000000240947 */ /* 0x002fea0003800000 */
[----:B------:R-:W-:Y:S01]  /*cbd0*/  ULDC UR4, c[0x0][0xac8] ;  /* 0x0002b20000047ab9 */ /* 0x000fe20000000800 */
[----:B------:R-:W-:Y:S01]  /*cbe0*/  ULDC.64 UR6, c[0x0][0x208] ;  /* 0x0000820000067ab9 */ /* 0x000fe20000000a00 */
[----:B------:R-:W-:Y:S02]  /*cbf0*/  ISETP.GE.AND P2, PT, R19, UR4, PT ;  /* 0x0000000413007c0c */ /* 0x000fe4000bf46270 */
[----:B------:R-:W-:-:S11]  /*cc00*/  ISETP.GE.AND P1, PT, R18, UR4, PT ;  /* 0x0000000412007c0c */ /* 0x000fd6000bf26270 */
[C---:B0--3--:R-:W-:Y:S02]  /*cc10*/  @!P2 LEA R6, P0, R19.reuse, R8, 0x1 ;  /* 0x000000081306a211 */ /* 0x049fe400078008ff */
[----:B------:R-:W-:Y:S02]  /*cc20*/  @!P1 IMAD.WIDE R4, R18, 0x2, R8 ;  /* 0x0000000212049825 */ /* 0x000fe400078e0208 */
[----:B------:R-:W-:-:S03]  /*cc30*/  @!P2 LEA.HI.X R7, R19, R9, R231, 0x1, P0 ;  /* 0x000000091307a211 */ /* 0x000fc600000f0ce7 */
[----:B-----5:R1:W-:Y:S04]  /*cc40*/  @!P1 ST.E.128 desc[UR6][R4.64], R24 ;  /* 0x0000001804009985 */ /* 0x0203e8000c101d06 */
[----:B------:R1:W-:Y:S02]  /*cc50*/  @!P2 ST.E.128 desc[UR6][R6.64], R28 ;  /* 0x0000001c0600a985 */ /* 0x0003e4000c101d06 */
.L_x_36:
[----:B------:R-:W-:Y:S05]  /*cc60*/  BSYNC B0 ;  /* 0x0000000000007941 */ /* 0x000fea0003800000 */
.L_x_35:
[----:B--2-4-:R-:W2:Y:S01]  /*cc70*/  LDC R0, c[0x0][0xc34] ;  /* 0x00030d00ff007b82 */ /* 0x014ea20000000800 */
[----:B------:R-:W-:-:S13]  /*cc80*/  R2UR UR4, R23 ;  /* 0x00000000170472ca */ /* 0x000fda00000e0000 */
[----:B--2---:R-:W-:-:S13]  /*cc90*/  ISETP.LE.AND P0, PT, R0, UR4, PT ;  /* 0x0000000400007c0c */ /* 0x004fda000bf03270 */
[----:B------:R-:W-:Y:S05]  /*cca0*/  @!P0 BRA `(.L_x_37) ;  /* 0xffffff40003c8947 */ /* 0x000fea000383ffff */
[----:B------:R-:W-:Y:S05]  /*ccb0*/  EXIT ;  /* 0x000000000000794d */ /* 0x000fea0003800000 */
.L_x_7:
[----:B------:R-:W-:-:S08]  /*ccc0*/  NOP ;  /* 0x0000000000007918 */ /* 0x000fd00000000000 */
[----:B--2---:R-:W0:-:S00]  /*ccd0*/  USETMAXREG.DEALLOC.CTAPOOL 0x18 ;  /* 0x00000018000079c8 */ /* 0x004e0000080e0500 */
[----:B------:R-:W1:Y:S01]  /*cce0*/  S2UR UR5, SR_CTAID.X ;  /* 0x00000000000579c3 */ /* 0x000e620000002500 */
[----:B0-----:R-:W-:Y:S02]  /*ccf0*/  IMAD.MOV.U32 R2, RZ, RZ, 0x1 ;  /* 0x00000001ff027424 */ /* 0x001fe400078e00ff */
[----:B------:R-:W-:-:S05]  /*cd00*/  IMAD.MOV.U32 R18, RZ, RZ, RZ ;  /* 0x000000ffff127224 */ /* 0x000fca00078e00ff */
[----:B------:R-:W1:Y:S02]  /*cd10*/  LDC R3, c[0x0][0xc34] ;  /* 0x00030d00ff037b82 */ /* 0x000e640000000800 */
[----:B-1----:R-:W-:Y:S01]  /*cd20*/  ISETP.LE.AND P0, PT, R3, UR5, PT ;  /* 0x0000000503007c0c */ /* 0x002fe2000bf03270 */
[----:B------:R-:W-:-:S05]  /*cd30*/  IMAD.MOV.U32 R3, RZ, RZ, 0x1 ;  /* 0x00000001ff037424 */ /* 0x000fca00078e00ff */
[----:B------:R0:W-:Y:S07]  /*cd40*/  STL [R1+0x4], R3 ;  /* 0x0000040301007387 */ /* 0x0001ee0000100800 */
[----:B------:R-:W-:Y:S05]  /*cd50*/  @P0 BRA `(.L_x_38) ;  /* 0x0000003800b40947 */ /* 0x000fea0003800000 */
[----:B------:R-:W1:Y:S01]  /*cd60*/  S2UR UR4, SR_CgaCtaId ;  /* 0x00000000000479c3 */ /* 0x000e620000008800 */
[C---:B------:R-:W-:Y:S01]  /*cd70*/  IMAD.SHL.U32 R2, R0.reuse, 0x8, RZ ;  /* 0x0000000800027824 */ /* 0x040fe200078e00ff */
[----:B------:R-:W-:Y:S01]  /*cd80*/  LOP3.LUT R5, R0, 0x7f, RZ, 0xc0, !PT ;  /* 0x0000007f00057812 */ /* 0x000fe200078ec0ff */
[----:B------:R-:W-:Y:S01]  /*cd90*/  UMOV UR36, 0x400 ;  /* 0x0000040000247882 */ /* 0x000fe20000000000 */
[----:B------:R-:W-:Y:S01]  /*cda0*/  IMAD.MOV.U32 R18, RZ, RZ, RZ ;  /* 0x000000ffff127224 */ /* 0x000fe200078e00ff */
[----:B------:R-:W-:Y:S01]  /*cdb0*/  ULDC.64 UR38, c[0x0][0x198] ;  /* 0x0000660000267ab9 */ /* 0x000fe20000000a00 */
[C---:B0-----:R-:W-:Y:S01]  /*cdc0*/  LOP3.LUT R3, R2.reuse, 0x1f8, RZ, 0xc0, !PT ;  /* 0x000001f802037812 */ /* 0x041fe200078ec0ff */
[----:B------:R-:W-:Y:S01]  /*cdd0*/  ULDC UR37, c[0x0][0xc] ;  /* 0x0000030000257ab9 */ /* 0x000fe20000000800 */
[----:B------:R-:W-:Y:S02]  /*cde0*/  LOP3.LUT R2, R2, 0x38, RZ, 0xc0, !PT ;  /* 0x0000003802027812 */ /* 0x000fe400078ec0ff */
[----:B------:R-:W-:Y:S01]  /*cdf0*/  LOP3.LUT R4, R3, 0x38, R0, 0x78, !PT ;  /* 0x0000003803047812 */ /* 0x000fe200078e7800 */
[----:B------:R-:W-:Y:S01]  /*ce00*/  IMAD.SHL.U32 R3, R5, 0x8, RZ ;  /* 0x0000000805037824 */ /* 0x000fe200078e00ff */
[----:B------:R-:W-:-:S04]  /*ce10*/  SHF.R.U32.HI R5, RZ, 0x3, R5 ;  /* 0x00000003ff057819 */ /* 0x000fc80000011605 */
[----:B------:R-:W-:Y:S01]  /*ce20*/  LOP3.LUT R4, R4, 0x200, R3, 0xf8, !PT ;  /* 0x0000020004047812 */ /* 0x000fe200078ef803 */
[----:B------:R-:W-:-:S05]  /*ce30*/  IMAD.SHL.U32 R3, R0, 0x10, RZ ;  /* 0x0000001000037824 */ /* 0x000fca00078e00ff */
[----:B------:R-:W-:Y:S01]  /*ce40*/  LOP3.LUT R0, R5, 0x70, R3, 0xf8, !PT ;  /* 0x0000007005007812 */ /* 0x000fe200078ef803 */
[----:B------:R-:W-:Y:S01]  /*ce50*/  IMAD.U32 R3, RZ, RZ, UR5 ;  /* 0x00000005ff037e24 */ /* 0x000fe2000f8e00ff */
[----:B-1----:R-:W-:Y:S01]  /*ce60*/  ULEA UR36, UR4, UR36, 0x18 ;  /* 0x0000002404247291 */ /* 0x002fe2000f8ec03f */
[----:B------:R-:W-:-:S05]  /*ce70*/  IMAD.MOV.U32 R0, RZ, RZ, 0x1 ;  /* 0x00000001ff007424 */ /* 0x000fca00078e00ff */
[----:B------:R-:W-:-:S05]  /*ce80*/  LEA R4, R4, UR36, 0x1 ;  /* 0x0000002404047c11 */ /* 0x000fca000f8e08ff */
[----:B------:R-:W-:Y:S04]  /*ce90*/  STL [R1+0x10], R4 ;  /* 0x0000100401007387 */ /* 0x000fe80000100800 */
[----:B------:R-:W-:Y:S04]  /*cea0*/  STL [R1+0x24], R3 ;  /* 0x0000240301007387 */ /* 0x000fe80000100800 */
[----:B------:R0:W-:Y:S04]  /*ceb0*/  STL [R1+0x4], R0 ;  /* 0x0000040001007387 */ /* 0x0001e80000100800 */
[----:B------:R1:W-:Y:S01]  /*cec0*/  STL [R1+0x2c], RZ ;  /* 0x00002cff01007387 */ /* 0x0003e20000100800 */
[----:B0-----:R-:W-:-:S07]  /*ced0*/  LOP3.LUT R0, R2, 0x40, RZ, 0xfc, !PT ;  /* 0x0000004002007812 */ /* 0x001fce00078efcff */
.L_x_111:
[----:B------:R-:W2:Y:S01]  /*cee0*/  LDL R2, [R1+0x24] ;  /* 0x0000240001027983 */ /* 0x000ea20000100800 */
[----:B0-----:R-:W0:Y:S01]  /*cef0*/  LDC R0, c[0x0][0xc38] ;  /* 0x00030e00ff007b82 */ /* 0x001e220000000800 */
[----:B------:R-:W-:Y:S05]  /*cf00*/  YIELD ;  /* 0x0000000000007946 */ /* 0x000fea0003800000 */
[----:B------:R-:W-:Y:S02]  /*cf10*/  ULDC.64 UR4, c[0x0][0x418] ;  /* 0x0001060000047ab9 */ /* 0x000fe40000000a00 */
[----:B------:R-:W3:Y:S01]  /*cf20*/  LDC R16, c[0x0][0xc44] ;  /* 0x00031100ff107b82 */ /* 0x000ee20000000800 */
[----:B------:R-:W-:-:S03]  /*cf30*/  UISETP.NE.U32.AND UP0, UPT, UR4, URZ, UPT ;  /* 0x0000003f0400728c */ /* 0x000fc6000bf05070 */
[----:B------:R-:W-:Y:S01]  /*cf40*/  ULDC UR4, c[0x0][0x424] ;  /* 0x0001090000047ab9 */ /* 0x000fe20000000800 */
[----:B------:R-:W-:-:S04]  /*cf50*/  UISETP.NE.AND.EX UP0, UPT, UR5, URZ, UPT, UP0 ;  /* 0x0000003f0500728c */ /* 0x000fc8000bf05300 */
[----:B------:R-:W-:Y:S01]  /*cf60*/  USEL UR4, UR4, 0x1, UP0 ;  /* 0x0000000104047887 */ /* 0x000fe20008000000 */
[----:B0-----:R-:W-:Y:S02]  /*cf70*/  ISETP.NE.AND P0, PT, R0, 0x1, PT ;  /* 0x000000010000780c */ /* 0x001fe40003f05270 */
[----:B---3--:R-:W-:-:S11]  /*cf80*/  ISETP.NE.AND P1, PT, R16, 0x1, PT ;  /* 0x000000011000780c */ /* 0x008fd60003f25270 */
[----:B------:R-:W2:Y:S08]  /*cf90*/  @P0 LDC R0, c[0x0][0xc3c] ;  /* 0x00030f00ff000b82 */ /* 0x000eb00000000800 */
[----:B------:R-:W0:Y:S01]  /*cfa0*/  @P0 LDC R3, c[0x0][0xc40] ;  /* 0x00031000ff030b82 */ /* 0x000e220000000800 */
[----:B--2---:R-:W-:-:S04]  /*cfb0*/  @P0 IMAD.HI.U32 R0, R2, R0, RZ ;  /* 0x0000000002000227 */ /* 0x004fc800078e00ff */
[----:B------:R-:W-:Y:S01]  /*cfc0*/  IMAD.MOV.U32 R4, RZ, RZ, R2 ;  /* 0x000000ffff047224 */ /* 0x000fe200078e0002 */
[----:B0-----:R-:W-:Y:S02]  /*cfd0*/  @P0 SHF.R.U32.HI R4, RZ, R3, R0 ;  /* 0x00000003ff040219 */ /* 0x001fe40000011600 */
[----:B------:R-:W0:Y:S03]  /*cfe0*/  @P1 LDC.64 R2, c[0x0][0xc48] ;  /* 0x00031200ff021b82 */ /* 0x000e260000000a00 */
[----:B------:R-:W-:Y:S01]  /*cff0*/  IMAD.MOV.U32 R5, RZ, RZ, R4 ;  /* 0x000000ffff057224 */ /* 0x000fe200078e0004 */
[----:B------:R2:W-:Y:S04]  /*d000*/  STL [R1+0x1c], R4 ;  /* 0x00001c0401007387 */ /* 0x0005e80000100800 */
[----:B------:R-:W3:Y:S01]  /*d010*/  LDC R0, c[0x0][0x2f0] ;  /* 0x0000bc00ff007b82 */ /* 0x000ee20000000800 */
[----:B0-----:R-:W-:-:S05]  /*d020*/  @P1 IMAD.HI.U32 R2, R4, R2, RZ ;  /* 0x0000000204021227 */ /* 0x001fca00078e00ff */
[----:B------:R-:W-:Y:S01]  /*d030*/  @P1 SHF.R.U32.HI R5, RZ, R3, R2 ;  /* 0x00000003ff051219 */ /* 0x000fe20000011602 */
[----:B---3--:R-:W-:Y:S01]  /*d040*/  IMAD R2, R0, UR4, RZ ;  /* 0x0000000400027c24 */ /* 0x008fe2000f8e02ff */
[----:B------:R-:W-:-:S03]  /*d050*/  UIADD3 UR4, UR36, 0x1e400, URZ ;  /* 0x0001e40024047890 */ /* 0x000fc6000fffe03f */
[----:B------:R-:W-:Y:S01]  /*d060*/  IMAD.MOV R3, RZ, RZ, -R5 ;  /* 0x000000ffff037224 */ /* 0x000fe200078e0a05 */
[----:B------:R2:W-:Y:S01]  /*d070*/  STL [R1+0x14], R5 ;  /* 0x0000140501007387 */ /* 0x0005e20000100800 */
[----:B------:R-:W-:Y:S01]  /*d080*/  VIADD R0, R2, 0xaf ;  /* 0x000000af02007836 */ /* 0x000fe20000000000 */
[----:B------:R-:W-:Y:S01]  /*d090*/  ULOP3.LUT UP0, URZ, UR4, 0x3ff, URZ, 0xc0, !UPT ;  /* 0x000003ff043f7892 */ /* 0x000fe2000f80c03f */
[----:B------:R-:W-:Y:S01]  /*d0a0*/  IMAD R16, R16, R3, R4 ;  /* 0x0000000310107224 */ /* 0x000fe200078e0204 */
[----:B------:R2:W-:Y:S01]  /*d0b0*/  STL [R1+0x28], R2 ;  /* 0x0000280201007387 */ /* 0x0005e20000100800 */
[----:B------:R-:W-:-:S03]  /*d0c0*/  IMAD.HI R0, R0, 0x2e8ba2e9, RZ ;  /* 0x2e8ba2e900007827 */ /* 0x000fc600078e02ff */
[----:B------:R-:W-:Y:S02]  /*d0d0*/  PLOP3.LUT P0, PT, PT, PT, UP0, 0x80, 0x0 ;  /* 0x000000000000781c */ /* 0x000fe40003f0f008 */
[----:B------:R-:W-:-:S04]  /*d0e0*/  SHF.R.U32.HI R3, RZ, 0x1f, R0 ;  /* 0x0000001fff037819 */ /* 0x000fc80000011600 */
[----:B------:R-:W-:-:S05]  /*d0f0*/  LEA.HI.SX32 R0, R0, R3, 0x1b ;  /* 0x0000000300007211 */ /* 0x000fca00078fdaff */
[----:B------:R2:W-:Y:S02]  /*d100*/  STL [R1+0x20], R0 ;  /* 0x0000200001007387 */ /* 0x0005e40000100800 */
[----:B-1----:R-:W-:Y:S05]  /*d110*/  @!P0 BRA `(.L_x_39) ;  /* 0x0000000000408947 */ /* 0x002fea0003800000 */
[----:B--2---:R-:W-:Y:S01]  /*d120*/  MOV R2, 0x0 ;  /* 0x0000000000027802 */ /* 0x004fe20000000f00 */
[----:B------:R-:W-:Y:S01]  /*d130*/  ULDC.64 UR6, c[0x4][0xa0] ;  /* 0x0100280000067ab9 */ /* 0x000fe20000000a00 */
[----:B------:R-:W-:Y:S01]  /*d140*/  ULDC.64 UR8, c[0x4][0xa8] ;  /* 0x01002a0000087ab9 */ /* 0x000fe20000000a00 */
[----:B------:R-:W-:Y:S01]  /*d150*/  ULDC.64 UR4, c[0x4][0x28] ;  /* 0x01000a0000047ab9 */ /* 0x000fe20000000a00 */
[----:B------:R-:W-:Y:S02]  /*d160*/  IMAD.U32 R4, RZ, RZ, UR6 ;  /* 0x00000006ff047e24 */ /* 0x000fe4000f8e00ff */
[----:B------:R-:W0:Y:S01]  /*d170*/  LDC.64 R2, c[0x4][R2] ;  /* 0x0100000002027b82 */ /* 0x000e220000000a00 */
[----:B------:R-:W-:Y:S02]  /*d180*/  IMAD.U32 R5, RZ, RZ, UR7 ;  /* 0x00000007ff057e24 */ /* 0x000fe4000f8e00ff */
[----:B------:R-:W-:Y:S02]  /*d190*/  IMAD.U32 R6, RZ, RZ, UR8 ;  /* 0x00000008ff067e24 */ /* 0x000fe4000f8e00ff */
[----:B------:R-:W-:-:S02]  /*d1a0*/  IMAD.U32 R7, RZ, RZ, UR9 ;  /* 0x00000009ff077e24 */ /* 0x000fc4000f8e00ff */
[----:B------:R-:W-:Y:S02]  /*d1b0*/  IMAD.U32 R10, RZ, RZ, UR4 ;  /* 0x00000004ff0a7e24 */ /* 0x000fe4000f8e00ff */
[----:B------:R-:W-:Y:S02]  /*d1c0*/  IMAD.U32 R11, RZ, RZ, UR5 ;  /* 0x00000005ff0b7e24 */ /* 0x000fe4000f8e00ff */
[----:B------:R-:W-:Y:S02]  /*d1d0*/  IMAD.MOV.U32 R8, RZ, RZ, 0x70 ;  /* 0x00000070ff087424 */ /* 0x000fe400078e00ff */
[----:B------:R-:W-:Y:S02]  /*d1e0*/  IMAD.MOV.U32 R12, RZ, RZ, 0x1 ;  /* 0x00000001ff0c7424 */ /* 0x000fe400078e00ff */
[----:B------:R-:W-:-:S07]  /*d1f0*/  IMAD.MOV.U32 R13, RZ, RZ, RZ ;  /* 0x000000ffff0d7224 */ /* 0x000fce00078e00ff */
[----:B------:R-:W-:-:S07]  /*d200*/  LEPC R20, `(.L_x_39) ;  /* 0x000000001014794e */ /* 0x000fce0000000000 */
[----:B01----:R-:W-:Y:S05]  /*d210*/  CALL.ABS.NOINC R2 ;  /* 0x0000000002007343 */ /* 0x003fea0003c00000 */
.L_x_39:
[----:B------:R-:W-:-:S04]  /*d220*/  UIADD3 UR4, UR36, 0x400, URZ ;  /* 0x0000040024047890 */ /* 0x000fc8000fffe03f */
[----:B------:R-:W-:-:S06]  /*d230*/  ULOP3.LUT UP0, URZ, UR4, 0x3ff, URZ, 0xc0, !UPT ;  /* 0x000003ff043f7892 */ /* 0x000fcc000f80c03f */
[----:B------:R-:W-:-:S13]  /*d240*/  PLOP3.LUT P0, PT, PT, PT, UP0, 0x80, 0x0 ;  /* 0x000000000000781c */ /* 0x000fda0003f0f008 */
[----:B------:R-:W-:Y:S05]  /*d250*/  @!P0 BRA `(.L_x_40) ;  /* 0x00000000007c8947 */ /* 0x000fea0003800000 */
[----:B------:R-:W-:Y:S01]  /*d260*/  MOV R17, 0x0 ;  /* 0x0000000000117802 */ /* 0x000fe20000000f00 */
[----:B------:R-:W-:Y:S01]  /*d270*/  ULDC.64 UR6, c[0x4][0xa0] ;  /* 0x0100280000067ab9 */ /* 0x000fe20000000a00 */
[----:B------:R-:W-:Y:S01]  /*d280*/  ULDC.64 UR8, c[0x4][0xa8] ;  /* 0x01002a0000087ab9 */ /* 0x000fe20000000a00 */
[----:B------:R-:W-:Y:S01]  /*d290*/  ULDC.64 UR4, c[0x4][0x30] ;  /* 0x01000c0000047ab9 */ /* 0x000fe20000000a00 */
[----:B--2---:R0:W2:Y:S01]  /*d2a0*/  LDC.64 R2, c[0x4][R17] ;  /* 0x0100000011027b82 */ /* 0x0040a20000000a00 */
[----:B------:R-:W-:Y:S02]  /*d2b0*/  IMAD.U32 R4, RZ, RZ, UR6 ;  /* 0x00000006ff047e24 */ /* 0x000fe4000f8e00ff */
[----:B------:R-:W-:Y:S02]  /*d2c0*/  IMAD.U32 R5, RZ, RZ, UR7 ;  /* 0x00000007ff057e24 */ /* 0x000fe4000f8e00ff */
[----:B------:R-:W-:Y:S02]  /*d2d0*/  IMAD.U32 R6, RZ, RZ, UR8 ;  /* 0x00000008ff067e24 */ /* 0x000fe4000f8e00ff */
[----:B------:R-:W-:-:S02]  /*d2e0*/  IMAD.U32 R7, RZ, RZ, UR9 ;  /* 0x00000009ff077e24 */ /* 0x000fc4000f8e00ff */
[----:B------:R-:W-:Y:S02]  /*d2f0*/  IMAD.U32 R10, RZ, RZ, UR4 ;  /* 0x00000004ff0a7e24 */ /* 0x000fe4000f8e00ff */
[----:B------:R-:W-:Y:S02]  /*d300*/  IMAD.U32 R11, RZ, RZ, UR5 ;  /* 0x00000005ff0b7e24 */ /* 0x000fe4000f8e00ff */
[----:B------:R-:W-:Y:S02]  /*d310*/  IMAD.MOV.U32 R8, RZ, RZ, 0x70 ;  /* 0x00000070ff087424 */ /* 0x000fe400078e00ff */
[----:B------:R-:W-:Y:S02]  /*d320*/  IMAD.MOV.U32 R12, RZ, RZ, 0x1 ;  /* 0x00000001ff0c7424 */ /* 0x000fe400078e00ff */
[----:B0-----:R-:W-:-:S07]  /*d330*/  IMAD.MOV.U32 R13, RZ, RZ, RZ ;  /* 0x000000ffff0d7224 */ /* 0x001fce00078e00ff */
[----:B------:R-:W-:-:S07]  /*d340*/  LEPC R20, `(.L_x_41) ;  /* 0x000000001014794e */ /* 0x000fce0000000000 */
[----:B-12---:R-:W-:Y:S05]  /*d350*/  CALL.ABS.NOINC R2 ;  /* 0x0000000002007343 */ /* 0x006fea0003c00000 */
.L_x_41:
[----:B------:R0:W1:Y:S01]  /*d360*/  LDC.64 R2, c[0x4][R17] ;  /* 0x0100000011027b82 */ /* 0x0000620000000a00 */
[----:B------:R-:W-:Y:S01]  /*d370*/  ULDC.64 UR6, c[0x4][0xa0] ;  /* 0x0100280000067ab9 */ /* 0x000fe20000000a00 */
[----:B------:R-:W-:Y:S01]  /*d380*/  ULDC.64 UR8, c[0x4][0xa8] ;  /* 0x01002a0000087ab9 */ /* 0x000fe20000000a00 */
[----:B------:R-:W-:Y:S01]  /*d390*/  ULDC.64 UR4, c[0x4][0x38] ;  /* 0x01000e0000047ab9 */ /* 0x000fe20000000a00 */
        /* <DEDUP_REMOVED lines=10> */
[----:B-1----:R-:W-:Y:S05]  /*d440*/  CALL.ABS.NOINC R2 ;  /* 0x0000000002007343 */ /* 0x002fea0003c00000 */
.L_x_40:
[----:B--2---:R-:W2:Y:S01]  /*d450*/  LDL R2, [R1+0x20] ;  /* 0x0000200001027983 */ /* 0x004ea20000100800 */
[----:B------:R-:W-:-:S03]  /*d460*/  ULDC.64 UR4, c[0x0][0x9f8] ;  /* 0x00027e0000047ab9 */ /* 0x000fc60000000a00 */
[----:B------:R-:W3:Y:S01]  /*d470*/  LDL R0, [R1+0x14] ;  /* 0x0000140001007983 */ /* 0x000ee20000100800 */
[----:B------:R-:W-:Y:S01]  /*d480*/  ISETP.NE.U32.AND P0, PT, RZ, UR4, PT ;  /* 0x00000004ff007c0c */ /* 0x000fe2000bf05070 */
[----:B------:R-:W-:-:S03]  /*d490*/  ULDC.64 UR6, c[0x0][0x208] ;  /* 0x0000820000067ab9 */ /* 0x000fc60000000a00 */
[----:B------:R-:W-:Y:S01]  /*d4a0*/  ISETP.NE.AND.EX P0, PT, RZ, UR5, PT, P0 ;  /* 0x00000005ff007c0c */ /* 0x000fe2000bf05300 */
[----:B--2---:R-:W-:-:S12]  /*d4b0*/  IMAD.MOV.U32 R17, RZ, RZ, R2 ;  /* 0x000000ffff117224 */ /* 0x004fd800078e0002 */
[----:B------:R-:W0:Y:S01]  /*d4c0*/  @P0 LDC.64 R2, c[0x0][0x9f8] ;  /* 0x00027e00ff020b82 */ /* 0x000e220000000a00 */
[----:B---3--:R-:W-:Y:S02]  /*d4d0*/  IMAD.MOV.U32 R7, RZ, RZ, R0 ;  /* 0x000000ffff077224 */ /* 0x008fe400078e0000 */
[----:B0-----:R-:W-:-:S05]  /*d4e0*/  @P0 IMAD.WIDE R2, R0, 0x4, R2 ;  /* 0x0000000400020825 */ /* 0x001fca00078e0202 */
[----:B------:R0:W2:Y:S01]  /*d4f0*/  @P0 LDG.E R7, desc[UR6][R2.64] ;  /* 0x0000000602070981 */ /* 0x0000a2000c1e1900 */
[----:B------:R-:W-:Y:S01]  /*d500*/  VIADD R9, R17, 0xffffffff ;  /* 0xffffffff11097836 */ /* 0x000fe20000000000 */
[----:B------:R-:W-:Y:S01]  /*d510*/  UMOV UR4, 0xffffffff ;  /* 0xffffffff00047882 */ /* 0x000fe20000000000 */
[----:B------:R-:W-:Y:S01]  /*d520*/  LOP3.LUT R19, R19, 0xfffffffe, RZ, 0xc0, !PT ;  /* 0xfffffffe13137812 */ /* 0x000fe200078ec0ff */
[----:B0-----:R-:W0:Y:S02]  /*d530*/  LDC.64 R2, c[0x0][0x418] ;  /* 0x00010600ff027b82 */ /* 0x001e240000000a00 */
[----:B0-----:R-:W-:-:S04]  /*d540*/  ISETP.NE.U32.AND P0, PT, R2, RZ, PT ;  /* 0x000000ff0200720c */ /* 0x001fc80003f05070 */
[----:B------:R-:W-:-:S13]  /*d550*/  ISETP.NE.AND.EX P1, PT, R3, RZ, PT, P0 ;  /* 0x000000ff0300720c */ /* 0x000fda0003f25300 */
[----:B------:R-:W-:Y:S02]  /*d560*/  @P1 LOP3.LUT R19, R19, 0x1, RZ, 0xfc, !PT ;  /* 0x0000000113131812 */ /* 0x000fe400078efcff */
[----:B--2---:R-:W-:Y:S01]  /*d570*/  SHF.R.S32.HI R8, RZ, 0x1f, R7 ;  /* 0x0000001fff087819 */ /* 0x004fe20000011407 */
[----:B------:R0:W-:Y:S01]  /*d580*/  STL [R1], R7 ;  /* 0x0000000701007387 */ /* 0x0001e20000100800 */
[----:B------:R-:W-:-:S03]  /*d590*/  SEL R17, R7, RZ, !P1 ;  /* 0x000000ff07117207 */ /* 0x000fc60004800000 */
[----:B------:R0:W-:Y:S04]  /*d5a0*/  STL [R1+0x18], R9 ;  /* 0x0000180901007387 */ /* 0x0001e80000100800 */
[----:B------:R0:W-:Y:S01]  /*d5b0*/  STL [R1+0xc], R8 ;  /* 0x00000c0801007387 */ /* 0x0001e20000100800 */
[----:B------:R-:W-:Y:S05]  /*d5c0*/  BRA.DIV UR4, `(.L_x_42) ;  /* 0x0000003604e47947 */ /* 0x000fea000b800000 */
[----:B------:R-:W2:Y:S02]  /*d5d0*/  S2R R0, SR_TID.X ;  /* 0x0000000000007919 */ /* 0x000ea40000002100 */
[----:B--2---:R-:W-:-:S04]  /*d5e0*/  SHF.R.U32.HI R0, RZ, 0x5, R0 ;  /* 0x00000005ff007819 */ /* 0x004fc80000011600 */
[----:B------:R-:W-:-:S05]  /*d5f0*/  LOP3.LUT R0, R0, 0x3, RZ, 0xc0, !PT ;  /* 0x0000000300007812 */ /* 0x000fca00078ec0ff */
[----:B------:R2:W3:Y:S02]  /*d600*/  SHFL.IDX PT, R14, R0, RZ, 0x1f ;  /* 0x00001fff000e7589 */ /* 0x0004e400000e0000 */
.L_x_127:
[----:B---3--:R-:W-:Y:S02]  /*d610*/  ISETP.NE.AND P0, PT, R14, RZ, PT ;  /* 0x000000ff0e00720c */ /* 0x008fe40003f05270 */
[----:B------:R-:W-:Y:S02]  /*d620*/  PLOP3.LUT P2, PT, PT, PT, PT, 0x8, 0x0 ;  /* 0x000000000000781c */ /* 0x000fe40003f4e170 */
[----:B------:R-:W-:-:S11]  /*d630*/  LOP3.LUT R19, R19, 0xfffffffd, RZ, 0xc0, !PT ;  /* 0xfffffffd13137812 */ /* 0x000fd600078ec0ff */
[----:B------:R-:W-:Y:S01]  /*d640*/  @P2 LOP3.LUT R19, R19, 0x2, RZ, 0xfc, !PT ;  /* 0x0000000213132812 */ /* 0x000fe200078efcff */
[----:B------:R-:W-:Y:S06]  /*d650*/  @P0 BRA `(.L_x_43) ;  /* 0x0000000400100947 */ /* 0x000fec0003800000 */
[----:B------:R-:W-:-:S03]  /*d660*/  UMOV UR4, 0xffffffff ;  /* 0xffffffff00047882 */ /* 0x000fc60000000000 */
[----:B------:R-:W-:Y:S05]  /*d670*/  BRA.DIV UR4, `(.L_x_44) ;  /* 0x0000003604ec7947 */ /* 0x000fea000b800000 */
[----:B------:R-:W-:-:S13]  /*d680*/  ELECT P6, URZ, PT ;  /* 0x00000000003f782f */ /* 0x000fda00038c0000 */
.L_x_130:
[----:B------:R-:W-:Y:S05]  /*d690*/  @!P6 BRA `(.L_x_43) ;  /* 0x000000040000e947 */ /* 0x000fea0003800000 */
[----:B------:R3:W-:Y:S01]  /*d6a0*/  STL [R1+0x8], R9 ;  /* 0x0000080901007387 */ /* 0x0007e20000100800 */
[----:B------:R-:W-:Y:S01]  /*d6b0*/  IMAD.MOV.U32 R17, RZ, RZ, R7 ;  /* 0x000000ffff117224 */ /* 0x000fe200078e0007 */
[----:B------:R-:W-:Y:S06]  /*d6c0*/  @!P1 BRA `(.L_x_45) ;  /* 0x0000000000509947 */ /* 0x000fec0003800000 */
[----:B------:R-:W4:Y:S01]  /*d6d0*/  LDC R6, c[0x0][0x43c] ;  /* 0x00010f00ff067b82 */ /* 0x000f220000000800 */
[----:B--2---:R-:W-:Y:S01]  /*d6e0*/  IMAD.MOV.U32 R0, RZ, RZ, R9 ;  /* 0x000000ffff007224 */ /* 0x004fe200078e0009 */
[----:B------:R-:W-:Y:S01]  /*d6f0*/  ULDC.64 UR4, c[0x0][0x428] ;  /* 0x00010a0000047ab9 */ /* 0x000fe20000000a00 */
[----:B------:R-:W-:Y:S01]  /*d700*/  ULDC.64 UR6, c[0x0][0x208] ;  /* 0x0000820000067ab9 */ /* 0x000fe20000000a00 */
[----:B----4-:R-:W-:-:S13]  /*d710*/  ISETP.NE.AND P0, PT, R6, 0x1, PT ;  /* 0x000000010600780c */ /* 0x010fda0003f05270 */
[----:B------:R-:W2:Y:S02]  /*d720*/  @P0 LDC.64 R4, c[0x0][0x440] ;  /* 0x00011000ff040b82 */ /* 0x000ea40000000a00 */
[----:B--2---:R-:W-:-:S05]  /*d730*/  @P0 IMAD.HI.U32 R4, R9, R4, RZ ;  /* 0x0000000409040227 */ /* 0x004fca00078e00ff */
[----:B------:R-:W-:-:S04]  /*d740*/  @P0 SHF.R.U32.HI R0, RZ, R5, R4 ;  /* 0x00000005ff000219 */ /* 0x000fc80000011604 */
[--C-:B------:R-:W-:Y:S01]  /*d750*/  SHF.R.S32.HI R5, RZ, 0x1f, R0.reuse ;  /* 0x0000001fff057819 */ /* 0x100fe20000011400 */
[----:B------:R-:W-:-:S04]  /*d760*/  IMAD.MOV R4, RZ, RZ, -R0 ;  /* 0x000000ffff047224 */ /* 0x000fc800078e0a00 */
[----:B------:R-:W-:Y:S02]  /*d770*/  IMAD R6, R6, R4, R9 ;  /* 0x0000000406067224 */ /* 0x000fe400078e0209 */
[----:B------:R-:W-:-:S03]  /*d780*/  IMAD.MOV.U32 R4, RZ, RZ, R0 ;  /* 0x000000ffff047224 */ /* 0x000fc600078e0000 */
[----:B------:R2:W-:Y:S01]  /*d790*/  STL [R1+0x8], R6 ;  /* 0x0000080601007387 */ /* 0x0005e20000100800 */
[----:B------:R-:W-:-:S03]  /*d7a0*/  IMAD.WIDE.U32 R4, R7, UR4, R4 ;  /* 0x0000000407047c25 */ /* 0x000fc6000f8e0004 */
[----:B------:R-:W-:Y:S01]  /*d7b0*/  LEA R2, P0, R4, R2, 0x2 ;  /* 0x0000000204027211 */ /* 0x000fe200078010ff */
[----:B--2---:R-:W-:-:S04]  /*d7c0*/  IMAD R6, R8, UR4, RZ ;  /* 0x0000000408067c24 */ /* 0x004fc8000f8e02ff */
[----:B------:R-:W-:-:S04]  /*d7d0*/  IMAD R0, R7, UR5, R6 ;  /* 0x0000000507007c24 */ /* 0x000fc8000f8e0206 */
[----:B------:R-:W-:-:S05]  /*d7e0*/  IMAD.IADD R0, R5, 0x1, R0 ;  /* 0x0000000105007824 */ /* 0x000fca00078e0200 */
[----:B------:R-:W-:-:S05]  /*d7f0*/  LEA.HI.X R3, R4, R3, R0, 0x2, P0 ;  /* 0x0000000304037211 */ /* 0x000fca00000f1400 */
[----:B------:R4:W5:Y:S02]  /*d800*/  LDG.E R17, desc[UR6][R2.64] ;  /* 0x0000000602117981 */ /* 0x000964000c1e1900 */
.L_x_45:
[----:B----4-:R-:W4:Y:S01]  /*d810*/  LDL R2, [R1+0x4] ;  /* 0x0000040001027983 */ /* 0x010f220000100800 */
[----:B--2---:R-:W-:Y:S02]  /*d820*/  LEA R0, R18, UR36, 0x3 ;  /* 0x0000002412007c11 */ /* 0x004fe4000f8e18ff */
[----:B----4-:R-:W-:-:S04]  /*d830*/  SHF.L.U32 R2, R2, 0x1f, RZ ;  /* 0x0000001f02027819 */ /* 0x010fc800000006ff */
[----:B------:R-:W2:Y:S02]  /*d840*/  SYNCS.PHASECHK.TRANS64.TRYWAIT P0, [R0+URZ+0x34840], R2 ;  /* 0x03484002000075a7 */ /* 0x000ea4000800017f */
[----:B--2---:R-:W-:Y:S05]  /*d850*/  @!P0 BRA `(.L_x_46) ;  /* 0x0000003400948947 */ /* 0x004fea0003800000 */
.L_x_131:
[----:B------:R-:W4:Y:S02]  /*d860*/  S2R R3, SR_TID.X ;  /* 0x0000000000037919 */ /* 0x000f240000002100 */
[----:B----4-:R-:W-:-:S04]  /*d870*/  LOP3.LUT R3, R3, 0x7f, RZ, 0xc0, !PT ;  /* 0x0000007f03037812 */ /* 0x010fc800078ec0ff */
[----:B------:R-:W-:-:S13]  /*d880*/  ISETP.NE.AND P0, PT, R3, RZ, PT ;  /* 0x000000ff0300720c */ /* 0x000fda0003f05270 */
[----:B------:R-:W-:Y:S05]  /*d890*/  @P0 BRA `(.L_x_47) ;  /* 0x00000000001c0947 */ /* 0x000fea0003800000 */
[----:B------:R-:W4:Y:S01]  /*d8a0*/  S2R R3, SR_TID.X ;  /* 0x0000000000037919 */ /* 0x000f220000002100 */
[----:B--2---:R-:W-:-:S04]  /*d8b0*/  IMAD.MOV.U32 R2, RZ, RZ, 0xb000 ;  /* 0x0000b000ff027424 */ /* 0x004fc800078e00ff */
[----:B------:R2:W-:Y:S01]  /*d8c0*/  SYNCS.ARRIVE.TRANS64 RZ, [R0+URZ+0x34830], R2 ;  /* 0x0348300200ff79a7 */ /* 0x0005e2000800003f */
[----:B----4-:R-:W-:-:S04]  /*d8d0*/  LOP3.LUT R3, R3, 0x1f, RZ, 0xc0, !PT ;  /* 0x0000001f03037812 */ /* 0x010fc800078ec0ff */
[----:B------:R-:W-:-:S13]  /*d8e0*/  ISETP.NE.AND P0, PT, R3, RZ, PT ;  /* 0x000000ff0300720c */ /* 0x000fda0003f05270 */
[----:B--2---:R-:W-:Y:S05]  /*d8f0*/  @!P0 BRA `(.L_x_47) ;  /* 0x0000000000048947 */ /* 0x004fea0003800000 */
[----:B------:R-:W-:Y:S01]  /*d900*/  BPT.TRAP 0x1 ;  /* 0x000000040000795c */ /* 0x000fe20000300000 */
.L_x_47:
[----:B--2---:R-:W2:Y:S01]  /*d910*/  LDL R2, [R1+0x8] ;  /* 0x0000080001027983 */ /* 0x004ea20000100800 */
[----:B------:R-:W-:Y:S01]  /*d920*/  R2UR UR6, R18 ;  /* 0x00000000120672ca */ /* 0x000fe200000e0000 */
[----:B------:R-:W-:Y:S01]  /*d930*/  UIADD3 UR4, UP0, UR38, 0x370, URZ ;  /* 0x0000037026047890 */ /* 0x000fe2000ff1e03f */
[----:B------:R-:W-:Y:S01]  /*d940*/  R2UR UR9, R0 ;  /* 0x00000000000972ca */ /* 0x000fe200000e0000 */
[----:B------:R-:W-:Y:S01]  /*d950*/  UMOV UR10, URZ ;  /* 0x0000003f000a7c82 */ /* 0x000fe20008000000 */
[----:B------:R-:W-:Y:S01]  /*d960*/  R2UR UR12, R16 ;  /* 0x00000000100c72ca */ /* 0x000fe200000e0000 */
[----:B------:R-:W-:Y:S01]  /*d970*/  UIADD3.X UR5, URZ, UR39, URZ, UP0, !UPT ;  /* 0x000000273f057290 */ /* 0x000fe200087fe43f */
[----:B-----5:R-:W-:Y:S01]  /*d980*/  R2UR UR13, R17 ;  /* 0x00000000110d72ca */ /* 0x020fe200000e0000 */
[----:B------:R-:W-:Y:S01]  /*d990*/  UMOV UR7, 0x14f00000 ;  /* 0x14f0000000077882 */ /* 0x000fe20000000000 */
[----:B------:R-:W-:Y:S01]  /*d9a0*/  UMOV UR15, 0x40 ;  /* 0x00000040000f7882 */ /* 0x000fe20000000000 */
[----:B------:R-:W-:-:S02]  /*d9b0*/  PLOP3.LUT P0, PT, PT, PT, PT, 0x80, 0x0 ;  /* 0x000000000000781c */ /* 0x000fc40003f0f070 */
[----:B------:R-:W-:Y:S02]  /*d9c0*/  LOP3.LUT R19, R19, 0xfffffffd, RZ, 0xc0, !PT ;  /* 0xfffffffd13137812 */ /* 0x000fe400078ec0ff */
[----:B------:R-:W-:Y:S02]  /*d9d0*/  UIMAD UR6, UR6, 0xb000, UR36 ;  /* 0x0000b000060678a4 */ /* 0x000fe4000f8e0224 */
[----:B------:R-:W-:Y:S02]  /*d9e0*/  UIADD3 UR9, UR9, 0x34830, URZ ;  /* 0x0003483009097890 */ /* 0x000fe4000fffe03f */
[----:B------:R-:W-:Y:S02]  /*d9f0*/  UIADD3 UR8, UR6, 0x1e400, URZ ;  /* 0x0001e40006087890 */ /* 0x000fe4000fffe03f */
[----:B------:R-:W-:-:S03]  /*da00*/  UIADD3 UR14, UR6, 0x23c00, URZ ;  /* 0x00023c00060e7890 */ /* 0x000fc6000fffe03f */
[----:B------:R-:W-:Y:S01]  /*da10*/  UMOV UR6, 0x0 ;  /* 0x0000000000067882 */ /* 0x000fe20000000000 */
[----:B------:R-:W-:Y:S02]  /*da20*/  @P0 LOP3.LUT R19, R19, 0x2, RZ, 0xfc, !PT ;  /* 0x0000000213130812 */ /* 0x000fe400078efcff */
[----:B--2---:R-:W-:-:S13]  /*da30*/  R2UR UR11, R2 ;  /* 0x00000000020b72ca */ /* 0x004fda00000e0000 */
[----:B------:R-:W-:-:S09]  /*da40*/  UIMAD UR11, UR11, 0xb0, URZ ;  /* 0x000000b00b0b78a4 */ /* 0x000fd2000f8e023f */
[----:B------:R2:W-:Y:S02]  /*da50*/  UTMALDG.4D [UR8], [UR4], desc[UR6] ;  /* 0x00000608040075b4 */ /* 0x0005e40008019000 */
[----:B--2---:R-:W-:Y:S01]  /*da60*/  UMOV UR8, UR14 ;  /* 0x0000000e00087c82 */ /* 0x004fe20008000000 */
[----:B------:R-:W-:Y:S02]  /*da70*/  UMOV UR10, UR15 ;  /* 0x0000000f000a7c82 */ /* 0x000fe40008000000 */
[----:B------:R4:W-:Y:S02]  /*da80*/  UTMALDG.4D [UR8], [UR4], desc[UR6] ;  /* 0x00000608040075b4 */ /* 0x0009e40008019000 */
[----:B----4-:R-:W-:Y:S01]  /*da90*/  NOP ;  /* 0x0000000000007918 */ /* 0x010fe20000000000 */
.L_x_43:
[----:B------:R-:W-:Y:S05]  /*daa0*/  WARPSYNC.ALL ;  /* 0x0000000000007948 */ /* 0x000fea0003800000 */
[----:B------:R-:W-:Y:S01]  /*dab0*/  UIADD3 UR4, UR36, 0x16400, URZ ;  /* 0x0001640024047890 */ /* 0x000fe2000fffe03f */
[----:B------:R-:W-:Y:S03]  /*dac0*/  BAR.SYNC.DEFER_BLOCKING 0x8, 0x180 ;  /* 0x0206000000007b1d */ /* 0x000fe60000010000 */
[----:B------:R-:W-:-:S06]  /*dad0*/  ULOP3.LUT UP0, URZ, UR4, 0x3ff, URZ, 0xc0, !UPT ;  /* 0x000003ff043f7892 */ /* 0x000fcc000f80c03f */
[----:B------:R-:W-:-:S13]  /*dae0*/  PLOP3.LUT P0, PT, PT, PT, UP0, 0x80, 0x0 ;  /* 0x000000000000781c */ /* 0x000fda0003f0f008 */
[----:B------:R-:W-:Y:S05]  /*daf0*/  @!P0 BRA `(.L_x_48) ;  /* 0x0000000000408947 */ /* 0x000fea0003800000 */
[----:B------:R-:W-:Y:S01]  /*db00*/  MOV R2, 0x0 ;  /* 0x0000000000027802 */ /* 0x000fe20000000f00 */
[----:B------:R-:W-:Y:S01]  /*db10*/  ULDC.64 UR6, c[0x4][0xa0] ;  /* 0x0100280000067ab9 */ /* 0x000fe20000000a00 */
[----:B------:R-:W-:Y:S01]  /*db20*/  ULDC.64 UR8, c[0x4][0xa8] ;  /* 0x01002a0000087ab9 */ /* 0x000fe20000000a00 */
[----:B------:R-:W-:Y:S01]  /*db30*/  ULDC.64 UR4, c[0x4][0x20] ;  /* 0x0100080000047ab9 */ /* 0x000fe20000000a00 */
[----:B------:R-:W-:Y:S02]  /*db40*/  IMAD.U32 R4, RZ, RZ, UR6 ;  /* 0x00000006ff047e24 */ /* 0x000fe4000f8e00ff */
[----:B------:R-:W4:Y:S01]  /*db50*/  LDC.64 R2, c[0x4][R2] ;  /* 0x0100000002027b82 */ /* 0x000f220000000a00 */
[----:B------:R-:W-:Y:S02]  /*db60*/  IMAD.U32 R5, RZ, RZ, UR7 ;  /* 0x00000007ff057e24 */ /* 0x000fe4000f8e00ff */
[----:B------:R-:W-:Y:S02]  /*db70*/  IMAD.U32 R6, RZ, RZ, UR8 ;  /* 0x00000008ff067e24 */ /* 0x000fe4000f8e00ff */
[----:B0-----:R-:W-:-:S02]  /*db80*/  IMAD.U32 R7, RZ, RZ, UR9 ;  /* 0x00000009ff077e24 */ /* 0x001fc4000f8e00ff */
[----:B------:R-:W-:Y:S02]  /*db90*/  IMAD.U32 R10, RZ, RZ, UR4 ;  /* 0x00000004ff0a7e24 */ /* 0x000fe4000f8e00ff */
[----:B------:R-:W-:Y:S02]  /*dba0*/  IMAD.U32 R11, RZ, RZ, UR5 ;  /* 0x00000005ff0b7e24 */ /* 0x000fe4000f8e00ff */
[----:B------:R-:W-:Y:S02]  /*dbb0*/  IMAD.MOV.U32 R8, RZ, RZ, 0x70 ;  /* 0x00000070ff087424 */ /* 0x000fe400078e00ff */
[----:B------:R-:W-:Y:S02]  /*dbc0*/  IMAD.MOV.U32 R12, RZ, RZ, 0x1 ;  /* 0x00000001ff0c7424 */ /* 0x000fe400078e00ff */
[----:B------:R-:W-:-:S07]  /*dbd0*/  IMAD.MOV.U32 R13, RZ, RZ, RZ ;  /* 0x000000ffff0d7224 */ /* 0x000fce00078e00ff */
[----:B------:R-:W-:-:S07]  /*dbe0*/  LEPC R20, `(.L_x_48) ;  /* 0x000000001014794e */ /* 0x000fce0000000000 */
[----:B-1234-:R-:W-:Y:S05]  /*dbf0*/  CALL.ABS.NOINC R2 ;  /* 0x0000000002007343 */ /* 0x01efea0003c00000 */
.L_x_48:
[----:B------:R-:W4:Y:S01]  /*dc00*/  LDL.LU R5, [R1+0x14] ;  /* 0x0000140001057983 */ /* 0x000f220000300800 */
[----:B--2---:R-:W-:Y:S01]  /*dc10*/  SHF.R.S32.HI R0, RZ, 0x1f, R16 ;  /* 0x0000001fff007819 */ /* 0x004fe20000011410 */
[----:B------:R-:W-:Y:S01]  /*dc20*/  ULDC.64 UR4, c[0x0][0x2d8] ;  /* 0x0000b60000047ab9 */ /* 0x000fe20000000a00 */
[----:B0-----:R-:W0:Y:S01]  /*dc30*/  LDC R8, c[0x0][0x448] ;  /* 0x00011200ff087b82 */ /* 0x001e220000000800 */
[----:B------:R-:W2:Y:S01]  /*dc40*/  LDL.LU R7, [R1+0x1c] ;  /* 0x00001c0001077983 */ /* 0x000ea20000300800 */
[----:B------:R-:W-:-:S03]  /*dc50*/  ULDC.64 UR6, c[0x0][0x280] ;  /* 0x0000a00000067ab9 */ /* 0x000fc60000000a00 */
[----:B------:R-:W3:Y:S01]  /*dc60*/  LDL R4, [R1+0x24] ;  /* 0x0000240001047983 */ /* 0x000ee20000100800 */
[----:B------:R-:W-:Y:S02]  /*dc70*/  IMAD R0, R0, UR4, RZ ;  /* 0x0000000400007c24 */ /* 0x000fe4000f8e02ff */
[C---:B------:R-:W-:Y:S01]  /*dc80*/  IMAD.WIDE.U32 R2, R16.reuse, UR4, RZ ;  /* 0x0000000410027c25 */ /* 0x040fe2000f8e00ff */
[----:B------:R-:W1:Y:S03]  /*dc90*/  S2R R10, SR_TID.X ;  /* 0x00000000000a7919 */ /* 0x000e660000002100 */
[----:B------:R-:W-:Y:S01]  /*dca0*/  IMAD R0, R16, UR5, R0 ;  /* 0x0000000510007c24 */ /* 0x000fe2000f8e0200 */
[----:B------:R-:W-:-:S03]  /*dcb0*/  ULDC.64 UR4, c[0x0][0x2e0] ;  /* 0x0000b80000047ab9 */ /* 0x000fc60000000a00 */
[----:B------:R-:W-:Y:S01]  /*dcc0*/  IMAD.IADD R3, R3, 0x1, R0 ;  /* 0x0000000103037824 */ /* 0x000fe200078e0200 */
[----:B0-----:R-:W-:-:S13]  /*dcd0*/  ISETP.NE.AND P0, PT, R8, 0x1, PT ;  /* 0x000000010800780c */ /* 0x001fda0003f05270 */
[----:B------:R-:W0:Y:S01]  /*dce0*/  @P0 LDC R6, c[0x0][0x44c] ;  /* 0x00011300ff060b82 */ /* 0x000e220000000800 */
[----:B-1----:R-:W-:-:S05]  /*dcf0*/  IMAD.SHL.U32 R10, R10, 0x8, RZ ;  /* 0x000000080a0a7824 */ /* 0x002fca00078e00ff */
[----:B------:R-:W-:Y:S02]  /*dd00*/  LOP3.LUT R10, R10, 0x38, RZ, 0xc0, !PT ;  /* 0x000000380a0a7812 */ /* 0x000fe400078ec0ff */
[----:B----4-:R-:W-:Y:S01]  /*dd10*/  SHF.R.S32.HI R0, RZ, 0x1f, R5 ;  /* 0x0000001fff007819 */ /* 0x010fe20000011405 */
[----:B------:R-:W-:-:S04]  /*dd20*/  IMAD.WIDE.U32 R2, R5, UR4, R2 ;  /* 0x0000000405027c25 */ /* 0x000fc8000f8e0002 */
[----:B------:R-:W-:Y:S01]  /*dd30*/  IMAD R0, R0, UR4, RZ ;  /* 0x0000000400007c24 */ /* 0x000fe2000f8e02ff */
[----:B------:R-:W-:-:S03]  /*dd40*/  ULDC UR4, c[0x0][0xc38] ;  /* 0x00030e0000047ab9 */ /* 0x000fc60000000800 */
[----:B------:R-:W-:Y:S02]  /*dd50*/  IMAD R0, R5, UR5, R0 ;  /* 0x0000000505007c24 */ /* 0x000fe4000f8e0200 */
[----:B------:R-:W1:Y:S02]  /*dd60*/  S2R R5, SR_TID.X ;  /* 0x0000000000057919 */ /* 0x000e640000002100 */
[----:B------:R-:W-:Y:S02]  /*dd70*/  IMAD.IADD R3, R3, 0x1, R0 ;  /* 0x0000000103037824 */ /* 0x000fe400078e0200 */
[----:B--2---:R-:W-:Y:S02]  /*dd80*/  IMAD.MOV R0, RZ, RZ, -R7 ;  /* 0x000000ffff007224 */ /* 0x004fe400078e0a07 */
[----:B------:R-:W2:Y:S02]  /*dd90*/  @P0 LDC R7, c[0x0][0x450] ;  /* 0x00011400ff070b82 */ /* 0x000ea40000000800 */
[----:B---3--:R-:W-:Y:S01]  /*dda0*/  IMAD R0, R0, UR4, R4 ;  /* 0x0000000400007c24 */ /* 0x008fe2000f8e0204 */
[----:B------:R-:W-:-:S03]  /*ddb0*/  ULDC.64 UR4, c[0x0][0x2d0] ;  /* 0x0000b40000047ab9 */ /* 0x000fc60000000a00 */
[----:B------:R-:W-:Y:S01]  /*ddc0*/  IMAD.SHL.U32 R4, R0, 0x80, RZ ;  /* 0x0000008000047824 */ /* 0x000fe200078e00ff */
[----:B-1----:R-:W-:-:S04]  /*ddd0*/  LOP3.LUT R5, R5, 0x7f, RZ, 0xc0, !PT ;  /* 0x0000007f05057812 */ /* 0x002fc800078ec0ff */
[----:B------:R-:W-:Y:S02]  /*dde0*/  SHF.R.U32.HI R9, RZ, 0x3, R5 ;  /* 0x00000003ff097819 */ /* 0x000fe40000011605 */
[----:B------:R-:W1:Y:S02]  /*ddf0*/  S2R R5, SR_TID.X ;  /* 0x0000000000057919 */ /* 0x000e640000002100 */
[----:B-1----:R-:W-:-:S05]  /*de00*/  IMAD.SHL.U32 R5, R5, 0x10, RZ ;  /* 0x0000001005057824 */ /* 0x002fca00078e00ff */
[----:B------:R-:W-:Y:S02]  /*de10*/  LOP3.LUT R5, R9, 0x70, R5, 0xf8, !PT ;  /* 0x0000007009057812 */ /* 0x000fe400078ef805 */
[----:B------:R-:W1:Y:S02]  /*de20*/  S2R R9, SR_TID.X ;  /* 0x0000000000097919 */ /* 0x000e640000002100 */
[----:B------:R-:W-:-:S05]  /*de30*/  LOP3.LUT R0, R5, R4, RZ, 0xfc, !PT ;  /* 0x0000000405007212 */ /* 0x000fca00078efcff */
[----:B0-----:R-:W-:-:S04]  /*de40*/  @P0 IMAD.HI.U32 R6, R0, R6, RZ ;  /* 0x0000000600060227 */ /* 0x001fc800078e00ff */
[----:B------:R-:W-:Y:S01]  /*de50*/  IMAD.MOV.U32 R5, RZ, RZ, R0 ;  /* 0x000000ffff057224 */ /* 0x000fe200078e0000 */
[----:B--2---:R-:W-:-:S05]  /*de60*/  @P0 SHF.R.U32.HI R5, RZ, R7, R6 ;  /* 0x00000007ff050219 */ /* 0x004fca0000011606 */
[----:B------:R-:W-:Y:S02]  /*de70*/  IMAD.MOV R6, RZ, RZ, -R5 ;  /* 0x000000ffff067224 */ /* 0x000fe400078e0a05 */
[----:B------:R-:W-:-:S04]  /*de80*/  IMAD.WIDE.U32 R2, R5, UR4, R2 ;  /* 0x0000000405027c25 */ /* 0x000fc8000f8e0002 */
[----:B------:R-:W-:Y:S01]  /*de90*/  IMAD R0, R8, R6, R0 ;  /* 0x0000000608007224 */ /* 0x000fe200078e0200 */
[----:B------:R-:W-:-:S05]  /*dea0*/  SHF.R.S32.HI R6, RZ, 0x1f, R5 ;  /* 0x0000001fff067819 */ /* 0x000fca0000011405 */
[----:B------:R-:W-:Y:S02]  /*deb0*/  IMAD R6, R6, UR4, RZ ;  /* 0x0000000406067c24 */ /* 0x000fe4000f8e02ff */
[----:B-1----:R-:W-:Y:S02]  /*dec0*/  IMAD.SHL.U32 R9, R9, 0x8, RZ ;  /* 0x0000000809097824 */ /* 0x002fe400078e00ff */
[----:B------:R-:W-:Y:S01]  /*ded0*/  IMAD R6, R5, UR5, R6 ;  /* 0x0000000505067c24 */ /* 0x000fe2000f8e0206 */
[----:B------:R-:W-:Y:S01]  /*dee0*/  SHF.R.S32.HI R5, RZ, 0x1f, R0 ;  /* 0x0000001fff057819 */ /* 0x000fe20000011400 */
[----:B------:R-:W-:Y:S01]  /*def0*/  ULDC.64 UR4, c[0x0][0x2c8] ;  /* 0x0000b20000047ab9 */ /* 0x000fe20000000a00 */
[----:B------:R-:W-:Y:S01]  /*df00*/  LOP3.LUT R9, R9, 0x38, RZ, 0xc0, !PT ;  /* 0x0000003809097812 */ /* 0x000fe200078ec0ff */
[----:B------:R-:W-:Y:S02]  /*df10*/  IMAD.IADD R3, R3, 0x1, R6 ;  /* 0x0000000103037824 */ /* 0x000fe400078e0206 */
[----:B------:R-:W-:Y:S01]  /*df20*/  IMAD R5, R5, UR4, RZ ;  /* 0x0000000405057c24 */ /* 0x000fe2000f8e02ff */
[----:B------:R-:W-:Y:S01]  /*df30*/  LOP3.LUT R9, R9, 0x40, RZ, 0xfc, !PT ;  /* 0x0000004009097812 */ /* 0x000fe200078efcff */
[----:B------:R-:W-:Y:S01]  /*df40*/  IMAD.WIDE.U32 R2, R0, UR4, R2 ;  /* 0x0000000400027c25 */ /* 0x000fe2000f8e0002 */
[----:B------:R-:W-:-:S02]  /*df50*/  ULDC UR4, c[0x0][0x2b8] ;  /* 0x0000ae0000047ab9 */ /* 0x000fc40000000800 */
[----:B------:R-:W-:Y:S01]  /*df60*/  ISETP.GE.AND P1, PT, R9, UR4, PT ;  /* 0x0000000409007c0c */ /* 0x000fe2000bf26270 */
[----:B------:R-:W-:Y:S01]  /*df70*/  IMAD R5, R0, UR5, R5 ;  /* 0x0000000500057c24 */ /* 0x000fe2000f8e0205 */
[----:B------:R0:W5:Y:S01]  /*df80*/  LDL R9, [R1+0x10] ;  /* 0x0000100001097983 */ /* 0x0001620000100800 */
[----:B------:R-:W-:Y:S02]  /*df90*/  LEA R0, P2, R2, UR6, 0x1 ;  /* 0x0000000602007c11 */ /* 0x000fe4000f8408ff */
[----:B------:R-:W-:Y:S01]  /*dfa0*/  IMAD.IADD R5, R3, 0x1, R5 ;  /* 0x0000000103057824 */ /* 0x000fe200078e0205 */
[----:B------:R-:W-:Y:S01]  /*dfb0*/  ISETP.GE.AND P0, PT, R10, UR4, PT ;  /* 0x000000040a007c0c */ /* 0x000fe2000bf06270 */
[----:B------:R-:W-:-:S03]  /*dfc0*/  UMOV UR4, 0xffffffff ;  /* 0xffffffff00047882 */ /* 0x000fc60000000000 */
[----:B------:R-:W-:Y:S01]  /*dfd0*/  LEA.HI.X R2, R2, UR7, R5, 0x1, P2 ;  /* 0x0000000702027c11 */ /* 0x000fe200090f0c05 */
[----:B0-----:R-:W-:Y:S08]  /*dfe0*/  BRA.DIV UR4, `(.L_x_49) ;  /* 0x0000002e04c47947 */ /* 0x001ff0000b800000 */
[----:B------:R-:W0:Y:S01]  /*dff0*/  S2R R6, SR_TID.X ;  /* 0x0000000000067919 */ /* 0x000e220000002100 */
[----:B------:R-:W-:Y:S01]  /*e000*/  ULDC UR4, c[0x0][0x288] ;  /* 0x0000a20000047ab9 */ /* 0x000fe20000000800 */
[----:B------:R-:W-:Y:S01]  /*e010*/  ULDC.64 UR6, c[0x0][0x208] ;  /* 0x0000820000067ab9 */ /* 0x000fe20000000a00 */
[----:B------:R-:W-:Y:S01]  /*e020*/  IMAD R3, R8, UR4, RZ ;  /* 0x0000000408037c24 */ /* 0x000fe2000f8e02ff */
[----:B------:R-:W-:Y:S04]  /*e030*/  SHFL.IDX PT, R7, R2, RZ, 0x181f ;  /* 0x00181fff02077589 */ /* 0x000fe800000e0000 */
[----:B------:R-:W-:Y:S01]  /*e040*/  SHFL.IDX PT, R8, R2, 0x1, 0x181f ;  /* 0x00381f0002087f89 */ /* 0x000fe200000e0000 */
[----:B0-----:R-:W-:-:S04]  /*e050*/  LOP3.LUT R6, R6, 0x7f, RZ, 0xc0, !PT ;  /* 0x0000007f06067812 */ /* 0x001fc800078ec0ff */
[----:B------:R-:W-:-:S05]  /*e060*/  SHF.R.U32.HI R6, RZ, 0x3, R6 ;  /* 0x00000003ff067819 */ /* 0x000fca0000011606 */
[----:B------:R-:W-:Y:S02]  /*e070*/  IMAD.IADD R4, R6, 0x1, R4 ;  /* 0x0000000106047824 */ /* 0x000fe400078e0204 */
[----:B------:R-:W0:Y:S02]  /*e080*/  SHFL.IDX PT, R6, R0, RZ, 0x181f ;  /* 0x00181fff00067589 */ /* 0x000e2400000e0000 */
[C---:B------:R-:W-:Y:S01]  /*e090*/  VIADD R5, R4.reuse, 0x10 ;  /* 0x0000001004057836 */ /* 0x040fe20000000000 */
[----:B------:R-:W-:-:S04]  /*e0a0*/  ISETP.GE.AND P4, PT, R4, R3, PT ;  /* 0x000000030400720c */ /* 0x000fc80003f86270 */
[----:B------:R-:W-:Y:S02]  /*e0b0*/  ISETP.GE.AND P2, PT, R5, R3, PT ;  /* 0x000000030500720c */ /* 0x000fe40003f46270 */
[----:B------:R-:W1:Y:S07]  /*e0c0*/  SHFL.IDX PT, R5, R0, 0x1, 0x181f ;  /* 0x00381f0000057f89 */ /* 0x000e6e00000e0000 */
[----:B0-----:R-:W-:-:S05]  /*e0d0*/  @!P4 LEA R6, P3, R10, R6, 0x1 ;  /* 0x000000060a06c211 */ /* 0x001fca00078608ff */
[----:B------:R-:W-:Y:S01]  /*e0e0*/  @!P4 IMAD.X R7, RZ, RZ, R7, P3 ;  /* 0x000000ffff07c224 */ /* 0x000fe200018e0607 */
[----:B-1----:R-:W-:-:S04]  /*e0f0*/  @!P2 LEA R5, P3, R10, R5, 0x1 ;  /* 0x000000050a05a211 */ /* 0x002fc800078608ff */
[----:B-----5:R-:W-:Y:S04]  /*e100*/  @!P4 LDGSTS.E.BYPASS.LTC128B.128 [R9+0x16400], desc[UR6][R6.64], !P0 ;  /* 0x164000000609cfae */ /* 0x020fe8000c101d46 */
[----:B------:R0:W-:Y:S02]  /*e110*/  @!P4 LDGSTS.E.BYPASS.LTC128B.128 [R9+0x1a400], desc[UR6][R6.64+0x80], !P1 ;  /* 0x1a4000800609cfae */ /* 0x0001e4000c901d46 */
[----:B0-----:R-:W-:-:S04]  /*e120*/  @!P2 IMAD.X R6, RZ, RZ, R8, P3 ;  /* 0x000000ffff06a224 */ /* 0x001fc800018e0608 */
[----:B------:R-:W-:Y:S02]  /*e130*/  @!P2 IMAD.MOV.U32 R7, RZ, RZ, R6 ;  /* 0x000000ffff07a224 */ /* 0x000fe400078e0006 */
[----:B------:R-:W-:Y:S02]  /*e140*/  @!P2 IMAD.MOV.U32 R6, RZ, RZ, R5 ;  /* 0x000000ffff06a224 */ /* 0x000fe400078e0005 */
[----:B------:R-:W-:-:S03]  /*e150*/  VIADD R5, R4, 0x20 ;  /* 0x0000002004057836 */ /* 0x000fc60000000000 */
[----:B------:R-:W-:Y:S04]  /*e160*/  @!P2 LDGSTS.E.BYPASS.LTC128B.128 [R9+0x16c00], desc[UR6][R6.64], !P0 ;  /* 0x16c000000609afae */ /* 0x000fe8000c101d46 */
[----:B------:R0:W-:Y:S01]  /*e170*/  @!P2 LDGSTS.E.BYPASS.LTC128B.128 [R9+0x1ac00], desc[UR6][R6.64+0x80], !P1 ;  /* 0x1ac000800609afae */ /* 0x0001e2000c901d46 */
[----:B------:R-:W-:-:S03]  /*e180*/  ISETP.GE.AND P2, PT, R5, R3, PT ;  /* 0x000000030500720c */ /* 0x000fc60003f46270 */
[----:B------:R-:W-:Y:S04]  /*e190*/  SHFL.IDX PT, R5, R2, 0x2, 0x181f ;  /* 0x00581f0002057f89 */ /* 0x000fe800000e0000 */
[----:B0-----:R-:W0:Y:S06]  /*e1a0*/  SHFL.IDX PT, R6, R0, 0x2, 0x181f ;  /* 0x00581f0000067f89 */ /* 0x001e2c00000e0000 */
[----:B0-----:R-:W-:-:S05]  /*e1b0*/  @!P2 LEA R6, P3, R10, R6, 0x1 ;  /* 0x000000060a06a211 */ /* 0x001fca00078608ff */
[----:B------:R-:W-:-:S04]  /*e1c0*/  @!P2 IMAD.X R5, RZ, RZ, R5, P3 ;  /* 0x000000ffff05a224 */ /* 0x000fc800018e0605 */
        /* <DEDUP_REMOVED lines=33> */
[----:B0-----:R-:W0:Y:S04]  /*e3e0*/  SHFL.IDX PT, R6, R0, 0x6, 0x181f ;  /* 0x00d81f0000067f89 */ /* 0x001e2800000e0000 */
[----:B------:R-:W1:Y:S02]  /*e3f0*/  SHFL.IDX PT, R0, R0, 0x7, 0x181f ;  /* 0x00f81f0000007f89 */ /* 0x000e6400000e0000 */
[----:B0-----:R-:W-:-:S05]  /*e400*/  @!P2 LEA R6, P3, R10, R6, 0x1 ;  /* 0x000000060a06a211 */ /* 0x001fca00078608ff */
[----:B------:R-:W-:-:S04]  /*e410*/  @!P2 IMAD.X R5, RZ, RZ, R5, P3 ;  /* 0x000000ffff05a224 */ /* 0x000fc800018e0605 */
[----:B------:R-:W-:Y:S02]  /*e420*/  @!P2 IMAD.MOV.U32 R7, RZ, RZ, R5 ;  /* 0x000000ffff07a224 */ /* 0x000fe400078e0005 */
[----:B------:R0:W2:Y:S04]  /*e430*/  SHFL.IDX PT, R5, R2, 0x7, 0x181f ;  /* 0x00f81f0002057f89 */ /* 0x0000a800000e0000 */
[----:B------:R0:W-:Y:S04]  /*e440*/  @!P2 LDGSTS.E.BYPASS.LTC128B.128 [R9+0x19400], desc[UR6][R6.64], !P0 ;  /* 0x194000000609afae */ /* 0x0001e8000c101d46 */
[----:B-1----:R0:W-:Y:S02]  /*e450*/  @!P2 LDGSTS.E.BYPASS.LTC128B.128 [R9+0x1d400], desc[UR6][R6.64+0x80], !P1 ;  /* 0x1d4000800609afae */ /* 0x0021e4000c901d46 */
.L_x_148:
[----:B------:R-:W-:Y:S01]  /*e460*/  VIADD R4, R4, 0x70 ;  /* 0x0000007004047836 */ /* 0x000fe20000000000 */
[----:B------:R-:W-:Y:S04]  /*e470*/  BSSY B0, `(.L_x_50) ;  /* 0x000000b000007945 */ /* 0x000fe80003800000 */
[----:B------:R-:W-:-:S13]  /*e480*/  ISETP.GE.AND P2, PT, R4, R3, PT ;  /* 0x000000030400720c */ /* 0x000fda0003f46270 */
[----:B------:R-:W-:Y:S05]  /*e490*/  @P2 BRA `(.L_x_51) ;  /* 0x0000000000202947 */ /* 0x000fea0003800000 */
[----:B0-----:R-:W-:Y:S01]  /*e4a0*/  LEA R2, P2, R10, R0, 0x1 ;  /* 0x000000000a027211 */ /* 0x001fe200078408ff */
[----:B------:R-:W-:-:S04]  /*e4b0*/  ULDC.64 UR4, c[0x0][0x208] ;  /* 0x0000820000047ab9 */ /* 0x000fc80000000a00 */
[----:B--2---:R-:W-:-:S05]  /*e4c0*/  IMAD.X R3, RZ, RZ, R5, P2 ;  /* 0x000000ffff037224 */ /* 0x004fca00010e0605 */
[----:B------:R-:W-:Y:S01]  /*e4d0*/  @!PT LDS RZ, [RZ] ;  /* 0x00000000fffff984 */ /* 0x000fe20000000800 */
[----:B------:R-:W-:Y:S01]  /*e4e0*/  @!PT LDS RZ, [RZ] ;  /* 0x00000000fffff984 */ /* 0x000fe20000000800 */
[----:B------:R-:W-:Y:S01]  /*e4f0*/  @!PT LDS RZ, [RZ] ;  /* 0x00000000fffff984 */ /* 0x000fe20000000800 */
[----:B------:R1:W-:Y:S04]  /*e500*/  LDGSTS.E.BYPASS.LTC128B.128 [R9+0x19c00], desc[UR4][R2.64], !P0 ;  /* 0x19c0000002097fae */ /* 0x0003e8000c101d44 */
[----:B------:R1:W-:Y:S02]  /*e510*/  LDGSTS.E.BYPASS.LTC128B.128 [R9+0x1dc00], desc[UR4][R2.64+0x80], !P1 ;  /* 0x1dc0008002097fae */ /* 0x0003e4000c901d44 */
.L_x_51:
[----:B------:R-:W-:Y:S05]  /*e520*/  BSYNC B0 ;  /* 0x0000000000007941 */ /* 0x000fea0003800000 */
.L_x_50:
[----:B01----:R-:W3:Y:S01]  /*e530*/  LDL R2, [R1+0x2c] ;  /* 0x00002c0001027983 */ /* 0x003ee20000100800 */
[----:B------:R-:W-:Y:S01]  /*e540*/  NOP ;  /* 0x0000000000007918 */ /* 0x000fe20000000000 */
[----:B------:R-:W-:Y:S02]  /*e550*/  SYNCS.ARRIVE.TRANS64.RED.A0T1 RZ, [UR36+0x34800], RZ ;  /* 0x034800ffffff79a7 */ /* 0x000fe40008200424 */
[----:B------:R-:W-:Y:S01]  /*e560*/  ARRIVES.LDGSTSBAR.64.TRANSCNT [UR36+0x34800] ;  /* 0x03480000ff0079b0 */ /* 0x000fe20008000aa4 */
[----:B---3--:R-:W-:-:S04]  /*e570*/  LOP3.LUT R0, R2, 0x1, RZ, 0xc, !PT ;  /* 0x0000000102007812 */ /* 0x008fc800078e0cff */
[----:B------:R-:W-:Y:S01]  /*e580*/  SHF.L.U32 R0, R0, 0x1f, RZ ;  /* 0x0000001f00007819 */ /* 0x000fe200000006ff */
[----:B------:R-:W-:Y:S01]  /*e590*/  NOP ;  /* 0x0000000000007918 */ /* 0x000fe20000000000 */
[----:B------:R-:W3:Y:S01]  /*e5a0*/  LDL.LU R2, [R1+0x28] ;  /* 0x0000280001027983 */ /* 0x000ee20000300800 */
[----:B------:R-:W-:Y:S01]  /*e5b0*/  SYNCS.ARRIVE.TRANS64.A1T0 RZ, [UR36+0x34800], RZ ;  /* 0x034800ffffff79a7 */ /* 0x000fe20008100024 */
[----:B------:R-:W-:Y:S01]  /*e5c0*/  BSSY B0, `(.L_x_52) ;  /* 0x0000005000007945 */ /* 0x000fe20003800000 */
[----:B------:R-:W-:Y:S01]  /*e5d0*/  IMAD.U32 R11, RZ, RZ, UR36 ;  /* 0x00000024ff0b7e24 */ /* 0x000fe2000f8e00ff */
[----:B------:R-:W0:Y:S01]  /*e5e0*/  SYNCS.PHASECHK.TRANS64.TRYWAIT P0, [UR36+0x34820], R0 ;  /* 0x03482000ff0075a7 */ /* 0x000e220008000164 */
[----:B---3--:R-:W-:Y:S01]  /*e5f0*/  ISETP.GE.AND P1, PT, R2, 0xb1, PT ;  /* 0x000000b10200780c */ /* 0x008fe20003f26270 */
[----:B0-----:R-:W-:-:S12]  /*e600*/  @!P0 BRA `(.L_x_53) ;  /* 0x0000003000f08947 */ /* 0x001fd80003800000 */
.L_x_149:
[----:B------:R-:W-:Y:S05]  /*e610*/  BSYNC B0 ;  /* 0x0000000000007941 */ /* 0x000fea0003800000 */
.L_x_52:
[----:B------:R-:W-:Y:S01]  /*e620*/  VIADD R9, R11, 0x34800 ;  /* 0x000348000b097836 */ /* 0x000fe20000000000 */
[----:B------:R-:W-:Y:S06]  /*e630*/  @!P1 BRA `(.L_x_54) ;  /* 0x0000001c00489947 */ /* 0x000fec0003800000 */
[----:B------:R-:W3:Y:S01]  /*e640*/  LDL R2, [R1+0x20] ;  /* 0x0000200001027983 */ /* 0x000ee20000100800 */
[----:B0-----:R-:W-:Y:S02]  /*e650*/  IMAD.MOV.U32 R0, RZ, RZ, 0x1 ;  /* 0x00000001ff007424 */ /* 0x001fe400078e00ff */
[----:B---3--:R-:W-:-:S05]  /*e660*/  IMAD.MOV R10, RZ, RZ, -R2 ;  /* 0x000000ffff0a7224 */ /* 0x008fca00078e0a02 */
[----:B------:R-:W-:-:S05]  /*e670*/  VIADDMNMX R10, R10, R0, 0xffffffff, !PT ;  /* 0xffffffff0a0a7446 */ /* 0x000fca0007800100 */
[----:B------:R-:W-:-:S05]  /*e680*/  IMAD.IADD R0, R2, 0x1, R10 ;  /* 0x0000000102007824 */ /* 0x000fca00078e020a */
[----:B------:R-:W-:-:S04]  /*e690*/  LOP3.LUT R0, R0, 0x1, RZ, 0xc0, !PT ;  /* 0x0000000100007812 */ /* 0x000fc800078ec0ff */
[----:B------:R-:W-:Y:S01]  /*e6a0*/  ISETP.NE.U32.AND P0, PT, R0, 0x1, PT ;  /* 0x000000010000780c */ /* 0x000fe20003f05070 */
[----:B------:R-:W-:-:S12]  /*e6b0*/  VIADD R0, R2, 0xfffffffe ;  /* 0xfffffffe02007836 */ /* 0x000fd80000000000 */
[----:B------:R-:W-:Y:S05]  /*e6c0*/  @P0 BRA `(.L_x_55) ;  /* 0x0000000800640947 */ /* 0x000fea0003800000 */
[----:B------:R-:W3:Y:S01]  /*e6d0*/  LDL R2, [R1+0x4] ;  /* 0x0000040001027983 */ /* 0x000ee20000100800 */
[----:B------:R-:W-:Y:S01]  /*e6e0*/  LOP3.LUT P2, RZ, R19, 0x2, RZ, 0xc0, !PT ;  /* 0x0000000213ff7812 */ /* 0x000fe2000784c0ff */
[----:B------:R-:W-:Y:S01]  /*e6f0*/  VIADD R4, R18, 0x1 ;  /* 0x0000000112047836 */ /* 0x000fe20000000000 */
[----:B------:R-:W-:Y:S04]  /*e700*/  BSSY B0, `(.L_x_56) ;  /* 0x0000091000007945 */ /* 0x000fe80003800000 */
[----:B------:R-:W-:-:S04]  /*e710*/  ISETP.NE.AND P0, PT, R4, 0x2, PT ;  /* 0x000000020400780c */ /* 0x000fc80003f05270 */
[----:B------:R-:W-:Y:S02]  /*e720*/  SEL R8, RZ, 0x1, P0 ;  /* 0x00000001ff087807 */ /* 0x000fe40000000000 */
[----:B------:R-:W-:Y:S02]  /*e730*/  SEL R4, R4, RZ, P0 ;  /* 0x000000ff04047207 */ /* 0x000fe40000000000 */
[----:B---3--:R-:W-:Y:S01]  /*e740*/  LOP3.LUT R8, R2, R8, RZ, 0x3c, !PT ;  /* 0x0000000802087212 */ /* 0x008fe200078e3cff */
[----:B------:R-:W-:Y:S06]  /*e750*/  @!P2 BRA `(.L_x_57) ;  /* 0x00000008002ca947 */ /* 0x000fec0003800000 */
[----:B------:R-:W-:Y:S01]  /*e760*/  LOP3.LUT P2, RZ, R19, 0x1, RZ, 0xc0, !PT ;  /* 0x0000000113ff7812 */ /* 0x000fe2000784c0ff */
[----:B------:R-:W-:-:S12]  /*e770*/  IMAD.MOV.U32 R6, RZ, RZ, R17 ;  /* 0x000000ffff067224 */ /* 0x000fd800078e0011 */
[----:B------:R-:W-:Y:S05]  /*e780*/  @!P2 BRA `(.L_x_58) ;  /* 0x000000000054a947 */ /* 0x000fea0003800000 */
[----:B------:R-:W3:Y:S01]  /*e790*/  LDL R12, [R1+0xc] ;  /* 0x00000c00010c7983 */ /* 0x000ee20000100800 */
[----:B------:R-:W0:Y:S01]  /*e7a0*/  LDC R6, c[0x0][0x43c] ;  /* 0x00010f00ff067b82 */ /* 0x000e220000000800 */
[----:B------:R-:W-:Y:S02]  /*e7b0*/  ULDC.64 UR4, c[0x0][0x428] ;  /* 0x00010a0000047ab9 */ /* 0x000fe40000000a00 */
[----:B------:R-:W4:Y:S01]  /*e7c0*/  LDL R7, [R1] ;  /* 0x0000000001077983 */ /* 0x000f220000100800 */
[----:B------:R-:W-:Y:S01]  /*e7d0*/  ULDC.64 UR6, c[0x0][0x208] ;  /* 0x0000820000067ab9 */ /* 0x000fe20000000a00 */
[----:B0-----:R-:W-:-:S13]  /*e7e0*/  ISETP.NE.AND P0, PT, R6, 0x1, PT ;  /* 0x000000010600780c */ /* 0x001fda0003f05270 */
[----:B------:R-:W2:Y:S02]  /*e7f0*/  @P0 LDC.64 R2, c[0x0][0x440] ;  /* 0x00011000ff020b82 */ /* 0x000ea40000000a00 */
[----:B--2---:R-:W-:-:S04]  /*e800*/  @P0 IMAD.HI.U32 R5, R0, R2, RZ ;  /* 0x0000000200050227 */ /* 0x004fc800078e00ff */
[----:B------:R-:W-:Y:S01]  /*e810*/  IMAD.MOV.U32 R2, RZ, RZ, R0 ;  /* 0x000000ffff027224 */ /* 0x000fe200078e0000 */
[----:B------:R-:W-:-:S05]  /*e820*/  @P0 SHF.R.U32.HI R2, RZ, R3, R5 ;  /* 0x00000003ff020219 */ /* 0x000fca0000011605 */
[----:B------:R-:W-:-:S04]  /*e830*/  IMAD.MOV R3, RZ, RZ, -R2 ;  /* 0x000000ffff037224 */ /* 0x000fc800078e0a02 */
[----:B------:R-:W-:Y:S01]  /*e840*/  IMAD R0, R6, R3, R0 ;  /* 0x0000000306007224 */ /* 0x000fe200078e0200 */
[----:B------:R-:W-:Y:S01]  /*e850*/  SHF.R.S32.HI R3, RZ, 0x1f, R2 ;  /* 0x0000001fff037819 */ /* 0x000fe20000011402 */
[----:B---3--:R-:W-:-:S04]  /*e860*/  IMAD R5, R12, UR4, RZ ;  /* 0x000000040c057c24 */ /* 0x008fc8000f8e02ff */
[C---:B----4-:R-:W-:Y:S02]  /*e870*/  IMAD R5, R7.reuse, UR5, R5 ;  /* 0x0000000507057c24 */ /* 0x050fe4000f8e0205 */
[----:B------:R-:W-:Y:S01]  /*e880*/  IMAD.WIDE.U32 R2, R7, UR4, R2 ;  /* 0x0000000407027c25 */ /* 0x000fe2000f8e0002 */
[----:B------:R-:W-:-:S03]  /*e890*/  ULDC.64 UR4, c[0x0][0x418] ;  /* 0x0001060000047ab9 */ /* 0x000fc60000000a00 */
[----:B------:R-:W-:Y:S01]  /*e8a0*/  IMAD.IADD R3, R5, 0x1, R3 ;  /* 0x0000000105037824 */ /* 0x000fe200078e0203 */
[----:B------:R-:W-:-:S04]  /*e8b0*/  LEA R6, P0, R2, UR4, 0x2 ;  /* 0x0000000402067c11 */ /* 0x000fc8000f8010ff */
[----:B------:R-:W-:-:S05]  /*e8c0*/  LEA.HI.X R7, R2, UR5, R3, 0x2, P0 ;  /* 0x0000000502077c11 */ /* 0x000fca00080f1403 */
[----:B------:R0:W5:Y:S04]  /*e8d0*/  LDG.E R6, desc[UR6][R6.64] ;  /* 0x0000000606067981 */ /* 0x000168000c1e1900 */
.L_x_58:
[----:B------:R-:W-:Y:S01]  /*e8e0*/  LEA R3, R4, UR36, 0x3 ;  /* 0x0000002404037c11 */ /* 0x000fe2000f8e18ff */
[----:B------:R-:W-:Y:S01]  /*e8f0*/  BSSY B1, `(.L_x_59) ;  /* 0x0000004000017945 */ /* 0x000fe20003800000 */
[----:B------:R-:W-:-:S04]  /*e900*/  SHF.L.U32 R2, R8, 0x1f, RZ ;  /* 0x0000001f08027819 */ /* 0x000fc800000006ff */
[----:B------:R-:W1:Y:S02]  /*e910*/  SYNCS.PHASECHK.TRANS64.TRYWAIT P0, [R3+URZ+0x34840], R2 ;  /* 0x03484002030075a7 */ /* 0x000e64000800017f */
[----:B-1----:R-:W-:Y:S05]  /*e920*/  @!P0 BRA `(.L_x_60) ;  /* 0x00000030003c8947 */ /* 0x002fea0003800000 */
.L_x_150:
[----:B------:R-:W-:Y:S05]  /*e930*/  BSYNC B1 ;  /* 0x0000000000017941 */ /* 0x000fea0003800000 */
.L_x_59:
[----:B--2---:R-:W2:Y:S01]  /*e940*/  S2R R5, SR_TID.X ;  /* 0x0000000000057919 */ /* 0x004ea20000002100 */
[----:B------:R-:W-:Y:S01]  /*e950*/  BSSY B1, `(.L_x_61) ;  /* 0x000000b000017945 */ /* 0x000fe20003800000 */
[----:B--2---:R-:W-:-:S04]  /*e960*/  LOP3.LUT R5, R5, 0x7f, RZ, 0xc0, !PT ;  /* 0x0000007f05057812 */ /* 0x004fc800078ec0ff */
[----:B------:R-:W-:-:S13]  /*e970*/  ISETP.NE.AND P1, PT, R5, RZ, PT ;  /* 0x000000ff0500720c */ /* 0x000fda0003f25270 */
[----:B------:R-:W-:Y:S05]  /*e980*/  @P1 BRA `(.L_x_62) ;  /* 0x00000000001c1947 */ /* 0x000fea0003800000 */
[----:B------:R-:W2:Y:S01]  /*e990*/  S2R R5, SR_TID.X ;  /* 0x0000000000057919 */ /* 0x000ea20000002100 */
[----:B-1----:R-:W-:-:S04]  /*e9a0*/  IMAD.MOV.U32 R2, RZ, RZ, 0xb000 ;  /* 0x0000b000ff027424 */ /* 0x002fc800078e00ff */
[----:B------:R3:W-:Y:S01]  /*e9b0*/  SYNCS.ARRIVE.TRANS64 RZ, [R3+URZ+0x34830], R2 ;  /* 0x0348300203ff79a7 */ /* 0x0007e2000800003f */
[----:B--2---:R-:W-:-:S04]  /*e9c0*/  LOP3.LUT R5, R5, 0x1f, RZ, 0xc0, !PT ;  /* 0x0000001f05057812 */ /* 0x004fc800078ec0ff */
[----:B------:R-:W-:-:S13]  /*e9d0*/  ISETP.NE.AND P0, PT, R5, RZ, PT ;  /* 0x000000ff0500720c */ /* 0x000fda0003f05270 */
[----:B---3--:R-:W-:Y:S05]  /*e9e0*/  @!P0 BRA `(.L_x_62) ;  /* 0x0000000000048947 */ /* 0x008fea0003800000 */
[----:B------:R-:W-:Y:S01]  /*e9f0*/  BPT.TRAP 0x1 ;  /* 0x000000040000795c */ /* 0x000fe20000300000 */
.L_x_62:
[----:B------:R-:W-:Y:S05]  /*ea00*/  BSYNC B1 ;  /* 0x0000000000017941 */ /* 0x000fea0003800000 */
.L_x_61:
[----:B------:R-:W-:Y:S01]  /*ea10*/  IMAD.MOV.U32 R14, RZ, RZ, RZ ;  /* 0x000000ffff0e7224 */ /* 0x000fe200078e00ff */
[----:B------:R-:W-:Y:S01]  /*ea20*/  UIADD3 UR4, UP0, UR38, 0x370, URZ ;  /* 0x0000037026047890 */ /* 0x000fe2000ff1e03f */
[----:B-1----:R-:W-:Y:S01]  /*ea30*/  IMAD R2, R4, 0xb000, R11 ;  /* 0x0000b00004027824 */ /* 0x002fe200078e020b */
[----:B------:R-:W-:Y:S01]  /*ea40*/  PLOP3.LUT P0, PT, PT, PT, PT, 0x80, 0x0 ;  /* 0x000000000000781c */ /* 0x000fe20003f0f070 */
[----:B------:R-:W-:Y:S01]  /*ea50*/  VIADD R3, R3, 0x34830 ;  /* 0x0003483003037836 */ /* 0x000fe20000000000 */
[----:B------:R-:W-:Y:S01]  /*ea60*/  R2UR UR10, R14 ;  /* 0x000000000e0a72ca */ /* 0x000fe200000e0000 */
[----:B------:R-:W-:Y:S01]  /*ea70*/  IMAD R5, R0, 0xb0, RZ ;  /* 0x000000b000057824 */ /* 0x000fe200078e02ff */
[----:B------:R-:W-:Y:S01]  /*ea80*/  UIADD3.X UR5, URZ, UR39, URZ, UP0, !UPT ;  /* 0x000000273f057290 */ /* 0x000fe200087fe43f */
[----:B0-----:R-:W-:Y:S01]  /*ea90*/  VIADD R7, R2, 0x1e400 ;  /* 0x0001e40002077836 */ /* 0x001fe20000000000 */
[----:B------:R-:W-:Y:S01]  /*eaa0*/  UMOV UR6, 0x0 ;  /* 0x0000000000067882 */ /* 0x000fe20000000000 */
[----:B------:R-:W-:-:S10]  /*eab0*/  UMOV UR7, 0x14f00000 ;  /* 0x14f0000000077882 */ /* 0x000fd40000000000 */
.L_x_63:
[----:B------:R-:W-:-:S13]  /*eac0*/  @P0 ELECT P2, URZ, PT ;  /* 0x00000000003f082f */ /* 0x000fda0003840000 */
[----:B-----5:R-:W-:Y:S02]  /*ead0*/  @P2 R2UR UR13, R6 ;  /* 0x00000000060d22ca */ /* 0x020fe400000e0000 */
[----:B------:R-:W-:Y:S02]  /*eae0*/  @P2 R2UR UR12, R16 ;  /* 0x00000000100c22ca */ /* 0x000fe400000e0000 */
[----:B------:R-:W-:Y:S02]  /*eaf0*/  @P2 R2UR UR11, R5 ;  /* 0x00000000050b22ca */ /* 0x000fe400000e0000 */
[----:B------:R-:W-:Y:S02]  /*eb00*/  @P2 R2UR UR9, R3 ;  /* 0x00000000030922ca */ /* 0x000fe400000e0000 */
[----:B------:R-:W-:Y:S02]  /*eb10*/  @P2 R2UR UR8, R7 ;  /* 0x00000000070822ca */ /* 0x000fe400000e0000 */
[----:B------:R-:W-:-:S02]  /*eb20*/  @P2 PLOP3.LUT P0, PT, P2, PT, PT, 0x8, 0x0 ;  /* 0x000000000000281c */ /* 0x000fc4000170e170 */
[----:B------:R-:W-:-:S09]  /*eb30*/  PLOP3.LUT P2, PT, PT, PT, PT, 0x8, 0x0 ;  /* 0x000000000000781c */ /* 0x000fd20003f4e170 */
[----:B------:R0:W-:Y:S02]  /*eb40*/  UTMALDG.4D [UR8], [UR4], desc[UR6] ;  /* 0x00000608040075b4 */ /* 0x0001e40008019000 */
[----:B0-----:R-:W-:Y:S05]  /*eb50*/  @P0 BRA.U.ANY `(.L_x_63) ;  /* 0xfffffffd00d80947 */ /* 0x001fea000393ffff */
[----:B------:R-:W-:Y:S01]  /*eb60*/  IMAD.MOV.U32 R15, RZ, RZ, 0x40 ;  /* 0x00000040ff0f7424 */ /* 0x000fe200078e00ff */
[----:B------:R-:W-:Y:S01]  /*eb70*/  PLOP3.LUT P0, PT, PT, PT, PT, 0x80, 0x0 ;  /* 0x000000000000781c */ /* 0x000fe20003f0f070 */
[----:B------:R-:W-:Y:S01]  /*eb80*/  VIADD R2, R2, 0x23c00 ;  /* 0x00023c0002027836 */ /* 0x000fe20000000000 */
[----:B------:R-:W-:Y:S01]  /*eb90*/  UMOV UR6, 0x0 ;  /* 0x0000000000067882 */ /* 0x000fe20000000000 */
[----:B------:R-:W-:Y:S01]  /*eba0*/  UMOV UR7, 0x14f00000 ;  /* 0x14f0000000077882 */ /* 0x000fe20000000000 */
[----:B------:R-:W-:-:S15]  /*ebb0*/  R2UR UR10, R15 ;  /* 0x000000000f0a72ca */ /* 0x000fde00000e0000 */
.L_x_64:
[----:B------:R-:W-:-:S13]  /*ebc0*/  @P0 ELECT P2, URZ, PT ;  /* 0x00000000003f082f */ /* 0x000fda0003840000 */
[----:B------:R-:W-:Y:S02]  /*ebd0*/  @P2 R2UR UR13, R6 ;  /* 0x00000000060d22ca */ /* 0x000fe400000e0000 */
        /* <DEDUP_REMOVED lines=8> */
[----:B------:R-:W2:Y:S01]  /*ec60*/  LDL.LU R7, [R1+0x4] ;  /* 0x0000040001077983 */ /* 0x000ea20000300800 */
[----:B------:R-:W-:Y:S01]  /*ec70*/  IMAD R3, R18, 0x8, R9 ;  /* 0x0000000812037824 */ /* 0x000fe200078e0209 */
[----:B------:R-:W-:Y:S01]  /*ec80*/  BSSY B1, `(.L_x_65) ;  /* 0x0000004000017945 */ /* 0x000fe20003800000 */
[----:B--2---:R-:W-:-:S04]  /*ec90*/  SHF.L.U32 R2, R7, 0x1f, RZ ;  /* 0x0000001f07027819 */ /* 0x004fc800000006ff */
[----:B------:R-:W0:Y:S02]  /*eca0*/  SYNCS.PHASECHK.TRANS64.TRYWAIT P0, [R3+URZ+0x60], R2 ;  /* 0x00006002030075a7 */ /* 0x000e24000800017f */
[----:B0-----:R-:W-:Y:S05]  /*ecb0*/  @!P0 BRA `(.L_x_66) ;  /* 0x0000002c006c8947 */ /* 0x001fea0003800000 */
.L_x_151:
[----:B------:R-:W-:Y:S05]  /*ecc0*/  BSYNC B1 ;  /* 0x0000000000017941 */ /* 0x000fea0003800000 */
.L_x_65:
[----:B------:R-:W-:Y:S01]  /*ecd0*/  BSSY B1, `(.L_x_67) ;  /* 0x000000c000017945 */ /* 0x000fe20003800000 */
[----:B------:R-:W-:Y:S02]  /*ece0*/  IMAD.MOV.U32 R12, RZ, RZ, 0x0 ;  /* 0x00000000ff0c7424 */ /* 0x000fe400078e00ff */
[----:B------:R-:W-:Y:S01]  /*ecf0*/  IMAD.MOV.U32 R13, RZ, RZ, 0x14f00000 ;  /* 0x14f00000ff0d7424 */ /* 0x000fe200078e00ff */
[----:B------:R-:W-:Y:S06]  /*ed00*/  @P1 BRA `(.L_x_68) ;  /* 0x0000000000201947 */ /* 0x000fec0003800000 */
[----:B------:R-:W1:Y:S01]  /*ed10*/  S2R R5, SR_TID.X ;  /* 0x0000000000057919 */ /* 0x000e620000002100 */
[----:B0-----:R-:W-:Y:S01]  /*ed20*/  LEA R2, R18, UR36, 0x3 ;  /* 0x0000002412027c11 */ /* 0x001fe2000f8e18ff */
[----:B------:R-:W-:-:S04]  /*ed30*/  IMAD.MOV.U32 R3, RZ, RZ, 0xb000 ;  /* 0x0000b000ff037424 */ /* 0x000fc800078e00ff */
[----:B------:R2:W-:Y:S01]  /*ed40*/  SYNCS.ARRIVE.TRANS64 RZ, [R2+URZ+0x34850], R3 ;  /* 0x0348500302ff79a7 */ /* 0x0005e2000800003f */
[----:B-1----:R-:W-:-:S04]  /*ed50*/  LOP3.LUT R5, R5, 0x1f, RZ, 0xc0, !PT ;  /* 0x0000001f05057812 */ /* 0x002fc800078ec0ff */
[----:B------:R-:W-:-:S13]  /*ed60*/  ISETP.NE.AND P0, PT, R5, RZ, PT ;  /* 0x000000ff0500720c */ /* 0x000fda0003f05270 */
[----:B--2---:R-:W-:Y:S05]  /*ed70*/  @!P0 BRA `(.L_x_68) ;  /* 0x0000000000048947 */ /* 0x004fea0003800000 */
[----:B------:R-:W-:Y:S01]  /*ed80*/  BPT.TRAP 0x1 ;  /* 0x000000040000795c */ /* 0x000fe20000300000 */
.L_x_68:
[----:B------:R-:W-:Y:S05]  /*ed90*/  BSYNC B1 ;  /* 0x0000000000017941 */ /* 0x000fea0003800000 */
.L_x_67:
[----:B------:R-:W2:Y:S01]  /*eda0*/  LDL.LU R5, [R1+0x8] ;  /* 0x0000080001057983 */ /* 0x000ea20000300800 */
[----:B------:R-:W-:Y:S01]  /*edb0*/  R2UR UR10, R14 ;  /* 0x000000000e0a72ca */ /* 0x000fe200000e0000 */
[----:B0-----:R-:W-:Y:S01]  /*edc0*/  IMAD R3, R18, 0xb000, R11 ;  /* 0x0000b00012037824 */ /* 0x001fe200078e020b */
[----:B------:R-:W-:Y:S01]  /*edd0*/  R2UR UR6, R12 ;  /* 0x000000000c0672ca */ /* 0x000fe200000e0000 */
[----:B------:R-:W-:Y:S01]  /*ede0*/  UIADD3 UR4, UP0, UR38, 0x470, URZ ;  /* 0x0000047026047890 */ /* 0x000fe2000ff1e03f */
[----:B------:R-:W-:Y:S01]  /*edf0*/  R2UR UR7, R13 ;  /* 0x000000000d0772ca */ /* 0x000fe200000e0000 */
[----:B------:R-:W-:Y:S01]  /*ee00*/  VIADD R7, R3, 0x400 ;  /* 0x0000040003077836 */ /* 0x000fe20000000000 */
[----:B------:R-:W-:Y:S01]  /*ee10*/  LEA R2, R18, UR36, 0x3 ;  /* 0x0000002412027c11 */ /* 0x000fe2000f8e18ff */
[----:B------:R-:W-:Y:S01]  /*ee20*/  UIADD3.X UR5, URZ, UR39, URZ, UP0, !UPT ;  /* 0x000000273f057290 */ /* 0x000fe200087fe43f */
[----:B------:R-:W-:-:S03]  /*ee30*/  PLOP3.LUT P0, PT, PT, PT, PT, 0x80, 0x0 ;  /* 0x000000000000781c */ /* 0x000fc60003f0f070 */
[----:B------:R-:W-:Y:S02]  /*ee40*/  VIADD R2, R2, 0x34850 ;  /* 0x0003485002027836 */ /* 0x000fe40000000000 */
[----:B--2---:R-:W-:-:S08]  /*ee50*/  IMAD R5, R5, 0xb0, RZ ;  /* 0x000000b005057824 */ /* 0x004fd000078e02ff */
.L_x_69:
        /* <DEDUP_REMOVED lines=10> */
[----:B------:R-:W-:Y:S01]  /*ef00*/  R2UR UR10, R15 ;  /* 0x000000000f0a72ca */ /* 0x000fe200000e0000 */
[----:B------:R-:W-:Y:S01]  /*ef10*/  VIADD R3, R3, 0x5c00 ;  /* 0x00005c0003037836 */ /* 0x000fe20000000000 */
[----:B------:R-:W-:Y:S02]  /*ef20*/  R2UR UR6, R12 ;  /* 0x000000000c0672ca */ /* 0x000fe400000e0000 */
[----:B------:R-:W-:Y:S02]  /*ef30*/  R2UR UR7, R13 ;  /* 0x000000000d0772ca */ /* 0x000fe400000e0000 */
[----:B------:R-:W-:-:S13]  /*ef40*/  PLOP3.LUT P0, PT, PT, PT, PT, 0x80, 0x0 ;  /* 0x000000000000781c */ /* 0x000fda0003f0f070 */
.L_x_70:
        /* <DEDUP_REMOVED lines=10> */
[----:B------:R0:W-:Y:S01]  /*eff0*/  STL [R1+0x8], R0 ;  /* 0x0000080001007387 */ /* 0x0001e20000100800 */
[----:B------:R-:W-:-:S07]  /*f000*/  IMAD.MOV.U32 R17, RZ, RZ, R6 ;  /* 0x000000ffff117224 */ /* 0x000fce00078e0006 */
.L_x_57:
[----:B------:R-:W-:Y:S05]  /*f010*/  BSYNC B0 ;  /* 0x0000000000007941 */ /* 0x000fea0003800000 */
.L_x_56:
[----:B0-----:R-:W3:Y:S01]  /*f020*/  LDL.LU R0, [R1+0x20] ;  /* 0x0000200001007983 */ /* 0x001ee20000300800 */
[----:B------:R-:W-:-:S03]  /*f030*/  IMAD.MOV.U32 R18, RZ, RZ, R4 ;  /* 0x000000ffff127224 */ /* 0x000fc600078e0004 */
[----:B------:R0:W-:Y:S02]  /*f040*/  STL [R1+0x4], R8 ;  /* 0x0000040801007387 */ /* 0x0001e40000100800 */
[----:B0--3--:R-:W-:-:S07]  /*f050*/  VIADD R0, R0, 0xfffffffd ;  /* 0xfffffffd00007836 */ /* 0x009fce0000000000 */
.L_x_55:
[----:B------:R-:W3:Y:S01]  /*f060*/  LDL.LU R2, [R1+0x18] ;  /* 0x0000180001027983 */ /* 0x000ee20000300800 */
[----:B------:R-:W-:Y:S01]  /*f070*/  IMAD.MOV R10, RZ, RZ, -R10 ;  /* 0x000000ffff0a7224 */ /* 0x000fe200078e0a0a */
[----:B------:R-:W-:Y:S04]  /*f080*/  BSSY B0, `(.L_x_54) ;  /* 0x000012d000007945 */ /* 0x000fe80003800000 */
[----:B---3--:R-:W-:-:S13]  /*f090*/  ISETP.NE.AND P0, PT, R2, R10, PT ;  /* 0x0000000a0200720c */ /* 0x008fda0003f05270 */
[----:B------:R-:W-:Y:S05]  /*f0a0*/  @!P0 BRA `(.L_x_71) ;  /* 0x0000001000a88947 */ /* 0x000fea0003800000 */
[----:B------:R-:W-:-:S07]  /*f0b0*/  IMAD.MOV.U32 R6, RZ, RZ, R17 ;  /* 0x000000ffff067224 */ /* 0x000fce00078e0011 */
.L_x_102:
[----:B------:R-:W3:Y:S01]  /*f0c0*/  LDL R2, [R1+0x4] ;  /* 0x0000040001027983 */ /* 0x000ee20000100800 */
[----:B------:R-:W-:Y:S01]  /*f0d0*/  LOP3.LUT P1, RZ, R19, 0x2, RZ, 0xc0, !PT ;  /* 0x0000000213ff7812 */ /* 0x000fe2000782c0ff */
[----:B------:R-:W-:Y:S01]  /*f0e0*/  VIADD R4, R18, 0x1 ;  /* 0x0000000112047836 */ /* 0x000fe20000000000 */
[----:B------:R-:W-:Y:S04]  /*f0f0*/  BSSY B1, `(.L_x_72) ;  /* 0x000008f000017945 */ /* 0x000fe80003800000 */
[----:B------:R-:W-:-:S04]  /*f100*/  ISETP.NE.AND P0, PT, R4, 0x2, PT ;  /* 0x000000020400780c */ /* 0x000fc80003f05270 */
[----:B--2---:R-:W-:Y:S02]  /*f110*/  SEL R5, RZ, 0x1, P0 ;  /* 0x00000001ff057807 */ /* 0x004fe40000000000 */
[----:B------:R-:W-:Y:S02]  /*f120*/  SEL R4, R4, RZ, P0 ;  /* 0x000000ff04047207 */ /* 0x000fe40000000000 */
[----:B---3--:R-:W-:Y:S01]  /*f130*/  LOP3.LUT R5, R2, R5, RZ, 0x3c, !PT ;  /* 0x0000000502057212 */ /* 0x008fe200078e3cff */
[----:B01----:R-:W-:Y:S06]  /*f140*/  @!P1 BRA `(.L_x_73) ;  /* 0x0000000800249947 */ /* 0x003fec0003800000 */
[----:B------:R-:W-:Y:S01]  /*f150*/  LOP3.LUT P1, RZ, R19, 0x1, RZ, 0xc0, !PT ;  /* 0x0000000113ff7812 */ /* 0x000fe2000782c0ff */
[----:B------:R-:W-:-:S12]  /*f160*/  IMAD.MOV.U32 R8, RZ, RZ, R0 ;  /* 0x000000ffff087224 */ /* 0x000fd800078e0000 */
[----:B------:R-:W-:Y:S05]  /*f170*/  @!P1 BRA `(.L_x_74) ;  /* 0x0000000000549947 */ /* 0x000fea0003800000 */
[----:B------:R-:W2:Y:S01]  /*f180*/  LDL R10, [R1+0xc] ;  /* 0x00000c00010a7983 */ /* 0x000ea20000100800 */
[----:B------:R-:W0:Y:S01]  /*f190*/  LDC R8, c[0x0][0x43c] ;  /* 0x00010f00ff087b82 */ /* 0x000e220000000800 */
[----:B------:R-:W-:Y:S02]  /*f1a0*/  ULDC.64 UR4, c[0x0][0x428] ;  /* 0x00010a0000047ab9 */ /* 0x000fe40000000a00 */
[----:B------:R-:W3:Y:S01]  /*f1b0*/  LDL R7, [R1] ;  /* 0x0000000001077983 */ /* 0x000ee20000100800 */
[----:B------:R-:W-:Y:S01]  /*f1c0*/  ULDC.64 UR6, c[0x0][0x208] ;  /* 0x0000820000067ab9 */ /* 0x000fe20000000a00 */
[----:B0-----:R-:W-:-:S13]  /*f1d0*/  ISETP.NE.AND P0, PT, R8, 0x1, PT ;  /* 0x000000010800780c */ /* 0x001fda0003f05270 */
[----:B------:R-:W0:Y:S02]  /*f1e0*/  @P0 LDC.64 R2, c[0x0][0x440] ;  /* 0x00011000ff020b82 */ /* 0x000e240000000a00 */
[----:B0-----:R-:W-:-:S04]  /*f1f0*/  @P0 IMAD.HI.U32 R6, R0, R2, RZ ;  /* 0x0000000200060227 */ /* 0x001fc800078e00ff */
[----:B------:R-:W-:Y:S01]  /*f200*/  IMAD.MOV.U32 R2, RZ, RZ, R0 ;  /* 0x000000ffff027224 */ /* 0x000fe200078e0000 */
[----:B------:R-:W-:-:S05]  /*f210*/  @P0 SHF.R.U32.HI R2, RZ, R3, R6 ;  /* 0x00000003ff020219 */ /* 0x000fca0000011606 */
[----:B------:R-:W-:-:S04]  /*f220*/  IMAD.MOV R3, RZ, RZ, -R2 ;  /* 0x000000ffff037224 */ /* 0x000fc800078e0a02 */
[----:B------:R-:W-:Y:S01]  /*f230*/  IMAD R8, R8, R3, R0 ;  /* 0x0000000308087224 */ /* 0x000fe200078e0200 */
[----:B------:R-:W-:Y:S01]  /*f240*/  SHF.R.S32.HI R3, RZ, 0x1f, R2 ;  /* 0x0000001fff037819 */ /* 0x000fe20000011402 */
[----:B--2---:R-:W-:-:S04]  /*f250*/  IMAD R6, R10, UR4, RZ ;  /* 0x000000040a067c24 */ /* 0x004fc8000f8e02ff */
[C---:B---3--:R-:W-:Y:S02]  /*f260*/  IMAD R6, R7.reuse, UR5, R6 ;  /* 0x0000000507067c24 */ /* 0x048fe4000f8e0206 */
[----:B------:R-:W-:Y:S01]  /*f270*/  IMAD.WIDE.U32 R2, R7, UR4, R2 ;  /* 0x0000000407027c25 */ /* 0x000fe2000f8e0002 */
[----:B------:R-:W-:-:S03]  /*f280*/  ULDC.64 UR4, c[0x0][0x418] ;  /* 0x0001060000047ab9 */ /* 0x000fc60000000a00 */
[----:B------:R-:W-:Y:S01]  /*f290*/  IMAD.IADD R3, R6, 0x1, R3 ;  /* 0x0000000106037824 */ /* 0x000fe200078e0203 */
[----:B------:R-:W-:-:S04]  /*f2a0*/  LEA R6, P0, R2, UR4, 0x2 ;  /* 0x0000000402067c11 */ /* 0x000fc8000f8010ff */
[----:B------:R-:W-:-:S05]  /*f2b0*/  LEA.HI.X R7, R2, UR5, R3, 0x2, P0 ;  /* 0x0000000502077c11 */ /* 0x000fca00080f1403 */
[----:B------:R0:W5:Y:S04]  /*f2c0*/  LDG.E R6, desc[UR6][R6.64] ;  /* 0x0000000606067981 */ /* 0x000168000c1e1900 */
.L_x_74:
[----:B------:R-:W-:Y:S01]  /*f2d0*/  LEA R3, R4, UR36, 0x3 ;  /* 0x0000002404037c11 */ /* 0x000fe2000f8e18ff */
[----:B------:R-:W-:Y:S01]  /*f2e0*/  BSSY B2, `(.L_x_75) ;  /* 0x0000004000027945 */ /* 0x000fe20003800000 */
[----:B------:R-:W-:-:S04]  /*f2f0*/  SHF.L.U32 R2, R5, 0x1f, RZ ;  /* 0x0000001f05027819 */ /* 0x000fc800000006ff */
[----:B------:R-:W1:Y:S02]  /*f300*/  SYNCS.PHASECHK.TRANS64.TRYWAIT P0, [R3+URZ+0x34840], R2 ;  /* 0x03484002030075a7 */ /* 0x000e64000800017f */
[----:B-1----:R-:W-:Y:S05]  /*f310*/  @!P0 BRA `(.L_x_76) ;  /* 0x0000002400e88947 */ /* 0x002fea0003800000 */
.L_x_152:
[----:B------:R-:W-:Y:S05]  /*f320*/  BSYNC B2 ;  /* 0x0000000000027941 */ /* 0x000fea0003800000 */
.L_x_75:
[----:B0-----:R-:W0:Y:S01]  /*f330*/  S2R R7, SR_TID.X ;  /* 0x0000000000077919 */ /* 0x001e220000002100 */
[----:B------:R-:W-:Y:S01]  /*f340*/  BSSY B2, `(.L_x_77) ;  /* 0x000000b000027945 */ /* 0x000fe20003800000 */
[----:B0-----:R-:W-:-:S04]  /*f350*/  LOP3.LUT R7, R7, 0x7f, RZ, 0xc0, !PT ;  /* 0x0000007f07077812 */ /* 0x001fc800078ec0ff */
[----:B------:R-:W-:-:S13]  /*f360*/  ISETP.NE.AND P1, PT, R7, RZ, PT ;  /* 0x000000ff0700720c */ /* 0x000fda0003f25270 */
[----:B------:R-:W-:Y:S05]  /*f370*/  @P1 BRA `(.L_x_78) ;  /* 0x00000000001c1947 */ /* 0x000fea0003800000 */
[----:B------:R-:W0:Y:S01]  /*f380*/  S2R R7, SR_TID.X ;  /* 0x0000000000077919 */ /* 0x000e220000002100 */
[----:B-1----:R-:W-:-:S04]  /*f390*/  IMAD.MOV.U32 R2, RZ, RZ, 0xb000 ;  /* 0x0000b000ff027424 */ /* 0x002fc800078e00ff */
[----:B------:R2:W-:Y:S01]  /*f3a0*/  SYNCS.ARRIVE.TRANS64 RZ, [R3+URZ+0x34830], R2 ;  /* 0x0348300203ff79a7 */ /* 0x0005e2000800003f */
[----:B0-----:R-:W-:-:S04]  /*f3b0*/  LOP3.LUT R7, R7, 0x1f, RZ, 0xc0, !PT ;  /* 0x0000001f07077812 */ /* 0x001fc800078ec0ff */
[----:B------:R-:W-:-:S13]  /*f3c0*/  ISETP.NE.AND P0, PT, R7, RZ, PT ;  /* 0x000000ff0700720c */ /* 0x000fda0003f05270 */
[----:B--2---:R-:W-:Y:S05]  /*f3d0*/  @!P0 BRA `(.L_x_78) ;  /* 0x0000000000048947 */ /* 0x004fea0003800000 */
[----:B------:R-:W-:Y:S01]  /*f3e0*/  BPT.TRAP 0x1 ;  /* 0x000000040000795c */ /* 0x000fe20000300000 */
.L_x_78:
[----:B------:R-:W-:Y:S05]  /*f3f0*/  BSYNC B2 ;  /* 0x0000000000027941 */ /* 0x000fea0003800000 */
.L_x_77:
        /* <DEDUP_REMOVED lines=8> */
[----:B------:R-:W-:Y:S01]  /*f480*/  VIADD R10, R2, 0x1e400 ;  /* 0x0001e400020a7836 */ /* 0x000fe20000000000 */
[----:B------:R-:W-:Y:S01]  /*f490*/  UMOV UR6, 0x0 ;  /* 0x0000000000067882 */ /* 0x000fe20000000000 */
[----:B------:R-:W-:-:S10]  /*f4a0*/  UMOV UR7, 0x14f00000 ;  /* 0x14f0000000077882 */ /* 0x000fd40000000000 */
.L_x_79:
        /* <DEDUP_REMOVED lines=16> */
.L_x_80:
        /* <DEDUP_REMOVED lines=16> */
.L_x_153:
[----:B------:R-:W-:Y:S05]  /*f6b0*/  BSYNC B2 ;  /* 0x0000000000027941 */ /* 0x000fea0003800000 */
.L_x_81:
[----:B------:R-:W-:Y:S01]  /*f6c0*/  BSSY B2, `(.L_x_83) ;  /* 0x000000b000027945 */ /* 0x000fe20003800000 */
[----:B------:R-:W-:Y:S02]  /*f6d0*/  IMAD.MOV.U32 R12, RZ, RZ, 0x0 ;  /* 0x00000000ff0c7424 */ /* 0x000fe400078e00ff */
[----:B------:R-:W-:Y:S01]  /*f6e0*/  IMAD.MOV.U32 R13, RZ, RZ, 0x14f00000 ;  /* 0x14f00000ff0d7424 */ /* 0x000fe200078e00ff */
[----:B------:R-:W-:Y:S06]  /*f6f0*/  @P1 BRA `(.L_x_84) ;  /* 0x00000000001c1947 */ /* 0x000fec0003800000 */
[----:B------:R-:W1:Y:S01]  /*f700*/  S2R R7, SR_TID.X ;  /* 0x0000000000077919 */ /* 0x000e620000002100 */
[----:B0-----:R-:W-:-:S04]  /*f710*/  IMAD.MOV.U32 R3, RZ, RZ, 0xb000 ;  /* 0x0000b000ff037424 */ /* 0x001fc800078e00ff */
[----:B------:R2:W-:Y:S01]  /*f720*/  SYNCS.ARRIVE.TRANS64 RZ, [R2+URZ+0x50], R3 ;  /* 0x0000500302ff79a7 */ /* 0x0005e2000800003f */
[----:B-1----:R-:W-:-:S04]  /*f730*/  LOP3.LUT R7, R7, 0x1f, RZ, 0xc0, !PT ;  /* 0x0000001f07077812 */ /* 0x002fc800078ec0ff */
[----:B------:R-:W-:-:S13]  /*f740*/  ISETP.NE.AND P0, PT, R7, RZ, PT ;  /* 0x000000ff0700720c */ /* 0x000fda0003f05270 */
[----:B--2---:R-:W-:Y:S05]  /*f750*/  @!P0 BRA `(.L_x_84) ;  /* 0x0000000000048947 */ /* 0x004fea0003800000 */
[----:B------:R-:W-:Y:S01]  /*f760*/  BPT.TRAP 0x1 ;  /* 0x000000040000795c */ /* 0x000fe20000300000 */
.L_x_84:
[----:B------:R-:W-:Y:S05]  /*f770*/  BSYNC B2 ;  /* 0x0000000000027941 */ /* 0x000fea0003800000 */
.L_x_83:
[----:B0-----:R-:W2:Y:S01]  /*f780*/  LDL.LU R3, [R1+0x8] ;  /* 0x0000080001037983 */ /* 0x001ea20000300800 */
[----:B------:R-:W-:Y:S01]  /*f790*/  R2UR UR10, R14 ;  /* 0x000000000e0a72ca */ /* 0x000fe200000e0000 */
[----:B------:R-:W-:Y:S01]  /*f7a0*/  IMAD R18, R18, 0xb000, R11 ;  /* 0x0000b00012127824 */ /* 0x000fe200078e020b */
[----:B------:R-:W-:Y:S01]  /*f7b0*/  R2UR UR6, R12 ;  /* 0x000000000c0672ca */ /* 0x000fe200000e0000 */
[----:B------:R-:W-:Y:S01]  /*f7c0*/  UIADD3 UR4, UP0, UR38, 0x470, URZ ;  /* 0x0000047026047890 */ /* 0x000fe2000ff1e03f */
[----:B------:R-:W-:Y:S01]  /*f7d0*/  R2UR UR7, R13 ;  /* 0x000000000d0772ca */ /* 0x000fe200000e0000 */
[----:B------:R-:W-:Y:S01]  /*f7e0*/  VIADD R2, R2, 0x50 ;  /* 0x0000005002027836 */ /* 0x000fe20000000000 */
[----:B------:R-:W-:Y:S01]  /*f7f0*/  PLOP3.LUT P0, PT, PT, PT, PT, 0x80, 0x0 ;  /* 0x000000000000781c */ /* 0x000fe20003f0f070 */
[----:B------:R-:W-:Y:S01]  /*f800*/  VIADD R7, R18, 0x400 ;  /* 0x0000040012077836 */ /* 0x000fe20000000000 */
[----:B------:R-:W-:Y:S01]  /*f810*/  UIADD3.X UR5, URZ, UR39, URZ, UP0, !UPT ;  /* 0x000000273f057290 */ /* 0x000fe200087fe43f */
[----:B--2---:R-:W-:-:S11]  /*f820*/  IMAD R3, R3, 0xb0, RZ ;  /* 0x000000b003037824 */ /* 0x004fd600078e02ff */
.L_x_85:
        /* <DEDUP_REMOVED lines=15> */
.L_x_86:
        /* <DEDUP_REMOVED lines=12> */
.L_x_73:
[----:B------:R-:W-:Y:S05]  /*f9e0*/  BSYNC B1 ;  /* 0x0000000000017941 */ /* 0x000fea0003800000 */
.L_x_72:
[----:B------:R-:W-:Y:S01]  /*f9f0*/  VIADD R18, R4, 0x1 ;  /* 0x0000000104127836 */ /* 0x000fe20000000000 */
[----:B------:R-:W-:Y:S01]  /*fa00*/  LOP3.LUT P1, RZ, R19, 0x2, RZ, 0xc0, !PT ;  /* 0x0000000213ff7812 */ /* 0x000fe2000782c0ff */
[----:B------:R-:W-:Y:S03]  /*fa10*/  BSSY B1, `(.L_x_87) ;  /* 0x0000090000017945 */ /* 0x000fe60003800000 */
[----:B------:R-:W-:-:S04]  /*fa20*/  ISETP.NE.AND P0, PT, R18, 0x2, PT ;  /* 0x000000021200780c */ /* 0x000fc80003f05270 */
[----:B------:R-:W-:Y:S02]  /*fa30*/  SEL R2, RZ, 0x1, P0 ;  /* 0x00000001ff027807 */ /* 0x000fe40000000000 */
[----:B------:R-:W-:Y:S02]  /*fa40*/  SEL R18, R18, RZ, P0 ;  /* 0x000000ff12127207 */ /* 0x000fe40000000000 */
[----:B------:R-:W-:-:S05]  /*fa50*/  LOP3.LUT R10, R5, R2, RZ, 0x3c, !PT ;  /* 0x00000002050a7212 */ /* 0x000fca00078e3cff */
[----:B------:R1:W-:Y:S01]  /*fa60*/  STL [R1+0x4], R10 ;  /* 0x0000040a01007387 */ /* 0x0003e20000100800 */
[----:B------:R-:W-:Y:S05]  /*fa70*/  @!P1 BRA `(.L_x_88) ;  /* 0x0000000800249947 */ /* 0x000fea0003800000 */
[----:B------:R-:W-:Y:S01]  /*fa80*/  LOP3.LUT P1, RZ, R19, 0x1, RZ, 0xc0, !PT ;  /* 0x0000000113ff7812 */ /* 0x000fe2000782c0ff */
[----:B0-----:R-:W-:-:S12]  /*fa90*/  VIADD R8, R0, 0xffffffff ;  /* 0xffffffff00087836 */ /* 0x001fd80000000000 */
        /* <DEDUP_REMOVED lines=22> */
.L_x_89:
[----:B------:R-:W-:Y:S01]  /*fc00*/  LEA R2, R18, UR36, 0x3 ;  /* 0x0000002412027c11 */ /* 0x000fe2000f8e18ff */
[----:B------:R-:W-:Y:S01]  /*fc10*/  BSSY B2, `(.L_x_90) ;  /* 0x0000004000027945 */ /* 0x000fe20003800000 */
[----:B------:R-:W-:-:S04]  /*fc20*/  SHF.L.U32 R3, R10, 0x1f, RZ ;  /* 0x0000001f0a037819 */ /* 0x000fc800000006ff */
[----:B------:R-:W2:Y:S02]  /*fc30*/  SYNCS.PHASECHK.TRANS64.TRYWAIT P0, [R2+URZ+0x34840], R3 ;  /* 0x03484003020075a7 */ /* 0x000ea4000800017f */
[----:B--2---:R-:W-:Y:S05]  /*fc40*/  @!P0 BRA `(.L_x_91) ;  /* 0x0000001c00c48947 */ /* 0x004fea0003800000 */
.L_x_154:
[----:B------:R-:W-:Y:S05]  /*fc50*/  BSYNC B2 ;  /* 0x0000000000027941 */ /* 0x000fea0003800000 */
.L_x_90:
[----:B0-----:R-:W0:Y:S01]  /*fc60*/  S2R R7, SR_TID.X ;  /* 0x0000000000077919 */ /* 0x001e220000002100 */
[----:B------:R-:W-:Y:S01]  /*fc70*/  BSSY B2, `(.L_x_92) ;  /* 0x000000b000027945 */ /* 0x000fe20003800000 */
[----:B0-----:R-:W-:-:S04]  /*fc80*/  LOP3.LUT R7, R7, 0x7f, RZ, 0xc0, !PT ;  /* 0x0000007f07077812 */ /* 0x001fc800078ec0ff */
[----:B------:R-:W-:-:S13]  /*fc90*/  ISETP.NE.AND P1, PT, R7, RZ, PT ;  /* 0x000000ff0700720c */ /* 0x000fda0003f25270 */
[----:B------:R-:W-:Y:S05]  /*fca0*/  @P1 BRA `(.L_x_93) ;  /* 0x00000000001c1947 */ /* 0x000fea0003800000 */
[----:B------:R-:W0:Y:S01]  /*fcb0*/  S2R R7, SR_TID.X ;  /* 0x0000000000077919 */ /* 0x000e220000002100 */
[----:B--2---:R-:W-:-:S04]  /*fcc0*/  IMAD.MOV.U32 R3, RZ, RZ, 0xb000 ;  /* 0x0000b000ff037424 */ /* 0x004fc800078e00ff */
[----:B------:R3:W-:Y:S01]  /*fcd0*/  SYNCS.ARRIVE.TRANS64 RZ, [R2+URZ+0x34830], R3 ;  /* 0x0348300302ff79a7 */ /* 0x0007e2000800003f */
[----:B0-----:R-:W-:-:S04]  /*fce0*/  LOP3.LUT R7, R7, 0x1f, RZ, 0xc0, !PT ;  /* 0x0000001f07077812 */ /* 0x001fc800078ec0ff */
[----:B------:R-:W-:-:S13]  /*fcf0*/  ISETP.NE.AND P0, PT, R7, RZ, PT ;  /* 0x000000ff0700720c */ /* 0x000fda0003f05270 */
[----:B---3--:R-:W-:Y:S05]  /*fd00*/  @!P0 BRA `(.L_x_93) ;  /* 0x0000000000048947 */ /* 0x008fea0003800000 */
[----:B------:R-:W-:Y:S01]  /*fd10*/  BPT.TRAP 0x1 ;  /* 0x000000040000795c */ /* 0x000fe20000300000 */
.L_x_93:
[----:B------:R-:W-:Y:S05]  /*fd20*/  BSYNC B2 ;  /* 0x0000000000027941 */ /* 0x000fea0003800000 */
.L_x_92:
[----:B------:R-:W-:Y:S01]  /*fd30*/  IMAD.MOV.U32 R14, RZ, RZ, RZ ;  /* 0x000000ffff0e7224 */ /* 0x000fe200078e00ff */
[----:B------:R-:W-:Y:S01]  /*fd40*/  UIADD3 UR4, UP0, UR38, 0x370, URZ ;  /* 0x0000037026047890 */ /* 0x000fe2000ff1e03f */
[C---:B--2---:R-:W-:Y:S01]  /*fd50*/  IMAD R3, R18.reuse, 0x8, R9 ;  /* 0x0000000812037824 */ /* 0x044fe200078e0209 */
[----:B------:R-:W-:Y:S01]  /*fd60*/  PLOP3.LUT P0, PT, PT, PT, PT, 0x80, 0x0 ;  /* 0x000000000000781c */ /* 0x000fe20003f0f070 */
[----:B------:R-:W-:Y:S01]  /*fd70*/  IMAD R2, R18, 0xb000, R11 ;  /* 0x0000b00012027824 */ /* 0x000fe200078e020b */
[----:B------:R-:W-:Y:S01]  /*fd80*/  R2UR UR10, R14 ;  /* 0x000000000e0a72ca */ /* 0x000fe200000e0000 */
[----:B------:R-:W-:Y:S01]  /*fd90*/  VIADD R3, R3, 0x30 ;  /* 0x0000003003037836 */ /* 0x000fe20000000000 */
[----:B------:R-:W-:Y:S01]  /*fda0*/  UIADD3.X UR5, URZ, UR39, URZ, UP0, !UPT ;  /* 0x000000273f057290 */ /* 0x000fe200087fe43f */
[----:B------:R-:W-:Y:S01]  /*fdb0*/  IMAD R7, R8, 0xb0, RZ ;  /* 0x000000b008077824 */ /* 0x000fe200078e02ff */
[----:B------:R-:W-:Y:S01]  /*fdc0*/  UMOV UR6, 0x0 ;  /* 0x0000000000067882 */ /* 0x000fe20000000000 */
[----:B-1----:R-:W-:Y:S01]  /*fdd0*/  VIADD R10, R2, 0x1e400 ;  /* 0x0001e400020a7836 */ /* 0x002fe20000000000 */
[----:B------:R-:W-:-:S09]  /*fde0*/  UMOV UR7, 0x14f00000 ;  /* 0x14f0000000077882 */ /* 0x000fd20000000000 */
.L_x_94:
        /* <DEDUP_REMOVED lines=16> */
.L_x_95:
        /* <DEDUP_REMOVED lines=10> */
[----:B------:R-:W-:Y:S01]  /*ff90*/  SHF.L.U32 R5, R5, 0x1f, RZ ;  /* 0x0000001f05057819 */ /* 0x000fe200000006ff */
[----:B------:R-:W-:Y:S01]  /*ffa0*/  IMAD R2, R4, 0x8, R9 ;  /* 0x0000000804027824 */ /* 0x000fe200078e0209 */
[----:B------:R-:W-:Y:S03]  /*ffb0*/  BSSY B2, `(.L_x_96) ;  /* 0x0000003000027945 */ /* 0x000fe60003800000 */
[----:B------:R-:W0:Y:S02]  /*ffc0*/  SYNCS.PHASECHK.TRANS64.TRYWAIT P0, [R2+URZ+0x60], R5 ;  /* 0x00006005020075a7 */ /* 0x000e24000800017f */
[----:B0-----:R-:W-:Y:S05]  /*ffd0*/  @!P0 BRA `(.L_x_97) ;  /* 0x0000001800f48947 */ /* 0x001fea0003800000 */
.L_x_155:
[----:B------:R-:W-:Y:S05]  /*ffe0*/  BSYNC B2 ;  /* 0x0000000000027941 */ /* 0x000fea0003800000 */
.L_x_96:
[----:B------:R-:W-:Y:S01]  /*fff0*/  BSSY B2, `(.L_x_98) ;  /* 0x000000b000027945 */ /* 0x000fe20003800000 */
[----:B------:R-:W-:Y:S02]  /*10000*/  IMAD.MOV.U32 R12, RZ, RZ, 0x0 ;  /* 0x00000000ff0c7424 */ /* 0x000fe400078e00ff */
[----:B------:R-:W-:Y:S01]  /*10010*/  IMAD.MOV.U32 R13, RZ, RZ, 0x14f00000 ;  /* 0x14f00000ff0d7424 */ /* 0x000fe200078e00ff */
[----:B------:R-:W-:Y:S06]  /*10020*/  @P1 BRA `(.L_x_99) ;  /* 0x00000000001c1947 */ /* 0x000fec0003800000 */
[----:B------:R-:W1:Y:S01]  /*10030*/  S2R R7, SR_TID.X ;  /* 0x0000000000077919 */ /* 0x000e620000002100 */
[----:B------:R-:W-:-:S04]  /*10040*/  IMAD.MOV.U32 R3, RZ, RZ, 0xb000 ;  /* 0x0000b000ff037424 */ /* 0x000fc800078e00ff */
[----:B------:R2:W-:Y:S01]  /*10050*/  SYNCS.ARRIVE.TRANS64 RZ, [R2+URZ+0x50], R3 ;  /* 0x0000500302ff79a7 */ /* 0x0005e2000800003f */
[----:B-1----:R-:W-:-:S04]  /*10060*/  LOP3.LUT R7, R7, 0x1f, RZ, 0xc0, !PT ;  /* 0x0000001f07077812 */ /* 0x002fc800078ec0ff */
[----:B------:R-:W-:-:S13]  /*10070*/  ISETP.NE.AND P0, PT, R7, RZ, PT ;  /* 0x000000ff0700720c */ /* 0x000fda0003f05270 */
[----:B--2---:R-:W-:Y:S05]  /*10080*/  @!P0 BRA `(.L_x_99) ;  /* 0x0000000000048947 */ /* 0x004fea0003800000 */
[----:B------:R-:W-:Y:S01]  /*10090*/  BPT.TRAP 0x1 ;  /* 0x000000040000795c */ /* 0x000fe20000300000 */
.L_x_99:
[----:B------:R-:W-:Y:S05]  /*100a0*/  BSYNC B2 ;  /* 0x0000000000027941 */ /* 0x000fea0003800000 */
.L_x_98:
[----:B------:R-:W2:Y:S01]  /*100b0*/  LDL.LU R3, [R1+0x8] ;  /* 0x0000080001037983 */ /* 0x000ea20000300800 */
[----:B------:R-:W-:Y:S01]  /*100c0*/  R2UR UR10, R14 ;  /* 0x000000000e0a72ca */ /* 0x000fe200000e0000 */
[----:B------:R-:W-:Y:S01]  /*100d0*/  IMAD R4, R4, 0xb000, R11 ;  /* 0x0000b00004047824 */ /* 0x000fe200078e020b */
[----:B------:R-:W-:Y:S01]  /*100e0*/  R2UR UR6, R12 ;  /* 0x000000000c0672ca */ /* 0x000fe200000e0000 */
[----:B------:R-:W-:Y:S01]  /*100f0*/  UIADD3 UR4, UP0, UR38, 0x470, URZ ;  /* 0x0000047026047890 */ /* 0x000fe2000ff1e03f */
[----:B------:R-:W-:Y:S01]  /*10100*/  R2UR UR7, R13 ;  /* 0x000000000d0772ca */ /* 0x000fe200000e0000 */
[----:B0-----:R-:W-:Y:S01]  /*10110*/  VIADD R2, R2, 0x50 ;  /* 0x0000005002027836 */ /* 0x001fe20000000000 */
[----:B------:R-:W-:Y:S01]  /*10120*/  PLOP3.LUT P0, PT, PT, PT, PT, 0x80, 0x0 ;  /* 0x000000000000781c */ /* 0x000fe20003f0f070 */
[----:B------:R-:W-:Y:S01]  /*10130*/  VIADD R5, R4, 0x400 ;  /* 0x0000040004057836 */ /* 0x000fe20000000000 */
[----:B------:R-:W-:Y:S01]  /*10140*/  UIADD3.X UR5, URZ, UR39, URZ, UP0, !UPT ;  /* 0x000000273f057290 */ /* 0x000fe200087fe43f */
[----:B--2---:R-:W-:-:S11]  /*10150*/  IMAD R3, R3, 0xb0, RZ ;  /* 0x000000b003037824 */ /* 0x004fd600078e02ff */
.L_x_100:
        /* <DEDUP_REMOVED lines=15> */
.L_x_101:
        /* <DEDUP_REMOVED lines=12> */
.L_x_88:
[----:B------:R-:W-:Y:S05]  /*10310*/  BSYNC B1 ;  /* 0x0000000000017941 */ /* 0x000fea0003800000 */
.L_x_87:
[C---:B------:R-:W-:Y:S01]  /*10320*/  ISETP.GT.AND P0, PT, R0.reuse, 0x1, PT ;  /* 0x000000010000780c */ /* 0x040fe20003f04270 */
[----:B------:R-:W-:-:S12]  /*10330*/  VIADD R0, R0, 0xfffffffe ;  /* 0xfffffffe00007836 */ /* 0x000fd80000000000 */
[----:B------:R-:W-:Y:S05]  /*10340*/  @P0 BRA `(.L_x_102) ;  /* 0xffffffec005c0947 */ /* 0x000fea000383ffff */
.L_x_71:
[----:B------:R-:W-:Y:S05]  /*10350*/  BSYNC B0 ;  /* 0x0000000000007941 */ /* 0x000fea0003800000 */
.L_x_54:
[----:B------:R-:W-:Y:S01]  /*10360*/  LOP3.LUT P0, RZ, R19, 0x2, RZ, 0xc0, !PT ;  /* 0x0000000213ff7812 */ /* 0x000fe2000780c0ff */
[----:B------:R-:W-:-:S12]  /*10370*/  BSSY B0, `(.L_x_103) ;  /* 0x000003a000007945 */ /* 0x000fd80003800000 */
[----:B------:R-:W-:Y:S05]  /*10380*/  @!P0 BRA `(.L_x_104) ;  /* 0x0000000000e08947 */ /* 0x000fea0003800000 */
[----:B------:R-:W3:Y:S01]  /*10390*/  LDL R3, [R1+0x4] ;  /* 0x0000040001037983 */ /* 0x000ee20000100800 */
[----:B0-----:R-:W-:Y:S01]  /*103a0*/  LEA R0, R18, UR36, 0x3 ;  /* 0x0000002412007c11 */ /* 0x001fe2000f8e18ff */
[----:B------:R-:W-:Y:S01]  /*103b0*/  BSSY B1, `(.L_x_105) ;  /* 0x0000007000017945 */ /* 0x000fe20003800000 */
[----:B------:R-:W0:Y:S02]  /*103c0*/  S2R R2, SR_TID.X ;  /* 0x0000000000027919 */ /* 0x000e240000002100 */
[----:B0-----:R-:W-:-:S04]  /*103d0*/  LOP3.LUT R2, R2, 0x7f, RZ, 0xc0, !PT ;  /* 0x0000007f02027812 */ /* 0x001fc800078ec0ff */
[----:B------:R-:W-:Y:S02]  /*103e0*/  ISETP.NE.AND P1, PT, R2, RZ, PT ;  /* 0x000000ff0200720c */ /* 0x000fe40003f25270 */
[----:B---3--:R-:W-:-:S04]  /*103f0*/  SHF.L.U32 R3, R3, 0x1f, RZ ;  /* 0x0000001f03037819 */ /* 0x008fc800000006ff */
[----:B------:R-:W0:Y:S02]  /*10400*/  SYNCS.PHASECHK.TRANS64.TRYWAIT P0, [R0+URZ+0x34860], R3 ;  /* 0x03486003000075a7 */ /* 0x000e24000800017f */
[----:B0-----:R-:W-:Y:S05]  /*10410*/  @!P0 BRA `(.L_x_106) ;  /* 0x0000001400f88947 */ /* 0x001fea0003800000 */
.L_x_156:
[----:B------:R-:W-:Y:S05]  /*10420*/  BSYNC B1 ;  /* 0x0000000000017941 */ /* 0x000fea0003800000 */
.L_x_105:
[----:B------:R-:W-:Y:S04]  /*10430*/  BSSY B1, `(.L_x_107) ;  /* 0x0000009000017945 */ /* 0x000fe80003800000 */
[----:B------:R-:W-:Y:S05]  /*10440*/  @P1 BRA `(.L_x_108) ;  /* 0x00000000001c1947 */ /* 0x000fea0003800000 */
[----:B------:R-:W3:Y:S01]  /*10450*/  S2R R2, SR_TID.X ;  /* 0x0000000000027919 */ /* 0x000ee20000002100 */
[----:B0-----:R-:W-:-:S04]  /*10460*/  IMAD.MOV.U32 R3, RZ, RZ, 0xb000 ;  /* 0x0000b000ff037424 */ /* 0x001fc800078e00ff */
[----:B------:R4:W-:Y:S01]  /*10470*/  SYNCS.ARRIVE.TRANS64 RZ, [R0+URZ+0x34850], R3 ;  /* 0x0348500300ff79a7 */ /* 0x0009e2000800003f */
[----:B---3--:R-:W-:-:S04]  /*10480*/  LOP3.LUT R2, R2, 0x1f, RZ, 0xc0, !PT ;  /* 0x0000001f02027812 */ /* 0x008fc800078ec0ff */
[----:B------:R-:W-:-:S13]  /*10490*/  ISETP.NE.AND P0, PT, R2, RZ, PT ;  /* 0x000000ff0200720c */ /* 0x000fda0003f05270 */
[----:B----4-:R-:W-:Y:S05]  /*104a0*/  @!P0 BRA `(.L_x_108) ;  /* 0x0000000000048947 */ /* 0x010fea0003800000 */
[----:B------:R-:W-:Y:S01]  /*104b0*/  BPT.TRAP 0x1 ;  /* 0x000000040000795c */ /* 0x000fe20000300000 */
.L_x_108:
[----:B------:R-:W-:Y:S05]  /*104c0*/  BSYNC B1 ;  /* 0x0000000000017941 */ /* 0x000fea0003800000 */
.L_x_107:
[----:B------:R-:W3:Y:S01]  /*104d0*/  LDL R2, [R1+0x8] ;  /* 0x0000080001027983 */ /* 0x000ee20000100800 */
[----:B------:R-:W-:Y:S01]  /*104e0*/  IMAD R11, R18, 0xb000, R11 ;  /* 0x0000b000120b7824 */ /* 0x000fe200078e020b */
[----:B------:R-:W-:Y:S01]  /*104f0*/  UIADD3 UR4, UP0, UR38, 0x470, URZ ;  /* 0x0000047026047890 */ /* 0x000fe2000ff1e03f */
[----:B------:R-:W-:Y:S01]  /*10500*/  PLOP3.LUT P0, PT, PT, PT, PT, 0x80, 0x0 ;  /* 0x000000000000781c */ /* 0x000fe20003f0f070 */
[----:B0-----:R-:W-:Y:S01]  /*10510*/  VIADD R0, R0, 0x34850 ;  /* 0x0003485000007836 */ /* 0x001fe20000000000 */
[----:B------:R-:W-:Y:S01]  /*10520*/  UMOV UR6, 0x0 ;  /* 0x0000000000067882 */ /* 0x000fe20000000000 */
[----:B------:R-:W-:Y:S01]  /*10530*/  VIADD R3, R11, 0x400 ;  /* 0x000004000b037836 */ /* 0x000fe20000000000 */
[----:B------:R-:W-:Y:S01]  /*10540*/  UIADD3.X UR5, URZ, UR39, URZ, UP0, !UPT ;  /* 0x000000273f057290 */ /* 0x000fe200087fe43f */
[----:B------:R-:W-:Y:S01]  /*10550*/  UMOV UR7, 0x14f00000 ;  /* 0x14f0000000077882 */ /* 0x000fe20000000000 */
[----:B------:R-:W-:Y:S01]  /*10560*/  UMOV UR10, URZ ;  /* 0x0000003f000a7c82 */ /* 0x000fe20008000000 */
[----:B---3--:R-:W-:-:S09]  /*10570*/  IMAD R2, R2, 0xb0, RZ ;  /* 0x000000b002027824 */ /* 0x008fd200078e02ff */
.L_x_109:
        /* <DEDUP_REMOVED lines=10> */
[----:B------:R-:W-:Y:S01]  /*10620*/  PLOP3.LUT P0, PT, PT, PT, PT, 0x80, 0x0 ;  /* 0x000000000000781c */ /* 0x000fe20003f0f070 */
[----:B------:R-:W-:Y:S01]  /*10630*/  VIADD R11, R11, 0x5c00 ;  /* 0x00005c000b0b7836 */ /* 0x000fe20000000000 */
[----:B------:R-:W-:Y:S01]  /*10640*/  UMOV UR6, 0x0 ;  /* 0x0000000000067882 */ /* 0x000fe20000000000 */
[----:B------:R-:W-:Y:S01]  /*10650*/  UMOV UR7, 0x14f00000 ;  /* 0x14f0000000077882 */ /* 0x000fe20000000000 */
[----:B------:R-:W-:-:S09]  /*10660*/  UMOV UR10, 0x40 ;  /* 0x00000040000a7882 */ /* 0x000fd20000000000 */
.L_x_110:
        /* <DEDUP_REMOVED lines=9> */
[----:B---3--:R-:W-:Y:S05]  /*10700*/  @P0 BRA.U.ANY `(.L_x_110) ;  /* 0xfffffffd00d80947 */ /* 0x008fea000393ffff */
.L_x_104:
[----:B------:R-:W-:Y:S05]  /*10710*/  BSYNC B0 ;  /* 0x0000000000007941 */ /* 0x000fea0003800000 */
.L_x_103:
[----:B--2---:R-:W2:Y:S01]  /*10720*/  LDL.LU R5, [R1+0x24] ;  /* 0x0000240001057983 */ /* 0x004ea20000300800 */
[----:B------:R-:W-:Y:S01]  /*10730*/  VIADD R18, R18, 0x1 ;  /* 0x0000000112127836 */ /* 0x000fe20000000000 */
[----:B------:R-:W-:Y:S02]  /*10740*/  ULDC UR4, c[0x0][0xc34] ;  /* 0x00030d0000047ab9 */ /* 0x000fe40000000800 */
[----:B------:R-:W3:Y:S04]  /*10750*/  LDL.LU R4, [R1+0x4] ;  /* 0x0000040001047983 */ /* 0x000ee80000300800 */
[----:B------:R-:W4:Y:S01]  /*10760*/  LDL.LU R3, [R1+0x2c] ;  /* 0x00002c0001037983 */ /* 0x000f220000300800 */
[----:B------:R-:W-:-:S04]  /*10770*/  ISETP.NE.AND P0, PT, R18, 0x2, PT ;  /* 0x000000021200780c */ /* 0x000fc80003f05270 */
[----:B0-----:R-:W-:Y:S02]  /*10780*/  SEL R0, RZ, 0x1, P0 ;  /* 0x00000001ff007807 */ /* 0x001fe40000000000 */
[----:B------:R-:W-:Y:S01]  /*10790*/  SEL R18, R18, RZ, P0 ;  /* 0x000000ff12127207 */ /* 0x000fe20000000000 */
[----:B--2---:R-:W-:Y:S01]  /*107a0*/  VIADD R5, R5, UR37 ;  /* 0x0000002505057c36 */ /* 0x004fe20008000000 */
[----:B---3--:R-:W-:-:S04]  /*107b0*/  LOP3.LUT R4, R4, R0, RZ, 0x3c, !PT ;  /* 0x0000000004047212 */ /* 0x008fc800078e3cff */
[----:B------:R0:W-:Y:S01]  /*107c0*/  STL [R1+0x24], R5 ;  /* 0x0000240501007387 */ /* 0x0001e20000100800 */
[----:B------:R-:W-:Y:S01]  /*107d0*/  ISETP.GE.AND P1, PT, R5, UR4, PT ;  /* 0x0000000405007c0c */ /* 0x000fe2000bf26270 */
[----:B----4-:R-:W-:-:S05]  /*107e0*/  VIADD R3, R3, 0x1 ;  /* 0x0000000103037836 */ /* 0x010fca0000000000 */
[----:B------:R0:W-:Y:S04]  /*107f0*/  STL [R1+0x2c], R3 ;  /* 0x00002c0301007387 */ /* 0x0001e80000100800 */
[----:B------:R0:W-:Y:S03]  /*10800*/  STL [R1+0x4], R4 ;  /* 0x0000040401007387 */ /* 0x0001e60000100800 */
[----:B------:R-:W-:Y:S05]  /*10810*/  @!P1 BRA `(.L_x_111) ;  /* 0xffffffc400b09947 */ /* 0x000fea000383ffff */
[----:B------:R-:W-:-:S07]  /*10820*/  LOP3.LUT R2, R3, 0x1, RZ, 0xc, !PT ;  /* 0x0000000103027812 */ /* 0x000fce00078e0cff */
.L_x_38:
[----:B0-----:R-:W0:Y:S01]  /*10830*/  S2R R3, SR_CgaCtaId ;  /* 0x0000000000037919 */ /* 0x001e220000008800 */
[----:B------:R-:W-:Y:S01]  /*10840*/  MOV R0, 0x400 ;  /* 0x0000040000007802 */ /* 0x000fe20000000f00 */
[----:B------:R-:W-:Y:S03]  /*10850*/  BSSY B0, `(.L_x_112) ;  /* 0x0000005000007945 */ /* 0x000fe60003800000 */
[----:B0-----:R-:W-:Y:S02]  /*10860*/  LEA R0, R3, R0, 0x18 ;  /* 0x0000000003007211 */ /* 0x001fe400078ec0ff */
[----:B------:R-:W-:-:S04]  /*10870*/  SHF.L.U32 R3, R2, 0x1f, RZ ;  /* 0x0000001f02037819 */ /* 0x000fc800000006ff */
[----:B------:R-:W0:Y:S02]  /*10880*/  SYNCS.PHASECHK.TRANS64.TRYWAIT P0, [R0+URZ+0x34820], R3 ;  /* 0x03482003000075a7 */ /* 0x000e24000800017f */
[----:B0-----:R-:W-:Y:S05]  /*10890*/  @!P0 BRA `(.L_x_113) ;  /* 0x0000001000ec8947 */ /* 0x001fea0003800000 */
.L_x_157:
[----:B------:R-:W-:Y:S05]  /*108a0*/  BSYNC B0 ;  /* 0x0000000000007941 */ /* 0x000fea0003800000 */
.L_x_112:
[----:B------:R-:W-:-:S03]  /*108b0*/  UMOV UR4, 0xffffffff ;  /* 0xffffffff00047882 */ /* 0x000fc60000000000 */
[----:B------:R-:W-:Y:S05]  /*108c0*/  BRA.DIV UR4, `(.L_x_114) ;  /* 0x0000001204f47947 */ /* 0x000fea000b800000 */
[----:B------:R-:W2:Y:S02]  /*108d0*/  S2R R2, SR_TID.X ;  /* 0x0000000000027919 */ /* 0x000ea40000002100 */
[----:B--2---:R-:W-:-:S04]  /*108e0*/  SHF.R.U32.HI R2, RZ, 0x5, R2 ;  /* 0x00000005ff027819 */ /* 0x004fc80000011602 */
[----:B------:R-:W-:-:S05]  /*108f0*/  LOP3.LUT R2, R2, 0x3, RZ, 0xc0, !PT ;  /* 0x0000000302027812 */ /* 0x000fca00078ec0ff */
[----:B------:R2:W3:Y:S02]  /*10900*/  SHFL.IDX PT, R14, R2, RZ, 0x1f ;  /* 0x00001fff020e7589 */ /* 0x0004e400000e0000 */
.L_x_160:
[----:B---3--:R-:W-:Y:S01]  /*10910*/  ISETP.NE.AND P0, PT, R14, RZ, PT ;  /* 0x000000ff0e00720c */ /* 0x008fe20003f05270 */
[----:B------:R-:W-:-:S12]  /*10920*/  BSSY B0, `(.L_x_115) ;  /* 0x0000025000007945 */ /* 0x000fd80003800000 */
[----:B------:R-:W-:Y:S05]  /*10930*/  @P0 BRA `(.L_x_116) ;  /* 0x00000000008c0947 */ /* 0x000fea0003800000 */
[----:B------:R-:W-:-:S03]  /*10940*/  UMOV UR4, 0xffffffff ;  /* 0xffffffff00047882 */ /* 0x000fc60000000000 */
[----:B------:R-:W-:Y:S05]  /*10950*/  BRA.DIV UR4, `(.L_x_117) ;  /* 0x0000001604047947 */ /* 0x000fea000b800000 */
[----:B------:R-:W-:-:S13]  /*10960*/  ELECT P6, URZ, PT ;  /* 0x00000000003f782f */ /* 0x000fda00038c0000 */
.L_x_163:
[----:B------:R-:W-:Y:S05]  /*10970*/  @!P6 BRA `(.L_x_116) ;  /* 0x00000000007ce947 */ /* 0x000fea0003800000 */
[----:B--2---:R-:W2:Y:S02]  /*10980*/  LDL.LU R2, [R1+0x30] ;  /* 0x0000300001027983 */ /* 0x004ea40000300800 */
[----:B--2---:R-:W-:-:S04]  /*10990*/  LOP3.LUT R2, R2, 0x2, RZ, 0xfc, !PT ;  /* 0x0000000202027812 */ /* 0x004fc800078efcff */
[----:B------:R-:W-:-:S13]  /*109a0*/  ISETP.NE.AND P2, PT, R2, 0x3, PT ;  /* 0x000000030200780c */ /* 0x000fda0003f45270 */
[----:B------:R-:W-:Y:S05]  /*109b0*/  @!P2 BRA `(.L_x_118) ;  /* 0x000000000004a947 */ /* 0x000fea0003800000 */
[----:B------:R-:W-:Y:S01]  /*109c0*/  BPT.TRAP 0x1 ;  /* 0x000000040000795c */ /* 0x000fe20000300000 */
.L_x_118:
[----:B------:R-:W2:Y:S01]  /*109d0*/  LDL.LU R7, [R1+0x4] ;  /* 0x0000040001077983 */ /* 0x000ea20000300800 */
[----:B0-----:R-:W-:Y:S02]  /*109e0*/  VIADD R3, R0, 0x34840 ;  /* 0x0003484000037836 */ /* 0x001fe40000000000 */
[C---:B------:R-:W-:Y:S02]  /*109f0*/  VIADD R2, R18.reuse, 0x1 ;  /* 0x0000000112027836 */ /* 0x040fe40000000000 */
[----:B------:R-:W-:-:S03]  /*10a00*/  IMAD R6, R18, 0x8, R3 ;  /* 0x0000000812067824 */ /* 0x000fc600078e0203 */
[----:B------:R-:W-:-:S04]  /*10a10*/  ISETP.NE.AND P1, PT, R2, 0x2, PT ;  /* 0x000000020200780c */ /* 0x000fc80003f25270 */
[----:B------:R-:W-:Y:S02]  /*10a20*/  SEL R4, RZ, 0x1, P1 ;  /* 0x00000001ff047807 */ /* 0x000fe40000800000 */
[C---:B--2---:R-:W-:Y:S02]  /*10a30*/  SHF.L.U32 R5, R7.reuse, 0x1f, RZ ;  /* 0x0000001f07057819 */ /* 0x044fe400000006ff */
[----:B------:R-:W-:Y:S02]  /*10a40*/  LOP3.LUT R7, R7, R4, RZ, 0x3c, !PT ;  /* 0x0000000407077212 */ /* 0x000fe400078e3cff */
[----:B------:R-:W0:Y:S01]  /*10a50*/  SYNCS.PHASECHK.TRANS64.TRYWAIT P0, [R6+URZ], R5 ;  /* 0x00000005060075a7 */ /* 0x000e22000800017f */
[----:B------:R-:W-:Y:S02]  /*10a60*/  SEL R4, R2, RZ, P1 ;  /* 0x000000ff02047207 */ /* 0x000fe40000800000 */
[----:B------:R-:W-:-:S03]  /*10a70*/  SHF.L.U32 R2, R7, 0x1f, RZ ;  /* 0x0000001f07027819 */ /* 0x000fc600000006ff */
[----:B------:R-:W-:Y:S01]  /*10a80*/  IMAD R3, R4, 0x8, R3 ;  /* 0x0000000804037824 */ /* 0x000fe200078e0203 */
[----:B0-----:R-:W-:Y:S06]  /*10a90*/  @!P0 BRA `(.L_x_119) ;  /* 0x0000001000d48947 */ /* 0x001fec0003800000 */
.L_x_164:
[----:B------:R-:W2:Y:S02]  /*10aa0*/  SYNCS.PHASECHK.TRANS64.TRYWAIT P0, [R3+URZ], R2 ;  /* 0x00000002030075a7 */ /* 0x000ea4000800017f */
[----:B--2---:R-:W-:Y:S05]  /*10ab0*/  @!P0 BRA `(.L_x_120) ;  /* 0x0000001000e08947 */ /* 0x004fea0003800000 */
.L_x_165:
[----:B------:R-:W-:Y:S05]  /*10ac0*/  @!P2 BRA `(.L_x_121) ;  /* 0x000000000004a947 */ /* 0x000fea0003800000 */
[----:B------:R-:W-:Y:S01]  /*10ad0*/  BPT.TRAP 0x1 ;  /* 0x000000040000795c */ /* 0x000fe20000300000 */
.L_x_121:
[----:B--2---:R-:W-:-:S04]  /*10ae0*/  VIADD R3, R0, 0x34860 ;  /* 0x0003486000037836 */ /* 0x004fc80000000000 */
[----:B------:R-:W-:-:S04]  /*10af0*/  IMAD R18, R18, 0x8, R3 ;  /* 0x0000000812127824 */ /* 0x000fc800078e0203 */
[----:B------:R-:W2:Y:S02]  /*10b00*/  SYNCS.PHASECHK.TRANS64.TRYWAIT P0, [R18+URZ], R5 ;  /* 0x00000005120075a7 */ /* 0x000ea4000800017f */
[----:B--2---:R-:W-:Y:S05]  /*10b10*/  @!P0 BRA `(.L_x_122) ;  /* 0x0000001000dc8947 */ /* 0x004fea0003800000 */
.L_x_166:
[----:B------:R-:W-:-:S07]  /*10b20*/  IMAD R3, R4, 0x8, R3 ;  /* 0x0000000804037824 */ /* 0x000fce00078e0203 */
.L_x_123:
[----:B---3--:R3:W4:Y:S02]  /*10b30*/  SYNCS.PHASECHK.TRANS64.TRYWAIT P0, [R3+URZ], R2 ;  /* 0x00000002030075a7 */ /* 0x008724000800017f */
[----:B----4-:R-:W-:Y:S05]  /*10b40*/  @!P0 NANOSLEEP.SYNCS 0x989680 ;  /* 0x009896800000895d */ /* 0x010fea0003900000 */
[----:B------:R-:W4:Y:S02]  /*10b50*/  @!P0 SYNCS.PHASECHK.TRANS64 P0, [R3+URZ], R2 ;  /* 0x00000002030085a7 */ /* 0x000f24000800007f */
[----:B----4-:R-:W-:Y:S05]  /*10b60*/  @!P0 BRA `(.L_x_123) ;  /* 0xfffffffc00f08947 */ /* 0x010fea000383ffff */
.L_x_116:
[----:B------:R-:W-:Y:S05]  /*10b70*/  BSYNC B0 ;  /* 0x0000000000007941 */ /* 0x000fea0003800000 */
.L_x_115:
[----:B------:R-:W-:Y:S05]  /*10b80*/  EXIT ;  /* 0x000000000000794d */ /* 0x000fea0003800000 */
.L_x_10:
[----:B0-----:R-:W-:-:S04]  /*10b90*/  IMAD.U32 R3, RZ, RZ, UR61 ;  /* 0x0000003dff037e24 */ /* 0x001fc8000f8e00ff */
[----:B------:R0:W1:Y:S03]  /*10ba0*/  SYNCS.PHASECHK.TRANS64.TRYWAIT P1, [R3+URZ+0x34800], R0 ;  /* 0x03480000030075a7 */ /* 0x000066000802017f */
[----:B-1----:R-:W-:Y:S05]  /*10bb0*/  @!P1 NANOSLEEP.SYNCS 0x989680 ;  /* 0x009896800000995d */ /* 0x002fea0003900000 */
[----:B------:R-:W1:Y:S02]  /*10bc0*/  @!P1 SYNCS.PHASECHK.TRANS64 P1, [R3+URZ+0x34800], R0 ;  /* 0x03480000030095a7 */ /* 0x000e64000802007f */
[----:B-1----:R-:W-:Y:S05]  /*10bd0*/  @!P1 BRA `(.L_x_10) ;  /* 0xfffffffc00ec9947 */ /* 0x002fea000383ffff */
[----:B------:R-:W-:Y:S05]  /*10be0*/  BRA `(.L_x_124) ;  /* 0xffffff0400747947 */ /* 0x000fea000383ffff */
.L_x_14:
[----:B-1----:R1:W2:Y:S02]  /*10bf0*/  SYNCS.PHASECHK.TRANS64.TRYWAIT P2, [R11+URZ+0x34830], R0 ;  /* 0x034830000b0075a7 */ /* 0x0022a4000804017f */
[----:B--2---:R-:W-:Y:S05]  /*10c00*/  @!P2 NANOSLEEP.SYNCS 0x989680 ;  /* 0x009896800000a95d */ /* 0x004fea0003900000 */
[----:B------:R-:W2:Y:S02]  /*10c10*/  @!P2 SYNCS.PHASECHK.TRANS64 P2, [R11+URZ+0x34830], R0 ;  /* 0x034830000b00a5a7 */ /* 0x000ea4000804007f */
[----:B--2---:R-:W-:Y:S05]  /*10c20*/  @!P2 BRA `(.L_x_14) ;  /* 0xfffffffc00f0a947 */ /* 0x004fea000383ffff */
[----:B------:R-:W-:Y:S05]  /*10c30*/  BRA `(.L_x_13) ;  /* 0xffffff0400a47947 */ /* 0x000fea000383ffff */
.L_x_19:
[----:B-1----:R-:W-:-:S04]  /*10c40*/  IMAD.U32 R10, RZ, RZ, UR6 ;  /* 0x00000006ff0a7e24 */ /* 0x002fc8000f8e00ff */
[----:B------:R1:W2:Y:S03]  /*10c50*/  SYNCS.PHASECHK.TRANS64.TRYWAIT P2, [R10+URZ+0x34830], R3 ;  /* 0x034830030a0075a7 */ /* 0x0002a6000804017f */
[----:B--2---:R-:W-:Y:S05]  /*10c60*/  @!P2 NANOSLEEP.SYNCS 0x989680 ;  /* 0x009896800000a95d */ /* 0x004fea0003900000 */
[----:B------:R-:W2:Y:S02]  /*10c70*/  @!P2 SYNCS.PHASECHK.TRANS64 P2, [R10+URZ+0x34830], R3 ;  /* 0x034830030a00a5a7 */ /* 0x000ea4000804007f */
[----:B--2---:R-:W-:Y:S05]  /*10c80*/  @!P2 BRA `(.L_x_19) ;  /* 0xfffffffc00eca947 */ /* 0x004fea000383ffff */
[----:B------:R-:W-:Y:S05]  /*10c90*/  BRA `(.L_x_16) ;  /* 0xffffff5400b87947 */ /* 0x000fea000383ffff */
.L_x_23:
[----:B-1----:R-:W-:-:S04]  /*10ca0*/  IMAD.U32 R10, RZ, RZ, UR6 ;  /* 0x00000006ff0a7e24 */ /* 0x002fc8000f8e00ff */
[----:B------:R1:W2:Y:S03]  /*10cb0*/  SYNCS.PHASECHK.TRANS64.TRYWAIT P2, [R10+URZ+0x34850], R3 ;  /* 0x034850030a0075a7 */ /* 0x0002a6000804017f */
[----:B--2---:R-:W-:Y:S05]  /*10cc0*/  @!P2 NANOSLEEP.SYNCS 0x989680 ;  /* 0x009896800000a95d */ /* 0x004fea0003900000 */
[----:B------:R-:W2:Y:S02]  /*10cd0*/  @!P2 SYNCS.PHASECHK.TRANS64 P2, [R10+URZ+0x34850], R3 ;  /* 0x034850030a00a5a7 */ /* 0x000ea4000804007f */
[----:B--2---:R-:W-:Y:S05]  /*10ce0*/  @!P2 BRA `(.L_x_23) ;  /* 0xfffffffc00eca947 */ /* 0x004fea000383ffff */
[----:B------:R-:W-:Y:S05]  /*10cf0*/  BRA `(.L_x_20) ;  /* 0xffffff7c00647947 */ /* 0x000fea000383ffff */
.L_x_28:
[----:B-1----:R-:W-:-:S04]  /*10d00*/  IMAD.U32 R5, RZ, RZ, UR8 ;  /* 0x00000008ff057e24 */ /* 0x002fc8000f8e00ff */
[----:B------:R1:W2:Y:S03]  /*10d10*/  SYNCS.PHASECHK.TRANS64.TRYWAIT P0, [R5+URZ+0x34850], R0 ;  /* 0x03485000050075a7 */ /* 0x0002a6000800017f */
[----:B--2---:R-:W-:Y:S05]  /*10d20*/  @!P0 NANOSLEEP.SYNCS 0x989680 ;  /* 0x009896800000895d */ /* 0x004fea0003900000 */
[----:B------:R-:W2:Y:S02]  /*10d30*/  @!P0 SYNCS.PHASECHK.TRANS64 P0, [R5+URZ+0x34850], R0 ;  /* 0x03485000050085a7 */ /* 0x000ea4000800007f */
[----:B--2---:R-:W-:Y:S05]  /*10d40*/  @!P0 BRA `(.L_x_28) ;  /* 0xfffffffc00ec8947 */ /* 0x004fea000383ffff */
[----:B------:R-:W-:Y:S05]  /*10d50*/  BRA `(.L_x_27) ;  /* 0xffffffa000407947 */ /* 0x000fea000383ffff */
.L_x_42:
[----:B------:R-:W2:Y:S01]  /*10d60*/  S2R R0, SR_TID.X ;  /* 0x0000000000007919 */ /* 0x000ea20000002100 */
[----:B------:R-:W-:Y:S01]  /*10d70*/  BSSY B0, `(.L_x_125) ;  /* 0x000000a000007945 */ /* 0x000fe20003800000 */
[----:B------:R-:W-:Y:S02]  /*10d80*/  IMAD.MOV.U32 R12, RZ, RZ, RZ ;  /* 0x000000ffff0c7224 */ /* 0x000fe400078e00ff */
[----:B------:R-:W-:Y:S02]  /*10d90*/  IMAD.MOV.U32 R11, RZ, RZ, 0x1f ;  /* 0x0000001fff0b7424 */ /* 0x000fe400078e00ff */
[----:B------:R-:W-:Y:S01]  /*10da0*/  IMAD.MOV.U32 R15, RZ, RZ, -0x1 ;  /* 0xffffffffff0f7424 */ /* 0x000fe200078e00ff */
[----:B--2---:R-:W-:-:S04]  /*10db0*/  SHF.R.U32.HI R0, RZ, 0x5, R0 ;  /* 0x00000005ff007819 */ /* 0x004fc80000011600 */
[----:B------:R-:W-:-:S05]  /*10dc0*/  LOP3.LUT R0, R0, 0x3, RZ, 0xc0, !PT ;  /* 0x0000000300007812 */ /* 0x000fca00078ec0ff */
[----:B------:R-:W-:-:S07]  /*10dd0*/  IMAD.MOV.U32 R13, RZ, RZ, R0 ;  /* 0x000000ffff0d7224 */ /* 0x000fce00078e0000 */
[----:B01----:R-:W-:Y:S05]  /*10de0*/  WARPSYNC.COLLECTIVE R15, `(.L_x_126) ;  /* 0x000000000f087348 */ /* 0x003fea0003c00000 */
[----:B------:R2:W3:Y:S02]  /*10df0*/  SHFL.IDX P6, R14, R13, R12, R11 ;  /* 0x0000000c0d0e7389 */ /* 0x0004e400000c000b */
[----:B0123--:R-:W-:Y:S01]  /*10e00*/  ENDCOLLECTIVE ;  /* 0x000000000000791b */ /* 0x00ffe20003800000 */
.L_x_126:
[----:B------:R-:W-:Y:S05]  /*10e10*/  BSYNC B0 ;  /* 0x0000000000007941 */ /* 0x000fea0003800000 */
.L_x_125:
[----:B------:R-:W-:Y:S05]  /*10e20*/  BRA `(.L_x_127) ;  /* 0xffffffc400f87947 */ /* 0x000fea000383ffff */
.L_x_44:
[----:B------:R-:W-:Y:S01]  /*10e30*/  BSSY B0, `(.L_x_128) ;  /* 0x0000006000007945 */ /* 0x000fe20003800000 */
[----:B------:R-:W-:-:S07]  /*10e40*/  IMAD.MOV.U32 R15, RZ, RZ, -0x1 ;  /* 0xffffffffff0f7424 */ /* 0x000fce00078e00ff */
[----:B012---:R-:W-:Y:S05]  /*10e50*/  WARPSYNC.COLLECTIVE R15, `(.L_x_129) ;  /* 0x000000000f0c7348 */ /* 0x007fea0003c00000 */
[----:B------:R-:W-:Y:S02]  /*10e60*/  ELECT P6, UR62, PT ;  /* 0x00000000003e782f */ /* 0x000fe400038c0000 */
[----:B------:R-:W-:Y:S01]  /*10e70*/  MOV R14, UR62 ;  /* 0x0000003e000e7c02 */ /* 0x000fe20008000f00 */
[----:B012---:R-:W-:Y:S10]  /*10e80*/  ENDCOLLECTIVE ;  /* 0x000000000000791b */ /* 0x007ff40003800000 */
.L_x_129:
[----:B------:R-:W-:Y:S05]  /*10e90*/  BSYNC B0 ;  /* 0x0000000000007941 */ /* 0x000fea0003800000 */
.L_x_128:
[----:B------:R-:W-:Y:S05]  /*10ea0*/  BRA `(.L_x_130) ;  /* 0xffffffc400f87947 */ /* 0x000fea000383ffff */
.L_x_46:
[----:B--2---:R2:W4:Y:S02]  /*10eb0*/  SYNCS.PHASECHK.TRANS64.TRYWAIT P0, [R0+URZ+0x34840], R2 ;  /* 0x03484002000075a7 */ /* 0x004524000800017f */
[----:B----4-:R-:W-:Y:S05]  /*10ec0*/  @!P0 NANOSLEEP.SYNCS 0x989680 ;  /* 0x009896800000895d */ /* 0x010fea0003900000 */
[----:B------:R-:W4:Y:S02]  /*10ed0*/  @!P0 SYNCS.PHASECHK.TRANS64 P0, [R0+URZ+0x34840], R2 ;  /* 0x03484002000085a7 */ /* 0x000f24000800007f */
[----:B----4-:R-:W-:Y:S05]  /*10ee0*/  @!P0 BRA `(.L_x_46) ;  /* 0xfffffffc00f08947 */ /* 0x010fea000383ffff */
[----:B------:R-:W-:Y:S05]  /*10ef0*/  BRA `(.L_x_131) ;  /* 0xffffffc800587947 */ /* 0x000fea000383ffff */
.L_x_49:
[----:B------:R-:W-:Y:S01]  /*10f00*/  IMAD.MOV.U32 R13, RZ, RZ, R2 ;  /* 0x000000ffff0d7224 */ /* 0x000fe200078e0002 */
[----:B------:R-:W0:Y:S01]  /*10f10*/  S2R R6, SR_TID.X ;  /* 0x0000000000067919 */ /* 0x000e220000002100 */
[----:B------:R-:W-:Y:S02]  /*10f20*/  IMAD.MOV.U32 R12, RZ, RZ, RZ ;  /* 0x000000ffff0c7224 */ /* 0x000fe400078e00ff */
[----:B------:R-:W-:Y:S02]  /*10f30*/  IMAD.MOV.U32 R11, RZ, RZ, 0x181f ;  /* 0x0000181fff0b7424 */ /* 0x000fe400078e00ff */
[----:B------:R-:W-:-:S07]  /*10f40*/  IMAD.MOV.U32 R15, RZ, RZ, -0x1 ;  /* 0xffffffffff0f7424 */ /* 0x000fce00078e00ff */
[----:B0----5:R-:W-:Y:S05]  /*10f50*/  WARPSYNC.COLLECTIVE R15, `(.L_x_132) ;  /* 0x000000000f087348 */ /* 0x021fea0003c00000 */
[----:B------:R1:W2:Y:S02]  /*10f60*/  SHFL.IDX P6, R14, R13, R12, R11 ;  /* 0x0000000c0d0e7389 */ /* 0x0002a400000c000b */
[----:B012--5:R-:W-:Y:S01]  /*10f70*/  ENDCOLLECTIVE ;  /* 0x000000000000791b */ /* 0x027fe20003800000 */
.L_x_132:
[----:B------:R-:W-:Y:S01]  /*10f80*/  IMAD.MOV.U32 R13, RZ, RZ, R0 ;  /* 0x000000ffff0d7224 */ /* 0x000fe200078e0000 */
[----:B------:R-:W-:Y:S01]  /*10f90*/  LOP3.LUT R6, R6, 0x7f, RZ, 0xc0, !PT ;  /* 0x0000007f06067812 */ /* 0x000fe200078ec0ff */
[----:B------:R-:W-:-:S07]  /*10fa0*/  IMAD.MOV.U32 R7, RZ, RZ, R14 ;  /* 0x000000ffff077224 */ /* 0x000fce00078e000e */
[----:B------:R-:W-:Y:S05]  /*10fb0*/  WARPSYNC.COLLECTIVE R15, `(.L_x_133) ;  /* 0x000000000f087348 */ /* 0x000fea0003c00000 */
[----:B------:R0:W1:Y:S02]  /*10fc0*/  SHFL.IDX P6, R14, R13, R12, R11 ;  /* 0x0000000c0d0e7389 */ /* 0x00006400000c000b */
[----:B01----:R-:W-:Y:S01]  /*10fd0*/  ENDCOLLECTIVE ;  /* 0x000000000000791b */ /* 0x003fe20003800000 */
.L_x_133:
[----:B------:R-:W-:Y:S01]  /*10fe0*/  SHF.R.U32.HI R5, RZ, 0x3, R6 ;  /* 0x00000003ff057819 */ /* 0x000fe20000011606 */
[----:B------:R-:W-:Y:S01]  /*10ff0*/  ULDC UR4, c[0x0][0x288] ;  /* 0x0000a20000047ab9 */ /* 0x000fe20000000800 */
[----:B------:R-:W-:Y:S01]  /*11000*/  ULDC.64 UR6, c[0x0][0x208] ;  /* 0x0000820000067ab9 */ /* 0x000fe20000000a00 */
[----:B------:R-:W-:Y:S02]  /*11010*/  IMAD R3, R8, UR4, RZ ;  /* 0x0000000408037c24 */ /* 0x000fe4000f8e02ff */
[----:B------:R-:W-:-:S04]  /*11020*/  IMAD.IADD R4, R5, 0x1, R4 ;  /* 0x0000000105047824 */ /* 0x000fc800078e0204 */
[C---:B------:R-:W-:Y:S01]  /*11030*/  VIADD R5, R4.reuse, 0x10 ;  /* 0x0000001004057836 */ /* 0x040fe20000000000 */
[----:B------:R-:W-:Y:S01]  /*11040*/  ISETP.GE.AND P2, PT, R4, R3, PT ;  /* 0x000000030400720c */ /* 0x000fe20003f46270 */
[----:B------:R-:W-:Y:S02]  /*11050*/  IMAD.MOV.U32 R13, RZ, RZ, R2 ;  /* 0x000000ffff0d7224 */ /* 0x000fe400078e0002 */
[----:B------:R-:W-:Y:S02]  /*11060*/  IMAD.MOV.U32 R12, RZ, RZ, 0x1 ;  /* 0x00000001ff0c7424 */ /* 0x000fe400078e00ff */
[----:B------:R-:W-:-:S08]  /*11070*/  IMAD.MOV.U32 R6, RZ, RZ, R14 ;  /* 0x000000ffff067224 */ /* 0x000fd000078e000e */
[----:B------:R-:W-:-:S05]  /*11080*/  @!P2 LEA R6, P3, R10, R6, 0x1 ;  /* 0x000000060a06a211 */ /* 0x000fca00078608ff */
[----:B------:R-:W-:-:S05]  /*11090*/  @!P2 IMAD.X R7, RZ, RZ, R7, P3 ;  /* 0x000000ffff07a224 */ /* 0x000fca00018e0607 */
[----:B------:R-:W-:Y:S01]  /*110a0*/  @!PT LDS RZ, [RZ] ;  /* 0x00000000fffff984 */ /* 0x000fe20000000800 */
[----:B------:R-:W-:Y:S01]  /*110b0*/  @!PT LDS RZ, [RZ] ;  /* 0x00000000fffff984 */ /* 0x000fe20000000800 */
[----:B------:R-:W-:Y:S01]  /*110c0*/  @!PT LDS RZ, [RZ] ;  /* 0x00000000fffff984 */ /* 0x000fe20000000800 */
[----:B------:R0:W-:Y:S04]  /*110d0*/  @!P2 LDGSTS.E.BYPASS.LTC128B.128 [R9+0x16400], desc[UR6][R6.64], !P0 ;  /* 0x164000000609afae */ /* 0x0001e8000c101d46 */
[----:B------:R0:W-:Y:S01]  /*110e0*/  @!P2 LDGSTS.E.BYPASS.LTC128B.128 [R9+0x1a400], desc[UR6][R6.64+0x80], !P1 ;  /* 0x1a4000800609afae */ /* 0x0001e2000c901d46 */
[----:B------:R-:W-:-:S13]  /*110f0*/  ISETP.GE.AND P2, PT, R5, R3, PT ;  /* 0x000000030500720c */ /* 0x000fda0003f46270 */
[----:B0-----:R-:W-:Y:S05]  /*11100*/  WARPSYNC.COLLECTIVE R15, `(.L_x_134) ;  /* 0x000000000f087348 */ /* 0x001fea0003c00000 */
[----:B------:R1:W2:Y:S02]  /*11110*/  SHFL.IDX P6, R14, R13, R12, R11 ;  /* 0x0000000c0d0e7389 */ /* 0x0002a400000c000b */
[----:B012---:R-:W-:Y:S01]  /*11120*/  ENDCOLLECTIVE ;  /* 0x000000000000791b */ /* 0x007fe20003800000 */
.L_x_134:
[----:B------:R-:W-:Y:S02]  /*11130*/  IMAD.MOV.U32 R13, RZ, RZ, R0 ;  /* 0x000000ffff0d7224 */ /* 0x000fe400078e0000 */
[----:B------:R-:W-:-:S07]  /*11140*/  IMAD.MOV.U32 R8, RZ, RZ, R14 ;  /* 0x000000ffff087224 */ /* 0x000fce00078e000e */
[----:B------:R-:W-:Y:S05]  /*11150*/  WARPSYNC.COLLECTIVE R15, `(.L_x_135) ;  /* 0x000000000f087348 */ /* 0x000fea0003c00000 */
[----:B------:R0:W1:Y:S02]  /*11160*/  SHFL.IDX P6, R14, R13, R12, R11 ;  /* 0x0000000c0d0e7389 */ /* 0x00006400000c000b */
[----:B01----:R-:W-:Y:S01]  /*11170*/  ENDCOLLECTIVE ;  /* 0x000000000000791b */ /* 0x003fe20003800000 */
.L_x_135:
[----:B------:R-:W-:Y:S01]  /*11180*/  ULDC.64 UR4, c[0x0][0x208] ;  /* 0x0000820000047ab9 */ /* 0x000fe20000000a00 */
[----:B------:R-:W-:Y:S02]  /*11190*/  IMAD.MOV.U32 R13, RZ, RZ, R2 ;  /* 0x000000ffff0d7224 */ /* 0x000fe400078e0002 */
[----:B------:R-:W-:Y:S02]  /*111a0*/  IMAD.MOV.U32 R12, RZ, RZ, 0x2 ;  /* 0x00000002ff0c7424 */ /* 0x000fe400078e00ff */
[----:B------:R-:W-:-:S05]  /*111b0*/  IMAD.MOV.U32 R5, RZ, RZ, R14 ;  /* 0x000000ffff057224 */ /* 0x000fca00078e000e */
[----:B------:R-:W-:-:S05]  /*111c0*/  @!P2 LEA R5, P3, R10, R5, 0x1 ;  /* 0x000000050a05a211 */ /* 0x000fca00078608ff */
[----:B------:R-:W-:Y:S02]  /*111d0*/  @!P2 IMAD.X R6, RZ, RZ, R8, P3 ;  /* 0x000000ffff06a224 */ /* 0x000fe400018e0608 */
[C---:B------:R-:W-:Y:S02]  /*111e0*/  VIADD R8, R4.reuse, 0x60 ;  /* 0x0000006004087836 */ /* 0x040fe40000000000 */
[----:B------:R-:W-:Y:S02]  /*111f0*/  @!P2 IMAD.MOV.U32 R7, RZ, RZ, R6 ;  /* 0x000000ffff07a224 */ /* 0x000fe400078e0006 */
[----:B------:R-:W-:Y:S02]  /*11200*/  @!P2 IMAD.MOV.U32 R6, RZ, RZ, R5 ;  /* 0x000000ffff06a224 */ /* 0x000fe400078e0005 */
[----:B------:R-:W-:-:S03]  /*11210*/  VIADD R5, R4, 0x20 ;  /* 0x0000002004057836 */ /* 0x000fc60000000000 */
        /* <DEDUP_REMOVED lines=9> */
.L_x_136:
[----:B------:R-:W-:Y:S02]  /*112b0*/  IMAD.MOV.U32 R13, RZ, RZ, R0 ;  /* 0x000000ffff0d7224 */ /* 0x000fe400078e0000 */
[----:B------:R-:W-:-:S07]  /*112c0*/  IMAD.MOV.U32 R5, RZ, RZ, R14 ;  /* 0x000000ffff057224 */ /* 0x000fce00078e000e */
[----:B------:R-:W-:Y:S05]  /*112d0*/  WARPSYNC.COLLECTIVE R15, `(.L_x_137) ;  /* 0x000000000f087348 */ /* 0x000fea0003c00000 */
[----:B------:R0:W1:Y:S02]  /*112e0*/  SHFL.IDX P6, R14, R13, R12, R11 ;  /* 0x0000000c0d0e7389 */ /* 0x00006400000c000b */
[----:B01----:R-:W-:Y:S01]  /*112f0*/  ENDCOLLECTIVE ;  /* 0x000000000000791b */ /* 0x003fe20003800000 */
.L_x_137:
[----:B------:R-:W-:Y:S01]  /*11300*/  ULDC.64 UR4, c[0x0][0x208] ;  /* 0x0000820000047ab9 */ /* 0x000fe20000000a00 */
[----:B------:R-:W-:Y:S02]  /*11310*/  IMAD.MOV.U32 R13, RZ, RZ, R2 ;  /* 0x000000ffff0d7224 */ /* 0x000fe400078e0002 */
[----:B------:R-:W-:Y:S02]  /*11320*/  IMAD.MOV.U32 R12, RZ, RZ, 0x3 ;  /* 0x00000003ff0c7424 */ /* 0x000fe400078e00ff */
[----:B------:R-:W-:-:S05]  /*11330*/  IMAD.MOV.U32 R6, RZ, RZ, R14 ;  /* 0x000000ffff067224 */ /* 0x000fca00078e000e */
[----:B------:R-:W-:-:S05]  /*11340*/  @!P2 LEA R6, P3, R10, R6, 0x1 ;  /* 0x000000060a06a211 */ /* 0x000fca00078608ff */
[----:B------:R-:W-:-:S04]  /*11350*/  @!P2 IMAD.X R5, RZ, RZ, R5, P3 ;  /* 0x000000ffff05a224 */ /* 0x000fc800018e0605 */
        /* <DEDUP_REMOVED lines=11> */
.L_x_138:
[----:B------:R-:W-:Y:S02]  /*11410*/  IMAD.MOV.U32 R13, RZ, RZ, R0 ;  /* 0x000000ffff0d7224 */ /* 0x000fe400078e0000 */
[----:B------:R-:W-:-:S07]  /*11420*/  IMAD.MOV.U32 R5, RZ, RZ, R14 ;  /* 0x000000ffff057224 */ /* 0x000fce00078e000e */
[----:B------:R-:W-:Y:S05]  /*11430*/  WARPSYNC.COLLECTIVE R15, `(.L_x_139) ;  /* 0x000000000f087348 */ /* 0x000fea0003c00000 */
[----:B------:R0:W1:Y:S02]  /*11440*/  SHFL.IDX P6, R14, R13, R12, R11 ;  /* 0x0000000c0d0e7389 */ /* 0x00006400000c000b */
[----:B01----:R-:W-:Y:S01]  /*11450*/  ENDCOLLECTIVE ;  /* 0x000000000000791b */ /* 0x003fe20003800000 */
.L_x_139:
        /* <DEDUP_REMOVED lines=17> */
.L_x_140:
[----:B------:R-:W-:Y:S02]  /*11570*/  IMAD.MOV.U32 R13, RZ, RZ, R0 ;  /* 0x000000ffff0d7224 */ /* 0x000fe400078e0000 */
[----:B------:R-:W-:-:S07]  /*11580*/  IMAD.MOV.U32 R5, RZ, RZ, R14 ;  /* 0x000000ffff057224 */ /* 0x000fce00078e000e */
[----:B------:R-:W-:Y:S05]  /*11590*/  WARPSYNC.COLLECTIVE R15, `(.L_x_141) ;  /* 0x000000000f087348 */ /* 0x000fea0003c00000 */
[----:B------:R0:W1:Y:S02]  /*115a0*/  SHFL.IDX P6, R14, R13, R12, R11 ;  /* 0x0000000c0d0e7389 */ /* 0x00006400000c000b */
[----:B01----:R-:W-:Y:S01]  /*115b0*/  ENDCOLLECTIVE ;  /* 0x000000000000791b */ /* 0x003fe20003800000 */
.L_x_141:
        /* <DEDUP_REMOVED lines=17> */
.L_x_142:
[----:B------:R-:W-:Y:S02]  /*116d0*/  IMAD.MOV.U32 R13, RZ, RZ, R0 ;  /* 0x000000ffff0d7224 */ /* 0x000fe400078e0000 */
[----:B------:R-:W-:-:S07]  /*116e0*/  IMAD.MOV.U32 R5, RZ, RZ, R14 ;  /* 0x000000ffff057224 */ /* 0x000fce00078e000e */
[----:B------:R-:W-:Y:S05]  /*116f0*/  WARPSYNC.COLLECTIVE R15, `(.L_x_143) ;  /* 0x000000000f087348 */ /* 0x000fea0003c00000 */
[----:B------:R0:W1:Y:S02]  /*11700*/  SHFL.IDX P6, R14, R13, R12, R11 ;  /* 0x0000000c0d0e7389 */ /* 0x00006400000c000b */
[----:B01----:R-:W-:Y:S01]  /*11710*/  ENDCOLLECTIVE ;  /* 0x000000000000791b */ /* 0x003fe20003800000 */
.L_x_143:
[----:B------:R-:W-:Y:S01]  /*11720*/  ULDC.64 UR4, c[0x0][0x208] ;  /* 0x0000820000047ab9 */ /* 0x000fe20000000a00 */
[----:B------:R-:W-:Y:S02]  /*11730*/  IMAD.MOV.U32 R13, RZ, RZ, R2 ;  /* 0x000000ffff0d7224 */ /* 0x000fe400078e0002 */
[----:B------:R-:W-:Y:S02]  /*11740*/  IMAD.MOV.U32 R12, RZ, RZ, 0x6 ;  /* 0x00000006ff0c7424 */ /* 0x000fe400078e00ff */
[----:B------:R-:W-:-:S05]  /*11750*/  IMAD.MOV.U32 R6, RZ, RZ, R14 ;  /* 0x000000ffff067224 */ /* 0x000fca00078e000e */
[----:B------:R-:W-:-:S05]  /*11760*/  @!P2 LEA R6, P3, R10, R6, 0x1 ;  /* 0x000000060a06a211 */ /* 0x000fca00078608ff */
[----:B------:R-:W-:-:S04]  /*11770*/  @!P2 IMAD.X R5, RZ, RZ, R5, P3 ;  /* 0x000000ffff05a224 */ /* 0x000fc800018e0605 */
[----:B------:R-:W-:-:S05]  /*11780*/  @!P2 IMAD.MOV.U32 R7, RZ, RZ, R5 ;  /* 0x000000ffff07a224 */ /* 0x000fca00078e0005 */
        /* <DEDUP_REMOVED lines=9> */
.L_x_144:
[----:B------:R-:W-:Y:S02]  /*11820*/  IMAD.MOV.U32 R13, RZ, RZ, R0 ;  /* 0x000000ffff0d7224 */ /* 0x000fe400078e0000 */
[----:B------:R-:W-:-:S07]  /*11830*/  IMAD.MOV.U32 R5, RZ, RZ, R14 ;  /* 0x000000ffff057224 */ /* 0x000fce00078e000e */
[----:B------:R-:W-:Y:S05]  /*11840*/  WARPSYNC.COLLECTIVE R15, `(.L_x_145) ;  /* 0x000000000f087348 */ /* 0x000fea0003c00000 */
[----:B------:R0:W1:Y:S02]  /*11850*/  SHFL.IDX P6, R14, R13, R12, R11 ;  /* 0x0000000c0d0e7389 */ /* 0x00006400000c000b */
[----:B01----:R-:W-:Y:S01]  /*11860*/  ENDCOLLECTIVE ;  /* 0x000000000000791b */ /* 0x003fe20003800000 */
.L_x_145:
        /* <DEDUP_REMOVED lines=11> */
[----:B------:R0:W-:Y:S02]  /*11920*/  @!P2 LDGSTS.E.BYPASS.LTC128B.128 [R9+0x1d400], desc[UR4][R6.64+0x80], !P1 ;  /* 0x1d4000800609afae */ /* 0x0001e4000c901d44 */
[----:B0-----:R-:W-:Y:S05]  /*11930*/  WARPSYNC.COLLECTIVE R15, `(.L_x_146) ;  /* 0x000000000f087348 */ /* 0x001fea0003c00000 */
[----:B------:R1:W2:Y:S02]  /*11940*/  SHFL.IDX P6, R14, R13, R12, R11 ;  /* 0x0000000c0d0e7389 */ /* 0x0002a400000c000b */
[----:B012---:R-:W-:Y:S01]  /*11950*/  ENDCOLLECTIVE ;  /* 0x000000000000791b */ /* 0x007fe20003800000 */
.L_x_146:
[----:B------:R-:W-:Y:S02]  /*11960*/  IMAD.MOV.U32 R13, RZ, RZ, R0 ;  /* 0x000000ffff0d7224 */ /* 0x000fe400078e0000 */
[----:B------:R-:W-:-:S07]  /*11970*/  IMAD.MOV.U32 R5, RZ, RZ, R14 ;  /* 0x000000ffff057224 */ /* 0x000fce00078e000e */
[----:B------:R-:W-:Y:S05]  /*11980*/  WARPSYNC.COLLECTIVE R15, `(.L_x_147) ;  /* 0x000000000f087348 */ /* 0x000fea0003c00000 */
[----:B------:R0:W1:Y:S02]  /*11990*/  SHFL.IDX P6, R14, R13, R12, R11 ;  /* 0x0000000c0d0e7389 */ /* 0x00006400000c000b */
[----:B01----:R-:W-:Y:S01]  /*119a0*/  ENDCOLLECTIVE ;  /* 0x000000000000791b */ /* 0x003fe20003800000 */
.L_x_147:
[----:B------:R-:W-:Y:S01]  /*119b0*/  IMAD.MOV.U32 R0, RZ, RZ, R14 ;  /* 0x000000ffff007224 */ /* 0x000fe200078e000e */
[----:B------:R-:W-:Y:S06]  /*119c0*/  BRA `(.L_x_148) ;  /* 0xffffffc800a47947 */ /* 0x000fec000383ffff */
.L_x_53:
[----:B0-----:R0:W1:Y:S02]  /*119d0*/  SYNCS.PHASECHK.TRANS64.TRYWAIT P0, [R11+URZ+0x34820], R0 ;  /* 0x034820000b0075a7 */ /* 0x001064000800017f */
[----:B-1----:R-:W-:Y:S05]  /*119e0*/  @!P0 NANOSLEEP.SYNCS 0x989680 ;  /* 0x009896800000895d */ /* 0x002fea0003900000 */
[----:B------:R-:W1:Y:S02]  /*119f0*/  @!P0 SYNCS.PHASECHK.TRANS64 P0, [R11+URZ+0x34820], R0 ;  /* 0x034820000b0085a7 */ /* 0x000e64000800007f */
[----:B-1----:R-:W-:Y:S05]  /*11a00*/  @!P0 BRA `(.L_x_53) ;  /* 0xfffffffc00f08947 */ /* 0x002fea000383ffff */
[----:B------:R-:W-:Y:S05]  /*11a10*/  BRA `(.L_x_149) ;  /* 0xffffffc800fc7947 */ /* 0x000fea000383ffff */
.L_x_60:
[----:B-1----:R1:W3:Y:S02]  /*11a20*/  SYNCS.PHASECHK.TRANS64.TRYWAIT P0, [R3+URZ+0x34840], R2 ;  /* 0x03484002030075a7 */ /* 0x0022e4000800017f */
[----:B---3--:R-:W-:Y:S05]  /*11a30*/  @!P0 NANOSLEEP.SYNCS 0x989680 ;  /* 0x009896800000895d */ /* 0x008fea0003900000 */
[----:B------:R-:W3:Y:S02]  /*11a40*/  @!P0 SYNCS.PHASECHK.TRANS64 P0, [R3+URZ+0x34840], R2 ;  /* 0x03484002030085a7 */ /* 0x000ee4000800007f */
[----:B---3--:R-:W-:Y:S05]  /*11a50*/  @!P0 BRA `(.L_x_60) ;  /* 0xfffffffc00f08947 */ /* 0x008fea000383ffff */
[----:B------:R-:W-:Y:S05]  /*11a60*/  BRA `(.L_x_150) ;  /* 0xffffffcc00b07947 */ /* 0x000fea000383ffff */
.L_x_66:
[----:B0-----:R0:W1:Y:S02]  /*11a70*/  SYNCS.PHASECHK.TRANS64.TRYWAIT P0, [R3+URZ+0x60], R2 ;  /* 0x00006002030075a7 */ /* 0x001064000800017f */
[----:B-1----:R-:W-:Y:S05]  /*11a80*/  @!P0 NANOSLEEP.SYNCS 0x989680 ;  /* 0x009896800000895d */ /* 0x002fea0003900000 */
[----:B------:R-:W1:Y:S02]  /*11a90*/  @!P0 SYNCS.PHASECHK.TRANS64 P0, [R3+URZ+0x60], R2 ;  /* 0x00006002030085a7 */ /* 0x000e64000800007f */
[----:B-1----:R-:W-:Y:S05]  /*11aa0*/  @!P0 BRA `(.L_x_66) ;  /* 0xfffffffc00f08947 */ /* 0x002fea000383ffff */
[----:B------:R-:W-:Y:S05]  /*11ab0*/  BRA `(.L_x_151) ;  /* 0xffffffd000807947 */ /* 0x000fea000383ffff */
.L_x_76:
[----:B-1----:R1:W2:Y:S02]  /*11ac0*/  SYNCS.PHASECHK.TRANS64.TRYWAIT P0, [R3+URZ+0x34840], R2 ;  /* 0x03484002030075a7 */ /* 0x0022a4000800017f */
[----:B--2---:R-:W-:Y:S05]  /*11ad0*/  @!P0 NANOSLEEP.SYNCS 0x989680 ;  /* 0x009896800000895d */ /* 0x004fea0003900000 */
[----:B------:R-:W2:Y:S02]  /*11ae0*/  @!P0 SYNCS.PHASECHK.TRANS64 P0, [R3+URZ+0x34840], R2 ;  /* 0x03484002030085a7 */ /* 0x000ea4000800007f */
[----:B--2---:R-:W-:Y:S05]  /*11af0*/  @!P0 BRA `(.L_x_76) ;  /* 0xfffffffc00f08947 */ /* 0x004fea000383ffff */
[----:B------:R-:W-:Y:S05]  /*11b00*/  BRA `(.L_x_152) ;  /* 0xffffffd800047947 */ /* 0x000fea000383ffff */
.L_x_82:
[----:B0-----:R0:W1:Y:S02]  /*11b10*/  SYNCS.PHASECHK.TRANS64.TRYWAIT P0, [R2+URZ+0x60], R3 ;  /* 0x00006003020075a7 */ /* 0x001064000800017f */
[----:B-1----:R-:W-:Y:S05]  /*11b20*/  @!P0 NANOSLEEP.SYNCS 0x989680 ;  /* 0x009896800000895d */ /* 0x002fea0003900000 */
[----:B------:R-:W1:Y:S02]  /*11b30*/  @!P0 SYNCS.PHASECHK.TRANS64 P0, [R2+URZ+0x60], R3 ;  /* 0x00006003020085a7 */ /* 0x000e64000800007f */
[----:B-1----:R-:W-:Y:S05]  /*11b40*/  @!P0 BRA `(.L_x_82) ;  /* 0xfffffffc00f08947 */ /* 0x002fea000383ffff */
[----:B------:R-:W-:Y:S05]  /*11b50*/  BRA `(.L_x_153) ;  /* 0xffffffd800d47947 */ /* 0x000fea000383ffff */
.L_x_91:
[----:B--2---:R2:W3:Y:S02]  /*11b60*/  SYNCS.PHASECHK.TRANS64.TRYWAIT P0, [R2+URZ+0x34840], R3 ;  /* 0x03484003020075a7 */ /* 0x0044e4000800017f */
[----:B---3--:R-:W-:Y:S05]  /*11b70*/  @!P0 NANOSLEEP.SYNCS 0x989680 ;  /* 0x009896800000895d */ /* 0x008fea0003900000 */
[----:B------:R-:W3:Y:S02]  /*11b80*/  @!P0 SYNCS.PHASECHK.TRANS64 P0, [R2+URZ+0x34840], R3 ;  /* 0x03484003020085a7 */ /* 0x000ee4000800007f */
[----:B---3--:R-:W-:Y:S05]  /*11b90*/  @!P0 BRA `(.L_x_91) ;  /* 0xfffffffc00f08947 */ /* 0x008fea000383ffff */
[----:B------:R-:W-:Y:S05]  /*11ba0*/  BRA `(.L_x_154) ;  /* 0xffffffe000287947 */ /* 0x000fea000383ffff */
.L_x_97:
[----:B0-----:R0:W1:Y:S02]  /*11bb0*/  SYNCS.PHASECHK.TRANS64.TRYWAIT P0, [R2+URZ+0x60], R5 ;  /* 0x00006005020075a7 */ /* 0x001064000800017f */
[----:B-1----:R-:W-:Y:S05]  /*11bc0*/  @!P0 NANOSLEEP.SYNCS 0x989680 ;  /* 0x009896800000895d */ /* 0x002fea0003900000 */
[----:B------:R-:W1:Y:S02]  /*11bd0*/  @!P0 SYNCS.PHASECHK.TRANS64 P0, [R2+URZ+0x60], R5 ;  /* 0x00006005020085a7 */ /* 0x000e64000800007f */
[----:B-1----:R-:W-:Y:S05]  /*11be0*/  @!P0 BRA `(.L_x_97) ;  /* 0xfffffffc00f08947 */ /* 0x002fea000383ffff */
[----:B------:R-:W-:Y:S05]  /*11bf0*/  BRA `(.L_x_155) ;  /* 0xffffffe000f87947 */ /* 0x000fea000383ffff */
.L_x_106:
[----:B0-----:R0:W3:Y:S02]  /*11c00*/  SYNCS.PHASECHK.TRANS64.TRYWAIT P0, [R0+URZ+0x34860], R3 ;  /* 0x03486003000075a7 */ /* 0x0010e4000800017f */
[----:B---3--:R-:W-:Y:S05]  /*11c10*/  @!P0 NANOSLEEP.SYNCS 0x989680 ;  /* 0x009896800000895d */ /* 0x008fea0003900000 */
[----:B------:R-:W3:Y:S02]  /*11c20*/  @!P0 SYNCS.PHASECHK.TRANS64 P0, [R0+URZ+0x34860], R3 ;  /* 0x03486003000085a7 */ /* 0x000ee4000800007f */
[----:B---3--:R-:W-:Y:S05]  /*11c30*/  @!P0 BRA `(.L_x_106) ;  /* 0xfffffffc00f08947 */ /* 0x008fea000383ffff */
[----:B------:R-:W-:Y:S05]  /*11c40*/  BRA `(.L_x_156) ;  /* 0xffffffe400f47947 */ /* 0x000fea000383ffff */
.L_x_113:
[----:B0-----:R0:W2:Y:S02]  /*11c50*/  SYNCS.PHASECHK.TRANS64.TRYWAIT P0, [R0+URZ+0x34820], R3 ;  /* 0x03482003000075a7 */ /* 0x0010a4000800017f */
[----:B--2---:R-:W-:Y:S05]  /*11c60*/  @!P0 NANOSLEEP.SYNCS 0x989680 ;  /* 0x009896800000895d */ /* 0x004fea0003900000 */
[----:B------:R-:W2:Y:S02]  /*11c70*/  @!P0 SYNCS.PHASECHK.TRANS64 P0, [R0+URZ+0x34820], R3 ;  /* 0x03482003000085a7 */ /* 0x000ea4000800007f */
[----:B--2---:R-:W-:Y:S05]  /*11c80*/  @!P0 BRA `(.L_x_113) ;  /* 0xfffffffc00f08947 */ /* 0x004fea000383ffff */
[----:B------:R-:W-:Y:S05]  /*11c90*/  BRA `(.L_x_157) ;  /* 0xffffffec00007947 */ /* 0x000fea000383ffff */
.L_x_114:
        /* <DEDUP_REMOVED lines=11> */
.L_x_159:
[----:B------:R-:W-:Y:S05]  /*11d50*/  BSYNC B0 ;  /* 0x0000000000007941 */ /* 0x000fea0003800000 */
.L_x_158:
[----:B------:R-:W-:Y:S05]  /*11d60*/  BRA `(.L_x_160) ;  /* 0xffffffe800e87947 */ /* 0x000fea000383ffff */
.L_x_117:
[----:B------:R-:W-:Y:S01]  /*11d70*/  BSSY B1, `(.L_x_161) ;  /* 0x0000006000017945 */ /* 0x000fe20003800000 */
[----:B------:R-:W-:-:S07]  /*11d80*/  IMAD.MOV.U32 R15, RZ, RZ, -0x1 ;  /* 0xffffffffff0f7424 */ /* 0x000fce00078e00ff */
[----:B012---:R-:W-:Y:S05]  /*11d90*/  WARPSYNC.COLLECTIVE R15, `(.L_x_162) ;  /* 0x000000000f0c7348 */ /* 0x007fea0003c00000 */
[----:B------:R-:W-:Y:S02]  /*11da0*/  ELECT P6, UR62, PT ;  /* 0x00000000003e782f */ /* 0x000fe400038c0000 */
[----:B------:R-:W-:Y:S01]  /*11db0*/  MOV R14, UR62 ;  /* 0x0000003e000e7c02 */ /* 0x000fe20008000f00 */
[----:B012---:R-:W-:Y:S10]  /*11dc0*/  ENDCOLLECTIVE ;  /* 0x000000000000791b */ /* 0x007ff40003800000 */
.L_x_162:
[----:B------:R-:W-:Y:S05]  /*11dd0*/  BSYNC B1 ;  /* 0x0000000000017941 */ /* 0x000fea0003800000 */
.L_x_161:
[----:B------:R-:W-:Y:S05]  /*11de0*/  BRA `(.L_x_163) ;  /* 0xffffffe800e07947 */ /* 0x000fea000383ffff */
.L_x_119:
[----:B0-----:R0:W2:Y:S02]  /*11df0*/  SYNCS.PHASECHK.TRANS64.TRYWAIT P0, [R6+URZ], R5 ;  /* 0x00000005060075a7 */ /* 0x0010a4000800017f */
[----:B--2---:R-:W-:Y:S05]  /*11e00*/  @!P0 NANOSLEEP.SYNCS 0x989680 ;  /* 0x009896800000895d */ /* 0x004fea0003900000 */
[----:B------:R-:W2:Y:S02]  /*11e10*/  @!P0 SYNCS.PHASECHK.TRANS64 P0, [R6+URZ], R5 ;  /* 0x00000005060085a7 */ /* 0x000ea4000800007f */
[----:B--2---:R-:W-:Y:S05]  /*11e20*/  @!P0 BRA `(.L_x_119) ;  /* 0xfffffffc00f08947 */ /* 0x004fea000383ffff */
[----:B------:R-:W-:Y:S05]  /*11e30*/  BRA `(.L_x_164) ;  /* 0xffffffec00187947 */ /* 0x000fea000383ffff */
.L_x_120:
[----:B--2---:R2:W3:Y:S02]  /*11e40*/  SYNCS.PHASECHK.TRANS64.TRYWAIT P0, [R3+URZ], R2 ;  /* 0x00000002030075a7 */ /* 0x0044e4000800017f */
[----:B---3--:R-:W-:Y:S05]  /*11e50*/  @!P0 NANOSLEEP.SYNCS 0x989680 ;  /* 0x009896800000895d */ /* 0x008fea0003900000 */
[----:B------:R-:W3:Y:S02]  /*11e60*/  @!P0 SYNCS.PHASECHK.TRANS64 P0, [R3+URZ], R2 ;  /* 0x00000002030085a7 */ /* 0x000ee4000800007f */
[----:B---3--:R-:W-:Y:S05]  /*11e70*/  @!P0 BRA `(.L_x_120) ;  /* 0xfffffffc00f08947 */ /* 0x008fea000383ffff */
[----:B------:R-:W-:Y:S05]  /*11e80*/  BRA `(.L_x_165) ;  /* 0xffffffec000c7947 */ /* 0x000fea000383ffff */
.L_x_122:
[----:B--2---:R2:W3:Y:S02]  /*11e90*/  SYNCS.PHASECHK.TRANS64.TRYWAIT P0, [R18+URZ], R5 ;  /* 0x00000005120075a7 */ /* 0x0044e4000800017f */
[----:B---3--:R-:W-:Y:S05]  /*11ea0*/  @!P0 NANOSLEEP.SYNCS 0x989680 ;  /* 0x009896800000895d */ /* 0x008fea0003900000 */
[----:B------:R-:W3:Y:S02]  /*11eb0*/  @!P0 SYNCS.PHASECHK.TRANS64 P0, [R18+URZ], R5 ;  /* 0x00000005120085a7 */ /* 0x000ee4000800007f */
[----:B---3--:R-:W-:Y:S05]  /*11ec0*/  @!P0 BRA `(.L_x_122) ;  /* 0xfffffffc00f08947 */ /* 0x008fea000383ffff */
[----:B------:R-:W-:Y:S05]  /*11ed0*/  BRA `(.L_x_166) ;  /* 0xffffffec00107947 */ /* 0x000fea000383ffff */
.L_x_167:
[----:B------:R-:W-:-:S00]  /*11ee0*/  BRA `(.L_x_167) ;  /* 0xfffffffc00fc7947 */ /* 0x000fc0000383ffff */
[----:B------:R-:W-:-:S00]  /*11ef0*/  NOP ;  /* 0x0000000000007918 */ /* 0x000fc00000000000 */
        /* <DEDUP_REMOVED lines=8> */
.L_x_3217:


//--------------------- .text._ZN7cutlass13device_kernelIN5flash11enable_sm90INS1_16FlashAttnFwdSm90INS1_25CollectiveMainloopFwdSm90ILi2EN4cute5tupleIJNS5_1CILi2EEENS7_ILi1EEES9_EEENS6_IJNS7_ILi128EEENS7_ILi176EEESB_EEELi128ENS_6half_tEfNS_4arch4Sm90ELb0ELb0ELb0ELb0ELb0ELb0ELb0ELb1ELb1ELb1ELb0ELb0EEENS1_21CollectiveEpilogueFwdINS6_IJSB_SB_SC_EEESA_SE_SG_Li256ELb0ELb1ELb0ELb0EEENS1_29StaticPersistentTileSchedulerILb0EEEEEEEEEvNT_6ParamsE --------------------------
	.section	.text._ZN7cutlass13device_kernelIN5flash11enable_sm90INS1_16FlashAttnFwdSm90INS1_25CollectiveMainloopFwdSm90ILi2EN4cute5tupleIJNS5_1CILi2EEENS7_ILi1EEES9_EEENS6_IJNS7_ILi128EEENS7_ILi176EEESB_EEELi128ENS_6half_tEfNS_4arch4Sm90ELb0ELb0ELb0ELb0ELb0ELb0ELb0ELb1ELb1ELb1ELb0ELb0EEENS1_21CollectiveEpilogueFwdINS6_IJSB_SB_SC_EEESA_SE_SG_Li256ELb0ELb1ELb0ELb0EEENS1_29StaticPersistentTileSchedulerILb0EEEEEEEEEvNT_6ParamsE,"ax",@progbits
	.align	128
.text._ZN7cutlass13device_kernelIN5flash11enable_sm90INS1_16FlashAttnFwdSm90INS1_25CollectiveMainloopFwdSm90ILi2EN4cute5tupleIJNS5_1CILi2EEENS7_ILi1EEES9_EEENS6_IJNS7_ILi128EEENS7_ILi176EEESB_EEELi128ENS_6half_tEfNS_4arch4Sm90ELb0ELb0ELb0ELb0ELb0ELb0ELb0ELb1ELb1ELb1ELb0ELb0EEENS1_21CollectiveEpilogueFwdINS6_IJSB_SB_SC_EEESA_SE_SG_Li256ELb0ELb1ELb0ELb0EEENS1_29StaticPersistentTileSchedulerILb0EEEEEEEEEvNT_6ParamsE:
        .type           _ZN7cutlass13device_kernelIN5flash11enable_sm90INS1_16FlashAttnFwdSm90INS1_25CollectiveMainloopFwdSm90ILi2EN4cute5tupleIJNS5_1CILi2EEENS7_ILi1EEES9_EEENS6_IJNS7_ILi128EEENS7_ILi176EEESB_EEELi128ENS_6half_tEfNS_4arch4Sm90ELb0ELb0ELb0ELb0ELb0ELb0ELb0ELb1ELb1ELb1ELb0ELb0EEENS1_21CollectiveEpilogueFwdINS6_IJSB_SB_SC_EEESA_SE_SG_Li256ELb0ELb1ELb0ELb0EEENS1_29StaticPersistentTileSchedulerILb0EEEEEEEEEvNT_6ParamsE,@function
        .size           _ZN7cutlass13device_kernelIN5flash11enable_sm90INS1_16FlashAttnFwdSm90INS1_25CollectiveMainloopFwdSm90ILi2EN4cute5tupleIJNS5_1CILi2EEENS7_ILi1EEES9_EEENS6_IJNS7_ILi128EEENS7_ILi176EEESB_EEELi128ENS_6half_tEfNS_4arch4Sm90ELb0ELb0ELb0ELb0ELb0ELb0ELb0ELb1ELb1ELb1ELb0ELb0EEENS1_21CollectiveEpilogueFwdINS6_IJSB_SB_SC_EEESA_SE_SG_Li256ELb0ELb1ELb0ELb0EEENS1_29StaticPersistentTileSchedulerILb0EEEEEEEEEvNT_6ParamsE,(.L_x_3218 - _ZN7cutlass13device_kernelIN5flash11enable_sm90INS1_16FlashAttnFwdSm90INS1_25CollectiveMainloopFwdSm90ILi2EN4cute5tupleIJNS5_1CILi2EEENS7_ILi1EEES9_EEENS6_IJNS7_ILi128EEENS7_ILi176EEESB_EEELi128ENS_6half_tEfNS_4arch4Sm90ELb0ELb0ELb0ELb0ELb0ELb0ELb0ELb1ELb1ELb1ELb0ELb0EEENS1_21CollectiveEpilogueFwdINS6_IJSB_SB_SC_EEESA_SE_SG_Li256ELb0ELb1ELb0ELb0EEENS1_29StaticPersistentTileSchedulerILb0EEEEEEEEEvNT_6ParamsE)
        .other          _ZN7cutlass13device_kernelIN5flash11enable_sm90INS1_16FlashAttnFwdSm90INS1_25CollectiveMainloopFwdSm90ILi2EN4cute5tupleIJNS5_1CILi2EEENS7_ILi1EEES9_EEENS6_IJNS7_ILi128EEENS7_ILi176EEESB_EEELi128ENS_6half_tEfNS_4arch4Sm90ELb0ELb0ELb0ELb0ELb0ELb0ELb0ELb1ELb1ELb1ELb0ELb0EEENS1_21CollectiveEpilogueFwdINS6_IJSB_SB_SC_EEESA_SE_SG_Li256ELb0ELb1ELb0ELb0EEENS1_29StaticPersistentTileSchedulerILb0EEEEEEEEEvNT_6ParamsE,@"STO_CUDA_ENTRY STV_DEFAULT"
_ZN7cutlass13device_kernelIN5flash11enable_sm90INS1_16FlashAttnFwdSm90INS1_25CollectiveMainloopFwdSm90ILi2EN4cute5tupleIJNS5_1CILi2EEENS7_ILi1EEES9_EEENS6_IJNS7_ILi128EEENS7_ILi176EEESB_EEELi128ENS_6half_tEfNS_4arch4Sm90ELb0ELb0ELb0ELb0ELb0ELb0ELb0ELb1ELb1ELb1ELb0ELb0EEENS1_21CollectiveEpilogueFwdINS6_IJSB_SB_SC_EEESA_SE_SG_Li256ELb0ELb1ELb0ELb0EEENS1_29StaticPersistentTileSchedulerILb0EEEEEEEEEvNT_6ParamsE:
        /* <DEDUP_REMOVED lines=17> */
.L_x_169:
[----:B------:R-:W-:Y:S05]  /*0110*/  BSYNC B0 ;  /* 0x0000000000007941 */ /* 0x000fea0003800000 */
.L_x_168:
        /* <DEDUP_REMOVED lines=11> */
[----:B------:R2:W3:Y:S01]  /*01d0*/  SHFL.IDX PT, R13, R4, RZ, 0x1f ;  /* 0x00001fff040d7589 */ /* 0x0004e200000e0000 */
[----:B0-----:R-:W-:Y:S01]  /*01e0*/  ISETP.NE.AND P1, PT, R3, RZ, PT ;  /* 0x000000ff0300720c */ /* 0x001fe20003f25270 */
[----:B-1----:R-:W-:Y:S02]  /*01f0*/  @UP0 ULEA UR8, UR8, UR6, 0x18 ;  /* 0x0000000608080291 */ /* 0x002fe4000f8ec03f */
[----:B------:R-:W-:-:S04]  /*0200*/  @UP0 UIADD3 UR6, -UR7, 0x100000, URZ ;  /* 0x0010000007060890 */ /* 0x000fc8000fffe13f */
[----:B------:R-:W-:Y:S02]  /*0210*/  @UP0 USHF.L.U32 UR7, UR6, 0xb, URZ ;  /* 0x0000000b06070899 */ /* 0x000fe4000800063f */
[----:B------:R-:W-:Y:S01]  /*0220*/  @UP0 USHF.L.U32 UR6, UR6, 0x1, URZ ;  /* 0x0000000106060899 */ /* 0x000fe2000800063f */
[----:B------:R-:W-:Y:S01]  /*0230*/  VOTEU.ANY UP0, P0 ;  /* 0x00000000003f7886 */ /* 0x000fe20000000100 */
[----:B------:R-:W0:Y:S04]  /*0240*/  FENCE.VIEW.ASYNC.S ;  /* 0x00000000000073c6 */ /* 0x000e280000000000 */
[----:B0-----:R2:W0:Y:S06]  /*0250*/  @UP0 SYNCS.EXCH.64 URZ, [UR8+0x34800], UR4 ;  /* 0x03480004083f05b2 */ /* 0x00142c0008000100 */
[----:B------:R2:W1:Y:S02]  /*0260*/  @UP1 SYNCS.EXCH.64 URZ, [UR8+0x34820], UR6 ;  /* 0x03482006083f15b2 */ /* 0x0004640008000100 */
[----:B--23--:R-:W-:Y:S05]  /*0270*/  @P1 BRA `(.L_x_170) ;  /* 0x0000000000481947 */ /* 0x00cfea0003800000 */
[----:B------:R-:W2:Y:S01]  /*0280*/  S2UR UR5, SR_CgaCtaId ;  /* 0x00000000000579c3 */ /* 0x000ea20000008800 */
[----:B------:R-:W-:Y:S01]  /*0290*/  UMOV UR4, 0x400 ;  /* 0x0000040000047882 */ /* 0x000fe20000000000 */
[----:B------:R-:W-:Y:S01]  /*02a0*/  UMOV UR6, 0x1 ;  /* 0x0000000100067882 */ /* 0x000fe20000000000 */
[----:B------:R-:W-:Y:S01]  /*02b0*/  UMOV UR7, 0x4 ;  /* 0x0000000400077882 */ /* 0x000fe20000000000 */
[----:B------:R-:W-:Y:S01]  /*02c0*/  ELECT P0, URZ, PT ;  /* 0x00000000003f782f */ /* 0x000fe20003800000 */
[----:B--2---:R-:W-:Y:S02]  /*02d0*/  ULEA UR8, UR5, UR4, 0x18 ;  /* 0x0000000405087291 */ /* 0x004fe4000f8ec03f */
[----:B------:R-:W-:-:S04]  /*02e0*/  UIADD3 UR4, -UR6, 0x100000, URZ ;  /* 0x0010000006047890 */ /* 0x000fc8000fffe13f */
[----:B------:R-:W-:Y:S02]  /*02f0*/  USHF.L.U32 UR5, UR4, 0xb, URZ ;  /* 0x0000000b04057899 */ /* 0x000fe4000800063f */
[----:B------:R-:W-:Y:S02]  /*0300*/  USHF.L.U32 UR4, UR4, 0x1, URZ ;  /* 0x0000000104047899 */ /* 0x000fe4000800063f */
[----:B------:R-:W-:-:S04]  /*0310*/  UIADD3 UR6, -UR7, 0x100000, URZ ;  /* 0x0010000007067890 */ /* 0x000fc8000fffe13f */
[----:B------:R-:W-:Y:S02]  /*0320*/  USHF.L.U32 UR7, UR6, 0xb, URZ ;  /* 0x0000000b06077899 */ /* 0x000fe4000800063f */
[----:B------:R-:W-:Y:S01]  /*0330*/  USHF.L.U32 UR6, UR6, 0x1, URZ ;  /* 0x0000000106067899 */ /* 0x000fe2000800063f */
[----:B------:R-:W2:Y:S03]  /*0340*/  FENCE.VIEW.ASYNC.S ;  /* 0x00000000000073c6 */ /* 0x000ea60000000000 */
[----:B--2---:R2:W3:Y:S08]  /*0350*/  SYNCS.EXCH.64 URZ, [UR8+0x34830], UR4 ;  /* 0x03483004083f75b2 */ /* 0x0044f00008000100 */
[----:B------:R2:W4:Y:S01]  /*0360*/  SYNCS.EXCH.64 URZ, [UR8+0x34840], UR6 ;  /* 0x03484006083f75b2 */ /* 0x0005220008000100 */
[----:B------:R2:W0:Y:S01]  /*0370*/  SYNCS.EXCH.64 URZ, [UR8+0x34838], UR4 ;  /* 0x03483804083f75b2 */ /* 0x0004220008000100 */
[----:B------:R2:W0:Y:S01]  /*0380*/  SYNCS.EXCH.64 URZ, [UR8+0x34848], UR6 ;  /* 0x03484806083f75b2 */ /* 0x0004220008000100 */
[----:B------:R-:W-:Y:S01]  /*0390*/  NOP ;  /* 0x0000000000007918 */ /* 0x000fe20000000000 */
.L_x_170:
[----:B--2---:R-:W2:Y:S01]  /*03a0*/  S2UR UR4, SR_CTAID.Y ;  /* 0x00000000000479c3 */ /* 0x004ea20000002600 */
[----:B------:R-:W5:Y:S01]  /*03b0*/  SHFL.IDX PT, R8, R2, RZ, 0x1f ;  /* 0x00001fff02087589 */ /* 0x000f6200000e0000 */
[----:B------:R-:W-:Y:S01]  /*03c0*/  ULDC UR5, c[0x0][0x154] ;  /* 0x0000550000057ab9 */ /* 0x000fe20000000800 */
[----:B------:R-:W-:Y:S01]  /*03d0*/  SHF.R.S32.HI R5, RZ, 0x1f, R0 ;  /* 0x0000001fff057819 */ /* 0x000fe20000011400 */
[----:B------:R-:W-:-:S03]  /*03e0*/  NOP ;  /* 0x0000000000007918 */ /* 0x000fc60000000000 */
[----:B------:R-:W-:Y:S01]  /*03f0*/  LEA.HI R5, R5, R0, RZ, 0x7 ;  /* 0x0000000005057211 */ /* 0x000fe200078f38ff */
[----:B------:R-:W3:Y:S08]  /*0400*/  S2UR UR6, SR_CTAID.X ;  /* 0x00000000000679c3 */ /* 0x000ef00000002500 */
[----:B------:R-:W1:Y:S01]  /*0410*/  LDC R7, c[0x0][0x148] ;  /* 0x00005200ff077b82 */ /* 0x000e620000000800 */
[----:B--2---:R-:W-:-:S02]  /*0420*/  I2FP.F32.U32 R4, UR4 ;  /* 0x0000000400047c45 */ /* 0x004fc40008201000 */
[----:B-----5:R-:W-:-:S03]  /*0430*/  ISETP.NE.AND P0, PT, R8, RZ, PT ;  /* 0x000000ff0800720c */ /* 0x020fc60003f05270 */
[----:B------:R-:W-:Y:S01]  /*0440*/  FMUL R6, R4, UR5 ;  /* 0x0000000504067c20 */ /* 0x000fe20008400000 */
[----:B---3--:R-:W-:-:S05]  /*0450*/  I2FP.F32.U32 R4, UR6 ;  /* 0x0000000600047c45 */ /* 0x008fca0008201000 */
[----:B------:R-:W2:Y:S02]  /*0460*/  F2I.U32.TRUNC.NTZ R6, R6 ;  /* 0x0000000600067305 */ /* 0x000ea4000020f000 */
[----:B--2---:R-:W-:-:S04]  /*0470*/  IMAD.MOV R12, RZ, RZ, -R6 ;  /* 0x000000ffff0c7224 */ /* 0x004fc800078e0a06 */
[----:B-1----:R-:W-:Y:S01]  /*0480*/  IMAD R12, R7, R12, UR4 ;  /* 0x00000004070c7e24 */ /* 0x002fe2000f8e020c */
[----:B------:R-:W-:Y:S02]  /*0490*/  ULDC UR4, c[0x0][0x150] ;  /* 0x0000540000047ab9 */ /* 0x000fe40000000800 */
[----:B------:R-:W-:Y:S01]  /*04a0*/  FMUL R10, R4, UR4 ;  /* 0x00000004040a7c20 */ /* 0x000fe20008400000 */
[----:B------:R-:W-:Y:S06]  /*04b0*/  @P0 BRA `(.L_x_171) ;  /* 0x0000000000480947 */ /* 0x000fec0003800000 */
[----:B------:R-:W1:Y:S01]  /*04c0*/  S2UR UR5, SR_CgaCtaId ;  /* 0x00000000000579c3 */ /* 0x000e620000008800 */
[----:B------:R-:W-:Y:S01]  /*04d0*/  UMOV UR4, 0x400 ;  /* 0x0000040000047882 */ /* 0x000fe20000000000 */
[----:B------:R-:W-:Y:S01]  /*04e0*/  UMOV UR6, 0x1 ;  /* 0x0000000100067882 */ /* 0x000fe20000000000 */
[----:B------:R-:W-:Y:S01]  /*04f0*/  UMOV UR7, 0x4 ;  /* 0x0000000400077882 */ /* 0x000fe20000000000 */
[----:B------:R-:W-:Y:S01]  /*0500*/  ELECT P0, URZ, PT ;  /* 0x00000000003f782f */ /* 0x000fe20003800000 */
[----:B-1----:R-:W-:Y:S02]  /*0510*/  ULEA UR8, UR5, UR4, 0x18 ;  /* 0x0000000405087291 */ /* 0x002fe4000f8ec03f */
[----:B------:R-:W-:-:S04]  /*0520*/  UIADD3 UR4, -UR6, 0x100000, URZ ;  /* 0x0010000006047890 */ /* 0x000fc8000fffe13f */
[----:B------:R-:W-:Y:S02]  /*0530*/  USHF.L.U32 UR5, UR4, 0xb, URZ ;  /* 0x0000000b04057899 */ /* 0x000fe4000800063f */
[----:B------:R-:W-:Y:S02]  /*0540*/  USHF.L.U32 UR4, UR4, 0x1, URZ ;  /* 0x0000000104047899 */ /* 0x000fe4000800063f */
[----:B------:R-:W-:-:S04]  /*0550*/  UIADD3 UR6, -UR7, 0x100000, URZ ;  /* 0x0010000007067890 */ /* 0x000fc8000fffe13f */
[----:B------:R-:W-:Y:S02]  /*0560*/  USHF.L.U32 UR7, UR6, 0xb, URZ ;  /* 0x0000000b06077899 */ /* 0x000fe4000800063f */
[----:B------:R-:W-:Y:S01]  /*0570*/  USHF.L.U32 UR6, UR6, 0x1, URZ ;  /* 0x0000000106067899 */ /* 0x000fe2000800063f */
[----:B------:R-:W1:Y:S03]  /*0580*/  FENCE.VIEW.ASYNC.S ;  /* 0x00000000000073c6 */ /* 0x000e660000000000 */
[----:B-1----:R1:W2:Y:S08]  /*0590*/  SYNCS.EXCH.64 URZ, [UR8+0x34850], UR4 ;  /* 0x03485004083f75b2 */ /* 0x0022b00008000100 */
[----:B------:R1:W3:Y:S01]  /*05a0*/  SYNCS.EXCH.64 URZ, [UR8+0x34860], UR6 ;  /* 0x03486006083f75b2 */ /* 0x0002e20008000100 */
[----:B------:R1:W0:Y:S01]  /*05b0*/  SYNCS.EXCH.64 URZ, [UR8+0x34858], UR4 ;  /* 0x03485804083f75b2 */ /* 0x0002220008000100 */
[----:B------:R1:W0:Y:S01]  /*05c0*/  SYNCS.EXCH.64 URZ, [UR8+0x34868], UR6 ;  /* 0x03486806083f75b2 */ /* 0x0002220008000100 */
[----:B------:R-:W-:Y:S01]  /*05d0*/  NOP ;  /* 0x0000000000007918 */ /* 0x000fe20000000000 */
.L_x_171:
[----:B------:R-:W5:Y:S01]  /*05e0*/  SHFL.IDX PT, R9, R2, RZ, 0x1f ;  /* 0x00001fff02097589 */ /* 0x000f6200000e0000 */
[----:B------:R-:W-:Y:S01]  /*05f0*/  LOP3.LUT R5, R5, 0xffffff80, RZ, 0xc0, !PT ;  /* 0xffffff8005057812 */ /* 0x000fe200078ec0ff */
[----:B------:R-:W0:Y:S01]  /*0600*/  LDC R11, c[0x0][0x144] ;  /* 0x00005100ff0b7b82 */ /* 0x000e220000000800 */
[----:B------:R-:W0:Y:S01]  /*0610*/  F2I.U32.TRUNC.NTZ R10, R10 ;  /* 0x0000000a000a7305 */ /* 0x000e22000020f000 */
[----:B------:R-:W-:Y:S02]  /*0620*/  NOP ;  /* 0x0000000000007918 */ /* 0x000fe40000000000 */
[----:B------:R-:W-:-:S05]  /*0630*/  IMAD.IADD R5, R0, 0x1, -R5 ;  /* 0x0000000100057824 */ /* 0x000fca00078e0a05 */
[----:B------:R-:W-:-:S04]  /*0640*/  SHF.R.S32.HI R4, RZ, 0x1f, R5 ;  /* 0x0000001fff047819 */ /* 0x000fc80000011405 */
[----:B------:R-:W-:-:S04]  /*0650*/  LEA.HI R4, R4, R5, RZ, 0x3 ;  /* 0x0000000504047211 */ /* 0x000fc800078f18ff */
[--C-:B------:R-:W-:Y:S02]  /*0660*/  SHF.R.S32.HI R6, RZ, 0x3, R4.reuse ;  /* 0x00000003ff067819 */ /* 0x100fe40000011404 */
[----:B------:R-:W-:Y:S02]  /*0670*/  SHF.R.S32.HI R7, RZ, 0x1f, R4 ;  /* 0x0000001fff077819 */ /* 0x000fe40000011404 */
[----:B------:R-:W-:Y:S02]  /*0680*/  SHF.R.S32.HI R4, RZ, 0x1f, R3 ;  /* 0x0000001fff047819 */ /* 0x000fe40000011403 */
[----:B-----5:R-:W-:Y:S02]  /*0690*/  ISETP.NE.AND P0, PT, R9, RZ, PT ;  /* 0x000000ff0900720c */ /* 0x020fe40003f05270 */
[----:B------:R-:W-:Y:S02]  /*06a0*/  LEA.HI R7, R7, R6, RZ, 0x2 ;  /* 0x0000000607077211 */ /* 0x000fe400078f10ff */
[----:B------:R-:W-:-:S02]  /*06b0*/  LEA.HI R4, R4, R3, RZ, 0x2 ;  /* 0x0000000304047211 */ /* 0x000fc400078f10ff */
[----:B------:R-:W-:Y:S02]  /*06c0*/  LOP3.LUT R7, R7, 0xfffffffc, RZ, 0xc0, !PT ;  /* 0xfffffffc07077812 */ /* 0x000fe400078ec0ff */
[----:B------:R-:W-:-:S05]  /*06d0*/  SHF.R.S32.HI R9, RZ, 0x1f, R8 ;  /* 0x0000001fff097819 */ /* 0x000fca0000011408 */
[----:B------:R-:W-:Y:S05]  /*06e0*/  @P0 BRA `(.L_x_172) ;  /* 0x0000000000480947 */ /* 0x000fea0003800000 */
[----:B-1----:R-:W1:Y:S01]  /*06f0*/  S2UR UR5, SR_CgaCtaId ;  /* 0x00000000000579c3 */ /* 0x002e620000008800 */
[----:B------:R-:W-:Y:S01]  /*0700*/  UMOV UR4, 0x400 ;  /* 0x0000040000047882 */ /* 0x000fe20000000000 */
[----:B------:R-:W-:Y:S01]  /*0710*/  UMOV UR6, 0x1 ;  /* 0x0000000100067882 */ /* 0x000fe20000000000 */
[----:B------:R-:W-:Y:S01]  /*0720*/  UMOV UR9, 0x2 ;  /* 0x0000000200097882 */ /* 0x000fe20000000000 */
[----:B------:R-:W-:-:S04]  /*0730*/  UIADD3 UR6, -UR6, 0x100000, URZ ;  /* 0x0010000006067890 */ /* 0x000fc8000fffe13f */
[----:B------:R-:W-:Y:S02]  /*0740*/  USHF.L.U32 UR7, UR6, 0xb, URZ ;  /* 0x0000000b06077899 */ /* 0x000fe4000800063f */
[----:B------:R-:W-:Y:S01]  /*0750*/  USHF.L.U32 UR6, UR6, 0x1, URZ ;  /* 0x0000000106067899 */ /* 0x000fe2000800063f */
[----:B------:R-:W-:Y:S01]  /*0760*/  ELECT P0, URZ, PT ;  /* 0x00000000003f782f */ /* 0x000fe20003800000 */
[----:B-1----:R-:W-:Y:S02]  /*0770*/  ULEA UR8, UR5, UR4, 0x18 ;  /* 0x0000000405087291 */ /* 0x002fe4000f8ec03f */
[----:B------:R-:W-:-:S04]  /*0780*/  UIADD3 UR4, -UR9, 0x100000, URZ ;  /* 0x0010000009047890 */ /* 0x000fc8000fffe13f */
[----:B------:R-:W-:Y:S02]  /*0790*/  USHF.L.U32 UR5, UR4, 0xb, URZ ;  /* 0x0000000b04057899 */ /* 0x000fe4000800063f */
[----:B------:R-:W-:Y:S01]  /*07a0*/  USHF.L.U32 UR4, UR4, 0x1, URZ ;  /* 0x0000000104047899 */ /* 0x000fe2000800063f */
[----:B------:R-:W1:Y:S03]  /*07b0*/  FENCE.VIEW.ASYNC.S ;  /* 0x00000000000073c6 */ /* 0x000e660000000000 */
[----:B-1----:R1:W0:Y:S08]  /*07c0*/  SYNCS.EXCH.64 URZ, [UR8+0x34870], UR6 ;  /* 0x03487006083f75b2 */ /* 0x0022300008000100 */
[----:B------:R1:W0:Y:S01]  /*07d0*/  SYNCS.EXCH.64 URZ, [UR8+0x34880], UR4 ;  /* 0x03488004083f75b2 */ /* 0x0002220008000100 */
[----:B------:R1:W0:Y:S01]  /*07e0*/  SYNCS.EXCH.64 URZ, [UR8+0x34878], UR6 ;  /* 0x03487806083f75b2 */ /* 0x0002220008000100 */
[----:B------:R1:W0:Y:S01]  /*07f0*/  SYNCS.EXCH.64 URZ, [UR8+0x34888], UR4 ;  /* 0x03488804083f75b2 */ /* 0x0002220008000100 */
[----:B------:R-:W-:Y:S01]  /*0800*/  NOP ;  /* 0x0000000000007918 */ /* 0x000fe20000000000 */
.L_x_172:
[----:B------:R-:W5:Y:S01]  /*0810*/  SHFL.IDX PT, R14, R2, RZ, 0x1f ;  /* 0x00001fff020e7589 */ /* 0x000f6200000e0000 */
[----:B-1----:R-:W1:Y:S01]  /*0820*/  S2UR UR4, SR_CTAID.X ;  /* 0x00000000000479c3 */ /* 0x002e620000002500 */
[----:B------:R-:W-:Y:S01]  /*0830*/  LOP3.LUT R4, R4, 0x3ffffffc, RZ, 0xc0, !PT ;  /* 0x3ffffffc04047812 */ /* 0x000fe200078ec0ff */
[----:B------:R-:W-:Y:S01]  /*0840*/  IMAD.IADD R7, R6, 0x1, -R7 ;  /* 0x0000000106077824 */ /* 0x000fe200078e0a07 */
[----:B------:R-:W-:Y:S01]  /*0850*/  LEA.HI R9, R9, R8, RZ, 0x2 ;  /* 0x0000000809097211 */ /* 0x000fe200078f10ff */
[----:B0-----:R-:W-:Y:S01]  /*0860*/  IMAD.MOV R10, RZ, RZ, -R10 ;  /* 0x000000ffff0a7224 */ /* 0x001fe200078e0a0a */
[----:B------:R-:W-:Y:S01]  /*0870*/  NOP ;  /* 0x0000000000007918 */ /* 0x000fe20000000000 */
[----:B------:R-:W-:Y:S01]  /*0880*/  IMAD.IADD R4, R3, 0x1, -R4 ;  /* 0x0000000103047824 */ /* 0x000fe200078e0a04 */
[----:B------:R-:W-:-:S03]  /*0890*/  LOP3.LUT R9, R9, 0x3ffffffc, RZ, 0xc0, !PT ;  /* 0x3ffffffc09097812 */ /* 0x000fc600078ec0ff */
[----:B------:R-:W-:Y:S02]  /*08a0*/  IMAD R4, R4, 0x4, R7 ;  /* 0x0000000404047824 */ /* 0x000fe400078e0207 */
[----:B------:R-:W-:Y:S02]  /*08b0*/  IMAD.IADD R8, R8, 0x1, -R9 ;  /* 0x0000000108087824 */ /* 0x000fe400078e0a09 */
[----:B------:R-:W0:Y:S01]  /*08c0*/  LDC R9, c[0x0][0x140] ;  /* 0x00005000ff097b82 */ /* 0x000e220000000800 */
[----:B------:R-:W-:Y:S01]  /*08d0*/  LEA.HI R3, R4, R4, RZ, 0x1 ;  /* 0x0000000404037211 */ /* 0x000fe200078f08ff */
[----:B------:R-:W-:-:S03]  /*08e0*/  IMAD R8, R8, 0x4, R7 ;  /* 0x0000000408087824 */ /* 0x000fc600078e0207 */
[----:B------:R-:W-:Y:S02]  /*08f0*/  LOP3.LUT R3, R3, 0xfffffffe, RZ, 0xc0, !PT ;  /* 0xfffffffe03037812 */ /* 0x000fe400078ec0ff */
[----:B------:R-:W-:Y:S02]  /*0900*/  LEA.HI R6, R8, R8, RZ, 0x1 ;  /* 0x0000000808067211 */ /* 0x000fe400078f08ff */
[----:B-----5:R-:W-:Y:S01]  /*0910*/  ISETP.NE.AND P0, PT, R14, RZ, PT ;  /* 0x000000ff0e00720c */ /* 0x020fe20003f05270 */
[----:B-1----:R-:W-:Y:S02]  /*0920*/  IMAD R10, R11, R10, UR4 ;  /* 0x000000040b0a7e24 */ /* 0x002fe4000f8e020a */
[----:B------:R-:W-:-:S05]  /*0930*/  IMAD.IADD R3, R4, 0x1, -R3 ;  /* 0x0000000104037824 */ /* 0x000fca00078e0a03 */
[----:B------:R-:W-:Y:S02]  /*0940*/  ISETP.NE.AND P4, PT, R3, R10, PT ;  /* 0x0000000a0300720c */ /* 0x000fe40003f85270 */
[----:B------:R-:W-:-:S05]  /*0950*/  LOP3.LUT R3, R6, 0xfffffffe, RZ, 0xc0, !PT ;  /* 0xfffffffe06037812 */ /* 0x000fca00078ec0ff */
[----:B------:R-:W-:Y:S01]  /*0960*/  IMAD.IADD R3, R8, 0x1, -R3 ;  /* 0x0000000108037824 */ /* 0x000fe200078e0a03 */
        /* <DEDUP_REMOVED lines=19> */
.L_x_173:
[----:B------:R-:W5:Y:S01]  /*0aa0*/  SHFL.IDX PT, R6, R2, RZ, 0x1f ;  /* 0x00001fff02067589 */ /* 0x000f6200000e0000 */
[----:B------:R-:W-:Y:S01]  /*0ab0*/  IMAD.SHL.U32 R23, R4, 0x4, RZ ;  /* 0x0000000404177824 */ /* 0x000fe200078e00ff */
[----:B------:R-:W-:Y:S01]  /*0ac0*/  ISETP.NE.AND P3, PT, R3, R10, PT ;  /* 0x0000000a0300720c */ /* 0x000fe20003f65270 */
[----:B------:R-:W-:Y:S01]  /*0ad0*/  IMAD.SHL.U32 R7, R8, 0x4, RZ ;  /* 0x0000000408077824 */ /* 0x000fe200078e00ff */
[----:B------:R-:W-:Y:S01]  /*0ae0*/  LOP3.LUT P0, RZ, R5, 0x7, RZ, 0xc0, !PT ;  /* 0x0000000705ff7812 */ /* 0x000fe2000780c0ff */
[----:B------:R-:W-:Y:S01]  /*0af0*/  IMAD.MOV.U32 R19, RZ, RZ, 0x1 ;  /* 0x00000001ff137424 */ /* 0x000fe200078e00ff */
[----:B------:R-:W-:Y:S01]  /*0b00*/  LOP3.LUT R23, R4, 0xc, R23, 0x78, !PT ;  /* 0x0000000c04177812 */ /* 0x000fe200078e7817 */
[----:B------:R-:W-:Y:S01]  /*0b10*/  IMAD.MOV.U32 R18, RZ, RZ, 0x1 ;  /* 0x00000001ff127424 */ /* 0x000fe200078e00ff */
[----:B------:R-:W-:Y:S01]  /*0b20*/  LOP3.LUT R22, R8, 0xc, R7, 0x78, !PT ;  /* 0x0000000c08167812 */ /* 0x000fe200078e7807 */
[----:B------:R-:W-:Y:S01]  /*0b30*/  NOP ;  /* 0x0000000000007918 */ /* 0x000fe20000000000 */
[----:B------:R-:W-:-:S02]  /*0b40*/  @P4 LEA.HI R3, R23, R23, RZ, 0x1 ;  /* 0x0000001717034211 */ /* 0x000fc400078f08ff */
[----:B------:R-:W-:Y:S02]  /*0b50*/  ISETP.LT.U32.AND P6, PT, R23, 0x2, !P0 ;  /* 0x000000021700780c */ /* 0x000fe400047c1070 */
[----:B------:R-:W-:Y:S02]  /*0b60*/  @P4 SHF.R.S32.HI R3, RZ, 0x1, R3 ;  /* 0x00000001ff034819 */ /* 0x000fe40000011403 */
[----:B------:R-:W-:Y:S02]  /*0b70*/  @P3 LEA.HI R4, R22, R22, RZ, 0x1 ;  /* 0x0000001616043211 */ /* 0x000fe400078f08ff */
[----:B------:R-:W-:Y:S02]  /*0b80*/  @P4 ISETP.NE.AND P5, PT, R3, R12, PT ;  /* 0x0000000c0300420c */ /* 0x000fe40003fa5270 */
[----:B------:R-:W-:Y:S02]  /*0b90*/  @P3 SHF.R.S32.HI R4, RZ, 0x1, R4 ;  /* 0x00000001ff043819 */ /* 0x000fe40000011404 */
[----:B------:R-:W-:-:S02]  /*0ba0*/  @P4 SEL R19, RZ, 0x1, P5 ;  /* 0x00000001ff134807 */ /* 0x000fc40002800000 */
[----:B-----5:R-:W-:Y:S02]  /*0bb0*/  ISETP.NE.AND P5, PT, R6, RZ, PT ;  /* 0x000000ff0600720c */ /* 0x020fe40003fa5270 */
[----:B------:R-:W-:Y:S02]  /*0bc0*/  @P3 ISETP.NE.AND P4, PT, R4, R12, PT ;  /* 0x0000000c0400320c */ /* 0x000fe40003f85270 */
[----:B------:R-:W-:Y:S02]  /*0bd0*/  SEL R4, RZ, 0x1, !P6 ;  /* 0x00000001ff047807 */ /* 0x000fe40007000000 */
[----:B------:R-:W-:Y:S02]  /*0be0*/  ISETP.LT.U32.AND P0, PT, R22, 0x2, !P0 ;  /* 0x000000021600780c */ /* 0x000fe40004701070 */
[----:B0-----:R-:W-:Y:S02]  /*0bf0*/  ISETP.EQ.U32.AND P1, PT, R9, 0x1, PT ;  /* 0x000000010900780c */ /* 0x001fe40003f22070 */
[----:B------:R-:W-:-:S02]  /*0c00*/  ISETP.NE.AND P2, PT, R13, RZ, PT ;  /* 0x000000ff0d00720c */ /* 0x000fc40003f45270 */
[----:B------:R-:W-:Y:S02]  /*0c10*/  LOP3.LUT R19, R19, R4, RZ, 0xc0, !PT ;  /* 0x0000000413137212 */ /* 0x000fe400078ec0ff */
[----:B------:R-:W-:Y:S02]  /*0c20*/  SEL R3, RZ, 0x1, !P0 ;  /* 0x00000001ff037807 */ /* 0x000fe40004000000 */
[----:B------:R-:W-:Y:S01]  /*0c30*/  @P3 SEL R18, RZ, 0x1, P4 ;  /* 0x00000001ff123807 */ /* 0x000fe20002000000 */
[----:B------:R-:W-:Y:S06]  /*0c40*/  @P5 BRA `(.L_x_174) ;  /* 0x0000000000485947 */ /* 0x000fec0003800000 */
[----:B-1----:R-:W0:Y:S01]  /*0c50*/  S2UR UR5, SR_CgaCtaId ;  /* 0x00000000000579c3 */ /* 0x002e220000008800 */
        /* <DEDUP_REMOVED lines=12> */
[----:B0-----:R0:W1:Y:S08]  /*0d20*/  SYNCS.EXCH.64 URZ, [UR8+0x348b0], UR4 ;  /* 0x0348b004083f75b2 */ /* 0x0010700008000100 */
[----:B------:R0:W0:Y:S01]  /*0d30*/  SYNCS.EXCH.64 URZ, [UR8+0x348c0], UR6 ;  /* 0x0348c006083f75b2 */ /* 0x0000220008000100 */
[----:B------:R0:W0:Y:S01]  /*0d40*/  SYNCS.EXCH.64 URZ, [UR8+0x348b8], UR4 ;  /* 0x0348b804083f75b2 */ /* 0x0000220008000100 */
[----:B------:R0:W0:Y:S01]  /*0d50*/  SYNCS.EXCH.64 URZ, [UR8+0x348c8], UR6 ;  /* 0x0348c806083f75b2 */ /* 0x0000220008000100 */
[----:B------:R-:W-:Y:S01]  /*0d60*/  NOP ;  /* 0x0000000000007918 */ /* 0x000fe20000000000 */
.L_x_174:
[----:B------:R-:W-:Y:S01]  /*0d70*/  LOP3.LUT R18, R18, R3, RZ, 0xc0, !PT ;  /* 0x0000000312127212 */ /* 0x000fe200078ec0ff */
[----:B------:R-:W-:Y:S01]  /*0d80*/  NOP ;  /* 0x0000000000007918 */ /* 0x000fe20000000000 */
[----:B------:R-:W-:Y:S05]  /*0d90*/  @!P1 BRA `(.L_x_175) ;  /* 0x0000000000089947 */ /* 0x000fea0003800000 */
[----:B01234-:R-:W-:Y:S01]  /*0da0*/  UCGABAR_ARV ;  /* 0x00000000000079c7 */ /* 0x01ffe20008000000 */
[----:B------:R-:W-:Y:S05]  /*0db0*/  BRA `(.L_x_176) ;  /* 0x0000000000047947 */ /* 0x000fea0003800000 */
.L_x_175:
[----:B01234-:R-:W-:Y:S01]  /*0dc0*/  NOP ;  /* 0x0000000000007918 */ /* 0x01ffe20000000000 */
.L_x_176:
[----:B------:R-:W-:Y:S05]  /*0dd0*/  @!P1 BRA `(.L_x_177) ;  /* 0x00000000000c9947 */ /* 0x000fea0003800000 */
[----:B------:R-:W-:Y:S01]  /*0de0*/  UCGABAR_WAIT ;  /* 0x0000000000007dc7 */ /* 0x000fe20008000000 */
[----:B------:R-:W-:Y:S01]  /*0df0*/  CCTL.IVALL ;  /* 0x00000000ff00798f */ /* 0x000fe20002000000 */
[----:B------:R-:W-:Y:S05]  /*0e00*/  BRA `(.L_x_178) ;  /* 0x0000000000047947 */ /* 0x000fea0003800000 */
.L_x_177:
[----:B------:R-:W-:Y:S06]  /*0e10*/  BAR.SYNC.DEFER_BLOCKING 0x0 ;  /* 0x0000000000007b1d */ /* 0x000fec0000010000 */
.L_x_178:
[----:B------:R-:W-:-:S05]  /*0e20*/  IMAD.MOV.U32 R3, RZ, RZ, 0x1 ;  /* 0x00000001ff037424 */ /* 0x000fca00078e00ff */
[----:B------:R-:W-:-:S05]  /*0e30*/  SEL R3, R3, 0x2, !P2 ;  /* 0x0000000203037807 */ /* 0x000fca0005000000 */
[----:B------:R0:W-:Y:S01]  /*0e40*/  STL [R1+0x2c], R3 ;  /* 0x00002c0301007387 */ /* 0x0001e20000100800 */
[----:B------:R-:W-:Y:S05]  /*0e50*/  @!P2 BRA `(.L_x_179) ;  /* 0x000000c00060a947 */ /* 0x000fea0003800000 */
.L_x_180:
[----:B------:R-:W-:-:S08]  /*0e60*/  NOP ;  /* 0x0000000000007918 */ /* 0x000fd00000000000 */
[----:B------:R-:W1:Y:S02]  /*0e70*/  USETMAXREG.TRY_ALLOC.CTAPOOL UP0, 0xf0 ;  /* 0x000000f0000079c8 */ /* 0x000e640008000600 */
[----:B-1----:R-:W-:-:S13]  /*0e80*/  PLOP3.LUT P0, PT, PT, PT, UP0, 0x80, 0x0 ;  /* 0x000000000000781c */ /* 0x002fda0003f0f008 */
[----:B------:R-:W-:Y:S05]  /*0e90*/  @!P0 BRA `(.L_x_180) ;  /* 0xfffffffc00f08947 */ /* 0x000fea000383ffff */
[----:B------:R-:W-:Y:S01]  /*0ea0*/  LOP3.LUT R2, R0, 0xffffff80, RZ, 0xc0, !PT ;  /* 0xffffff8000027812 */ /* 0x000fe200078ec0ff */
[----:B------:R-:W1:Y:S08]  /*0eb0*/  S2UR UR4, SR_CTAID.X ;  /* 0x00000000000479c3 */ /* 0x000e700000002500 */
[----:B------:R-:W-:Y:S06]  /*0ec0*/  BAR.ARV 0x8, 0x180 ;  /* 0x0206000000007b1d */ /* 0x000fec0000002000 */
[----:B------:R-:W-:-:S02]  /*0ed0*/  ISETP.NE.AND P0, PT, R2, 0x80, PT ;  /* 0x000000800200780c */ /* 0x000fc40003f05270 */
[----:B------:R-:W1:Y:S11]  /*0ee0*/  LDC R2, c[0x0][0xc34] ;  /* 0x00030d00ff027b82 */ /* 0x000e760000000800 */
[----:B------:R-:W-:Y:S06]  /*0ef0*/  @!P0 BAR.ARV 0x9, 0x100 ;  /* 0x0244000000008b1d */ /* 0x000fec0000002000 */
[----:B-1----:R-:W-:-:S13]  /*0f00*/  ISETP.LE.AND P0, PT, R2, UR4, PT ;  /* 0x0000000402007c0c */ /* 0x002fda000bf03270 */
[----:B------:R-:W-:Y:S05]  /*0f10*/  @P0 EXIT ;  /* 0x000000000000094d */ /* 0x000fea0003800000 */
[----:B------:R-:W2:Y:S01]  /*0f20*/  LDL.LU R10, [R1+0x2c] ;  /* 0x00002c00010a7983 */ /* 0x000ea20000300800 */
[----:B------:R-:W-:Y:S01]  /*0f30*/  VIADD R0, R0, 0xffffff80 ;  /* 0xffffff8000007836 */ /* 0x000fe20000000000 */
[----:B------:R-:W-:Y:S01]  /*0f40*/  UMOV UR60, URZ ;  /* 0x0000003f003c7c82 */ /* 0x000fe20008000000 */
[----:B------:R-:W-:Y:S02]  /*0f50*/  IMAD.MOV.U32 R234, RZ, RZ, -0x2 ;  /* 0xfffffffeffea7424 */ /* 0x000fe400078e00ff */
[----:B------:R-:W-:Y:S01]  /*0f60*/  IMAD.U32 R223, RZ, RZ, UR4 ;  /* 0x00000004ffdf7e24 */ /* 0x000fe2000f8e00ff */
[----:B0-----:R-:W-:Y:S01]  /*0f70*/  SHF.R.S32.HI R3, RZ, 0x1f, R0 ;  /* 0x0000001fff037819 */ /* 0x001fe20000011400 */
        /* <DEDUP_REMOVED lines=50> */
[----:B--2---:R-:W-:-:S07]  /*12a0*/  LOP3.LUT R16, R10, 0x1, RZ, 0xfc, !PT ;  /* 0x000000010a107812 */ /* 0x004fce00078efcff */
.L_x_213:
[----:B------:R-:W0:Y:S01]  /*12b0*/  SHFL.IDX PT, R0, R230, RZ, 0x1f ;  /* 0x00001fffe6007589 */ /* 0x000e2200000e0000 */
        /* <DEDUP_REMOVED lines=60> */
.L_x_181:
[----:B------:R-:W-:Y:S02]  /*1680*/  LOP3.LUT R0, R224, 0x1, RZ, 0xc0, !PT ;  /* 0x00000001e0007812 */ /* 0x000fe400078ec0ff */
[----:B------:R-:W-:Y:S02]  /*1690*/  ISETP.NE.AND P0, PT, R16, 0x3, PT ;  /* 0x000000031000780c */ /* 0x000fe40003f05270 */
[----:B------:R-:W-:-:S04]  /*16a0*/  SHF.L.U32 R0, R0, 0x1f, RZ ;  /* 0x0000001f00007819 */ /* 0x000fc800000006ff */
[----:B------:R-:W0:Y:S02]  /*16b0*/  SYNCS.PHASECHK.TRANS64.TRYWAIT P1, [UR61+0x34800], R0 ;  /* 0x03480000ff0075a7 */ /* 0x000e24000802017d */
[----:B0-----:R-:W-:Y:S05]  /*16c0*/  @!P1 BRA `(.L_x_182) ;  /* 0x000000fc00749947 */ /* 0x001fea0003800000 */
.L_x_308:
[----:B------:R-:W-:Y:S05]  /*16d0*/  @!P0 BRA `(.L_x_183) ;  /* 0x0000000000048947 */ /* 0x000fea0003800000 */
[----:B------:R-:W-:Y:S01]  /*16e0*/  BPT.TRAP 0x1 ;  /* 0x000000040000795c */ /* 0x000fe20000300000 */
.L_x_183:
        /* <DEDUP_REMOVED lines=8> */
.L_x_184:
[----:B-1----:R-:W-:Y:S05]  /*1770*/  @P1 BRA `(.L_x_185) ;  /* 0x0000000000081947 */ /* 0x002fea0003800000 */
[----:B------:R-:W1:Y:S02]  /*1780*/  SYNCS.PHASECHK.TRANS64.TRYWAIT P1, [R12+URZ+0x34830], R3 ;  /* 0x034830030c0075a7 */ /* 0x000e64000802017f */
[----:B-1----:R-:W-:Y:S05]  /*1790*/  @!P1 BRA `(.L_x_186) ;  /* 0x000000fc00589947 */ /* 0x002fea0003800000 */
.L_x_185:
[----:B------:R-:W-:Y:S05]  /*17a0*/  WARPSYNC.ALL ;  /* 0x0000000000007948 */ /* 0x000fea0003800000 */
[----:B------:R-:W-:Y:S01]  /*17b0*/  UIADD3 UR4, UR61, 0x1e400, URZ ;  /* 0x0001e4003d047890 */ /* 0x000fe2000fffe03f */
[----:B------:R-:W-:Y:S01]  /*17c0*/  WARPGROUP.ARRIVE ;  /* 0x00000000000079c5 */ /* 0x000fe20000000000 */
[----:B------:R-:W-:Y:S02]  /*17d0*/  ULOP3.LUT UR45, UR45, 0x10000, URZ, 0xfc, !UPT ;  /* 0x000100002d2d7892 */ /* 0x000fe4000f8efc3f */
[----:B------:R-:W-:Y:S01]  /*17e0*/  USHF.R.U32.HI UR4, URZ, 0x4, UR4 ;  /* 0x000000043f047899 */ /* 0x000fe20008011604 */
[----:B------:R-:W-:Y:S01]  /*17f0*/  UMOV UR37, 0x40000040 ;  /* 0x4000004000257882 */ /* 0x000fe20000000000 */
[----:B------:R-:W-:-:S02]  /*1800*/  UMOV UR39, 0x40000040 ;  /* 0x4000004000277882 */ /* 0x000fc40000000000 */
[----:B------:R-:W-:Y:S01]  /*1810*/  ULOP3.LUT UR6, UR4, 0x3fff, URZ, 0xc0, !UPT ;  /* 0x00003fff04067892 */ /* 0x000fe2000f8ec03f */
[----:B------:R-:W-:Y:S01]  /*1820*/  IMAD.U32 R9, RZ, RZ, UR37 ;  /* 0x00000025ff097e24 */ /* 0x000fe2000f8e00ff */
[----:B------:R-:W-:Y:S01]  /*1830*/  UMOV UR36, UR45 ;  /* 0x0000002d00247c82 */ /* 0x000fe20008000000 */
[----:B------:R-:W-:Y:S01]  /*1840*/  UMOV UR5, UR37 ;  /* 0x0000002500057c82 */ /* 0x000fe20008000000 */
[----:B------:R-:W-:Y:S01]  /*1850*/  ULOP3.LUT UR7, UR6, 0x10000, URZ, 0xfc, !UPT ;  /* 0x0001000006077892 */ /* 0x000fe2000f8efc3f */
[----:B------:R-:W-:Y:S01]  /*1860*/  IMAD.U32 R8, RZ, RZ, UR36 ;  /* 0x00000024ff087e24 */ /* 0x000fe2000f8e00ff */
[----:B------:R-:W-:Y:S01]  /*1870*/  UMOV UR4, UR36 ;  /* 0x0000002400047c82 */ /* 0x000fe20008000000 */
[----:B------:R-:W-:Y:S01]  /*1880*/  UMOV UR8, UR36 ;  /* 0x0000002400087c82 */ /* 0x000fe20008000000 */
[----:B------:R-:W-:Y:S02]  /*1890*/  UIMAD UR44, UR60, 0xb00, UR7 ;  /* 0x00000b003c2c78a4 */ /* 0x000fe4000f8e0207 */
[----:B------:R-:W-:Y:S01]  /*18a0*/  IMAD.U32 R0, RZ, RZ, UR7 ;  /* 0x00000007ff007e24 */ /* 0x000fe2000f8e00ff */
[----:B------:R-:W-:Y:S01]  /*18b0*/  UMOV UR7, 0x40000040 ;  /* 0x4000004000077882 */ /* 0x000fe20000000000 */
[----:B------:R-:W-:-:S02]  /*18c0*/  UIADD3 UR6, UR44, 0x80, URZ ;  /* 0x000000802c067890 */ /* 0x000fc4000fffe03f */
[----:B------:R-:W-:Y:S02]  /*18d0*/  UIADD3 UR10, UR44, 0x100, URZ ;  /* 0x000001002c0a7890 */ /* 0x000fe4000fffe03f */
[----:B------:R-:W-:Y:S01]  /*18e0*/  UMOV UR38, UR44 ;  /* 0x0000002c00267c82 */ /* 0x000fe20008000000 */
[----:B------:R-:W-:Y:S01]  /*18f0*/  UMOV UR9, UR37 ;  /* 0x0000002500097c82 */ /* 0x000fe20008000000 */
[----:B------:R-:W-:Y:S01]  /*1900*/  HGMMA.64x16x16.F32 R104, gdesc[UR36], RZ, !UPT, gsb0 ;  /* 0x00200000246879f0 */ /* 0x000fe2000c0008ff */
[----:B------:R-:W-:Y:S01]  /*1910*/  UMOV UR11, 0x40000040 ;  /* 0x40000040000b7882 */ /* 0x000fe20000000000 */
[----:B------:R-:W-:Y:S01]  /*1920*/  UIADD3 UR14, UR44, 0x180, URZ ;  /* 0x000001802c0e7890 */ /* 0x000fe2000fffe03f */
[----:B------:R-:W-:Y:S01]  /*1930*/  UMOV UR12, UR36 ;  /* 0x00000024000c7c82 */ /* 0x000fe20008000000 */
[----:B------:R-:W-:Y:S01]  /*1940*/  UMOV UR13, UR37 ;  /* 0x00000025000d7c82 */ /* 0x000fe20008000000 */
        /* <DEDUP_REMOVED lines=21> */
[----:B------:R-:W-:Y:S01]  /*1aa0*/  UMOV UR39, 0x40000040 ;  /* 0x4000004000277882 */ /* 0x000fe20000000000 */
[----:B------:R-:W-:Y:S01]  /*1ab0*/  UIADD3 UR42, UR44, 0x602, URZ ;  /* 0x000006022c2a7890 */ /* 0x000fe2000fffe03f */
        /* <DEDUP_REMOVED lines=55> */
[----:B------:R-:W-:Y:S02]  /*1e30*/  UMOV UR37, 0x40000040 ;  /* 0x4000004000257882 */ /* 0x000fe40000000000 */
[----:B------:R-:W-:Y:S01]  /*1e40*/  UMOV UR9, UR37 ;  /* 0x0000002500097c82 */ /* 0x000fe20008000000 */
[----:B------:R-:W-:Y:S01]  /*1e50*/  UMOV UR13, UR37 ;  /* 0x00000025000d7c82 */ /* 0x000fe20008000000 */
[----:B------:R-:W-:Y:S01]  /*1e60*/  UMOV UR17, UR37 ;  /* 0x0000002500117c82 */ /* 0x000fe20008000000 */
[----:B------:R-:W-:Y:S01]  /*1e70*/  UMOV UR21, UR37 ;  /* 0x0000002500157c82 */ /* 0x000fe20008000000 */
[----:B------:R-:W-:Y:S01]  /*1e80*/  UMOV UR25, UR37 ;  /* 0x0000002500197c82 */ /* 0x000fe20008000000 */
[----:B------:R-:W-:Y:S01]  /*1e90*/  UMOV UR29, UR37 ;  /* 0x00000025001d7c82 */ /* 0x000fe20008000000 */
[----:B------:R-:W-:Y:S01]  /*1ea0*/  UMOV UR33, UR37 ;  /* 0x0000002500217c82 */ /* 0x000fe20008000000 */
[----:B------:R-:W-:Y:S01]  /*1eb0*/  IMAD.U32 R7, RZ, RZ, UR37 ;  /* 0x00000025ff077e24 */ /* 0x000fe2000f8e00ff */
[----:B------:R-:W-:-:S02]  /*1ec0*/  WARPGROUP.DEPBAR.LE gsb0, 0x0 ;  /* 0x00008000000079c5 */ /* 0x000fc40000010000 */
[----:B------:R-:W-:-:S06]  /*1ed0*/  WARPGROUP.ARRIVE ;  /* 0x00000000000079c5 */ /* 0x000fcc0000000000 */
[----:B------:R-:W-:Y:S01]  /*1ee0*/  HGMMA.64x16x16.F32 R24, gdesc[UR4], RZ, !UPT, gsb0 ;  /* 0x00200000041879f0 */ /* 0x000fe2000c0008ff */
[----:B------:R-:W-:Y:S02]  /*1ef0*/  UIADD3 UR4, UR45, 0x2, URZ ;  /* 0x000000022d047890 */ /* 0x000fe4000fffe03f */
[----:B------:R-:W-:Y:S01]  /*1f00*/  UIADD3 UR6, UR44, 0x2, URZ ;  /* 0x000000022c067890 */ /* 0x000fe2000fffe03f */
[----:B------:R-:W-:Y:S01]  /*1f10*/  UMOV UR5, UR37 ;  /* 0x0000002500057c82 */ /* 0x000fe20008000000 */
[----:B------:R-:W-:-:S03]  /*1f20*/  UMOV UR7, 0x40000040 ;  /* 0x4000004000077882 */ /* 0x000fc60000000000 */
[----:B------:R-:W-:Y:S02]  /*1f30*/  UMOV UR36, UR4 ;  /* 0x0000000400247c82 */ /* 0x000fe40008000000 */
        /* <DEDUP_REMOVED lines=15> */
[----:B------:R-:W-:Y:S01]  /*2030*/  HGMMA.64x16x16.F32 R104, gdesc[UR36], R104, gsb0 ;  /* 0x00200000246879f0 */ /* 0x000fe20008000868 */
[----:B------:R-:W-:Y:S02]  /*2040*/  UMOV UR39, 0x40000040 ;  /* 0x4000004000277882 */ /* 0x000fe40000000000 */
[----:B------:R-:W-:Y:S02]  /*2050*/  WARPGROUP.DEPBAR.LE gsb0, 0x0 ;  /* 0x00008000000079c5 */ /* 0x000fe40000010000 */
[----:B------:R-:W-:-:S06]  /*2060*/  WARPGROUP.ARRIVE ;  /* 0x00000000000079c5 */ /* 0x000fcc0000000000 */
[----:B------:R-:W-:Y:S01]  /*2070*/  HGMMA.64x16x16.F32 R96, gdesc[UR4], R96, gsb0 ;  /* 0x00200000046079f0 */ /* 0x000fe20008000860 */
[----:B------:R-:W-:Y:S02]  /*2080*/  UIADD3 UR4, UR44, 0x202, URZ ;  /* 0x000002022c047890 */ /* 0x000fe4000fffe03f */
[----:B------:R-:W-:Y:S01]  /*2090*/  UIADD3 UR6, UR44, 0x482, URZ ;  /* 0x000004822c067890 */ /* 0x000fe2000fffe03f */
[----:B------:R-:W-:Y:S01]  /*20a0*/  UMOV UR5, UR37 ;  /* 0x0000002500057c82 */ /* 0x000fe20008000000 */
[----:B------:R-:W-:-:S03]  /*20b0*/  UMOV UR7, 0x40000040 ;  /* 0x4000004000077882 */ /* 0x000fc60000000000 */
[----:B------:R-:W-:Y:S01]  /*20c0*/  UMOV UR18, UR4 ;  /* 0x0000000400127c82 */ /* 0x000fe20008000000 */
[----:B------:R-:W-:Y:S01]  /*20d0*/  UMOV UR4, UR36 ;  /* 0x0000002400047c82 */ /* 0x000fe20008000000 */
        /* <DEDUP_REMOVED lines=136> */
[----:B------:R-:W-:Y:S01]  /*2960*/  UMOV UR7, 0x40000040 ;  /* 0x4000004000077882 */ /* 0x000fe20000000000 */
        /* <DEDUP_REMOVED lines=14> */
[----:B------:R-:W-:-:S02]  /*2a50*/  WARPGROUP.DEPBAR.LE gsb0, 0x0 ;  /* 0x00008000000079c5 */ /* 0x000fc40000010000 */
[----:B------:R-:W-:-:S06]  /*2a60*/  WARPGROUP.ARRIVE ;  /* 0x00000000000079c5 */ /* 0x000fcc0000000000 */
[----:B------:R-:W-:Y:S01]  /*2a70*/  HGMMA.64x16x16.F32 R104, gdesc[UR4], R104, gsb0 ;  /* 0x00200000046879f0 */ /* 0x000fe20008000868 */
[----:B------:R-:W-:Y:S01]  /*2a80*/  UMOV UR6, UR10 ;  /* 0x0000000a00067c82 */ /* 0x000fe20008000000 */
[----:B------:R-:W-:Y:S01]  /*2a90*/  UMOV UR7, 0x40000040 ;  /* 0x4000004000077882 */ /* 0x000fe20000000000 */
[----:B------:R-:W-:Y:S01]  /*2aa0*/  UMOV UR10, UR14 ;  /* 0x0000000e000a7c82 */ /* 0x000fe20008000000 */
[----:B------:R-:W-:Y:S01]  /*2ab0*/  UMOV UR14, UR18 ;  /* 0x00000012000e7c82 */ /* 0x000fe20008000000 */
[----:B------:R-:W-:Y:S02]  /*2ac0*/  WARPGROUP.DEPBAR.LE gsb0, 0x0 ;  /* 0x00008000000079c5 */ /* 0x000fe40000010000 */
[----:B------:R-:W-:-:S06]  /*2ad0*/  WARPGROUP.ARRIVE ;  /* 0x00000000000079c5 */ /* 0x000fcc0000000000 */
[----:B------:R-:W-:Y:S01]  /*2ae0*/  HGMMA.64x16x16.F32 R96, gdesc[UR4], R96, gsb0 ;  /* 0x00200000046079f0 */ /* 0x000fe20008000860 */
[----:B------:R-:W-:Y:S01]  /*2af0*/  UIADD3 UR6, UR44, 0x206, URZ ;  /* 0x000002062c067890 */ /* 0x000fe2000fffe03f */
[----:B------:R-:W-:-:S06]  /*2b00*/  UMOV UR7, 0x40000040 ;  /* 0x4000004000077882 */ /* 0x000fcc0000000000 */
[----:B------:R-:W-:Y:S01]  /*2b10*/  UMOV UR18, UR6 ;  /* 0x0000000600127c82 */ /* 0x000fe20008000000 */
[----:B------:R-:W-:Y:S01]  /*2b20*/  UIADD3 UR6, UR44, 0x486, URZ ;  /* 0x000004862c067890 */ /* 0x000fe2000fffe03f */
[----:B------:R-:W-:Y:S02]  /*2b30*/  WARPGROUP.DEPBAR.LE gsb0, 0x0 ;  /* 0x00008000000079c5 */ /* 0x000fe40000010000 */
[----:B------:R-:W-:-:S06]  /*2b40*/  WARPGROUP.ARRIVE ;  /* 0x00000000000079c5 */ /* 0x000fcc0000000000 */
[----:B------:R-:W-:Y:S01]  /*2b50*/  HGMMA.64x16x16.F32 R88, gdesc[UR8], R88, gsb0 ;  /* 0x00200000085879f0 */ /* 0x000fe20008000858 */
[----:B------:R-:W-:Y:S02]  /*2b60*/  UIADD3 UR8, UR44, 0x506, URZ ;  /* 0x000005062c087890 */ /* 0x000fe4000fffe03f */
[----:B------:R-:W-:Y:S01]  /*2b70*/  UIADD3 UR10, UR44, 0x580, URZ ;  /* 0x000005802c0a7890 */ /* 0x000fe2000fffe03f */
[----:B------:R-:W-:Y:S01]  /*2b80*/  UMOV UR9, 0x40000040 ;  /* 0x4000004000097882 */ /* 0x000fe20000000000 */
[----:B------:R-:W-:Y:S01]  /*2b90*/  UMOV UR11, 0x40000040 ;  /* 0x40000040000b7882 */ /* 0x000fe20000000000 */
[----:B------:R-:W-:Y:S01]  /*2ba0*/  UMOV UR37, UR9 ;  /* 0x0000000900257c82 */ /* 0x000fe20008000000 */
[----:B------:R-:W-:Y:S02]  /*2bb0*/  WARPGROUP.DEPBAR.LE gsb0, 0x0 ;  /* 0x00008000000079c5 */ /* 0x000fe40000010000 */
[----:B------:R-:W-:-:S06]  /*2bc0*/  WARPGROUP.ARRIVE ;  /* 0x00000000000079c5 */ /* 0x000fcc0000000000 */
[----:B------:R-:W-:Y:S01]  /*2bd0*/  HGMMA.64x16x16.F32 R80, gdesc[UR12], R80, gsb0 ;  /* 0x002000000c5079f0 */ /* 0x000fe20008000850 */
[----:B------:R-:W-:Y:S01]  /*2be0*/  UIADD3 UR14, UR44, 0x680, URZ ;  /* 0x000006802c0e7890 */ /* 0x000fe2000fffe03f */
[----:B------:R-:W-:Y:S01]  /*2bf0*/  UMOV UR13, UR9 ;  /* 0x00000009000d7c82 */ /* 0x000fe20008000000 */
[----:B------:R-:W-:Y:S01]  /*2c00*/  UMOV UR15, 0x40000040 ;  /* 0x40000040000f7882 */ /* 0x000fe20000000000 */
        /* <DEDUP_REMOVED lines=33> */
[----:B------:R-:W-:Y:S01]  /*2e20*/  UMOV UR6, UR8 ;  /* 0x0000000800067c82 */ /* 0x000fe20008000000 */
[----:B------:R-:W-:Y:S01]  /*2e30*/  UMOV UR7, 0x40000040 ;  /* 0x4000004000077882 */ /* 0x000fe20000000000 */
[----:B------:R-:W-:-:S07]  /*2e40*/  UIADD3 UR8, UR45, 0x400, URZ ;  /* 0x000004002d087890 */ /* 0x000fce000fffe03f */
[----:B------:R-:W-:Y:S01]  /*2e50*/  UMOV UR12, UR8 ;  /* 0x00000008000c7c82 */ /* 0x000fe20008000000 */
[----:B------:R-:W-:Y:S01]  /*2e60*/  UMOV UR16, UR8 ;  /* 0x0000000800107c82 */ /* 0x000fe20008000000 */
[----:B------:R-:W-:Y:S01]  /*2e70*/  UMOV UR20, UR8 ;  /* 0x0000000800147c82 */ /* 0x000fe20008000000 */
[----:B------:R-:W-:Y:S01]  /*2e80*/  UMOV UR24, UR8 ;  /* 0x0000000800187c82 */ /* 0x000fe20008000000 */
[----:B------:R-:W-:Y:S01]  /*2e90*/  UMOV UR28, UR8 ;  /* 0x00000008001c7c82 */ /* 0x000fe20008000000 */
[----:B------:R-:W-:Y:S01]  /*2ea0*/  UMOV UR32, UR8 ;  /* 0x0000000800207c82 */ /* 0x000fe20008000000 */
[----:B------:R-:W-:Y:S01]  /*2eb0*/  UMOV UR36, UR8 ;  /* 0x0000000800247c82 */ /* 0x000fe20008000000 */
[----:B------:R-:W-:Y:S02]  /*2ec0*/  WARPGROUP.DEPBAR.LE gsb0, 0x0 ;  /* 0x00008000000079c5 */ /* 0x000fe40000010000 */
[----:B------:R-:W-:-:S06]  /*2ed0*/  WARPGROUP.ARRIVE ;  /* 0x00000000000079c5 */ /* 0x000fcc0000000000 */
[----:B------:R-:W-:Y:S01]  /*2ee0*/  HGMMA.64x16x16.F32 R24, gdesc[UR4], R24, gsb0 ;  /* 0x00200000041879f0 */ /* 0x000fe20008000818 */
[----:B------:R-:W-:Y:S02]  /*2ef0*/  UIADD3 UR6, UR44, 0x600, URZ ;  /* 0x000006002c067890 */ /* 0x000fe4000fffe03f */
        /* <DEDUP_REMOVED lines=253> */
[----:B------:R-:W-:Y:S05]  /*3ed0*/  @!P0 BRA `(.L_x_187) ;  /* 0x0000000000048947 */ /* 0x000fea0003800000 */
[----:B------:R-:W-:Y:S01]  /*3ee0*/  BPT.TRAP 0x1 ;  /* 0x000000040000795c */ /* 0x000fe20000300000 */
.L_x_187:
[----:B01----:R-:W-:Y:S01]  /*3ef0*/  IMAD.IADD R3, R234, 0x1, R113 ;  /* 0x00000001ea037824 */ /* 0x003fe200078e0271 */
[----:B------:R-:W-:Y:S01]  /*3f00*/  P2R R114, PR, RZ, 0x1 ;  /* 0x00000001ff727803 */ /* 0x000fe20000000000 */
[----:B------:R-:W-:Y:S02]  /*3f10*/  ULDC UR6, c[0x0][0x988] ;  /* 0x0002620000067ab9 */ /* 0x000fe40000000800 */
[----:B------:R-:W-:-:S05]  /*3f20*/  IMAD R20, R112, -0xb0, R3 ;  /* 0xffffff5070147824 */ /* 0x000fca00078e0203 */
[C---:B------:R-:W-:Y:S02]  /*3f30*/  ISETP.GT.AND P4, PT, R20.reuse, RZ, PT ;  /* 0x000000ff1400720c */ /* 0x040fe40003f84270 */
[C---:B------:R-:W-:Y:S02]  /*3f40*/  ISETP.GT.AND P3, PT, R20.reuse, 0x1, PT ;  /* 0x000000011400780c */ /* 0x040fe40003f64270 */
[----:B------:R-:W-:Y:S02]  /*3f50*/  ISETP.GT.AND P1, PT, R20, 0x8, PT ;  /* 0x000000081400780c */ /* 0x000fe40003f24270 */
[----:B------:R-:W-:Y:S02]  /*3f60*/  FSEL R11, R104, -INF , P4 ;  /* 0xff800000680b7808 */ /* 0x000fe40002000000 */
[----:B------:R-:W-:Y:S02]  /*3f70*/  FSEL R14, R105, -INF , P3 ;  /* 0xff800000690e7808 */ /* 0x000fe40001800000 */
[----:B------:R-:W-:-:S02]  /*3f80*/  ISETP.GT.AND P2, PT, R20, 0x9, PT ;  /* 0x000000091400780c */ /* 0x000fc40003f44270 */
[----:B------:R-:W-:Y:S02]  /*3f90*/  FSEL R105, R108, -INF , P1 ;  /* 0xff8000006c697808 */ /* 0x000fe40000800000 */
[----:B------:R-:W-:Y:S02]  /*3fa0*/  FMNMX.FTZ R10, R11, R14, !PT ;  /* 0x0000000e0b0a7209 */ /* 0x000fe40007810000 */
[C---:B------:R-:W-:Y:S02]  /*3fb0*/  ISETP.GT.AND P6, PT, R20.reuse, 0x10, PT ;  /* 0x000000101400780c */ /* 0x040fe40003fc4270 */
[----:B------:R-:W-:Y:S02]  /*3fc0*/  FSEL R109, R109, -INF , P2 ;  /* 0xff8000006d6d7808 */ /* 0x000fe40001000000 */
[----:B------:R-:W-:Y:S02]  /*3fd0*/  FMNMX.FTZ R10, R105, R10, !PT ;  /* 0x0000000a690a7209 */ /* 0x000fe40007810000 */
[----:B------:R-:W-:-:S02]  /*3fe0*/  ISETP.GT.AND P5, PT, R20, 0x11, PT ;  /* 0x000000111400780c */ /* 0x000fc40003fa4270 */
[----:B------:R-:W-:Y:S02]  /*3ff0*/  FSEL R115, R96, -INF , P6 ;  /* 0xff80000060737808 */ /* 0x000fe40003000000 */
[----:B------:R-:W-:Y:S02]  /*4000*/  FMNMX.FTZ R10, R109, R10, !PT ;  /* 0x0000000a6d0a7209 */ /* 0x000fe40007810000 */
[----:B------:R-:W-:Y:S02]  /*4010*/  FSEL R13, R106, -INF , P4 ;  /* 0xff8000006a0d7808 */ /* 0x000fe40002000000 */
[----:B------:R-:W-:Y:S02]  /*4020*/  ISETP.GT.AND P4, PT, R20, 0x18, PT ;  /* 0x000000181400780c */ /* 0x000fe40003f84270 */
[----:B------:R-:W-:Y:S02]  /*4030*/  FSEL R97, R97, -INF , P5 ;  /* 0xff80000061617808 */ /* 0x000fe40002800000 */
[----:B------:R-:W-:-:S02]  /*4040*/  FMNMX.FTZ R10, R115, R10, !PT ;  /* 0x0000000a730a7209 */ /* 0x000fc40007810000 */
[----:B------:R-:W-:Y:S02]  /*4050*/  FSEL R107, R107, -INF , P3 ;  /* 0xff8000006b6b7808 */ /* 0x000fe40001800000 */
[----:B------:R-:W-:Y:S02]  /*4060*/  ISETP.GT.AND P3, PT, R20, 0x19, PT ;  /* 0x000000191400780c */ /* 0x000fe40003f64270 */
[----:B------:R-:W-:Y:S02]  /*4070*/  FSEL R117, R100, -INF , P4 ;  /* 0xff80000064757808 */ /* 0x000fe40002000000 */
[----:B------:R-:W-:Y:S02]  /*4080*/  FMNMX.FTZ R10, R97, R10, !PT ;  /* 0x0000000a610a7209 */ /* 0x000fe40007810000 */
[----:B------:R-:W-:Y:S02]  /*4090*/  FSEL R15, R110, -INF , P1 ;  /* 0xff8000006e0f7808 */ /* 0x000fe40000800000 */
        /* <DEDUP_REMOVED lines=8> */
[C---:B------:R-:W-:Y:S02]  /*4120*/  ISETP.GT.AND P6, PT, R20.reuse, 0x28, PT ;  /* 0x000000281400780c */ /* 0x040fe40003fc4270 */
        /* <DEDUP_REMOVED lines=98> */
[----:B------:R-:W-:Y:S02]  /*4750*/  ISETP.GT.AND P0, PT, R20, 0x89, PT ;  /* 0x000000891400780c */ /* 0x000fe40003f04270 */
[----:B------:R-:W-:-:S02]  /*4760*/  FSEL R171, R44, -INF , P6 ;  /* 0xff8000002cab7808 */ /* 0x000fc40003000000 */
[----:B------:R-:W-:Y:S02]  /*4770*/  FMNMX.FTZ R10, R169, R10, !PT ;  /* 0x0000000aa90a7209 */ /* 0x000fe40007810000 */
[----:B------:R-:W-:Y:S02]  /*4780*/  FSEL R51, R51, -INF , P5 ;  /* 0xff80000033337808 */ /* 0x000fe40002800000 */
        /* <DEDUP_REMOVED lines=15> */
[----:B------:R-:W-:-:S02]  /*4880*/  FSEL R181, R37, -INF , P2 ;  /* 0xff80000025b57808 */ /* 0x000fc40001000000 */
[----:B------:R-:W-:Y:S02]  /*4890*/  FMNMX.FTZ R10, R179, R10, !PT ;  /* 0x0000000ab30a7209 */ /* 0x000fe40007810000 */
[----:B------:R-:W-:Y:S02]  /*48a0*/  ISETP.GT.AND P3, PT, R20, 0xa0, PT ;  /* 0x000000a01400780c */ /* 0x000fe40003f64270 */
[----:B------:R-:W-:Y:S02]  /*48b0*/  FSEL R41, R54, -INF , P4 ;  /* 0xff80000036297808 */ /* 0x000fe40002000000 */
[----:B------:R-:W-:Y:S02]  /*48c0*/  FSEL R183, R24, -INF , P3 ;  /* 0xff80000018b77808 */ /* 0x000fe40001800000 */
[----:B------:R-:W-:Y:S02]  /*48d0*/  FMNMX.FTZ R10, R181, R10, !PT ;  /* 0x0000000ab50a7209 */ /* 0x000fe40007810000 */
[----:B------:R-:W-:-:S02]  /*48e0*/  ISETP.GT.AND P4, PT, R20, 0xa1, PT ;  /* 0x000000a11400780c */ /* 0x000fc40003f84270 */
[----:B------:R-:W-:Y:S02]  /*48f0*/  FMNMX.FTZ R10, R183, R10, !PT ;  /* 0x0000000ab70a7209 */ /* 0x000fe40007810000 */
[----:B------:R-:W-:Y:S02]  /*4900*/  FSEL R187, R25, -INF , P4 ;  /* 0xff80000019bb7808 */ /* 0x000fe40002000000 */
[----:B------:R-:W-:Y:S02]  /*4910*/  ISETP.GT.AND P5, PT, R20, 0xa8, PT ;  /* 0x000000a81400780c */ /* 0x000fe40003fa4270 */
[----:B------:R-:W-:Y:S02]  /*4920*/  FMNMX.FTZ R10, R187, R10, !PT ;  /* 0x0000000abb0a7209 */ /* 0x000fe40007810000 */
[----:B------:R-:W-:Y:S02]  /*4930*/  FSEL R185, R28, -INF , P5 ;  /* 0xff8000001cb97808 */ /* 0x000fe40002800000 */
[----:B------:R-:W-:-:S02]  /*4940*/  ISETP.GT.AND P6, PT, R20, 0xa9, PT ;  /* 0x000000a91400780c */ /* 0x000fc40003fc4270 */
[----:B------:R-:W-:Y:S02]  /*4950*/  FMNMX.FTZ R10, R185, R10, !PT ;  /* 0x0000000ab90a7209 */ /* 0x000fe40007810000 */
[----:B------:R-:W-:Y:S02]  /*4960*/  FSEL R189, R29, -INF , P6 ;  /* 0xff8000001dbd7808 */ /* 0x000fe40003000000 */
[----:B------:R-:W-:Y:S02]  /*4970*/  P2R R32, PR, RZ, 0x8 ;  /* 0x00000008ff207803 */ /* 0x000fe40000000000 */
[----:B------:R-:W-:Y:S01]  /*4980*/  FMNMX.FTZ R24, R189, R10, !PT ;  /* 0x0000000abd187209 */ /* 0x000fe20007810000 */
[----:B------:R-:W-:Y:S01]  /*4990*/  IMAD.U32 R10, RZ, RZ, UR6 ;  /* 0x00000006ff0a7e24 */ /* 0x000fe2000f8e00ff */
[----:B------:R-:W-:Y:S02]  /*49a0*/  P2R R40, PR, RZ, 0x1 ;  /* 0x00000001ff287803 */ /* 0x000fe40000000000 */
[----:B------:R-:W-:Y:S01]  /*49b0*/  P2R R36, PR, RZ, 0x2 ;  /* 0x00000002ff247803 */ /* 0x000fe20000000000 */
[----:B------:R-:W0:Y:S01]  /*49c0*/  SHFL.BFLY PT, R3, R24, 0x2, 0x1f ;  /* 0x0c401f0018037f89 */ /* 0x000e2200000e0000 */
[----:B------:R-:W-:-:S02]  /*49d0*/  P2R R33, PR, RZ, 0x4 ;  /* 0x00000004ff217803 */ /* 0x000fc40000000000 */
[C---:B------:R-:W-:Y:S02]  /*49e0*/  ISETP.GT.AND P2, PT, R20.reuse, 0x88, PT ;  /* 0x000000881400780c */ /* 0x040fe40003f44270 */
[C---:B------:R-:W-:Y:S02]  /*49f0*/  ISETP.GT.AND P1, PT, R20.reuse, 0x89, PT ;  /* 0x000000891400780c */ /* 0x040fe40003f24270 */
[----:B------:R-:W-:Y:S02]  /*4a00*/  ISETP.GT.AND P0, PT, R20, 0x90, PT ;  /* 0x000000901400780c */ /* 0x000fe40003f04270 */
[----:B------:R-:W-:Y:S02]  /*4a10*/  FSEL R47, R47, -INF , P1 ;  /* 0xff8000002f2f7808 */ /* 0x000fe40000800000 */
[----:B------:R-:W-:Y:S02]  /*4a20*/  FSEL R29, R34, -INF , P0 ;  /* 0xff800000221d7808 */ /* 0x000fe40000000000 */
[----:B------:R-:W-:-:S02]  /*4a30*/  ISETP.NE.AND P0, PT, R40, RZ, PT ;  /* 0x000000ff2800720c */ /* 0x000fc40003f05270 */
[----:B------:R-:W-:Y:S02]  /*4a40*/  ISETP.NE.AND P1, PT, R36, RZ, PT ;  /* 0x000000ff2400720c */ /* 0x000fe40003f25270 */
[----:B------:R-:W-:Y:S02]  /*4a50*/  FSEL R35, R35, -INF , P0 ;  /* 0xff80000023237808 */ /* 0x000fe40000000000 */
[----:B------:R-:W-:Y:S02]  /*4a60*/  ISETP.NE.AND P0, PT, R114, RZ, PT ;  /* 0x000000ff7200720c */ /* 0x000fe40003f05270 */
[----:B0-----:R-:W-:-:S05]  /*4a70*/  FMNMX.FTZ R28, R24, R3, !PT ;  /* 0x00000003181c7209 */ /* 0x001fca0007810000 */
[----:B------:R-:W0:Y:S02]  /*4a80*/  SHFL.BFLY PT, R3, R28, 0x1, 0x1f ;  /* 0x0c201f001c037f89 */ /* 0x000e2400000e0000 */
[----:B0-----:R-:W-:-:S04]  /*4a90*/  FMNMX.FTZ R3, R28, R3, !PT ;  /* 0x000000031c037209 */ /* 0x001fc80007810000 */
[C---:B------:R-:W-:Y:S01]  /*4aa0*/  FSETP.NEU.FTZ.AND P3, PT, R3.reuse, -INF , PT ;  /* 0xff8000000300780b */ /* 0x040fe20003f7d000 */
[----:B------:R-:W-:-:S05]  /*4ab0*/  FMUL.FTZ R25, R3, R10 ;  /* 0x0000000a03197220 */ /* 0x000fca0000410000 */
[----:B------:R-:W-:Y:S02]  /*4ac0*/  FSEL R20, R25, RZ, P3 ;  /* 0x000000ff19147208 */ /* 0x000fe40001800000 */
[----:B------:R-:W-:Y:S02]  /*4ad0*/  FSEL R25, R46, -INF , P2 ;  /* 0xff8000002e197808 */ /* 0x000fe40001000000 */
[----:B------:R-:W-:Y:S01]  /*4ae0*/  ISETP.NE.AND P2, PT, R33, RZ, PT ;  /* 0x000000ff2100720c */ /* 0x000fe20003f45270 */
[-CC-:B------:R-:W-:Y:S01]  /*4af0*/  FFMA.FTZ R33, R14, R10.reuse, -R20.reuse ;  /* 0x0000000a0e217223 */ /* 0x180fe20000010814 */
[----:B------:R-:W-:Y:S01]  /*4b00*/  FMNMX.FTZ R14, R13, R107, !PT ;  /* 0x0000006b0d0e7209 */ /* 0x000fe20007810000 */
[-CC-:B------:R-:W-:Y:S01]  /*4b10*/  FFMA.FTZ R37, R109, R10.reuse, -R20.reuse ;  /* 0x0000000a6d257223 */ /* 0x180fe20000010814 */
[-CC-:B------:R-:W-:Y:S01]  /*4b20*/  FFMA.FTZ R109, R133, R10.reuse, -R20.reuse ;  /* 0x0000000a856d7223 */ /* 0x180fe20000010814 */
[--C-:B------:R-:W-:Y:S01]  /*4b30*/  FFMA.FTZ R133, R135, R10, -R20.reuse ;  /* 0x0000000a87857223 */ /* 0x100fe20000010814 */
[----:B------:R-:W-:Y:S01]  /*4b40*/  FMNMX.FTZ R14, R15, R14, !PT ;  /* 0x0000000e0f0e7209 */ /* 0x000fe20007810000 */
[-CC-:B------:R-:W-:Y:S01]  /*4b50*/  FFMA.FTZ R135, R139, R10.reuse, -R20.reuse ;  /* 0x0000000a8b877223 */ /* 0x180fe20000010814 */
[----:B------:R-:W-:Y:S01]  /*4b60*/  FSEL R139, R38, -INF , P1 ;  /* 0xff800000268b7808 */ /* 0x000fe20000800000 */
[--C-:B------:R-:W-:Y:S01]  /*4b70*/  FFMA.FTZ R176, R11, R10, -R20.reuse ;  /* 0x0000000a0bb07223 */ /* 0x100fe20000010814 */
[----:B------:R-:W-:Y:S01]  /*4b80*/  FMNMX.FTZ R14, R111, R14, !PT ;  /* 0x0000000e6f0e7209 */ /* 0x000fe20007810000 */
[-CC-:B------:R-:W-:Y:S01]  /*4b90*/  FFMA.FTZ R11, R127, R10.reuse, -R20.reuse ;  /* 0x0000000a7f0b7223 */ /* 0x180fe20000010814 */
[----:B------:R-:W-:Y:S01]  /*4ba0*/  ISETP.NE.AND P3, PT, R32, RZ, PT ;  /* 0x000000ff2000720c */ /* 0x000fe20003f65270 */
[--C-:B------:R-:W-:Y:S01]  /*4bb0*/  FFMA.FTZ R184, R125, R10, -R20.reuse ;  /* 0x0000000a7db87223 */ /* 0x100fe20000010814 */
        /* <DEDUP_REMOVED lines=17> */
[----:B------:R0:W-:Y:S01]  /*4cd0*/  MUFU.EX2 R39, R11 ;  /* 0x0000000b00277308 */ /* 0x0001e20000000800 */
[----:B------:R-:W-:Y:S01]  /*4ce0*/  FSEL R147, R31, -INF , P6 ;  /* 0xff8000001f937808 */ /* 0x000fe20003000000 */
[--C-:B------:R-:W-:Y:S01]  /*4cf0*/  FFMA.FTZ R178, R105, R10, -R20.reuse ;  /* 0x0000000a69b27223 */ /* 0x100fe20000010814 */
[----:B------:R-:W-:Y:S01]  /*4d00*/  FMNMX.FTZ R14, R91, R14, !PT ;  /* 0x0000000e5b0e7209 */ /* 0x000fe20007810000 */
[-CC-:B------:R-:W-:Y:S01]  /*4d10*/  FFMA.FTZ R97, R97, R10.reuse, -R20.reuse ;  /* 0x0000000a61617223 */ /* 0x180fe20000010814 */
[-CC-:B------:R-:W-:Y:S01]  /*4d20*/  FFMA.FTZ R31, R129, R10.reuse, -R20.reuse ;  /* 0x0000000a811f7223 */ /* 0x180fe20000010814 */
[--C-:B------:R-:W-:Y:S01]  /*4d30*/  FFMA.FTZ R129, R177, R10, -R20.reuse ;  /* 0x0000000ab1817223 */ /* 0x100fe20000010814 */
[----:B------:R-:W-:Y:S01]  /*4d40*/  FMNMX.FTZ R14, R81, R14, !PT ;  /* 0x0000000e510e7209 */ /* 0x000fe20007810000 */
[----:B------:R-:W-:Y:S01]  /*4d50*/  MUFU.EX2 R176, R176 ;  /* 0x000000b000b07308 */ /* 0x000fe20000000800 */
[-CC-:B------:R-:W-:Y:S01]  /*4d60*/  FFMA.FTZ R101, R101, R10.reuse, -R20.reuse ;  /* 0x0000000a65657223 */ /* 0x180fe20000010814 */
[--C-:B------:R-:W-:Y:S01]  /*4d70*/  FFMA.FTZ R105, R167, R10, -R20.reuse ;  /* 0x0000000aa7697223 */ /* 0x100fe20000010814 */
[----:B------:R-:W-:Y:S01]  /*4d80*/  FMNMX.FTZ R14, R95, R14, !PT ;  /* 0x0000000e5f0e7209 */ /* 0x000fe20007810000 */
[-CC-:B------:R-:W-:Y:S01]  /*4d90*/  FFMA.FTZ R214, R179, R10.reuse, -R20.reuse ;  /* 0x0000000ab3d67223 */ /* 0x180fe20000010814 */
[-CC-:B------:R-:W-:Y:S01]  /*4da0*/  FFMA.FTZ R186, R165, R10.reuse, -R20.reuse ;  /* 0x0000000aa5ba7223 */ /* 0x180fe20000010814 */
[--C-:B------:R-:W-:Y:S01]  /*4db0*/  FFMA.FTZ R200, R151, R10, -R20.reuse ;  /* 0x0000000a97c87223 */ /* 0x100fe20000010814 */
[----:B------:R-:W-:Y:S01]  /*4dc0*/  FMNMX.FTZ R14, R85, R14, !PT ;  /* 0x0000000e550e7209 */ /* 0x000fe20007810000 */
[----:B------:R-:W1:Y:S01]  /*4dd0*/  MUFU.EX2 R33, R33 ;  /* 0x0000002100217308 */ /* 0x000e620000000800 */
[-CC-:B------:R-:W-:Y:S01]  /*4de0*/  FFMA.FTZ R202, R149, R10.reuse, -R20.reuse ;  /* 0x0000000a95ca7223 */ /* 0x180fe20000010814 */
[--C-:B------:R-:W-:Y:S01]  /*4df0*/  FFMA.FTZ R27, R119, R10, -R20.reuse ;  /* 0x0000000a771b7223 */ /* 0x100fe20000010814 */
[----:B------:R-:W-:Y:S01]  /*4e00*/  FMNMX.FTZ R14, R83, R14, !PT ;  /* 0x0000000e530e7209 */ /* 0x000fe20007810000 */
[-CC-:B------:R-:W-:Y:S01]  /*4e10*/  FFMA.FTZ R206, R123, R10.reuse, -R20.reuse ;  /* 0x0000000a7bce7223 */ /* 0x180fe20000010814 */
[-CC-:B------:R-:W-:Y:S01]  /*4e20*/  FFMA.FTZ R208, R145, R10.reuse, -R20.reuse ;  /* 0x0000000a91d07223 */ /* 0x180fe20000010814 */
[--C-:B------:R-:W-:Y:S01]  /*4e30*/  FFMA.FTZ R188, R163, R10, -R20.reuse ;  /* 0x0000000aa3bc7223 */ /* 0x100fe20000010814 */
[----:B------:R-:W-:Y:S01]  /*4e40*/  FMNMX.FTZ R14, R73, R14, !PT ;  /* 0x0000000e490e7209 */ /* 0x000fe20007810000 */
[----:B------:R-:W2:Y:S01]  /*4e50*/  MUFU.EX2 R178, R178 ;  /* 0x000000b200b27308 */ /* 0x000ea20000000800 */
[-CC-:B------:R-:W-:Y:S01]  /*4e60*/  FFMA.FTZ R190, R161, R10.reuse, -R20.reuse ;  /* 0x0000000aa1be7223 */ /* 0x180fe20000010814 */
[--C-:B------:R-:W-:Y:S01]  /*4e70*/  FFMA.FTZ R192, R159, R10, -R20.reuse ;  /* 0x0000000a9fc07223 */ /* 0x100fe20000010814 */
[----:B------:R-:W-:Y:S01]  /*4e80*/  FMNMX.FTZ R14, R87, R14, !PT ;  /* 0x0000000e570e7209 */ /* 0x000fe20007810000 */
[-CC-:B------:R-:W-:Y:S01]  /*4e90*/  FFMA.FTZ R194, R157, R10.reuse, -R20.reuse ;  /* 0x0000000a9dc27223 */ /* 0x180fe20000010814 */
[-CC-:B------:R-:W-:Y:S01]  /*4ea0*/  FFMA.FTZ R196, R155, R10.reuse, -R20.reuse ;  /* 0x0000000a9bc47223 */ /* 0x180fe20000010814 */
[--C-:B------:R-:W-:Y:S01]  /*4eb0*/  FFMA.FTZ R198, R153, R10, -R20.reuse ;  /* 0x0000000a99c67223 */ /* 0x100fe20000010814 */
[----:B------:R-:W-:Y:S01]  /*4ec0*/  FMNMX.FTZ R14, R77, R14, !PT ;  /* 0x0000000e4d0e7209 */ /* 0x000fe20007810000 */
[----:B------:R-:W3:Y:S01]  /*4ed0*/  MUFU.EX2 R37, R37 ;  /* 0x0000002500257308 */ /* 0x000ee20000000800 */
[-CC-:B------:R-:W-:Y:S01]  /*4ee0*/  FFMA.FTZ R119, R169, R10.reuse, -R20.reuse ;  /* 0x0000000aa9777223 */ /* 0x180fe20000010814 */
[--C-:B------:R-:W-:Y:S01]  /*4ef0*/  FFMA.FTZ R210, R171, R10, -R20.reuse ;  /* 0x0000000aabd27223 */ /* 0x100fe20000010814 */
[----:B------:R-:W-:Y:S01]  /*4f00*/  FMNMX.FTZ R14, R75, R14, !PT ;  /* 0x0000000e4b0e7209 */ /* 0x000fe20007810000 */
[-CC-:B------:R-:W-:Y:S01]  /*4f10*/  FFMA.FTZ R123, R173, R10.reuse, -R20.reuse ;  /* 0x0000000aad7b7223 */ /* 0x180fe20000010814 */
[-CC-:B------:R-:W-:Y:S01]  /*4f20*/  FFMA.FTZ R212, R175, R10.reuse, -R20.reuse ;  /* 0x0000000aafd47223 */ /* 0x180fe20000010814 */
[--C-:B------:R-:W-:Y:S01]  /*4f30*/  FFMA.FTZ R145, R181, R10, -R20.reuse ;  /* 0x0000000ab5917223 */ /* 0x100fe20000010814 */
[----:B------:R-:W-:Y:S01]  /*4f40*/  FMNMX.FTZ R14, R65, R14, !PT ;  /* 0x0000000e410e7209 */ /* 0x000fe20007810000 */
[----:B------:R-:W4:Y:S01]  /*4f50*/  MUFU.EX2 R180, R180 ;  /* 0x000000b400b47308 */ /* 0x000f220000000800 */
[-CC-:B------:R-:W-:Y:S01]  /*4f60*/  FFMA.FTZ R216, R183, R10.reuse, -R20.reuse ;  /* 0x0000000ab7d87223 */ /* 0x180fe20000010814 */
[--C-:B------:R-:W-:Y:S01]  /*4f70*/  FFMA.FTZ R149, R187, R10, -R20.reuse ;  /* 0x0000000abb957223 */ /* 0x100fe20000010814 */
[----:B------:R-:W-:Y:S01]  /*4f80*/  FMNMX.FTZ R14, R79, R14, !PT ;  /* 0x0000000e4f0e7209 */ /* 0x000fe20007810000 */
[-CC-:B------:R-:W-:Y:S01]  /*4f90*/  FFMA.FTZ R218, R185, R10.reuse, -R20.reuse ;  /* 0x0000000ab9da7223 */ /* 0x180fe20000010814 */
[----:B------:R-:W-:Y:S01]  /*4fa0*/  FFMA.FTZ R151, R189, R10, -R20 ;  /* 0x0000000abd977223 */ /* 0x000fe20000010814 */
[----:B------:R-:W-:-:S02]  /*4fb0*/  ISETP.GE.AND P2, PT, R113, 0xb1, PT ;  /* 0x000000b17100780c */ /* 0x000fc40003f46270 */
[----:B------:R-:W-:Y:S01]  /*4fc0*/  FMNMX.FTZ R14, R69, R14, !PT ;  /* 0x0000000e450e7209 */ /* 0x000fe20007810000 */
[----:B------:R-:W5:Y:S03]  /*4fd0*/  MUFU.EX2 R97, R97 ;  /* 0x0000006100617308 */ /* 0x000f660000000800 */
[----:B------:R-:W-:-:S04]  /*4fe0*/  FMNMX.FTZ R14, R67, R14, !PT ;  /* 0x0000000e430e7209 */ /* 0x000fc80007810000 */
        /* <DEDUP_REMOVED lines=10> */
[----:B------:R-:W-:Y:S03]  /*5090*/  MUFU.EX2 R105, R105 ;  /* 0x0000006900697308 */ /* 0x000fe60000000800 */
        /* <DEDUP_REMOVED lines=21> */
[----:B------:R-:W-:-:S05]  /*51f0*/  FMNMX.FTZ R14, R147, R14, !PT ;  /* 0x0000000e930e7209 */ /* 0x000fca0007810000 */
[----:B0-----:R-:W0:Y:S01]  /*5200*/  SHFL.BFLY PT, R11, R14, 0x2, 0x1f ;  /* 0x0c401f000e0b7f89 */ /* 0x001e2200000e0000 */
[----:B------:R-:W-:Y:S08]  /*5210*/  MUFU.EX2 R125, R125 ;  /* 0x0000007d007d7308 */ /* 0x000ff00000000800 */
[----:B------:R-:W-:Y:S08]  /*5220*/  MUFU.EX2 R194, R194 ;  /* 0x000000c200c27308 */ /* 0x000ff00000000800 */
[----:B------:R-:W-:Y:S01]  /*5230*/  MUFU.EX2 R131, R131 ;  /* 0x0000008300837308 */ /* 0x000fe20000000800 */
[----:B0-----:R-:W-:-:S07]  /*5240*/  FMNMX.FTZ R24, R14, R11, !PT ;  /* 0x0000000b0e187209 */ /* 0x001fce0007810000 */
[----:B------:R-:W-:Y:S01]  /*5250*/  MUFU.EX2 R196, R196 ;  /* 0x000000c400c47308 */ /* 0x000fe20000000800 */
[----:B------:R-:W0:Y:S07]  /*5260*/  SHFL.BFLY PT, R11, R24, 0x1, 0x1f ;  /* 0x0c201f00180b7f89 */ /* 0x000e2e00000e0000 */
[----:B------:R-:W-:Y:S08]  /*5270*/  MUFU.EX2 R133, R133 ;  /* 0x0000008500857308 */ /* 0x000ff00000000800 */
[----:B------:R-:W-:Y:S08]  /*5280*/  MUFU.EX2 R198, R198 ;  /* 0x000000c600c67308 */ /* 0x000ff00000000800 */
[----:B------:R-:W-:Y:S01]  /*5290*/  MUFU.EX2 R135, R135 ;  /* 0x0000008700877308 */ /* 0x000fe20000000800 */
[----:B0-----:R-:W-:-:S04]  /*52a0*/  FMNMX.FTZ R11, R24, R11, !PT ;  /* 0x0000000b180b7209 */ /* 0x001fc80007810000 */
[C---:B------:R-:W-:Y:S01]  /*52b0*/  FSETP.NEU.FTZ.AND P1, PT, R11.reuse, -INF , PT ;  /* 0xff8000000b00780b */ /* 0x040fe20003f3d000 */
[----:B------:R-:W-:Y:S02]  /*52c0*/  FMUL.FTZ R40, R11, R10 ;  /* 0x0000000a0b287220 */ /* 0x000fe40000410000 */
[----:B------:R-:W-:Y:S03]  /*52d0*/  MUFU.EX2 R200, R200 ;  /* 0x000000c800c87308 */ /* 0x000fe60000000800 */
[----:B------:R-:W-:Y:S02]  /*52e0*/  FSEL R40, R40, RZ, P1 ;  /* 0x000000ff28287208 */ /* 0x000fe40000800000 */
[----:B------:R-:W-:-:S03]  /*52f0*/  ISETP.NE.AND P1, PT, R19, RZ, PT ;  /* 0x000000ff1300720c */ /* 0x000fc60003f25270 */
[----:B------:R-:W-:Y:S01]  /*5300*/  MUFU.EX2 R137, R137 ;  /* 0x0000008900897308 */ /* 0x000fe20000000800 */
[-CC-:B------:R-:W-:Y:S01]  /*5310*/  FFMA.FTZ R177, R13, R10.reuse, -R40.reuse ;  /* 0x0000000a0db17223 */ /* 0x180fe20000010828 */
[----:B-1----:R-:W-:Y:S01]  /*5320*/  FADD.FTZ R13, R176, R33 ;  /* 0x00000021b00d7221 */ /* 0x002fe20000010000 */
[-CC-:B------:R-:W-:Y:S01]  /*5330*/  FFMA.FTZ R14, R107, R10.reuse, -R40.reuse ;  /* 0x0000000a6b0e7223 */ /* 0x180fe20000010828 */
[-CC-:B------:R-:W-:Y:S01]  /*5340*/  FFMA.FTZ R179, R15, R10.reuse, -R40.reuse ;  /* 0x0000000a0fb37223 */ /* 0x180fe20000010828 */
[-CC-:B------:R-:W-:Y:S01]  /*5350*/  FFMA.FTZ R20, R111, R10.reuse, -R40.reuse ;  /* 0x0000000a6f147223 */ /* 0x180fe20000010828 */
[----:B--2---:R-:W-:Y:S01]  /*5360*/  FADD.FTZ R44, R178, R13 ;  /* 0x0000000db22c7221 */ /* 0x004fe20000010000 */
[-CC-:B------:R-:W-:Y:S01]  /*5370*/  FFMA.FTZ R181, R21, R10.reuse, -R40.reuse ;  /* 0x0000000a15b57223 */ /* 0x180fe20000010828 */
[----:B------:R-:W-:Y:S01]  /*5380*/  MUFU.EX2 R177, R177 ;  /* 0x000000b100b17308 */ /* 0x000fe20000000800 */
[-C--:B------:R-:W-:Y:S01]  /*5390*/  FFMA.FTZ R24, R99, R10.reuse, -R40 ;  /* 0x0000000a63187223 */ /* 0x080fe20000010828 */
[----:B---3--:R-:W-:Y:S01]  /*53a0*/  FADD.FTZ R13, R37, R44 ;  /* 0x0000002c250d7221 */ /* 0x008fe20000010000 */
[-CC-:B------:R-:W-:Y:S01]  /*53b0*/  FFMA.FTZ R183, R89, R10.reuse, -R40.reuse ;  /* 0x0000000a59b77223 */ /* 0x180fe20000010828 */
[-CC-:B------:R-:W-:Y:S01]  /*53c0*/  FFMA.FTZ R26, R103, R10.reuse, -R40.reuse ;  /* 0x0000000a671a7223 */ /* 0x180fe20000010828 */
[-CC-:B------:R-:W-:Y:S01]  /*53d0*/  FFMA.FTZ R185, R93, R10.reuse, -R40.reuse ;  /* 0x0000000a5db97223 */ /* 0x180fe20000010828 */
[----:B----4-:R-:W-:Y:S01]  /*53e0*/  FADD.FTZ R44, R180, R13 ;  /* 0x0000000db42c7221 */ /* 0x010fe20000010000 */
[-CC-:B------:R-:W-:Y:S01]  /*53f0*/  FFMA.FTZ R28, R91, R10.reuse, -R40.reuse ;  /* 0x0000000a5b1c7223 */ /* 0x180fe20000010828 */
[----:B------:R-:W0:Y:S01]  /*5400*/  MUFU.EX2 R14, R14 ;  /* 0x0000000e000e7308 */ /* 0x000e220000000800 */
[-C--:B------:R-:W-:Y:S01]  /*5410*/  FFMA.FTZ R187, R81, R10.reuse, -R40 ;  /* 0x0000000a51bb7223 */ /* 0x080fe20000010828 */
[----:B-----5:R-:W-:Y:S01]  /*5420*/  FADD.FTZ R13, R97, R44 ;  /* 0x0000002c610d7221 */ /* 0x020fe20000010000 */
[-CC-:B------:R-:W-:Y:S01]  /*5430*/  FFMA.FTZ R30, R95, R10.reuse, -R40.reuse ;  /* 0x0000000a5f1e7223 */ /* 0x180fe20000010828 */
[-CC-:B------:R-:W-:Y:S01]  /*5440*/  FFMA.FTZ R189, R85, R10.reuse, -R40.reuse ;  /* 0x0000000a55bd7223 */ /* 0x180fe20000010828 */
[-CC-:B------:R-:W-:Y:S01]  /*5450*/  FFMA.FTZ R32, R83, R10.reuse, -R40.reuse ;  /* 0x0000000a53207223 */ /* 0x180fe20000010828 */
[----:B------:R-:W-:Y:S01]  /*5460*/  FADD.FTZ R46, R182, R13 ;  /* 0x0000000db62e7221 */ /* 0x000fe20000010000 */
[-CC-:B------:R-:W-:Y:S01]  /*5470*/  FFMA.FTZ R191, R73, R10.reuse, -R40.reuse ;  /* 0x0000000a49bf7223 */ /* 0x180fe20000010828 */
[----:B------:R-:W1:Y:S01]  /*5480*/  MUFU.EX2 R179, R179 ;  /* 0x000000b300b37308 */ /* 0x000e620000000800 */
[----:B------:R-:W-:Y:S01]  /*5490*/  FFMA.FTZ R34, R87, R10, -R40 ;  /* 0x0000000a57227223 */ /* 0x000fe20000010828 */
[----:B------:R-:W-:Y:S01]  /*54a0*/  FADD.FTZ R13, R101, R46 ;  /* 0x0000002e650d7221 */ /* 0x000fe20000010000 */
[----:B------:R-:W-:-:S02]  /*54b0*/  @P1 VIADD R12, R12, 0x34840 ;  /* 0x000348400c0c1836 */ /* 0x000fc40000000000 */
[-CC-:B------:R-:W-:Y:S01]  /*54c0*/  FFMA.FTZ R193, R77, R10.reuse, -R40.reuse ;  /* 0x0000000a4dc17223 */ /* 0x180fe20000010828 */
[-CC-:B------:R-:W-:Y:S01]  /*54d0*/  FFMA.FTZ R36, R75, R10.reuse, -R40.reuse ;  /* 0x0000000a4b247223 */ /* 0x180fe20000010828 */
[----:B------:R-:W-:Y:S01]  /*54e0*/  FADD.FTZ R46, R184, R13 ;  /* 0x0000000db82e7221 */ /* 0x000fe20000010000 */
[-C--:B------:R-:W-:Y:S01]  /*54f0*/  FFMA.FTZ R195, R65, R10.reuse, -R40 ;  /* 0x0000000a41c37223 */ /* 0x080fe20000010828 */
[----:B------:R-:W2:Y:S01]  /*5500*/  MUFU.EX2 R20, R20 ;  /* 0x0000001400147308 */ /* 0x000ea20000000800 */
[----:B0-----:R-:W-:Y:S01]  /*5510*/  FADD.FTZ R48, R177, R14 ;  /* 0x0000000eb1307221 */ /* 0x001fe20000010000 */
[----:B------:R-:W-:Y:S01]  /*5520*/  FADD.FTZ R15, R105, R46 ;  /* 0x0000002e690f7221 */ /* 0x000fe20000010000 */
[-CC-:B------:R-:W-:Y:S01]  /*5530*/  FFMA.FTZ R38, R79, R10.reuse, -R40.reuse ;  /* 0x0000000a4f267223 */ /* 0x180fe20000010828 */
[-CC-:B------:R-:W-:Y:S01]  /*5540*/  FFMA.FTZ R197, R69, R10.reuse, -R40.reuse ;  /* 0x0000000a45c57223 */ /* 0x180fe20000010828 */
[-CC-:B------:R-:W-:Y:S01]  /*5550*/  FFMA.FTZ R42, R67, R10.reuse, -R40.reuse ;  /* 0x0000000a432a7223 */ /* 0x180fe20000010828 */
[----:B------:R-:W-:Y:S01]  /*5560*/  FADD.FTZ R50, R186, R15 ;  /* 0x0000000fba327221 */ /* 0x000fe20000010000 */
[-C--:B------:R-:W-:Y:S01]  /*5570*/  FFMA.FTZ R199, R57, R10.reuse, -R40 ;  /* 0x0000000a39c77223 */ /* 0x080fe20000010828 */
[----:B------:R-:W0:Y:S01]  /*5580*/  MUFU.EX2 R181, R181 ;  /* 0x000000b500b57308 */ /* 0x000e220000000800 */
[----:B-1----:R-:W-:Y:S01]  /*5590*/  FADD.FTZ R13, R179, R48 ;  /* 0x00000030b30d7221 */ /* 0x002fe20000010000 */
[----:B------:R-:W-:Y:S01]  /*55a0*/  FADD.FTZ R15, R109, R50 ;  /* 0x000000326d0f7221 */ /* 0x000fe20000010000 */
[-CC-:B------:R-:W-:Y:S01]  /*55b0*/  FFMA.FTZ R44, R71, R10.reuse, -R40.reuse ;  /* 0x0000000a472c7223 */ /* 0x180fe20000010828 */
[-CC-:B------:R-:W-:Y:S01]  /*55c0*/  FFMA.FTZ R201, R61, R10.reuse, -R40.reuse ;  /* 0x0000000a3dc97223 */ /* 0x180fe20000010828 */
[-CC-:B------:R-:W-:Y:S01]  /*55d0*/  FFMA.FTZ R46, R59, R10.reuse, -R40.reuse ;  /* 0x0000000a3b2e7223 */ /* 0x180fe20000010828 */
[-CC-:B------:R-:W-:Y:S01]  /*55e0*/  FFMA.FTZ R203, R49, R10.reuse, -R40.reuse ;  /* 0x0000000a31cb7223 */ /* 0x180fe20000010828 */
[-CC-:B------:R-:W-:Y:S01]  /*55f0*/  FFMA.FTZ R205, R53, R10.reuse, -R40.reuse ;  /* 0x0000000a35cd7223 */ /* 0x180fe20000010828 */
[----:B------:R-:W1:Y:S01]  /*5600*/  MUFU.EX2 R24, R24 ;  /* 0x0000001800187308 */ /* 0x000e620000000800 */
[----:B--2---:R-:W-:Y:S01]  /*5610*/  FADD.FTZ R48, R20, R13 ;  /* 0x0000000d14307221 */ /* 0x004fe20000010000 */
[-CC-:B------:R-:W-:Y:S01]  /*5620*/  FFMA.FTZ R51, R51, R10.reuse, -R40.reuse ;  /* 0x0000000a33337223 */ /* 0x180fe20000010828 */
[-CC-:B------:R-:W-:Y:S01]  /*5630*/  FFMA.FTZ R207, R41, R10.reuse, -R40.reuse ;  /* 0x0000000a29cf7223 */ /* 0x180fe20000010828 */
[-CC-:B------:R-:W-:Y:S01]  /*5640*/  FFMA.FTZ R55, R55, R10.reuse, -R40.reuse ;  /* 0x0000000a37377223 */ /* 0x180fe20000010828 */
[-CC-:B------:R-:W-:Y:S01]  /*5650*/  FFMA.FTZ R45, R45, R10.reuse, -R40.reuse ;  /* 0x0000000a2d2d7223 */ /* 0x180fe20000010828 */
[-CC-:B------:R-:W-:Y:S01]  /*5660*/  FFMA.FTZ R43, R43, R10.reuse, -R40.reuse ;  /* 0x0000000a2b2b7223 */ /* 0x180fe20000010828 */
[-C--:B------:R-:W-:Y:S01]  /*5670*/  FFMA.FTZ R25, R25, R10.reuse, -R40 ;  /* 0x0000000a19197223 */ /* 0x080fe20000010828 */
[----:B------:R-:W2:Y:S01]  /*5680*/  MUFU.EX2 R183, R183 ;  /* 0x000000b700b77308 */ /* 0x000ea20000000800 */
        /* <DEDUP_REMOVED lines=8> */
[----:B-1----:R-:W-:Y:S01]  /*5710*/  FADD.FTZ R50, R24, R13 ;  /* 0x0000000d18327221 */ /* 0x002fe20000010000 */
[----:B------:R-:W-:Y:S01]  /*5720*/  FADD.FTZ R52, R190, R15 ;  /* 0x0000000fbe347221 */ /* 0x000fe20000010000 */
[-CC-:B------:R-:W-:Y:S01]  /*5730*/  FFMA.FTZ R139, R139, R10.reuse, -R40.reuse ;  /* 0x0000000a8b8b7223 */ /* 0x180fe20000010828 */
[-CC-:B------:R-:W-:Y:S01]  /*5740*/  FFMA.FTZ R127, R127, R10.reuse, -R40.reuse ;  /* 0x0000000a7f7f7223 */ /* 0x180fe20000010828 */
[-C--:B------:R-:W-:Y:S01]  /*5750*/  FFMA.FTZ R141, R141, R10.reuse, -R40 ;  /* 0x0000000a8d8d7223 */ /* 0x080fe20000010828 */
[----:B------:R-:W-:Y:S01]  /*5760*/  FADD.FTZ R15, R117, R52 ;  /* 0x00000034750f7221 */ /* 0x000fe20000010000 */
[-C--:B------:R-:W-:Y:S01]  /*5770*/  FFMA.FTZ R121, R121, R10.reuse, -R40 ;  /* 0x0000000a79797223 */ /* 0x080fe20000010828 */
[----:B------:R-:W1:Y:S01]  /*5780*/  MUFU.EX2 R185, R185 ;  /* 0x000000b900b97308 */ /* 0x000e620000000800 */
[----:B--2---:R-:W-:Y:S01]  /*5790*/  FADD.FTZ R13, R183, R50 ;  /* 0x00000032b70d7221 */ /* 0x004fe20000010000 */
[----:B------:R-:W-:Y:S01]  /*57a0*/  FADD.FTZ R52, R192, R15 ;  /* 0x0000000fc0347221 */ /* 0x000fe20000010000 */
[-CC-:B------:R-:W-:Y:S01]  /*57b0*/  FFMA.FTZ R143, R143, R10.reuse, -R40.reuse ;  /* 0x0000000a8f8f7223 */ /* 0x180fe20000010828 */
[----:B------:R-:W-:Y:S01]  /*57c0*/  FFMA.FTZ R147, R147, R10, -R40 ;  /* 0x0000000a93937223 */ /* 0x000fe20000010828 */
[----:B------:R-:W-:-:S02]  /*57d0*/  F2FP.F16.F32.PACK_AB R177, R14, R177 ;  /* 0x000000b10eb1723e */ /* 0x000fc400000000ff */
[----:B------:R-:W-:Y:S02]  /*57e0*/  CS2R R86, SRZ ;  /* 0x0000000000567805 */ /* 0x000fe4000001ff00 */
[----:B------:R-:W-:Y:S01]  /*57f0*/  F2FP.F16.F32.PACK_AB R179, R20, R179 ;  /* 0x000000b314b3723e */ /* 0x000fe200000000ff */
[----:B------:R-:W2:Y:S01]  /*5800*/  MUFU.EX2 R28, R28 ;  /* 0x0000001c001c7308 */ /* 0x000ea20000000800 */
[----:B0-----:R-:W-:Y:S01]  /*5810*/  FADD.FTZ R50, R26, R13 ;  /* 0x0000000d1a327221 */ /* 0x001fe20000010000 */
[----:B------:R-:W-:Y:S02]  /*5820*/  F2FP.F16.F32.PACK_AB R176, R33, R176 ;  /* 0x000000b021b0723e */ /* 0x000fe400000000ff */
[----:B------:R-:W-:Y:S02]  /*5830*/  CS2R R84, SRZ ;  /* 0x0000000000547805 */ /* 0x000fe4000001ff00 */
[----:B------:R-:W-:Y:S02]  /*5840*/  F2FP.F16.F32.PACK_AB R178, R37, R178 ;  /* 0x000000b225b2723e */ /* 0x000fe400000000ff */
[----:B------:R-:W-:-:S02]  /*5850*/  CS2R R82, SRZ ;  /* 0x0000000000527805 */ /* 0x000fc4000001ff00 */
[----:B------:R-:W-:Y:S02]  /*5860*/  F2FP.F16.F32.PACK_AB R181, R24, R181 ;  /* 0x000000b518b5723e */ /* 0x000fe400000000ff */
[----:B------:R-:W-:Y:S01]  /*5870*/  CS2R R80, SRZ ;  /* 0x0000000000507805 */ /* 0x000fe2000001ff00 */
[----:B------:R-:W0:Y:S01]  /*5880*/  MUFU.EX2 R187, R187 ;  /* 0x000000bb00bb7308 */ /* 0x000e220000000800 */
[----:B-1----:R-:W-:Y:S01]  /*5890*/  FADD.FTZ R13, R185, R50 ;  /* 0x00000032b90d7221 */ /* 0x002fe20000010000 */
[----:B------:R-:W-:Y:S02]  /*58a0*/  F2FP.F16.F32.PACK_AB R183, R26, R183 ;  /* 0x000000b71ab7723e */ /* 0x000fe400000000ff */
[----:B------:R-:W-:Y:S02]  /*58b0*/  CS2R R78, SRZ ;  /* 0x00000000004e7805 */ /* 0x000fe4000001ff00 */
[----:B------:R-:W-:Y:S02]  /*58c0*/  F2FP.F16.F32.PACK_AB R180, R97, R180 ;  /* 0x000000b461b4723e */ /* 0x000fe400000000ff */
[----:B------:R-:W-:-:S02]  /*58d0*/  CS2R R76, SRZ ;  /* 0x00000000004c7805 */ /* 0x000fc4000001ff00 */
[----:B------:R-:W-:Y:S02]  /*58e0*/  F2FP.F16.F32.PACK_AB R182, R101, R182 ;  /* 0x000000b665b6723e */ /* 0x000fe400000000ff */
[----:B------:R-:W-:Y:S01]  /*58f0*/  CS2R R74, SRZ ;  /* 0x00000000004a7805 */ /* 0x000fe2000001ff00 */
[----:B------:R-:W1:Y:S01]  /*5900*/  MUFU.EX2 R30, R30 ;  /* 0x0000001e001e7308 */ /* 0x000e620000000800 */
[C---:B--2---:R-:W-:Y:S01]  /*5910*/  FADD.FTZ R50, R28.reuse, R13 ;  /* 0x0000000d1c327221 */ /* 0x044fe20000010000 */
[----:B------:R-:W-:Y:S01]  /*5920*/  FADD.FTZ R13, R125, R52 ;  /* 0x000000347d0d7221 */ /* 0x000fe20000010000 */
[----:B------:R-:W-:Y:S02]  /*5930*/  F2FP.F16.F32.PACK_AB R185, R28, R185 ;  /* 0x000000b91cb9723e */ /* 0x000fe400000000ff */
[----:B------:R-:W-:Y:S02]  /*5940*/  CS2R R72, SRZ ;  /* 0x0000000000487805 */ /* 0x000fe4000001ff00 */
[----:B------:R-:W-:Y:S01]  /*5950*/  F2FP.F16.F32.PACK_AB R184, R105, R184 ;  /* 0x000000b869b8723e */ /* 0x000fe200000000ff */
[----:B------:R-:W-:Y:S01]  /*5960*/  FADD.FTZ R52, R194, R13 ;  /* 0x0000000dc2347221 */ /* 0x000fe20000010000 */
[----:B------:R-:W-:Y:S01]  /*5970*/  @P1 PRMT R13, R23, 0x654, R12 ;  /* 0x00000654170d1816 */ /* 0x000fe2000000000c */
[----:B------:R-:W2:Y:S01]  /*5980*/  MUFU.EX2 R189, R189 ;  /* 0x000000bd00bd7308 */ /* 0x000ea20000000800 */
[----:B0-----:R-:W-:Y:S01]  /*5990*/  FADD.FTZ R15, R187, R50 ;  /* 0x00000032bb0f7221 */ /* 0x001fe20000010000 */
[----:B------:R-:W-:Y:S01]  /*59a0*/  F2FP.F16.F32.PACK_AB R186, R109, R186 ;  /* 0x000000ba6dba723e */ /* 0x000fe200000000ff */
[----:B------:R2:W-:Y:S01]  /*59b0*/  @P1 SYNCS.ARRIVE.TRANS64.RED.A1T0 RZ, [R13+URZ], RZ ;  /* 0x000000ff0dff19a7 */ /* 0x0005e2000810043f */
[----:B------:R-:W-:-:S02]  /*59c0*/  F2FP.F16.F32.PACK_AB R188, R115, R188 ;  /* 0x000000bc73bc723e */ /* 0x000fc400000000ff */
[----:B------:R-:W-:Y:S02]  /*59d0*/  CS2R R70, SRZ ;  /* 0x0000000000467805 */ /* 0x000fe4000001ff00 */
[----:B------:R-:W-:Y:S02]  /*59e0*/  F2FP.F16.F32.PACK_AB R190, R117, R190 ;  /* 0x000000be75be723e */ /* 0x000fe400000000ff */
[----:B------:R-:W-:Y:S01]  /*59f0*/  CS2R R68, SRZ ;  /* 0x0000000000447805 */ /* 0x000fe2000001ff00 */
[----:B------:R-:W0:Y:S01]  /*5a00*/  MUFU.EX2 R32, R32 ;  /* 0x0000002000207308 */ /* 0x000e220000000800 */
[C---:B-1----:R-:W-:Y:S01]  /*5a10*/  FADD.FTZ R50, R30.reuse, R15 ;  /* 0x0000000f1e327221 */ /* 0x042fe20000010000 */
[----:B------:R-:W-:Y:S01]  /*5a20*/  FADD.FTZ R15, R131, R52 ;  /* 0x00000034830f7221 */ /* 0x000fe20000010000 */
[----:B------:R-:W-:Y:S02]  /*5a30*/  F2FP.F16.F32.PACK_AB R187, R30, R187 ;  /* 0x000000bb1ebb723e */ /* 0x000fe400000000ff */
[----:B------:R-:W-:-:S02]  /*5a40*/  CS2R R66, SRZ ;  /* 0x0000000000427805 */ /* 0x000fc4000001ff00 */
[----:B------:R-:W-:Y:S01]  /*5a50*/  F2FP.F16.F32.PACK_AB R192, R125, R192 ;  /* 0x000000c07dc0723e */ /* 0x000fe200000000ff */
[----:B------:R-:W-:Y:S01]  /*5a60*/  FADD.FTZ R52, R196, R15 ;  /* 0x0000000fc4347221 */ /* 0x000fe20000010000 */
[----:B------:R-:W-:Y:S01]  /*5a70*/  F2FP.F16.F32.PACK_AB R194, R131, R194 ;  /* 0x000000c283c2723e */ /* 0x000fe200000000ff */
[----:B------:R-:W1:Y:S01]  /*5a80*/  MUFU.EX2 R191, R191 ;  /* 0x000000bf00bf7308 */ /* 0x000e620000000800 */
[----:B--2---:R-:W-:Y:S01]  /*5a90*/  FADD.FTZ R13, R189, R50 ;  /* 0x00000032bd0d7221 */ /* 0x004fe20000010000 */
[C---:B------:R-:W-:Y:S01]  /*5aa0*/  FADD.FTZ R15, R133.reuse, R52 ;  /* 0x00000034850f7221 */ /* 0x040fe20000010000 */
[----:B------:R-:W-:Y:S02]  /*5ab0*/  F2FP.F16.F32.PACK_AB R196, R133, R196 ;  /* 0x000000c485c4723e */ /* 0x000fe400000000ff */
[----:B------:R-:W-:Y:S01]  /*5ac0*/  CS2R R64, SRZ ;  /* 0x0000000000407805 */ /* 0x000fe2000001ff00 */
[----:B------:R-:W-:Y:S01]  /*5ad0*/  FADD.FTZ R54, R198, R15 ;  /* 0x0000000fc6367221 */ /* 0x000fe20000010000 */
[C---:B------:R-:W-:Y:S01]  /*5ae0*/  F2FP.F16.F32.PACK_AB R198, R135.reuse, R198 ;  /* 0x000000c687c6723e */ /* 0x040fe200000000ff */
[----:B------:R-:W2:Y:S01]  /*5af0*/  MUFU.EX2 R34, R34 ;  /* 0x0000002200227308 */ /* 0x000ea20000000800 */
[C---:B0-----:R-:W-:Y:S01]  /*5b00*/  FADD.FTZ R50, R32.reuse, R13 ;  /* 0x0000000d20327221 */ /* 0x041fe20000010000 */
[----:B------:R-:W-:Y:S01]  /*5b10*/  FADD.FTZ R15, R135, R54 ;  /* 0x00000036870f7221 */ /* 0x000fe20000010000 */
[----:B------:R-:W-:-:S02]  /*5b20*/  F2FP.F16.F32.PACK_AB R189, R32, R189 ;  /* 0x000000bd20bd723e */ /* 0x000fc400000000ff */
[----:B------:R-:W-:Y:S01]  /*5b30*/  CS2R R32, SRZ ;  /* 0x0000000000207805 */ /* 0x000fe2000001ff00 */
[----:B------:R-:W-:Y:S01]  /*5b40*/  FADD.FTZ R54, R200, R15 ;  /* 0x0000000fc8367221 */ /* 0x000fe20000010000 */
[----:B------:R-:W-:Y:S01]  /*5b50*/  F2FP.F16.F32.PACK_AB R200, R137, R200 ;  /* 0x000000c889c8723e */ /* 0x000fe200000000ff */
[----:B------:R-:W0:Y:S01]  /*5b60*/  MUFU.EX2 R193, R193 ;  /* 0x000000c100c17308 */ /* 0x000e220000000800 */
[----:B-1----:R-:W-:Y:S01]  /*5b70*/  FADD.FTZ R13, R191, R50 ;  /* 0x00000032bf0d7221 */ /* 0x002fe20000010000 */
[----:B------:R-:W-:-:S06]  /*5b80*/  FADD.FTZ R15, R137, R54 ;  /* 0x00000036890f7221 */ /* 0x000fcc0000010000 */
[----:B------:R-:W1:Y:S01]  /*5b90*/  MUFU.EX2 R36, R36 ;  /* 0x0000002400247308 */ /* 0x000e620000000800 */
[C---:B--2---:R-:W-:Y:S01]  /*5ba0*/  FADD.FTZ R52, R34.reuse, R13 ;  /* 0x0000000d22347221 */ /* 0x044fe20000010000 */
[----:B------:R-:W-:-:S06]  /*5bb0*/  F2FP.F16.F32.PACK_AB R191, R34, R191 ;  /* 0x000000bf22bf723e */ /* 0x000fcc00000000ff */
[----:B------:R-:W2:Y:S01]  /*5bc0*/  MUFU.EX2 R195, R195 ;  /* 0x000000c300c37308 */ /* 0x000ea20000000800 */
[----:B0-----:R-:W-:-:S07]  /*5bd0*/  FADD.FTZ R13, R193, R52 ;  /* 0x00000034c10d7221 */ /* 0x001fce0000010000 */
[----:B------:R-:W0:Y:S01]  /*5be0*/  MUFU.EX2 R38, R38 ;  /* 0x0000002600267308 */ /* 0x000e220000000800 */
[C---:B-1----:R-:W-:Y:S01]  /*5bf0*/  FADD.FTZ R52, R36.reuse, R13 ;  /* 0x0000000d24347221 */ /* 0x042fe20000010000 */
[----:B------:R-:W-:Y:S02]  /*5c00*/  F2FP.F16.F32.PACK_AB R193, R36, R193 ;  /* 0x000000c124c1723e */ /* 0x000fe400000000ff */
[----:B------:R-:W-:-:S04]  /*5c10*/  CS2R R36, SRZ ;  /* 0x0000000000247805 */ /* 0x000fc8000001ff00 */
[----:B------:R-:W1:Y:S01]  /*5c20*/  MUFU.EX2 R202, R202 ;  /* 0x000000ca00ca7308 */ /* 0x000e620000000800 */
[----:B--2---:R-:W-:-:S07]  /*5c30*/  FADD.FTZ R13, R195, R52 ;  /* 0x00000034c30d7221 */ /* 0x004fce0000010000 */
[----:B------:R-:W2:Y:S01]  /*5c40*/  MUFU.EX2 R197, R197 ;  /* 0x000000c500c57308 */ /* 0x000ea20000000800 */
[C---:B0-----:R-:W-:Y:S01]  /*5c50*/  FADD.FTZ R54, R38.reuse, R13 ;  /* 0x0000000d26367221 */ /* 0x041fe20000010000 */
[----:B------:R-:W-:-:S06]  /*5c60*/  F2FP.F16.F32.PACK_AB R195, R38, R195 ;  /* 0x000000c326c3723e */ /* 0x000fcc00000000ff */
[----:B------:R-:W0:Y:S01]  /*5c70*/  MUFU.EX2 R42, R42 ;  /* 0x0000002a002a7308 */ /* 0x000e220000000800 */
[----:B-1----:R-:W-:Y:S01]  /*5c80*/  FADD.FTZ R56, R202, R15 ;  /* 0x0000000fca387221 */ /* 0x002fe20000010000 */
[----:B------:R-:W-:-:S03]  /*5c90*/  F2FP.F16.F32.PACK_AB R202, R39, R202 ;  /* 0x000000ca27ca723e */ /* 0x000fc600000000ff */
[----:B------:R-:W-:Y:S01]  /*5ca0*/  FADD.FTZ R15, R39, R56 ;  /* 0x00000038270f7221 */ /* 0x000fe20000010000 */
[----:B------:R-:W-:Y:S02]  /*5cb0*/  CS2R R38, SRZ ;  /* 0x0000000000267805 */ /* 0x000fe4000001ff00 */
[----:B------:R-:W1:Y:S01]  /*5cc0*/  MUFU.EX2 R204, R204 ;  /* 0x000000cc00cc7308 */ /* 0x000e620000000800 */
[----:B--2---:R-:W-:-:S07]  /*5cd0*/  FADD.FTZ R13, R197, R54 ;  /* 0x00000036c50d7221 */ /* 0x004fce0000010000 */
[----:B------:R-:W2:Y:S01]  /*5ce0*/  MUFU.EX2 R199, R199 ;  /* 0x000000c700c77308 */ /* 0x000ea20000000800 */
[C---:B0-----:R-:W-:Y:S01]  /*5cf0*/  FADD.FTZ R40, R42.reuse, R13 ;  /* 0x0000000d2a287221 */ /* 0x041fe20000010000 */
[----:B------:R-:W-:-:S06]  /*5d00*/  F2FP.F16.F32.PACK_AB R197, R42, R197 ;  /* 0x000000c52ac5723e */ /* 0x000fcc00000000ff */
[----:B------:R-:W0:Y:S01]  /*5d10*/  MUFU.EX2 R27, R27 ;  /* 0x0000001b001b7308 */ /* 0x000e220000000800 */
[----:B-1----:R-:W-:-:S07]  /*5d20*/  FADD.FTZ R54, R204, R15 ;  /* 0x0000000fcc367221 */ /* 0x002fce0000010000 */
[----:B------:R-:W1:Y:S01]  /*5d30*/  MUFU.EX2 R44, R44 ;  /* 0x0000002c002c7308 */ /* 0x000e620000000800 */
[----:B--2---:R-:W-:-:S07]  /*5d40*/  FADD.FTZ R13, R199, R40 ;  /* 0x00000028c70d7221 */ /* 0x004fce0000010000 */
[----:B------:R-:W2:Y:S01]  /*5d50*/  MUFU.EX2 R206, R206 ;  /* 0x000000ce00ce7308 */ /* 0x000ea20000000800 */
[C---:B0-----:R-:W-:Y:S01]  /*5d60*/  FADD.FTZ R15, R27.reuse, R54 ;  /* 0x000000361b0f7221 */ /* 0x041fe20000010000 */
[----:B------:R-:W-:Y:S02]  /*5d70*/  F2FP.F16.F32.PACK_AB R204, R27, R204 ;  /* 0x000000cc1bcc723e */ /* 0x000fe400000000ff */
[----:B------:R-:W-:-:S04]  /*5d80*/  CS2R R26, SRZ ;  /* 0x00000000001a7805 */ /* 0x000fc8000001ff00 */
[----:B------:R-:W0:Y:S01]  /*5d90*/  MUFU.EX2 R201, R201 ;  /* 0x000000c900c97308 */ /* 0x000e220000000800 */
[C---:B-1----:R-:W-:Y:S01]  /*5da0*/  FADD.FTZ R54, R44.reuse, R13 ;  /* 0x0000000d2c367221 */ /* 0x042fe20000010000 */
[----:B------:R-:W-:-:S06]  /*5db0*/  F2FP.F16.F32.PACK_AB R199, R44, R199 ;  /* 0x000000c72cc7723e */ /* 0x000fcc00000000ff */
[----:B------:R-:W1:Y:S01]  /*5dc0*/  MUFU.EX2 R31, R31 ;  /* 0x0000001f001f7308 */ /* 0x000e620000000800 */
[----:B--2---:R-:W-:-:S07]  /*5dd0*/  FADD.FTZ R56, R206, R15 ;  /* 0x0000000fce387221 */ /* 0x004fce0000010000 */
[----:B------:R-:W2:Y:S01]  /*5de0*/  MUFU.EX2 R46, R46 ;  /* 0x0000002e002e7308 */ /* 0x000ea20000000800 */
[----:B0-----:R-:W-:-:S07]  /*5df0*/  FADD.FTZ R13, R201, R54 ;  /* 0x00000036c90d7221 */ /* 0x001fce0000010000 */
[----:B------:R-:W0:Y:S01]  /*5e00*/  MUFU.EX2 R208, R208 ;  /* 0x000000d000d07308 */ /* 0x000e220000000800 */
[C---:B-1----:R-:W-:Y:S01]  /*5e10*/  FADD.FTZ R15, R31.reuse, R56 ;  /* 0x000000381f0f7221 */ /* 0x042fe20000010000 */
[----:B------:R-:W-:Y:S02]  /*5e20*/  F2FP.F16.F32.PACK_AB R206, R31, R206 ;  /* 0x000000ce1fce723e */ /* 0x000fe400000000ff */
[----:B------:R-:W-:-:S04]  /*5e30*/  CS2R R30, SRZ ;  /* 0x00000000001e7805 */ /* 0x000fc8000001ff00 */
[----:B------:R-:W1:Y:S01]  /*5e40*/  MUFU.EX2 R203, R203 ;  /* 0x000000cb00cb7308 */ /* 0x000e620000000800 */
[C---:B--2---:R-:W-:Y:S01]  /*5e50*/  FADD.FTZ R54, R46.reuse, R13 ;  /* 0x0000000d2e367221 */ /* 0x044fe20000010000 */
[----:B------:R-:W-:-:S06]  /*5e60*/  F2FP.F16.F32.PACK_AB R201, R46, R201 ;  /* 0x000000c92ec9723e */ /* 0x000fcc00000000ff */
[----:B------:R-:W2:Y:S01]  /*5e70*/  MUFU.EX2 R119, R119 ;  /* 0x0000007700777308 */ /* 0x000ea20000000800 */
[----:B0-----:R-:W-:-:S07]  /*5e80*/  FADD.FTZ R56, R208, R15 ;  /* 0x0000000fd0387221 */ /* 0x001fce0000010000 */
[----:B------:R-:W0:Y:S01]  /*5e90*/  MUFU.EX2 R48, R48 ;  /* 0x0000003000307308 */ /* 0x000e220000000800 */
[----:B-1----:R-:W-:-:S07]  /*5ea0*/  FADD.FTZ R13, R203, R54 ;  /* 0x00000036cb0d7221 */ /* 0x002fce0000010000 */
[----:B------:R-:W1:Y:S01]  /*5eb0*/  MUFU.EX2 R210, R210 ;  /* 0x000000d200d27308 */ /* 0x000e620000000800 */
[C---:B--2---:R-:W-:Y:S01]  /*5ec0*/  FADD.FTZ R15, R119.reuse, R56 ;  /* 0x00000038770f7221 */ /* 0x044fe20000010000 */
[----:B------:R-:W-:-:S06]  /*5ed0*/  F2FP.F16.F32.PACK_AB R208, R119, R208 ;  /* 0x000000d077d0723e */ /* 0x000fcc00000000ff */
[----:B------:R-:W2:Y:S01]  /*5ee0*/  MUFU.EX2 R205, R205 ;  /* 0x000000cd00cd7308 */ /* 0x000ea20000000800 */
[C---:B0-----:R-:W-:Y:S01]  /*5ef0*/  FADD.FTZ R56, R48.reuse, R13 ;  /* 0x0000000d30387221 */ /* 0x041fe20000010000 */
[----:B------:R-:W-:Y:S02]  /*5f00*/  F2FP.F16.F32.PACK_AB R203, R48, R203 ;  /* 0x000000cb30cb723e */ /* 0x000fe400000000ff */
[----:B------:R-:W-:-:S04]  /*5f10*/  CS2R R48, SRZ ;  /* 0x0000000000307805 */ /* 0x000fc8000001ff00 */
[----:B------:R-:W0:Y:S01]  /*5f20*/  MUFU.EX2 R123, R123 ;  /* 0x0000007b007b7308 */ /* 0x000e220000000800 */
[----:B-1----:R-:W-:-:S07]  /*5f30*/  FADD.FTZ R58, R210, R15 ;  /* 0x0000000fd23a7221 */ /* 0x002fce0000010000 */
[----:B------:R-:W1:Y:S01]  /*5f40*/  MUFU.EX2 R12, R51 ;  /* 0x00000033000c7308 */ /* 0x000e620000000800 */
[----:B--2---:R-:W-:-:S07]  /*5f50*/  FADD.FTZ R13, R205, R56 ;  /* 0x00000038cd0d7221 */ /* 0x004fce0000010000 */
[----:B------:R-:W2:Y:S01]  /*5f60*/  MUFU.EX2 R212, R212 ;  /* 0x000000d400d47308 */ /* 0x000ea20000000800 */
[C---:B0-----:R-:W-:Y:S01]  /*5f70*/  FADD.FTZ R15, R123.reuse, R58 ;  /* 0x0000003a7b0f7221 */ /* 0x041fe20000010000 */
[----:B------:R-:W-:-:S06]  /*5f80*/  F2FP.F16.F32.PACK_AB R210, R123, R210 ;  /* 0x000000d27bd2723e */ /* 0x000fcc00000000ff */
        /* <DEDUP_REMOVED lines=9> */
[----:B------:R-:W-:-:S06]  /*6020*/  F2FP.F16.F32.PACK_AB R212, R129, R212 ;  /* 0x000000d481d4723e */ /* 0x000fcc00000000ff */
[----:B------:R-:W1:Y:S01]  /*6030*/  MUFU.EX2 R45, R45 ;  /* 0x0000002d002d7308 */ /* 0x000e620000000800 */
[C---:B--2---:R-:W-:Y:S01]  /*6040*/  FADD.FTZ R58, R50.reuse, R13 ;  /* 0x0000000d323a7221 */ /* 0x044fe20000010000 */
[----:B------:R-:W-:Y:S02]  /*6050*/  F2FP.F16.F32.PACK_AB R207, R50, R207 ;  /* 0x000000cf32cf723e */ /* 0x000fe400000000ff */
[----:B------:R-:W-:-:S04]  /*6060*/  CS2R R50, SRZ ;  /* 0x0000000000327805 */ /* 0x000fc8000001ff00 */
[----:B------:R-:W2:Y:S01]  /*6070*/  MUFU.EX2 R145, R145 ;  /* 0x0000009100917308 */ /* 0x000ea20000000800 */
[----:B0-----:R-:W-:-:S07]  /*6080*/  FADD.FTZ R60, R214, R15 ;  /* 0x0000000fd63c7221 */ /* 0x001fce0000010000 */
[----:B------:R0:W3:Y:S01]  /*6090*/  MUFU.EX2 R52, R43 ;  /* 0x0000002b00347308 */ /* 0x0000e20000000800 */
[----:B-1----:R-:W-:-:S07]  /*60a0*/  FADD.FTZ R13, R45, R58 ;  /* 0x0000003a2d0d7221 */ /* 0x002fce0000010000 */
[----:B------:R-:W1:Y:S01]  /*60b0*/  MUFU.EX2 R216, R216 ;  /* 0x000000d800d87308 */ /* 0x000e620000000800 */
[C---:B--2---:R-:W-:Y:S01]  /*60c0*/  FADD.FTZ R15, R145.reuse, R60 ;  /* 0x0000003c910f7221 */ /* 0x044fe20000010000 */
[----:B------:R-:W-:Y:S02]  /*60d0*/  F2FP.F16.F32.PACK_AB R214, R145, R214 ;  /* 0x000000d691d6723e */ /* 0x000fe400000000ff */
[----:B0-----:R-:W-:-:S04]  /*60e0*/  CS2R R42, SRZ ;  /* 0x00000000002a7805 */ /* 0x001fc8000001ff00 */
[----:B------:R-:W0:Y:S01]  /*60f0*/  MUFU.EX2 R25, R25 ;  /* 0x0000001900197308 */ /* 0x000e220000000800 */
[C---:B---3--:R-:W-:Y:S01]  /*6100*/  FADD.FTZ R58, R52.reuse, R13 ;  /* 0x0000000d343a7221 */ /* 0x048fe20000010000 */
[----:B------:R-:W-:Y:S02]  /*6110*/  F2FP.F16.F32.PACK_AB R209, R52, R45 ;  /* 0x0000002d34d1723e */ /* 0x000fe400000000ff */
[----:B------:R-:W-:Y:S02]  /*6120*/  CS2R R52, SRZ ;  /* 0x0000000000347805 */ /* 0x000fe4000001ff00 */
[----:B------:R-:W-:Y:S02]  /*6130*/  CS2R R44, SRZ ;  /* 0x00000000002c7805 */ /* 0x000fe4000001ff00 */
[----:B------:R-:W2:Y:S01]  /*6140*/  MUFU.EX2 R149, R149 ;  /* 0x0000009500957308 */ /* 0x000ea20000000800 */
[----:B-1----:R-:W-:-:S07]  /*6150*/  FADD.FTZ R60, R216, R15 ;  /* 0x0000000fd83c7221 */ /* 0x002fce0000010000 */
[----:B------:R1:W3:Y:S01]  /*6160*/  MUFU.EX2 R40, R47 ;  /* 0x0000002f00287308 */ /* 0x0002e20000000800 */
[----:B0-----:R-:W-:-:S07]  /*6170*/  FADD.FTZ R13, R25, R58 ;  /* 0x0000003a190d7221 */ /* 0x001fce0000010000 */
[----:B------:R-:W0:Y:S01]  /*6180*/  MUFU.EX2 R218, R218 ;  /* 0x000000da00da7308 */ /* 0x000e220000000800 */
[C---:B--2---:R-:W-:Y:S01]  /*6190*/  FADD.FTZ R15, R149.reuse, R60 ;  /* 0x0000003c950f7221 */ /* 0x044fe20000010000 */
[----:B------:R-:W-:Y:S02]  /*61a0*/  F2FP.F16.F32.PACK_AB R216, R149, R216 ;  /* 0x000000d895d8723e */ /* 0x000fe400000000ff */
[----:B-1----:R-:W-:-:S04]  /*61b0*/  CS2R R46, SRZ ;  /* 0x00000000002e7805 */ /* 0x002fc8000001ff00 */
[----:B------:R-:W1:Y:S01]  /*61c0*/  MUFU.EX2 R29, R29 ;  /* 0x0000001d001d7308 */ /* 0x000e620000000800 */
[C---:B---3--:R-:W-:Y:S01]  /*61d0*/  FADD.FTZ R60, R40.reuse, R13 ;  /* 0x0000000d283c7221 */ /* 0x048fe20000010000 */
[----:B------:R-:W-:Y:S02]  /*61e0*/  F2FP.F16.F32.PACK_AB R211, R40, R25 ;  /* 0x0000001928d3723e */ /* 0x000fe400000000ff */
[----:B------:R-:W-:Y:S02]  /*61f0*/  CS2R R40, SRZ ;  /* 0x0000000000287805 */ /* 0x000fe4000001ff00 */
[----:B------:R-:W-:Y:S02]  /*6200*/  CS2R R24, SRZ ;  /* 0x0000000000187805 */ /* 0x000fe4000001ff00 */
[----:B------:R2:W3:Y:S01]  /*6210*/  MUFU.EX2 R54, R35 ;  /* 0x0000002300367308 */ /* 0x0004e20000000800 */
[----:B0-----:R-:W-:-:S07]  /*6220*/  FADD.FTZ R62, R218, R15 ;  /* 0x0000000fda3e7221 */ /* 0x001fce0000010000 */
[----:B------:R-:W0:Y:S01]  /*6230*/  MUFU.EX2 R139, R139 ;  /* 0x0000008b008b7308 */ /* 0x000e220000000800 */
[----:B-1----:R-:W-:Y:S01]  /*6240*/  FADD.FTZ R15, R29, R60 ;  /* 0x0000003c1d0f7221 */ /* 0x002fe20000010000 */
[----:B------:R-:W-:Y:S02]  /*6250*/  CS2R R60, SRZ ;  /* 0x00000000003c7805 */ /* 0x000fe4000001ff00 */
[----:B--2---:R-:W-:-:S04]  /*6260*/  CS2R R34, SRZ ;  /* 0x0000000000227805 */ /* 0x004fc8000001ff00 */
[----:B------:R-:W1:Y:S01]  /*6270*/  MUFU.EX2 R56, R127 ;  /* 0x0000007f00387308 */ /* 0x000e620000000800 */
[C---:B---3--:R-:W-:Y:S01]  /*6280*/  FADD.FTZ R14, R54.reuse, R15 ;  /* 0x0000000f360e7221 */ /* 0x048fe20000010000 */
[----:B------:R-:W-:Y:S02]  /*6290*/  F2FP.F16.F32.PACK_AB R213, R54, R29 ;  /* 0x0000001d36d5723e */ /* 0x000fe400000000ff */
[----:B------:R-:W-:Y:S02]  /*62a0*/  CS2R R54, SRZ ;  /* 0x0000000000367805 */ /* 0x000fe4000001ff00 */
[----:B------:R-:W-:Y:S02]  /*62b0*/  CS2R R28, SRZ ;  /* 0x00000000001c7805 */ /* 0x000fe4000001ff00 */
        /* <DEDUP_REMOVED lines=10> */
[----:B------:R-:W-:Y:S02]  /*6360*/  F2FP.F16.F32.PACK_AB R217, R58, R141 ;  /* 0x0000008d3ad9723e */ /* 0x000fe400000000ff */
[----:B------:R-:W-:-:S04]  /*6370*/  CS2R R58, SRZ ;  /* 0x00000000003a7805 */ /* 0x000fc8000001ff00 */
[----:B------:R-:W0:Y:S01]  /*6380*/  MUFU.EX2 R14, R147 ;  /* 0x00000093000e7308 */ /* 0x000e220000000800 */
[----:B-1----:R-:W-:Y:S01]  /*6390*/  FADD.FTZ R15, R143, R12 ;  /* 0x0000000c8f0f7221 */ /* 0x002fe20000010000 */
[C---:B--2---:R-:W-:Y:S01]  /*63a0*/  FADD.FTZ R13, R151.reuse, R62 ;  /* 0x0000003e970d7221 */ /* 0x044fe20000010000 */
[----:B------:R-:W-:Y:S02]  /*63b0*/  F2FP.F16.F32.PACK_AB R218, R151, R218 ;  /* 0x000000da97da723e */ /* 0x000fe400000000ff */
[----:B------:R-:W-:Y:S01]  /*63c0*/  CS2R R62, SRZ ;  /* 0x00000000003e7805 */ /* 0x000fe2000001ff00 */
[C---:B0-----:R-:W-:Y:S01]  /*63d0*/  FADD.FTZ R12, R14.reuse, R15 ;  /* 0x0000000f0e0c7221 */ /* 0x041fe20000010000 */
[----:B------:R-:W-:Y:S01]  /*63e0*/  F2FP.F16.F32.PACK_AB R219, R14, R143 ;  /* 0x0000008f0edb723e */ /* 0x000fe200000000ff */
[----:B------:R-:W-:Y:S06]  /*63f0*/  @!P2 BRA `(.L_x_188) ;  /* 0x0000004c0010a947 */ /* 0x000fec0003800000 */
[----:B------:R-:W-:Y:S01]  /*6400*/  R2UR UR6, R2 ;  /* 0x00000000020672ca */ /* 0x000fe200000e0000 */
[----:B------:R-:W-:Y:S01]  /*6410*/  VIADD R20, R112, 0xfffffffe ;  /* 0xfffffffe70147836 */ /* 0x000fe20000000000 */
[----:B------:R-:W-:Y:S01]  /*6420*/  UMOV UR7, UR60 ;  /* 0x0000003c00077c82 */ /* 0x000fe20008000000 */
[----:B------:R-:W-:Y:S02]  /*6430*/  IMAD.MOV.U32 R15, RZ, RZ, R11 ;  /* 0x000000ffff0f7224 */ /* 0x000fe400078e000b */
[----:B------:R-:W-:Y:S02]  /*6440*/  IMAD.MOV.U32 R14, RZ, RZ, R3 ;  /* 0x000000ffff0e7224 */ /* 0x000fe400078e0003 */
[----:B------:R-:W-:-:S06]  /*6450*/  IMAD.MOV.U32 R87, RZ, RZ, RZ ;  /* 0x000000ffff577224 */ /* 0x000fcc00078e00ff */
[----:B------:R-:W-:-:S07]  /*6460*/  IMAD.U32 R21, RZ, RZ, UR6 ;  /* 0x00000006ff157e24 */ /* 0x000fce000f8e00ff */
.L_x_199:
        /* <DEDUP_REMOVED lines=12> */
.L_x_190:
[----:B------:R-:W-:Y:S01]  /*6530*/  R2UR UR10, R2 ;  /* 0x00000000020a72ca */ /* 0x000fe200000e0000 */
[----:B------:R-:W-:-:S12]  /*6540*/  ULEA UR6, UR60, UR61, 0x3 ;  /* 0x0000003d3c067291 */ /* 0x000fd8000f8e183f */
[----:B------:R-:W-:-:S05]  /*6550*/  IMAD.U32 R3, RZ, RZ, UR10 ;  /* 0x0000000aff037e24 */ /* 0x000fca000f8e00ff */
[----:B------:R-:W-:-:S04]  /*6560*/  SHF.L.U32 R3, R3, 0x1f, RZ ;  /* 0x0000001f03037819 */ /* 0x000fc800000006ff */
[----:B------:R0:W1:Y:S01]  /*6570*/  SYNCS.PHASECHK.TRANS64.TRYWAIT P1, [UR6+0x34830], R3 ;  /* 0x03483003ff0075a7 */ /* 0x0000620008020146 */
[----:B------:R-:W-:Y:S05]  /*6580*/  @!P0 BRA `(.L_x_191) ;  /* 0x0000000000048947 */ /* 0x000fea0003800000 */
[----:B------:R-:W-:Y:S01]  /*6590*/  BPT.TRAP 0x1 ;  /* 0x000000040000795c */ /* 0x000fe20000300000 */
.L_x_191:
[----:B-1----:R-:W-:Y:S05]  /*65a0*/  @P1 BRA `(.L_x_189) ;  /* 0x0000000000081947 */ /* 0x002fea0003800000 */
[----:B------:R-:W1:Y:S02]  /*65b0*/  SYNCS.PHASECHK.TRANS64.TRYWAIT P1, [UR6+0x34830], R3 ;  /* 0x03483003ff0075a7 */ /* 0x000e640008020146 */
[----:B-1----:R-:W-:Y:S05]  /*65c0*/  @!P1 BRA `(.L_x_192) ;  /* 0x000000ac00e09947 */ /* 0x002fea0003800000 */
.L_x_189:
        /* <DEDUP_REMOVED lines=615> */
.L_x_194:
[----:B------:R-:W-:Y:S01]  /*8c40*/  R2UR UR10, R21 ;  /* 0x00000000150a72ca */ /* 0x000fe200000e0000 */
[----:B------:R-:W-:-:S12]  /*8c50*/  ULEA UR6, UR7, UR61, 0x3 ;  /* 0x0000003d07067291 */ /* 0x000fd8000f8e183f */
[----:B------:R-:W-:-:S05]  /*8c60*/  IMAD.U32 R3, RZ, RZ, UR10 ;  /* 0x0000000aff037e24 */ /* 0x000fca000f8e00ff */
[----:B------:R-:W-:-:S04]  /*8c70*/  SHF.L.U32 R3, R3, 0x1f, RZ ;  /* 0x0000001f03037819 */ /* 0x000fc800000006ff */
[----:B------:R0:W1:Y:S01]  /*8c80*/  SYNCS.PHASECHK.TRANS64.TRYWAIT P1, [UR6+0x34850], R3 ;  /* 0x03485003ff0075a7 */ /* 0x0000620008020146 */
[----:B------:R-:W-:Y:S05]  /*8c90*/  @!P0 BRA `(.L_x_195) ;  /* 0x0000000000048947 */ /* 0x000fea0003800000 */
[----:B------:R-:W-:Y:S01]  /*8ca0*/  BPT.TRAP 0x1 ;  /* 0x000000040000795c */ /* 0x000fe20000300000 */
.L_x_195:
[----:B-1----:R-:W-:Y:S05]  /*8cb0*/  @P1 BRA `(.L_x_193) ;  /* 0x0000000000081947 */ /* 0x002fea0003800000 */
[----:B------:R-:W1:Y:S02]  /*8cc0*/  SYNCS.PHASECHK.TRANS64.TRYWAIT P1, [UR6+0x34850], R3 ;  /* 0x03485003ff0075a7 */ /* 0x000e640008020146 */
[----:B-1----:R-:W-:Y:S05]  /*8cd0*/  @!P1 BRA `(.L_x_196) ;  /* 0x0000008800349947 */ /* 0x002fea0003800000 */
.L_x_193:
[----:B------:R-:W-:Y:S01]  /*8ce0*/  UIADD3 UR6, UR61, 0x400, URZ ;  /* 0x000004003d067890 */ /* 0x000fe2000fffe03f */
[----:B------:R-:W-:Y:S01]  /*8cf0*/  WARPGROUP.ARRIVE ;  /* 0x00000000000079c5 */ /* 0x000fe20000000000 */
[----:B------:R-:W-:-:S05]  /*8d00*/  UMOV UR11, 0x40000040 ;  /* 0x40000040000b7882 */ /* 0x000fca0000000000 */
[----:B-1----:R-:W1:Y:S01]  /*8d10*/  S2R R10, SR_TID.X ;  /* 0x00000000000a7919 */ /* 0x002e620000002100 */
[----:B------:R-:W-:-:S04]  /*8d20*/  USHF.R.U32.HI UR6, URZ, 0x4, UR6 ;  /* 0x000000043f067899 */ /* 0x000fc80008011606 */
[----:B------:R-:W-:-:S04]  /*8d30*/  ULOP3.LUT UR6, UR6, 0x3fff, URZ, 0xc0, !UPT ;  /* 0x00003fff06067892 */ /* 0x000fc8000f8ec03f */
[----:B------:R-:W-:-:S04]  /*8d40*/  ULOP3.LUT UR6, UR6, 0x5800000, URZ, 0xfc, !UPT ;  /* 0x0580000006067892 */ /* 0x000fc8000f8efc3f */
[----:B------:R-:W-:-:S07]  /*8d50*/  UIMAD UR6, UR7, 0xb00, UR6 ;  /* 0x00000b00070678a4 */ /* 0x000fce000f8e0206 */
[----:B------:R-:W-:Y:S02]  /*8d60*/  UMOV UR10, UR6 ;  /* 0x00000006000a7c82 */ /* 0x000fe40008000000 */
[----:B------:R-:W-:Y:S01]  /*8d70*/  HGMMA.64x128x16.F32 R24, R176, gdesc[UR8].tnspB, R24, gsb0 ;  /* 0x41e00008b0187df0 */ /* 0x000fe20008000818 */
[----:B------:R-:W-:Y:S01]  /*8d80*/  UIADD3 UR10, UR6, 0x80, URZ ;  /* 0x00000080060a7890 */ /* 0x000fe2000fffe03f */
[----:B------:R-:W-:Y:S01]  /*8d90*/  UMOV UR11, 0x40000040 ;  /* 0x40000040000b7882 */ /* 0x000fe20000000000 */
[----:B-1----:R-:W-:-:S04]  /*8da0*/  SHF.R.U32.HI R10, RZ, 0x7, R10 ;  /* 0x00000007ff0a7819 */ /* 0x002fc8000001160a */
[----:B0-----:R-:W-:Y:S01]  /*8db0*/  IADD3 R3, -R10, 0xb, RZ ;  /* 0x0000000b0a037810 */ /* 0x001fe20007ffe1ff */
[----:B------:R-:W-:Y:S02]  /*8dc0*/  WARPGROUP.DEPBAR.LE gsb0, 0x0 ;  /* 0x00008000000079c5 */ /* 0x000fe40000010000 */
[----:B------:R-:W-:-:S06]  /*8dd0*/  WARPGROUP.ARRIVE ;  /* 0x00000000000079c5 */ /* 0x000fcc0000000000 */
[----:B------:R-:W-:Y:S01]  /*8de0*/  HGMMA.64x128x16.F32 R24, R180, gdesc[UR8].tnspB, R24, gsb0 ;  /* 0x41e00008b4187df0 */ /* 0x000fe20008000818 */
[----:B------:R-:W-:Y:S01]  /*8df0*/  UIADD3 UR10, UR6, 0x100, URZ ;  /* 0x00000100060a7890 */ /* 0x000fe2000fffe03f */
[----:B------:R-:W-:Y:S01]  /*8e00*/  UMOV UR11, 0x40000040 ;  /* 0x40000040000b7882 */ /* 0x000fe20000000000 */
[----:B------:R-:W-:Y:S02]  /*8e10*/  WARPGROUP.DEPBAR.LE gsb0, 0x0 ;  /* 0x00008000000079c5 */ /* 0x000fe40000010000 */
[----:B------:R-:W-:-:S07]  /*8e20*/  WARPGROUP.ARRIVE ;  /* 0x00000000000079c5 */ /* 0x000fce0000000000 */
        /* <DEDUP_REMOVED lines=33> */
[----:B------:R-:W-:Y:S01]  /*9040*/  UIADD3 UR6, UR6, 0x500, URZ ;  /* 0x0000050006067890 */ /* 0x000fe2000fffe03f */
[----:B------:R-:W-:Y:S02]  /*9050*/  WARPGROUP.DEPBAR.LE gsb0, 0x0 ;  /* 0x00008000000079c5 */ /* 0x000fe40000010000 */
[----:B------:R-:W-:-:S06]  /*9060*/  WARPGROUP.ARRIVE ;  /* 0x00000000000079c5 */ /* 0x000fcc0000000000 */
[----:B------:R-:W-:Y:S01]  /*9070*/  HGMMA.64x128x16.F32 R24, R212, gdesc[UR8].tnspB, R24, gsb0 ;  /* 0x41e00008d4187df0 */ /* 0x000fe20008000818 */
[----:B------:R-:W-:Y:S01]  /*9080*/  UMOV UR10, UR6 ;  /* 0x00000006000a7c82 */ /* 0x000fe20008000000 */
[----:B------:R-:W-:Y:S01]  /*9090*/  UMOV UR11, 0x40000040 ;  /* 0x40000040000b7882 */ /* 0x000fe20000000000 */
[----:B------:R-:W-:Y:S02]  /*90a0*/  WARPGROUP.DEPBAR.LE gsb0, 0x0 ;  /* 0x00008000000079c5 */ /* 0x000fe40000010000 */
[----:B------:R-:W-:-:S07]  /*90b0*/  WARPGROUP.ARRIVE ;  /* 0x00000000000079c5 */ /* 0x000fce0000000000 */
[----:B------:R-:W-:Y:S03]  /*90c0*/  HGMMA.64x128x16.F32 R24, R216, gdesc[UR8].tnspB, R24, gsb0 ;  /* 0x41e00008d8187df0 */ /* 0x000fe60008000818 */
[----:B------:R-:W-:Y:S02]  /*90d0*/  WARPGROUP.DEPBAR.LE gsb0, 0x0 ;  /* 0x00008000000079c5 */ /* 0x000fe40000010000 */
[----:B------:R0:W-:Y:S06]  /*90e0*/  BAR.ARV R3, 0x100 ;  /* 0x000400030000751d */ /* 0x0001ec0000002000 */
[----:B------:R-:W-:Y:S05]  /*90f0*/  @!P0 BRA `(.L_x_197) ;  /* 0x0000000000048947 */ /* 0x000fea0003800000 */
[----:B------:R-:W-:Y:S01]  /*9100*/  BPT.TRAP 0x1 ;  /* 0x000000040000795c */ /* 0x000fe20000300000 */
.L_x_197:
[----:B------:R-:W-:Y:S02]  /*9110*/  FMNMX.FTZ R10, R168, R14, !PT ;  /* 0x0000000ea80a7209 */ /* 0x000fe40007810000 */
[----:B------:R-:W-:Y:S02]  /*9120*/  FMNMX.FTZ R176, R170, R15, !PT ;  /* 0x0000000faab07209 */ /* 0x000fe40007810000 */
[----:B0-----:R-:W-:Y:S02]  /*9130*/  FMNMX.FTZ R3, R169, R10, !PT ;  /* 0x0000000aa9037209 */ /* 0x001fe40007810000 */
[----:B------:R-:W-:Y:S02]  /*9140*/  FMNMX.FTZ R11, R171, R176, !PT ;  /* 0x000000b0ab0b7209 */ /* 0x000fe40007810000 */
[----:B------:R-:W-:Y:S02]  /*9150*/  FMNMX.FTZ R10, R172, R3, !PT ;  /* 0x00000003ac0a7209 */ /* 0x000fe40007810000 */
[----:B------:R-:W-:-:S02]  /*9160*/  FMNMX.FTZ R176, R174, R11, !PT ;  /* 0x0000000baeb07209 */ /* 0x000fc40007810000 */
[----:B------:R-:W-:Y:S02]  /*9170*/  FMNMX.FTZ R3, R173, R10, !PT ;  /* 0x0000000aad037209 */ /* 0x000fe40007810000 */
[----:B------:R-:W-:Y:S02]  /*9180*/  FMNMX.FTZ R11, R175, R176, !PT ;  /* 0x000000b0af0b7209 */ /* 0x000fe40007810000 */
[----:B------:R-:W-:Y:S02]  /*9190*/  FMNMX.FTZ R10, R160, R3, !PT ;  /* 0x00000003a00a7209 */ /* 0x000fe40007810000 */
        /* <DEDUP_REMOVED lines=79> */
[----:B------:R-:W-:Y:S01]  /*9690*/  ISETP.NE.AND P1, PT, R19, RZ, PT ;  /* 0x000000ff1300720c */ /* 0x000fe20003f25270 */
[----:B------:R-:W0:Y:S04]  /*96a0*/  SHFL.BFLY PT, R10, R21, 0x2, 0x1f ;  /* 0x0c401f00150a7f89 */ /* 0x000e2800000e0000 */
[----:B------:R-:W1:Y:S01]  /*96b0*/  SHFL.BFLY PT, R3, R176, 0x2, 0x1f ;  /* 0x0c401f00b0037f89 */ /* 0x000e6200000e0000 */
[----:B0-----:R-:W-:-:S02]  /*96c0*/  FMNMX.FTZ R178, R21, R10, !PT ;  /* 0x0000000a15b27209 */ /* 0x001fc40007810000 */
[----:B------:R-:W0:Y:S01]  /*96d0*/  LDC R10, c[0x0][0x988] ;  /* 0x00026200ff0a7b82 */ /* 0x000e220000000800 */
[----:B-1----:R-:W-:Y:S02]  /*96e0*/  FMNMX.FTZ R179, R176, R3, !PT ;  /* 0x00000003b0b37209 */ /* 0x002fe40007810000 */
[----:B------:R-:W1:Y:S04]  /*96f0*/  SHFL.BFLY PT, R3, R178, 0x1, 0x1f ;  /* 0x0c201f00b2037f89 */ /* 0x000e6800000e0000 */
[----:B------:R-:W2:Y:S01]  /*9700*/  SHFL.BFLY PT, R180, R179, 0x1, 0x1f ;  /* 0x0c201f00b3b47f89 */ /* 0x000ea200000e0000 */
[----:B-1----:R-:W-:Y:S02]  /*9710*/  FMNMX.FTZ R3, R178, R3, !PT ;  /* 0x00000003b2037209 */ /* 0x002fe40007810000 */
[----:B--2---:R-:W-:-:S03]  /*9720*/  FMNMX.FTZ R11, R179, R180, !PT ;  /* 0x000000b4b30b7209 */ /* 0x004fc60007810000 */
[----:B------:R-:W-:-:S04]  /*9730*/  FADD.FTZ R177, -R3, R14 ;  /* 0x0000000e03b17221 */ /* 0x000fc80000010100 */
[-C--:B0-----:R-:W-:Y:S01]  /*9740*/  FMUL.FTZ R14, R177, R10.reuse ;  /* 0x0000000ab10e7220 */ /* 0x081fe20000410000 */
[----:B------:R-:W-:Y:S01]  /*9750*/  FMUL.FTZ R177, R3, R10 ;  /* 0x0000000a03b17220 */ /* 0x000fe20000410000 */
[----:B------:R-:W-:-:S03]  /*9760*/  FADD.FTZ R15, -R11, R15 ;  /* 0x0000000f0b0f7221 */ /* 0x000fc60000010100 */
        /* <DEDUP_REMOVED lines=12> */
[-C--:B------:R-:W-:Y:S01]  /*9830*/  FMUL.FTZ R93, R11, R10.reuse ;  /* 0x0000000a0b5d7220 */ /* 0x080fe20000410000 */
[-CC-:B------:R-:W-:Y:S01]  /*9840*/  FFMA.FTZ R21, R168, R10.reuse, -R177.reuse ;  /* 0x0000000aa8157223 */ /* 0x180fe200000108b1 */
[-C--:B------:R-:W-:Y:S01]  /*9850*/  FFMA.FTZ R216, R88, R10.reuse, -R177 ;  /* 0x0000000a58d87223 */ /* 0x080fe200000108b1 */
[-C--:B------:R-:W-:Y:S01]  /*9860*/  FMUL.FTZ R15, R15, R10.reuse ;  /* 0x0000000a0f0f7220 */ /* 0x080fe20000410000 */
[-C--:B------:R-:W-:Y:S01]  /*9870*/  FFMA.FTZ R88, R170, R10.reuse, -R93 ;  /* 0x0000000aaa587223 */ /* 0x080fe2000001085d */
        /* <DEDUP_REMOVED lines=29> */
[-C--:B------:R-:W-:Y:S01]  /*9a50*/  FFMA.FTZ R218, R92, R10.reuse, -R177 ;  /* 0x0000000a5cda7223 */ /* 0x080fe200000108b1 */
[-CC-:B------:R-:W-:Y:S01]  /*9a60*/  FFMA.FTZ R177, R171, R10.reuse, -R93.reuse ;  /* 0x0000000aabb17223 */ /* 0x180fe2000001085d */
[----:B------:R-:W-:Y:S01]  /*9a70*/  MUFU.EX2 R14, R14 ;  /* 0x0000000e000e7308 */ /* 0x000fe20000000800 */
[-CC-:B------:R-:W-:Y:S01]  /*9a80*/  FFMA.FTZ R179, R174, R10.reuse, -R93.reuse ;  /* 0x0000000aaeb37223 */ /* 0x180fe2000001085d */
[-CC-:B------:R-:W-:Y:S01]  /*9a90*/  FFMA.FTZ R92, R175, R10.reuse, -R93.reuse ;  /* 0x0000000aaf5c7223 */ /* 0x180fe2000001085d */
[-CC-:B------:R-:W-:Y:S01]  /*9aa0*/  FFMA.FTZ R181, R162, R10.reuse, -R93.reuse ;  /* 0x0000000aa2b57223 */ /* 0x180fe2000001085d */
[-CC-:B------:R-:W-:Y:S01]  /*9ab0*/  FFMA.FTZ R96, R163, R10.reuse, -R93.reuse ;  /* 0x0000000aa3607223 */ /* 0x180fe2000001085d */
[-CC-:B------:R-:W-:Y:S01]  /*9ac0*/  FFMA.FTZ R183, R166, R10.reuse, -R93.reuse ;  /* 0x0000000aa6b77223 */ /* 0x180fe2000001085d */
[-CC-:B------:R-:W-:Y:S01]  /*9ad0*/  FFMA.FTZ R100, R167, R10.reuse, -R93.reuse ;  /* 0x0000000aa7647223 */ /* 0x180fe2000001085d */
[-CC-:B------:R-:W-:Y:S01]  /*9ae0*/  FFMA.FTZ R185, R154, R10.reuse, -R93.reuse ;  /* 0x0000000a9ab97223 */ /* 0x180fe2000001085d */
[----:B------:R-:W0:Y:S01]  /*9af0*/  MUFU.EX2 R21, R21 ;  /* 0x0000001500157308 */ /* 0x000e220000000800 */
[-CC-:B------:R-:W-:Y:S01]  /*9b00*/  FFMA.FTZ R201, R122, R10.reuse, -R93.reuse ;  /* 0x0000000a7ac97223 */ /* 0x180fe2000001085d */
[-CC-:B------:R-:W-:Y:S01]  /*9b10*/  FFMA.FTZ R122, R123, R10.reuse, -R93.reuse ;  /* 0x0000000a7b7a7223 */ /* 0x180fe2000001085d */
[-CC-:B------:R-:W-:Y:S01]  /*9b20*/  FFMA.FTZ R104, R155, R10.reuse, -R93.reuse ;  /* 0x0000000a9b687223 */ /* 0x180fe2000001085d */
[-CC-:B------:R-:W-:Y:S01]  /*9b30*/  FFMA.FTZ R203, R126, R10.reuse, -R93.reuse ;  /* 0x0000000a7ecb7223 */ /* 0x180fe2000001085d */
[-CC-:B------:R-:W-:Y:S01]  /*9b40*/  FFMA.FTZ R187, R158, R10.reuse, -R93.reuse ;  /* 0x0000000a9ebb7223 */ /* 0x180fe2000001085d */
[-CC-:B------:R-:W-:Y:S01]  /*9b50*/  FFMA.FTZ R108, R159, R10.reuse, -R93.reuse ;  /* 0x0000000a9f6c7223 */ /* 0x180fe2000001085d */
        /* <DEDUP_REMOVED lines=8> */
[-C--:B------:R-:W-:Y:S01]  /*9be0*/  FFMA.FTZ R207, R118, R10.reuse, -R93 ;  /* 0x0000000a76cf7223 */ /* 0x080fe2000001085d */
[----:B------:R-:W1:Y:S01]  /*9bf0*/  MUFU.EX2 R88, R88 ;  /* 0x0000005800587308 */ /* 0x000e620000000800 */
        /* <DEDUP_REMOVED lines=13> */
[----:B------:R-:W-:-:S02]  /*9cd0*/  FFMA.FTZ R219, R94, R10, -R93 ;  /* 0x0000000a5edb7223 */ /* 0x000fc4000001085d */
[----:B------:R-:W2:Y:S01]  /*9ce0*/  MUFU.EX2 R177, R177 ;  /* 0x000000b100b17308 */ /* 0x000ea20000000800 */
[----:B-1----:R-:W-:-:S07]  /*9cf0*/  FFMA.FTZ R12, R15, R12, R88 ;  /* 0x0000000c0f0c7223 */ /* 0x002fce0000010058 */
[----:B------:R-:W1:Y:S01]  /*9d00*/  MUFU.EX2 R178, R178 ;  /* 0x000000b200b27308 */ /* 0x000e620000000800 */
[----:B0-----:R-:W-:-:S07]  /*9d10*/  FADD.FTZ R13, R176, R13 ;  /* 0x0000000db00d7221 */ /* 0x001fce0000010000 */
[----:B------:R-:W0:Y:S01]  /*9d20*/  MUFU.EX2 R179, R179 ;  /* 0x000000b300b37308 */ /* 0x000e220000000800 */
[----:B--2---:R-:W-:-:S07]  /*9d30*/  FADD.FTZ R12, R177, R12 ;  /* 0x0000000cb10c7221 */ /* 0x004fce0000010000 */
[----:B------:R-:W2:Y:S01]  /*9d40*/  MUFU.EX2 R173, R173 ;  /* 0x000000ad00ad7308 */ /* 0x000ea20000000800 */
[----:B-1----:R-:W-:-:S07]  /*9d50*/  FADD.FTZ R132, R178, R13 ;  /* 0x0000000db2847221 */ /* 0x002fce0000010000 */
        /* <DEDUP_REMOVED lines=11> */
[----:B-1----:R-:W-:Y:S01]  /*9e10*/  FADD.FTZ R123, R169, R126 ;  /* 0x0000007ea97b7221 */ /* 0x002fe20000010000 */
[----:B------:R-:W-:-:S06]  /*9e20*/  FFMA.FTZ R126, R127, R10, -R93 ;  /* 0x0000000a7f7e7223 */ /* 0x000fcc000001085d */
        /* <DEDUP_REMOVED lines=15> */
[----:B--2---:R-:W-:Y:S01]  /*9f20*/  FADD.FTZ R123, R161, R114 ;  /* 0x00000072a17b7221 */ /* 0x004fe20000010000 */
[----:B------:R-:W-:-:S06]  /*9f30*/  FFMA.FTZ R114, R115, R10, -R93 ;  /* 0x0000000a73727223 */ /* 0x000fcc000001085d */
        /* <DEDUP_REMOVED lines=15> */
[----:B0-----:R-:W-:Y:S01]  /*a030*/  FADD.FTZ R115, R153, R118 ;  /* 0x0000007699737221 */ /* 0x001fe20000010000 */
[----:B------:R-:W-:-:S06]  /*a040*/  FFMA.FTZ R118, R119, R10, -R93 ;  /* 0x0000000a77767223 */ /* 0x000fcc000001085d */
        /* <DEDUP_REMOVED lines=88> */
[----:B0-----:R-:W-:Y:S01]  /*a5d0*/  FADD.FTZ R132, R210, R99 ;  /* 0x00000063d2847221 */ /* 0x001fe20000010000 */
[----:B------:R-:W-:-:S05]  /*a5e0*/  IMAD.U32 R99, RZ, RZ, UR60 ;  /* 0x0000003cff637e24 */ /* 0x000fca000f8e00ff */
[----:B------:R-:W-:Y:S01]  /*a5f0*/  @P1 LEA R99, R99, UR61, 0x3 ;  /* 0x0000003d63631c11 */ /* 0x000fe2000f8e18ff */
        /* <DEDUP_REMOVED lines=10> */
[----:B------:R-:W-:-:S05]  /*a6a0*/  @P1 VIADD R12, R99, 0x34840 ;  /* 0x00034840630c1836 */ /* 0x000fca0000000000 */
[----:B------:R-:W-:Y:S01]  /*a6b0*/  @P1 PRMT R12, R23, 0x654, R12 ;  /* 0x00000654170c1816 */ /* 0x000fe2000000000c */
[----:B------:R-:W1:Y:S01]  /*a6c0*/  MUFU.EX2 R214, R214 ;  /* 0x000000d600d67308 */ /* 0x000e620000000800 */
[----:B0-----:R-:W-:Y:S01]  /*a6d0*/  FADD.FTZ R91, R105, R94 ;  /* 0x0000005e695b7221 */ /* 0x001fe20000010000 */
[----:B------:R-:W-:Y:S01]  /*a6e0*/  FFMA.FTZ R94, R95, R10, -R93 ;  /* 0x0000000a5f5e7223 */ /* 0x000fe2000001085d */
[----:B------:R0:W-:Y:S05]  /*a6f0*/  @P1 SYNCS.ARRIVE.TRANS64.RED.A1T0 RZ, [R12+URZ], RZ ;  /* 0x000000ff0cff19a7 */ /* 0x0001ea000810043f */
[----:B------:R-:W3:Y:S01]  /*a700*/  MUFU.EX2 R215, R215 ;  /* 0x000000d700d77308 */ /* 0x000ee20000000800 */
[----:B--2---:R-:W-:-:S07]  /*a710*/  FADD.FTZ R132, R98, R13 ;  /* 0x0000000d62847221 */ /* 0x004fce0000010000 */
[----:B------:R-:W2:Y:S01]  /*a720*/  MUFU.EX2 R101, R101 ;  /* 0x0000006500657308 */ /* 0x000ea20000000800 */
[----:B-1----:R-:W-:-:S07]  /*a730*/  FADD.FTZ R134, R214, R91 ;  /* 0x0000005bd6867221 */ /* 0x002fce0000010000 */
[----:B------:R-:W0:Y:S01]  /*a740*/  MUFU.EX2 R102, R102 ;  /* 0x0000006600667308 */ /* 0x000e220000000800 */
[----:B---3--:R-:W-:-:S07]  /*a750*/  FADD.FTZ R13, R215, R132 ;  /* 0x00000084d70d7221 */ /* 0x008fce0000010000 */
[----:B------:R-:W1:Y:S01]  /*a760*/  MUFU.EX2 R216, R216 ;  /* 0x000000d800d87308 */ /* 0x000e620000000800 */
[----:B--2---:R-:W-:-:S07]  /*a770*/  FADD.FTZ R91, R101, R134 ;  /* 0x00000086655b7221 */ /* 0x004fce0000010000 */
[----:B------:R-:W2:Y:S01]  /*a780*/  MUFU.EX2 R217, R217 ;  /* 0x000000d900d97308 */ /* 0x000ea20000000800 */
[----:B0-----:R-:W-:-:S07]  /*a790*/  FADD.FTZ R12, R102, R13 ;  /* 0x0000000d660c7221 */ /* 0x001fce0000010000 */
[----:B------:R-:W0:Y:S01]  /*a7a0*/  MUFU.EX2 R97, R97 ;  /* 0x0000006100617308 */ /* 0x000e220000000800 */
[----:B-1----:R-:W-:-:S07]  /*a7b0*/  FADD.FTZ R132, R216, R91 ;  /* 0x0000005bd8847221 */ /* 0x002fce0000010000 */
        /* <DEDUP_REMOVED lines=9> */
[----:B0-----:R-:W-:Y:S01]  /*a850*/  FADD.FTZ R91, R219, R12 ;  /* 0x0000000cdb5b7221 */ /* 0x001fe20000010000 */
[----:B-1----:R-:W-:-:S03]  /*a860*/  FADD.FTZ R13, R89, R132 ;  /* 0x00000084590d7221 */ /* 0x002fc60000010000 */
[----:B--2---:R-:W-:Y:S01]  /*a870*/  FADD.FTZ R12, R94, R91 ;  /* 0x0000005b5e0c7221 */ /* 0x004fe20000010000 */
[----:B------:R-:W-:Y:S06]  /*a880*/  @!P0 BRA `(.L_x_198) ;  /* 0x0000000000048947 */ /* 0x000fec0003800000 */
[----:B------:R-:W-:Y:S01]  /*a890*/  BPT.TRAP 0x1 ;  /* 0x000000040000795c */ /* 0x000fe20000300000 */
.L_x_198:
[----:B------:R-:W-:Y:S01]  /*a8a0*/  ISETP.NE.AND P1, PT, R18, RZ, PT ;  /* 0x000000ff1200720c */ /* 0x000fe20003f25270 */
[----:B------:R-:W-:Y:S01]  /*a8b0*/  IMAD.U32 R91, RZ, RZ, UR7 ;  /* 0x00000007ff5b7e24 */ /* 0x000fe2000f8e00ff */
[----:B------:R-:W-:Y:S01]  /*a8c0*/  R2UR UR6, R2 ;  /* 0x00000000020672ca */ /* 0x000fe200000e0000 */
[----:B------:R-:W-:Y:S01]  /*a8d0*/  UMOV UR7, UR60 ;  /* 0x0000003c00077c82 */ /* 0x000fe20008000000 */
        /* <DEDUP_REMOVED lines=9> */
[----:B------:R-:W-:Y:S01]  /*a970*/  @P1 LEA R91, R91, UR61, 0x3 ;  /* 0x0000003d5b5b1c11 */ /* 0x000fe2000f8e18ff */
[----:B------:R-:W-:Y:S01]  /*a980*/  FMUL.FTZ R40, R40, R14 ;  /* 0x0000000e28287220 */ /* 0x000fe20000410000 */
[----:B------:R-:W-:-:S02]  /*a990*/  IMAD.U32 R21, RZ, RZ, UR6 ;  /* 0x00000006ff157e24 */ /* 0x000fc4000f8e00ff */
[-C--:B------:R-:W-:Y:S01]  /*a9a0*/  FMUL.FTZ R41, R41, R14.reuse ;  /* 0x0000000e29297220 */ /* 0x080fe20000410000 */
[-C--:B------:R-:W-:Y:S01]  /*a9b0*/  FMUL.FTZ R44, R44, R14.reuse ;  /* 0x0000000e2c2c7220 */ /* 0x080fe20000410000 */
[----:B------:R-:W-:Y:S02]  /*a9c0*/  @P1 VIADD R91, R91, 0x34860 ;  /* 0x000348605b5b1836 */ /* 0x000fe40000000000 */
[-C--:B------:R-:W-:Y:S01]  /*a9d0*/  FMUL.FTZ R45, R45, R14.reuse ;  /* 0x0000000e2d2d7220 */ /* 0x080fe20000410000 */
[-C--:B------:R-:W-:Y:S01]  /*a9e0*/  FMUL.FTZ R48, R48, R14.reuse ;  /* 0x0000000e30307220 */ /* 0x080fe20000410000 */
[-C--:B------:R-:W-:Y:S01]  /*a9f0*/  FMUL.FTZ R49, R49, R14.reuse ;  /* 0x0000000e31317220 */ /* 0x080fe20000410000 */
[-C--:B------:R-:W-:Y:S01]  /*aa00*/  FMUL.FTZ R52, R52, R14.reuse ;  /* 0x0000000e34347220 */ /* 0x080fe20000410000 */
[----:B------:R-:W-:Y:S01]  /*aa10*/  @P1 PRMT R91, R22, 0x654, R91 ;  /* 0x00000654165b1816 */ /* 0x000fe2000000005b */
[-C--:B------:R-:W-:Y:S01]  /*aa20*/  FMUL.FTZ R53, R53, R14.reuse ;  /* 0x0000000e35357220 */ /* 0x080fe20000410000 */
[-C--:B------:R-:W-:Y:S01]  /*aa30*/  FMUL.FTZ R56, R56, R14.reuse ;  /* 0x0000000e38387220 */ /* 0x080fe20000410000 */
[-C--:B------:R-:W-:Y:S01]  /*aa40*/  FMUL.FTZ R57, R57, R14.reuse ;  /* 0x0000000e39397220 */ /* 0x080fe20000410000 */
[----:B------:R0:W-:Y:S01]  /*aa50*/  @P1 SYNCS.ARRIVE.TRANS64.RED.A1T0 RZ, [R91+URZ], RZ ;  /* 0x000000ff5bff19a7 */ /* 0x0001e2000810043f */
[----:B------:R-:W-:Y:S01]  /*aa60*/  ISETP.GT.AND P1, PT, R20, RZ, PT ;  /* 0x000000ff1400720c */ /* 0x000fe20003f24270 */
        /* <DEDUP_REMOVED lines=46> */
[----:B------:R-:W-:Y:S01]  /*ad50*/  F2FP.F16.F32.PACK_AB R177, R177, R88 ;  /* 0x00000058b1b1723e */ /* 0x000fe200000000ff */
[----:B------:R-:W-:Y:S01]  /*ad60*/  VIADD R20, R20, 0xffffffff ;  /* 0xffffffff14147836 */ /* 0x000fe20000000000 */
[----:B------:R-:W-:Y:S01]  /*ad70*/  F2FP.F16.F32.PACK_AB R178, R173, R178 ;  /* 0x000000b2adb2723e */ /* 0x000fe200000000ff */
[----:B------:R-:W-:Y:S01]  /*ad80*/  IMAD.MOV.U32 R15, RZ, RZ, R11 ;  /* 0x000000ffff0f7224 */ /* 0x000fe200078e000b */
[----:B------:R-:W-:Y:S01]  /*ad90*/  F2FP.F16.F32.PACK_AB R179, R92, R179 ;  /* 0x000000b35cb3723e */ /* 0x000fe200000000ff */
[----:B------:R-:W-:Y:S01]  /*ada0*/  IMAD.MOV.U32 R14, RZ, RZ, R3 ;  /* 0x000000ffff0e7224 */ /* 0x000fe200078e0003 */
        /* <DEDUP_REMOVED lines=39> */
[----:B------:R-:W-:Y:S01]  /*b020*/  F2FP.F16.F32.PACK_AB R219, R94, R219 ;  /* 0x000000db5edb723e */ /* 0x000fe200000000ff */
[----:B0-----:R-:W-:Y:S06]  /*b030*/  @P1 BRA `(.L_x_199) ;  /* 0xffffffb4000c1947 */ /* 0x001fec000383ffff */
.L_x_188:
[----:B------:R-:W-:Y:S06]  /*b040*/  BAR.ARV 0x8, 0x180 ;  /* 0x0206000000007b1d */ /* 0x000fec0000002000 */
[----:B------:R-:W-:Y:S05]  /*b050*/  @!P0 BRA `(.L_x_200) ;  /* 0x0000000000048947 */ /* 0x000fea0003800000 */
[----:B------:R-:W-:Y:S01]  /*b060*/  BPT.TRAP 0x1 ;  /* 0x000000040000795c */ /* 0x000fe20000300000 */
.L_x_200:
[----:B------:R-:W-:Y:S01]  /*b070*/  R2UR UR4, R2 ;  /* 0x00000000020472ca */ /* 0x000fe200000e0000 */
[----:B------:R-:W-:-:S12]  /*b080*/  ULEA UR7, UR60, UR61, 0x3 ;  /* 0x0000003d3c077291 */ /* 0x000fd8000f8e183f */
[----:B------:R-:W-:-:S05]  /*b090*/  IMAD.U32 R0, RZ, RZ, UR4 ;  /* 0x00000004ff007e24 */ /* 0x000fca000f8e00ff */
[----:B------:R-:W-:-:S04]  /*b0a0*/  SHF.L.U32 R0, R0, 0x1f, RZ ;  /* 0x0000001f00007819 */ /* 0x000fc800000006ff */
[----:B------:R0:W1:Y:S01]  /*b0b0*/  SYNCS.PHASECHK.TRANS64.TRYWAIT P1, [UR7+0x34850], R0 ;  /* 0x03485000ff0075a7 */ /* 0x0000620008020147 */
[----:B------:R-:W-:Y:S05]  /*b0c0*/  @!P0 BRA `(.L_x_201) ;  /* 0x0000000000048947 */ /* 0x000fea0003800000 */
[----:B------:R-:W-:Y:S01]  /*b0d0*/  BPT.TRAP 0x1 ;  /* 0x000000040000795c */ /* 0x000fe20000300000 */
.L_x_201:
[----:B-1----:R-:W-:Y:S05]  /*b0e0*/  @P1 BRA `(.L_x_202) ;  /* 0x0000000000081947 */ /* 0x002fea0003800000 */
[----:B------:R-:W1:Y:S02]  /*b0f0*/  SYNCS.PHASECHK.TRANS64.TRYWAIT P1, [UR7+0x34850], R0 ;  /* 0x03485000ff0075a7 */ /* 0x000e640008020147 */
[----:B-1----:R-:W-:Y:S05]  /*b100*/  @!P1 BRA `(.L_x_203) ;  /* 0x0000006400409947 */ /* 0x002fea0003800000 */
.L_x_202:
[----:B------:R-:W-:Y:S01]  /*b110*/  UIADD3 UR4, UR61, 0x400, URZ ;  /* 0x000004003d047890 */ /* 0x000fe2000fffe03f */
[----:B------:R-:W-:Y:S01]  /*b120*/  WARPGROUP.ARRIVE ;  /* 0x00000000000079c5 */ /* 0x000fe20000000000 */
[----:B------:R-:W-:Y:S01]  /*b130*/  UMOV UR11, 0x40000040 ;  /* 0x40000040000b7882 */ /* 0x000fe20000000000 */
[----:B01----:R-:W0:Y:S01]  /*b140*/  SHFL.BFLY PT, R0, R13, 0x2, 0x1f ;  /* 0x0c401f000d007f89 */ /* 0x003e2200000e0000 */
[----:B------:R-:W-:Y:S01]  /*b150*/  USHF.R.U32.HI UR4, URZ, 0x4, UR4 ;  /* 0x000000043f047899 */ /* 0x000fe20008011604 */
[----:B------:R-:W-:Y:S02]  /*b160*/  IMAD.MOV.U32 R8, RZ, RZ, RZ ;  /* 0x000000ffff087224 */ /* 0x000fe400078e00ff */
[----:B------:R-:W1:Y:S01]  /*b170*/  SHFL.BFLY PT, R5, R12, 0x2, 0x1f ;  /* 0x0c401f000c057f89 */ /* 0x000e6200000e0000 */
[----:B------:R-:W-:Y:S01]  /*b180*/  ULOP3.LUT UR4, UR4, 0x3fff, URZ, 0xc0, !UPT ;  /* 0x00003fff04047892 */ /* 0x000fe2000f8ec03f */
[----:B------:R-:W-:-:S03]  /*b190*/  IMAD.MOV.U32 R17, RZ, RZ, -0x800000 ;  /* 0xff800000ff117424 */ /* 0x000fc600078e00ff */
[----:B------:R-:W-:-:S04]  /*b1a0*/  ULOP3.LUT UR4, UR4, 0x5800000, URZ, 0xfc, !UPT ;  /* 0x0580000004047892 */ /* 0x000fc8000f8efc3f */
[----:B------:R-:W-:-:S04]  /*b1b0*/  UIMAD UR4, UR60, 0xb00, UR4 ;  /* 0x00000b003c0478a4 */ /* 0x000fc8000f8e0204 */
[----:B------:R-:W-:-:S03]  /*b1c0*/  UIADD3 UR6, UR4, 0x80, URZ ;  /* 0x0000008004067890 */ /* 0x000fc6000fffe03f */
[----:B------:R-:W-:Y:S02]  /*b1d0*/  UMOV UR10, UR4 ;  /* 0x00000004000a7c82 */ /* 0x000fe40008000000 */
[----:B------:R-:W-:Y:S01]  /*b1e0*/  HGMMA.64x128x16.F32 R24, R176, gdesc[UR8].tnspB, R24, gsb0 ;  /* 0x41e00008b0187df0 */ /* 0x000fe20008000818 */
[----:B------:R-:W-:Y:S01]  /*b1f0*/  UMOV UR11, 0x40000040 ;  /* 0x40000040000b7882 */ /* 0x000fe20000000000 */
[----:B------:R-:W-:Y:S01]  /*b200*/  UMOV UR10, UR6 ;  /* 0x00000006000a7c82 */ /* 0x000fe20008000000 */
[----:B------:R-:W-:Y:S01]  /*b210*/  UIADD3 UR6, UR4, 0x100, URZ ;  /* 0x0000010004067890 */ /* 0x000fe2000fffe03f */
[----:B0-----:R-:W-:Y:S01]  /*b220*/  FADD.FTZ R0, R0, R13 ;  /* 0x0000000d00007221 */ /* 0x001fe20000010000 */
[----:B-1----:R-:W-:-:S04]  /*b230*/  FADD.FTZ R4, R5, R12 ;  /* 0x0000000c05047221 */ /* 0x002fc80000010000 */
[----:B------:R-:W0:Y:S04]  /*b240*/  SHFL.BFLY PT, R5, R0, 0x1, 0x1f ;  /* 0x0c201f0000057f89 */ /* 0x000e2800000e0000 */
[----:B------:R-:W1:Y:S01]  /*b250*/  SHFL.BFLY PT, R7, R4, 0x1, 0x1f ;  /* 0x0c201f0004077f89 */ /* 0x000e6200000e0000 */
[----:B0-----:R-:W-:Y:S01]  /*b260*/  FADD.FTZ R14, R0, R5 ;  /* 0x00000005000e7221 */ /* 0x001fe20000010000 */
[----:B------:R-:W-:Y:S02]  /*b270*/  IMAD.MOV.U32 R5, RZ, RZ, RZ ;  /* 0x000000ffff057224 */ /* 0x000fe400078e00ff */
[----:B------:R-:W-:Y:S02]  /*b280*/  IMAD.MOV.U32 R0, RZ, RZ, -0x800000 ;  /* 0xff800000ff007424 */ /* 0x000fe400078e00ff */
[----:B-1----:R-:W-:Y:S01]  /*b290*/  FADD.FTZ R15, R4, R7 ;  /* 0x00000007040f7221 */ /* 0x002fe20000010000 */
[----:B------:R-:W-:-:S04]  /*b2a0*/  FSETP.NE.FTZ.AND P1, PT, R14, RZ, PT ;  /* 0x000000ff0e00720b */ /* 0x000fc80003f35000 */
[----:B------:R-:W-:-:S09]  /*b2b0*/  FSETP.NE.FTZ.AND P2, PT, R15, RZ, PT ;  /* 0x000000ff0f00720b */ /* 0x000fd20003f55000 */
[----:B------:R-:W0:Y:S01]  /*b2c0*/  @P1 MUFU.LG2 R6, R14 ;  /* 0x0000000e00061308 */ /* 0x000e220000000c00 */
[----:B------:R-:W-:-:S03]  /*b2d0*/  @P1 FMUL.FTZ R4, R10, 0.69314718246459960938 ;  /* 0x3f3172180a041820 */ /* 0x000fc60000410000 */
[----:B------:R-:W-:-:S04]  /*b2e0*/  @P2 FMUL.FTZ R13, R10, 0.69314718246459960938 ;  /* 0x3f3172180a0d2820 */ /* 0x000fc80000410000 */
[----:B------:R-:W1:Y:S08]  /*b2f0*/  @P2 MUFU.LG2 R9, R15 ;  /* 0x0000000f00092308 */ /* 0x000e700000000c00 */
[----:B------:R2:W3:Y:S01]  /*b300*/  @P1 MUFU.RCP R5, R14 ;  /* 0x0000000e00051308 */ /* 0x0004e20000001000 */
[----:B0-----:R-:W-:-:S04]  /*b310*/  @P1 FMUL.FTZ R7, R6, 0.69314718246459960938 ;  /* 0x3f31721806071820 */ /* 0x001fc80000410000 */
[----:B------:R-:W-:-:S03]  /*b320*/  @P1 FFMA.FTZ R0, R4, R3, R7 ;  /* 0x0000000304001223 */ /* 0x000fc60000010007 */
[----:B------:R2:W0:Y:S01]  /*b330*/  @P2 MUFU.RCP R8, R15 ;  /* 0x0000000f00082308 */ /* 0x0004220000001000 */
[----:B-1----:R-:W-:-:S04]  /*b340*/  @P2 FMUL.FTZ R6, R9, 0.69314718246459960938 ;  /* 0x3f31721809062820 */ /* 0x002fc80000410000 */
[----:B------:R-:W-:Y:S01]  /*b350*/  @P2 FFMA.FTZ R17, R13, R11, R6 ;  /* 0x0000000b0d112223 */ /* 0x000fe20000010006 */
        /* <DEDUP_REMOVED lines=50> */
[----:B------:R-:W-:Y:S01]  /*b680*/  HGMMA.64x128x16.F32 R24, R212, gdesc[UR8].tnspB, R24, gsb0 ;  /* 0x41e00008d4187df0 */ /* 0x000fe20008000818 */
[----:B------:R-:W-:Y:S01]  /*b690*/  UMOV UR10, UR4 ;  /* 0x00000004000a7c82 */ /* 0x000fe20008000000 */
[----:B------:R-:W-:Y:S01]  /*b6a0*/  UMOV UR11, 0x40000040 ;  /* 0x40000040000b7882 */ /* 0x000fe20000000000 */
[----:B------:R-:W-:Y:S02]  /*b6b0*/  WARPGROUP.DEPBAR.LE gsb0, 0x0 ;  /* 0x00008000000079c5 */ /* 0x000fe40000010000 */
[----:B------:R-:W-:-:S07]  /*b6c0*/  WARPGROUP.ARRIVE ;  /* 0x00000000000079c5 */ /* 0x000fce0000000000 */
[----:B------:R-:W-:Y:S03]  /*b6d0*/  HGMMA.64x128x16.F32 R24, R216, gdesc[UR8].tnspB, R24, gsb0 ;  /* 0x41e00008d8187df0 */ /* 0x000fe60008000818 */
[----:B------:R-:W-:Y:S02]  /*b6e0*/  WARPGROUP.DEPBAR.LE gsb0, 0x0 ;  /* 0x00008000000079c5 */ /* 0x000fe40000010000 */
[----:B0-23--:R-:W-:Y:S05]  /*b6f0*/  @!P0 BRA `(.L_x_204) ;  /* 0x0000000000048947 */ /* 0x00dfea0003800000 */
[----:B------:R-:W-:Y:S01]  /*b700*/  BPT.TRAP 0x1 ;  /* 0x000000040000795c */ /* 0x000fe20000300000 */
.L_x_204:
[----:B------:R-:W0:Y:S01]  /*b710*/  S2UR UR6, SR_SWINHI ;  /* 0x00000000000679c3 */ /* 0x000e220000002f00 */
[----:B------:R-:W-:Y:S01]  /*b720*/  ISETP.NE.AND P1, PT, R18, RZ, PT ;  /* 0x000000ff1200720c */ /* 0x000fe20003f25270 */
[----:B------:R-:W-:Y:S02]  /*b730*/  IMAD.U32 R3, RZ, RZ, UR7 ;  /* 0x00000007ff037e24 */ /* 0x000fe4000f8e00ff */
        /* <DEDUP_REMOVED lines=11> */
[----:B------:R-:W-:-:S02]  /*b7f0*/  @P1 VIADD R3, R3, 0x34860 ;  /* 0x0003486003031836 */ /* 0x000fc40000000000 */
        /* <DEDUP_REMOVED lines=9> */
[----:B------:R-:W-:Y:S01]  /*b890*/  UMOV UR4, UR61 ;  /* 0x0000003d00047c82 */ /* 0x000fe20008000000 */
[----:B0-----:R-:W-:Y:S01]  /*b8a0*/  UMOV UR5, UR6 ;  /* 0x0000000600057c82 */ /* 0x001fe20008000000 */
[----:B------:R-:W-:Y:S01]  /*b8b0*/  FMUL.FTZ R65, R65, R5 ;  /* 0x0000000541417220 */ /* 0x000fe20000410000 */
[----:B------:R-:W-:-:S02]  /*b8c0*/  IMAD.U32 R36, RZ, RZ, UR4 ;  /* 0x00000004ff247e24 */ /* 0x000fc4000f8e00ff */
[-C--:B------:R-:W-:Y:S01]  /*b8d0*/  FMUL.FTZ R64, R64, R5.reuse ;  /* 0x0000000540407220 */ /* 0x080fe20000410000 */
        /* <DEDUP_REMOVED lines=11> */
[----:B------:R-:W-:Y:S01]  /*b990*/  IMAD.WIDE R4, R233, 0x2, R36 ;  /* 0x00000002e9047825 */ /* 0x000fe200078e0224 */
[----:B------:R-:W-:-:S03]  /*b9a0*/  @P1 PRMT R3, R22, 0x654, R3 ;  /* 0x0000065416031816 */ /* 0x000fc60000000003 */
[-C--:B------:R-:W-:Y:S01]  /*b9b0*/  FMUL.FTZ R27, R27, R8.reuse ;  /* 0x000000081b1b7220 */ /* 0x080fe20000410000 */
[-C--:B------:R-:W-:Y:S01]  /*b9c0*/  FMUL.FTZ R100, R26, R8.reuse ;  /* 0x000000081a647220 */ /* 0x080fe20000410000 */
[----:B------:R-:W-:Y:S01]  /*b9d0*/  IMAD R9, R225, 0x40, R220 ;  /* 0x00000040e1097824 */ /* 0x000fe200078e02dc */
[----:B------:R0:W-:Y:S01]  /*b9e0*/  @P1 SYNCS.ARRIVE.TRANS64.RED.A1T0 RZ, [R3+URZ], RZ ;  /* 0x000000ff03ff19a7 */ /* 0x0001e2000810043f */
[----:B------:R-:W-:Y:S01]  /*b9f0*/  IADD3 R10, P1, R4, 0x4040, RZ ;  /* 0x00004040040a7810 */ /* 0x000fe20007f3e0ff */
[----:B------:R-:W-:Y:S01]  /*ba00*/  FMUL.FTZ R31, R31, R8 ;  /* 0x000000081f1f7220 */ /* 0x000fe20000410000 */
[----:B------:R-:W-:-:S04]  /*ba10*/  IMAD.WIDE R36, R9, 0x2, R36 ;  /* 0x0000000209247825 */ /* 0x000fc800078e0224 */
[-C--:B------:R-:W-:Y:S01]  /*ba20*/  FMUL.FTZ R104, R30, R8.reuse ;  /* 0x000000081e687220 */ /* 0x080fe20000410000 */
[----:B------:R-:W-:Y:S01]  /*ba30*/  LOP3.LUT R9, R10, 0x380, RZ, 0xc0, !PT ;  /* 0x000003800a097812 */ /* 0x000fe200078ec0ff */
[-C--:B------:R-:W-:Y:S01]  /*ba40*/  FMUL.FTZ R103, R35, R8.reuse ;  /* 0x0000000823677220 */ /* 0x080fe20000410000 */
[-C--:B------:R-:W-:Y:S01]  /*ba50*/  FMUL.FTZ R106, R34, R8.reuse ;  /* 0x00000008226a7220 */ /* 0x080fe20000410000 */
[----:B0-----:R-:W-:Y:S01]  /*ba60*/  LOP3.LUT R3, R4, 0x380, RZ, 0xc0, !PT ;  /* 0x0000038004037812 */ /* 0x001fe200078ec0ff */
[-C--:B------:R-:W-:Y:S01]  /*ba70*/  FMUL.FTZ R99, R39, R8.reuse ;  /* 0x0000000827637220 */ /* 0x080fe20000410000 */
[-C--:B------:R-:W-:Y:S01]  /*ba80*/  FMUL.FTZ R102, R38, R8.reuse ;  /* 0x0000000826667220 */ /* 0x080fe20000410000 */
[-C--:B------:R-:W-:Y:S01]  /*ba90*/  FMUL.FTZ R96, R43, R8.reuse ;  /* 0x000000082b607220 */ /* 0x080fe20000410000 */
[----:B------:R-:W-:Y:S01]  /*baa0*/  SHF.R.U64 R3, R3, 0x3, RZ ;  /* 0x0000000303037819 */ /* 0x000fe200000012ff */
        /* <DEDUP_REMOVED lines=23> */
[C---:B------:R-:W-:Y:S01]  /*bc20*/  IADD3 R45, P0, R4.reuse, 0x4060, RZ ;  /* 0x00004060042d7810 */ /* 0x040fe20007f1e0ff */
[--C-:B------:R-:W-:Y:S01]  /*bc30*/  IMAD.X R43, RZ, RZ, R5.reuse, P1 ;  /* 0x000000ffff2b7224 */ /* 0x100fe200008e0605 */
[C---:B------:R-:W-:Y:S01]  /*bc40*/  IADD3 R29, P2, R4.reuse, 0x4020, RZ ;  /* 0x00004020041d7810 */ /* 0x040fe20007f5e0ff */
[----:B------:R-:W0:Y:S01]  /*bc50*/  LDC R101, c[0x0][0xc38] ;  /* 0x00030e00ff657b82 */ /* 0x000e220000000800 */
[C---:B------:R-:W-:Y:S01]  /*bc60*/  IADD3 R21, P3, R4.reuse, 0x4000, RZ ;  /* 0x0000400004157810 */ /* 0x040fe20007f7e0ff */
[----:B------:R-:W-:Y:S01]  /*bc70*/  ULDC UR7, c[0x0][0xc44] ;  /* 0x0003110000077ab9 */ /* 0x000fe20000000800 */
        /* <DEDUP_REMOVED lines=8> */
[----:B------:R-:W-:Y:S01]  /*bd00*/  SHF.R.U64 R3, R9, 0x3, RZ ;  /* 0x0000000309037819 */ /* 0x000fe200000012ff */
[----:B------:R-:W-:Y:S01]  /*bd10*/  IMAD.X R9, RZ, RZ, R5, P5 ;  /* 0x000000ffff097224 */ /* 0x000fe200028e0605 */
[----:B------:R-:W-:Y:S01]  /*bd20*/  LOP3.LUT R14, R29, 0x380, RZ, 0xc0, !PT ;  /* 0x000003801d0e7812 */ /* 0x000fe200078ec0ff */
[----:B------:R-:W-:Y:S01]  /*bd30*/  ULDC.64 UR8, c[0x0][0xb90] ;  /* 0x0002e40000087ab9 */ /* 0x000fe20000000a00 */
[----:B------:R-:W-:-:S02]  /*bd40*/  LOP3.LUT R42, R3, R10, RZ, 0x3c, !PT ;  /* 0x0000000a032a7212 */ /* 0x000fc400078e3cff */
[----:B------:R-:W-:Y:S02]  /*bd50*/  LOP3.LUT R3, R8, 0x380, RZ, 0xc0, !PT ;  /* 0x0000038008037812 */ /* 0x000fe400078ec0ff */
[----:B------:R-:W-:Y:S02]  /*bd60*/  SHF.R.U64 R14, R14, 0x3, RZ ;  /* 0x000000030e0e7819 */ /* 0x000fe400000012ff */
[----:B------:R-:W-:Y:S02]  /*bd70*/  SHF.R.U64 R3, R3, 0x3, RZ ;  /* 0x0000000303037819 */ /* 0x000fe400000012ff */
[----:B------:R-:W-:Y:S02]  /*bd80*/  LOP3.LUT R40, R14, R29, RZ, 0x3c, !PT ;  /* 0x0000001d0e287212 */ /* 0x000fe400078e3cff */
[----:B------:R-:W-:Y:S02]  /*bd90*/  LOP3.LUT R10, R21, 0x380, RZ, 0xc0, !PT ;  /* 0x00000380150a7812 */ /* 0x000fe400078ec0ff */
[----:B------:R-:W-:-:S02]  /*bda0*/  LOP3.LUT R14, R3, R8, RZ, 0x3c, !PT ;  /* 0x00000008030e7212 */ /* 0x000fc400078e3cff */
[----:B------:R-:W-:Y:S02]  /*bdb0*/  LOP3.LUT R8, R13, 0x380, RZ, 0xc0, !PT ;  /* 0x000003800d087812 */ /* 0x000fe400078ec0ff */
[----:B------:R-:W-:Y:S02]  /*bdc0*/  LOP3.LUT R3, R12, 0x380, RZ, 0xc0, !PT ;  /* 0x000003800c037812 */ /* 0x000fe400078ec0ff */
[----:B------:R-:W-:Y:S02]  /*bdd0*/  SHF.R.U64 R10, R10, 0x3, RZ ;  /* 0x000000030a0a7819 */ /* 0x000fe400000012ff */
[----:B------:R-:W-:Y:S02]  /*bde0*/  SHF.R.U64 R8, R8, 0x3, RZ ;  /* 0x0000000308087819 */ /* 0x000fe400000012ff */
[----:B------:R-:W-:Y:S02]  /*bdf0*/  SHF.R.U64 R3, R3, 0x3, RZ ;  /* 0x0000000303037819 */ /* 0x000fe400000012ff */
[----:B------:R-:W-:-:S02]  /*be00*/  LOP3.LUT R38, R10, R21, RZ, 0x3c, !PT ;  /* 0x000000150a267212 */ /* 0x000fc400078e3cff */
[----:B------:R-:W-:Y:S02]  /*be10*/  LOP3.LUT R10, R8, R13, RZ, 0x3c, !PT ;  /* 0x0000000d080a7212 */ /* 0x000fe400078e3cff */
[----:B------:R-:W-:Y:S02]  /*be20*/  LOP3.LUT R8, R3, R12, RZ, 0x3c, !PT ;  /* 0x0000000c03087212 */ /* 0x000fe400078e3cff */
[----:B------:R-:W1:Y:S01]  /*be30*/  LDC R3, c[0x0][0xbe8] ;  /* 0x0002fa00ff037b82 */ /* 0x000e620000000800 */
[----:B------:R-:W-:Y:S02]  /*be40*/  R2UR UR13, R228 ;  /* 0x00000000e40d72ca */ /* 0x000fe400000e0000 */
[----:B------:R-:W-:Y:S02]  /*be50*/  R2UR UR12, R229 ;  /* 0x00000000e50c72ca */ /* 0x000fe400000e0000 */
[----:B------:R-:W-:Y:S02]  /*be60*/  R2UR UR11, R227 ;  /* 0x00000000e30b72ca */ /* 0x000fe400000e0000 */
[----:B------:R-:W-:-:S02]  /*be70*/  LOP3.LUT R44, R45, 0x380, RZ, 0xc0, !PT ;  /* 0x000003802d2c7812 */ /* 0x000fc400078ec0ff */
[----:B------:R-:W-:Y:S02]  /*be80*/  MOV R109, R4 ;  /* 0x00000004006d7202 */ /* 0x000fe40000000f00 */
[----:B------:R-:W-:Y:S02]  /*be90*/  SHF.R.U64 R44, R44, 0x3, RZ ;  /* 0x000000032c2c7819 */ /* 0x000fe400000012ff */
[----:B------:R-:W-:Y:S01]  /*bea0*/  F2FP.F16.F32.PACK_AB R6, R6, R7 ;  /* 0x000000070606723e */ /* 0x000fe200000000ff */
[----:B------:R-:W-:Y:S01]  /*beb0*/  UIADD3 UR4, -UR13, URZ, URZ ;  /* 0x0000003f0d047290 */ /* 0x000fe2000fffe13f */
[----:B------:R-:W-:Y:S01]  /*bec0*/  LOP3.LUT R44, R44, R45, RZ, 0x3c, !PT ;  /* 0x0000002d2c2c7212 */ /* 0x000fe200078e3cff */
[----:B------:R-:W-:Y:S01]  /*bed0*/  IMAD R98, RZ, RZ, -UR12 ;  /* 0x8000000cff627e24 */ /* 0x000fe2000f8e02ff */
[----:B------:R-:W-:Y:S01]  /*bee0*/  F2FP.F16.F32.PACK_AB R7, R31, R104 ;  /* 0x000000681f07723e */ /* 0x000fe200000000ff */
[----:B------:R-:W-:Y:S01]  /*bef0*/  IMAD.X R45, RZ, RZ, R5, P0 ;  /* 0x000000ffff2d7224 */ /* 0x000fe200000e0605 */
[----:B------:R-:W-:Y:S01]  /*bf00*/  UIMAD UR7, UR7, UR4, UR12 ;  /* 0x00000004070772a4 */ /* 0x000fe2000f8e020c */
[----:B0-----:R-:W-:Y:S01]  /*bf10*/  IMAD R98, R101, R98, UR11 ;  /* 0x0000000b65627e24 */ /* 0x001fe2000f8e0262 */
[----:B------:R-:W-:Y:S01]  /*bf20*/  F2FP.F16.F32.PACK_AB R5, R27, R100 ;  /* 0x000000641b05723e */ /* 0x000fe200000000ff */
[----:B------:R-:W-:Y:S01]  /*bf30*/  USHF.R.S32.HI UR11, URZ, 0x1f, UR13 ;  /* 0x0000001f3f0b7899 */ /* 0x000fe2000801140d */
[----:B------:R-:W0:Y:S01]  /*bf40*/  LDC.64 R100, c[0x0][0xb98] ;  /* 0x0002e600ff647b82 */ /* 0x000e220000000a00 */
[----:B-1----:R-:W-:Y:S01]  /*bf50*/  ISETP.NE.AND P1, PT, R3, 0x1, PT ;  /* 0x000000010300780c */ /* 0x002fe20003f25270 */
[----:B------:R-:W-:Y:S01]  /*bf60*/  USHF.R.S32.HI UR10, URZ, 0x1f, UR7 ;  /* 0x0000001f3f0a7899 */ /* 0x000fe20008011407 */
[----:B------:R-:W-:Y:S01]  /*bf70*/  IMAD R110, R98, 0x80, R232 ;  /* 0x00000080626e7824 */ /* 0x000fe200078e02e8 */
[----:B------:R-:W-:Y:S01]  /*bf80*/  MOV R104, R44 ;  /* 0x0000002c00687202 */ /* 0x000fe20000000f00 */
[----:B------:R-:W-:Y:S01]  /*bf90*/  UIMAD.WIDE.U32 UR4, UR7, UR8, URZ ;  /* 0x00000008070472a5 */ /* 0x000fe2000f8e003f */
[----:B------:R-:W-:Y:S01]  /*bfa0*/  IADD3 R21, P6, R36, 0x1000, RZ ;  /* 0x0000100024157810 */ /* 0x000fe20007fde0ff */
[----:B------:R-:W-:Y:S01]  /*bfb0*/  UIMAD UR6, UR10, UR8, URZ ;  /* 0x000000080a0672a4 */ /* 0x000fe2000f8e023f */
[----:B------:R-:W-:Y:S01]  /*bfc0*/  IMAD.MOV.U32 R45, RZ, RZ, R110 ;  /* 0x000000ffff2d7224 */ /* 0x000fe200078e006e */
[----:B------:R-:W-:Y:S01]  /*bfd0*/  F2FP.F16.F32.PACK_AB R4, R25, R20 ;  /* 0x000000141904723e */ /* 0x000fe200000000ff */
[----:B------:R-:W-:Y:S01]  /*bfe0*/  BAR.SYNC.DEFER_BLOCKING 0x1, 0x100 ;  /* 0x0044000000007b1d */ /* 0x000fe20000010000 */
[----:B------:R-:W-:Y:S01]  /*bff0*/  UIMAD UR6, UR7, UR9, UR6 ;  /* 0x00000009070672a4 */ /* 0x000fe2000f8e0206 */
[----:B------:R-:W-:Y:S01]  /*c000*/  LOP3.LUT R34, R21, 0x380, RZ, 0xc0, !PT ;  /* 0x0000038015227812 */ /* 0x000fe200078ec0ff */
[----:B------:R-:W-:Y:S01]  /*c010*/  IMAD.U32 R13, RZ, RZ, UR5 ;  /* 0x00000005ff0d7e24 */ /* 0x000fe2000f8e00ff */
[----:B------:R-:W-:Y:S01]  /*c020*/  MOV R108, R38 ;  /* 0x00000026006c7202 */ /* 0x000fe20000000f00 */
[----:B------:R-:W-:-:S03]  /*c030*/  UIADD3 UR6, UR5, UR6, URZ ;  /* 0x0000000605067290 */ /* 0x000fc6000fffe03f */
[----:B------:R-:W1:Y:S01]  /*c040*/  @P1 LDC R107, c[0x0][0xbec] ;  /* 0x0002fb00ff6b1b82 */ /* 0x000e620000000800 */
[----:B------:R-:W-:Y:S01]  /*c050*/  SHF.R.U64 R34, R34, 0x3, RZ ;  /* 0x0000000322227819 */ /* 0x000fe200000012ff */
[----:B------:R-:W-:Y:S01]  /*c060*/  IMAD.U32 R12, RZ, RZ, UR4 ;  /* 0x00000004ff0c7e24 */ /* 0x000fe2000f8e00ff */
[----:B------:R-:W-:Y:S01]  /*c070*/  IADD3 R35, P4, R36, 0x3000, RZ ;  /* 0x0000300024237810 */ /* 0x000fe20007f9e0ff */
[----:B------:R-:W-:Y:S01]  /*c080*/  ULDC.64 UR4, c[0x0][0xb88] ;  /* 0x0002e20000047ab9 */ /* 0x000fe20000000a00 */
[----:B------:R-:W-:Y:S01]  /*c090*/  IMAD.U32 R13, RZ, RZ, UR6 ;  /* 0x00000006ff0d7e24 */ /* 0x000fe2000f8e00ff */
[----:B------:R-:W-:Y:S01]  /*c0a0*/  LOP3.LUT R34, R34, R21, RZ, 0x3c, !PT ;  /* 0x0000001522227212 */ /* 0x000fe200078e3cff */
[----:B------:R-:W-:Y:S01]  /*c0b0*/  ULDC UR6, c[0x0][0xa88] ;  /* 0x0002a20000067ab9 */ /* 0x000fe20000000800 */
[----:B------:R-:W2:Y:S01]  /*c0c0*/  @P1 LDC R111, c[0x0][0xbf0] ;  /* 0x0002fc00ff6f1b82 */ /* 0x000ea20000000800 */
[----:B------:R-:W-:Y:S01]  /*c0d0*/  IADD3 R21, P0, R36, 0x6000, RZ ;  /* 0x0000600024157810 */ /* 0x000fe20007f1e0ff */
[----:B0-----:R-:W-:Y:S01]  /*c0e0*/  IMAD.WIDE.U32 R12, R100, UR13, R12 ;  /* 0x0000000d640c7c25 */ /* 0x001fe2000f8e000c */
[C---:B------:R-:W-:Y:S01]  /*c0f0*/  IADD3 R33, P5, R36.reuse, 0x2000, RZ ;  /* 0x0000200024217810 */ /* 0x040fe20007fbe0ff */
[----:B------:R-:W-:Y:S01]  /*c100*/  ULDC.64 UR8, c[0x0][0x208] ;  /* 0x0000820000087ab9 */ /* 0x000fe20000000a00 */
[----:B------:R-:W-:Y:S01]  /*c110*/  LOP3.LUT R30, R35, 0x380, RZ, 0xc0, !PT ;  /* 0x00000380231e7812 */ /* 0x000fe200078ec0ff */
[--C-:B------:R-:W-:Y:S01]  /*c120*/  IMAD.X R25, RZ, RZ, R37.reuse, P0 ;  /* 0x000000ffff197224 */ /* 0x100fe200000e0625 */
[----:B------:R-:W-:Y:S01]  /*c130*/  LOP3.LUT R32, R33, 0x380, RZ, 0xc0, !PT ;  /* 0x0000038021207812 */ /* 0x000fe200078ec0ff */
[----:B------:R-:W-:Y:S01]  /*c140*/  IMAD.X R31, RZ, RZ, R37, P4 ;  /* 0x000000ffff1f7224 */ /* 0x000fe200020e0625 */
[----:B------:R-:W-:Y:S01]  /*c150*/  IADD3 R29, P2, R36, 0x5000, RZ ;  /* 0x00005000241d7810 */ /* 0x000fe20007f5e0ff */
[----:B------:R0:W-:Y:S01]  /*c160*/  STSM.16.M88.4 [R109], R4 ;  /* 0x000000046d007844 */ /* 0x0001e20000000200 */
[----:B------:R-:W-:-:S02]  /*c170*/  SHF.R.U64 R30, R30, 0x3, RZ ;  /* 0x000000031e1e7819 */ /* 0x000fc400000012ff */
[----:B------:R-:W-:Y:S01]  /*c180*/  SHF.R.U64 R32, R32, 0x3, RZ ;  /* 0x0000000320207819 */ /* 0x000fe200000012ff */
[--C-:B------:R-:W-:Y:S01]  /*c190*/  IMAD.X R27, RZ, RZ, R37.reuse, P2 ;  /* 0x000000ffff1b7224 */ /* 0x100fe200010e0625 */
[----:B------:R-:W-:Y:S01]  /*c1a0*/  LOP3.LUT R26, R29, 0x380, RZ, 0xc0, !PT ;  /* 0x000003801d1a7812 */ /* 0x000fe200078ec0ff */
[----:B-1----:R-:W-:Y:S01]  /*c1b0*/  @P1 IMAD.HI.U32 R44, R110, R107, RZ ;  /* 0x0000006b6e2c1227 */ /* 0x002fe200078e00ff */
[----:B------:R-:W-:Y:S02]  /*c1c0*/  LOP3.LUT R30, R30, R35, RZ, 0x3c, !PT ;  /* 0x000000231e1e7212 */ /* 0x000fe400078e3cff */
[----:B------:R-:W-:Y:S01]  /*c1d0*/  LOP3.LUT R32, R32, R33, RZ, 0x3c, !PT ;  /* 0x0000002120207212 */ /* 0x000fe200078e3cff */
[----:B------:R-:W-:Y:S01]  /*c1e0*/  IMAD.X R35, RZ, RZ, R37, P6 ;  /* 0x000000ffff237224 */ /* 0x000fe200030e0625 */
[----:B------:R-:W-:Y:S02]  /*c1f0*/  MOV R15, R14 ;  /* 0x0000000e000f7202 */ /* 0x000fe40000000f00 */
[----:B------:R-:W-:-:S02]  /*c200*/  IADD3 R33, P3, R36, 0x4000, RZ ;  /* 0x0000400024217810 */ /* 0x000fc40007f7e0ff */
[----:B--2---:R-:W-:Y:S01]  /*c210*/  @P1 SHF.R.U32.HI R45, RZ, R111, R44 ;  /* 0x0000006fff2d1219 */ /* 0x004fe2000001162c */
[----:B0-----:R-:W-:Y:S01]  /*c220*/  IMAD R4, R100, UR11, RZ ;  /* 0x0000000b64047c24 */ /* 0x001fe2000f8e02ff */
[----:B------:R-:W-:Y:S02]  /*c230*/  MOV R109, R10 ;  /* 0x0000000a006d7202 */ /* 0x000fe40000000f00 */
[--C-:B------:R-:W-:Y:S01]  /*c240*/  SHF.R.S32.HI R39, RZ, 0x1f, R45.reuse ;  /* 0x0000001fff277819 */ /* 0x100fe2000001142d */
[----:B------:R-:W-:Y:S01]  /*c250*/  IMAD.MOV R38, RZ, RZ, -R45 ;  /* 0x000000ffff267224 */ /* 0x000fe200078e0a2d */
[----:B------:R-:W-:Y:S01]  /*c260*/  IADD3 R12, P0, R45, R12, RZ ;  /* 0x0000000c2d0c7210 */ /* 0x000fe20007f1e0ff */
[----:B------:R-:W-:Y:S01]  /*c270*/  IMAD R101, R101, UR13, R4 ;  /* 0x0000000d65657c24 */ /* 0x000fe2000f8e0204 */
[----:B------:R-:W-:Y:S01]  /*c280*/  F2FP.F16.F32.PACK_AB R4, R94, R95 ;  /* 0x0000005f5e04723e */ /* 0x000fe200000000ff */
[----:B------:R-:W-:Y:S01]  /*c290*/  IMAD R11, R3, R38, R110 ;  /* 0x00000026030b7224 */ /* 0x000fe200078e026e */
[----:B------:R-:W-:-:S02]  /*c2a0*/  F2FP.F16.F32.PACK_AB R5, R103, R106 ;  /* 0x0000006a6705723e */ /* 0x000fc400000000ff */
[----:B------:R-:W-:Y:S02]  /*c2b0*/  IADD3.X R13, R39, R13, R101, P0, !PT ;  /* 0x0000000d270d7210 */ /* 0x000fe400007fe465 */
[----:B------:R-:W-:Y:S02]  /*c2c0*/  SHF.R.S32.HI R10, RZ, 0x1f, R11 ;  /* 0x0000001fff0a7819 */ /* 0x000fe4000001140b */
[----:B------:R-:W-:Y:S01]  /*c2d0*/  F2FP.F16.F32.PACK_AB R6, R92, R93 ;  /* 0x0000005d5c06723e */ /* 0x000fe200000000ff */
[----:B------:R-:W-:Y:S01]  /*c2e0*/  IMAD.WIDE.U32 R12, R11, UR4, R12 ;  /* 0x000000040b0c7c25 */ /* 0x000fe2000f8e000c */
[----:B------:R-:W-:Y:S02]  /*c2f0*/  F2FP.F16.F32.PACK_AB R7, R99, R102 ;  /* 0x000000666307723e */ /* 0x000fe400000000ff */
[----:B------:R-:W-:Y:S01]  /*c300*/  SHF.R.U64 R26, R26, 0x3, RZ ;  /* 0x000000031a1a7819 */ /* 0x000fe200000012ff */
[----:B------:R-:W-:Y:S01]  /*c310*/  IMAD R10, R10, UR4, RZ ;  /* 0x000000040a0a7c24 */ /* 0x000fe2000f8e02ff */
[----:B------:R-:W-:Y:S01]  /*c320*/  IADD3 R105, P6, R36, 0x7000, RZ ;  /* 0x0000700024697810 */ /* 0x000fe20007fde0ff */
[----:B------:R0:W-:Y:S01]  /*c330*/  STSM.16.M88.4 [R15], R4 ;  /* 0x000000040f007844 */ /* 0x0001e20000000200 */
[----:B------:R-:W-:Y:S01]  /*c340*/  MOV R107, R40 ;  /* 0x00000028006b7202 */ /* 0x000fe20000000f00 */
[----:B------:R-:W-:Y:S01]  /*c350*/  IMAD R39, R11, UR5, R10 ;  /* 0x000000050b277c24 */ /* 0x000fe2000f8e020a */
[----:B------:R-:W-:Y:S01]  /*c360*/  LOP3.LUT R26, R26, R29, RZ, 0x3c, !PT ;  /* 0x0000001d1a1a7212 */ /* 0x000fe200078e3cff */
[----:B------:R-:W-:Y:S01]  /*c370*/  IMAD R41, R98, 0x80, R231 ;  /* 0x0000008062297824 */ /* 0x000fe200078e02e7 */
[----:B------:R-:W-:Y:S01]  /*c380*/  LOP3.LUT R20, R105, 0x380, RZ, 0xc0, !PT ;  /* 0x0000038069147812 */ /* 0x000fe200078ec0ff */
[----:B------:R-:W-:Y:S01]  /*c390*/  ULDC.64 UR4, c[0x0][0xb50] ;  /* 0x0002d40000047ab9 */ /* 0x000fe20000000a00 */
[----:B------:R-:W-:Y:S01]  /*c3a0*/  IMAD R92, R3, UR6, RZ ;  /* 0x00000006035c7c24 */ /* 0x000fe2000f8e02ff */
[----:B------:R-:W-:Y:S01]  /*c3b0*/  MOV R14, R8 ;  /* 0x00000008000e7202 */ /* 0x000fe20000000f00 */
[----:B------:R-:W-:Y:S01]  /*c3c0*/  IMAD.X R29, RZ, RZ, R37, P3 ;  /* 0x000000ffff1d7224 */ /* 0x000fe200018e0625 */
[----:B------:R-:W-:-:S02]  /*c3d0*/  LOP3.LUT P0, RZ, R226, 0x3, RZ, 0xc0, !PT ;  /* 0x00000003e2ff7812 */ /* 0x000fc4000780c0ff */
[----:B------:R-:W-:Y:S02]  /*c3e0*/  F2FP.F16.F32.PACK_AB R8, R88, R91 ;  /* 0x0000005b5808723e */ /* 0x000fe400000000ff */
[----:B------:R-:W-:Y:S01]  /*c3f0*/  F2FP.F16.F32.PACK_AB R9, R96, R97 ;  /* 0x000000616009723e */ /* 0x000fe200000000ff */
[----:B0-----:R-:W-:Y:S01]  /*c400*/  VIADD R5, R41, 0x8 ;  /* 0x0000000829057836 */ /* 0x001fe20000000000 */
[----:B------:R-:W-:Y:S01]  /*c410*/  F2FP.F16.F32.PACK_AB R10, R89, R90 ;  /* 0x0000005a590a723e */ /* 0x000fe200000000ff */
[----:B------:R-:W-:Y:S01]  /*c420*/  IMAD.IADD R7, R13, 0x1, R39 ;  /* 0x000000010d077824 */ /* 0x000fe200078e0227 */
[----:B------:R-:W-:Y:S02]  /*c430*/  F2FP.F16.F32.PACK_AB R11, R47, R46 ;  /* 0x0000002e2f0b723e */ /* 0x000fe400000000ff */
[----:B------:R-:W-:Y:S02]  /*c440*/  LEA R38, P3, R12, UR4, 0x2 ;  /* 0x000000040c267c11 */ /* 0x000fe4000f8610ff */
[----:B------:R-:W-:Y:S01]  /*c450*/  SHF.R.U64 R20, R20, 0x3, RZ ;  /* 0x0000000314147819 */ /* 0x000fe200000012ff */
[----:B------:R0:W-:Y:S01]  /*c460*/  STSM.16.M88.4 [R14], R8 ;  /* 0x000000080e007844 */ /* 0x0001e20000000200 */
[----:B------:R-:W-:-:S02]  /*c470*/  ISETP.GE.OR P2, PT, R41, R92, P0 ;  /* 0x0000005c2900720c */ /* 0x000fc40000746670 */
[----:B------:R-:W-:Y:S01]  /*c480*/  ISETP.GE.OR P0, PT, R5, R92, P0 ;  /* 0x0000005c0500720c */ /* 0x000fe20000706670 */
[----:B------:R-:W-:Y:S01]  /*c490*/  SHFL.IDX PT, R88, R38, RZ, 0x1c1f ;  /* 0x001c1fff26587589 */ /* 0x000fe200000e0000 */
[----:B------:R-:W-:Y:S02]  /*c4a0*/  LEA.HI.X R39, R12, UR5, R7, 0x2, P3 ;  /* 0x000000050c277c11 */ /* 0x000fe400098f1407 */
[----:B------:R-:W-:Y:S01]  /*c4b0*/  F2FP.F16.F32.PACK_AB R4, R49, R48 ;  /* 0x000000303104723e */ /* 0x000fe200000000ff */
[----:B------:R-:W-:Y:S01]  /*c4c0*/  SHFL.IDX PT, R90, R38, 0x1, 0x1c1f ;  /* 0x003c1f00265a7f89 */ /* 0x000fe200000e0000 */
[----:B------:R-:W-:Y:S02]  /*c4d0*/  F2FP.F16.F32.PACK_AB R5, R51, R50 ;  /* 0x000000323305723e */ /* 0x000fe400000000ff */
[----:B------:R-:W-:Y:S01]  /*c4e0*/  F2FP.F16.F32.PACK_AB R6, R53, R52 ;  /* 0x000000343506723e */ /* 0x000fe200000000ff */
[----:B------:R-:W1:Y:S01]  /*c4f0*/  SHFL.IDX PT, R89, R39, RZ, 0x1c1f ;  /* 0x001c1fff27597589 */ /* 0x000e6200000e0000 */
[----:B------:R-:W-:-:S02]  /*c500*/  F2FP.F16.F32.PACK_AB R7, R55, R54 ;  /* 0x000000363707723e */ /* 0x000fc400000000ff */
[----:B------:R-:W-:Y:S01]  /*c510*/  LOP3.LUT R20, R20, R105, RZ, 0x3c, !PT ;  /* 0x0000006914147212 */ /* 0x000fe200078e3cff */
[----:B------:R-:W2:Y:S01]  /*c520*/  SHFL.IDX PT, R91, R39, 0x1, 0x1c1f ;  /* 0x003c1f00275b7f89 */ /* 0x000ea200000e0000 */
[----:B------:R-:W-:Y:S02]  /*c530*/  F2FP.F16.F32.PACK_AB R12, R57, R56 ;  /* 0x00000038390c723e */ /* 0x000fe400000000ff */
[----:B------:R-:W-:Y:S01]  /*c540*/  F2FP.F16.F32.PACK_AB R13, R59, R58 ;  /* 0x0000003a3b0d723e */ /* 0x000fe200000000ff */
[----:B------:R-:W-:Y:S01]  /*c550*/  STSM.16.M88.4 [R109], R4 ;  /* 0x000000046d007844 */ /* 0x000fe20000000200 */
[----:B0-----:R-:W-:Y:S02]  /*c560*/  F2FP.F16.F32.PACK_AB R14, R61, R60 ;  /* 0x0000003c3d0e723e */ /* 0x001fe400000000ff */
[----:B------:R-:W-:Y:S02]  /*c570*/  F2FP.F16.F32.PACK_AB R15, R63, R62 ;  /* 0x0000003e3f0f723e */ /* 0x000fe400000000ff */
[----:B------:R-:W-:-:S02]  /*c580*/  MOV R105, R42 ;  /* 0x0000002a00697202 */ /* 0x000fc40000000f00 */
[----:B------:R-:W-:Y:S01]  /*c590*/  F2FP.F16.F32.PACK_AB R8, R65, R64 ;  /* 0x000000404108723e */ /* 0x000fe200000000ff */
[----:B------:R-:W-:Y:S01]  /*c5a0*/  STSM.16.M88.4 [R108], R12 ;  /* 0x0000000c6c007844 */ /* 0x000fe20000000200 */
[----:B------:R-:W-:Y:S02]  /*c5b0*/  F2FP.F16.F32.PACK_AB R9, R67, R66 ;  /* 0x000000424309723e */ /* 0x000fe400000000ff */
[----:B------:R-:W-:Y:S02]  /*c5c0*/  F2FP.F16.F32.PACK_AB R10, R69, R68 ;  /* 0x00000044450a723e */ /* 0x000fe400000000ff */
[----:B------:R-:W-:Y:S02]  /*c5d0*/  F2FP.F16.F32.PACK_AB R11, R71, R70 ;  /* 0x00000046470b723e */ /* 0x000fe400000000ff */
[----:B------:R-:W-:Y:S02]  /*c5e0*/  F2FP.F16.F32.PACK_AB R80, R81, R80 ;  /* 0x000000505150723e */ /* 0x000fe400000000ff */
[----:B------:R-:W-:Y:S01]  /*c5f0*/  F2FP.F16.F32.PACK_AB R40, R73, R72 ;  /* 0x000000484928723e */ /* 0x000fe200000000ff */
[----:B------:R-:W-:Y:S01]  /*c600*/  STSM.16.M88.4 [R107], R8 ;  /* 0x000000086b007844 */ /* 0x000fe20000000200 */
[----:B------:R-:W-:-:S02]  /*c610*/  F2FP.F16.F32.PACK_AB R41, R75, R74 ;  /* 0x0000004a4b29723e */ /* 0x000fc400000000ff */
[----:B------:R-:W-:Y:S02]  /*c620*/  F2FP.F16.F32.PACK_AB R42, R77, R76 ;  /* 0x0000004c4d2a723e */ /* 0x000fe400000000ff */
[----:B------:R-:W-:Y:S02]  /*c630*/  F2FP.F16.F32.PACK_AB R43, R79, R78 ;  /* 0x0000004e4f2b723e */ /* 0x000fe400000000ff */
[----:B------:R-:W-:Y:S02]  /*c640*/  F2FP.F16.F32.PACK_AB R81, R83, R82 ;  /* 0x000000525351723e */ /* 0x000fe400000000ff */
[----:B------:R-:W-:Y:S01]  /*c650*/  F2FP.F16.F32.PACK_AB R82, R85, R84 ;  /* 0x000000545552723e */ /* 0x000fe200000000ff */
[----:B------:R0:W-:Y:S01]  /*c660*/  STSM.16.M88.4 [R105], R40 ;  /* 0x0000002869007844 */ /* 0x0001e20000000200 */
[----:B------:R-:W-:Y:S02]  /*c670*/  F2FP.F16.F32.PACK_AB R83, R87, R86 ;  /* 0x000000565753723e */ /* 0x000fe400000000ff */
[----:B------:R-:W-:-:S02]  /*c680*/  LOP3.LUT R24, R21, 0x380, RZ, 0xc0, !PT ;  /* 0x0000038015187812 */ /* 0x000fc400078ec0ff */
[----:B------:R-:W-:Y:S01]  /*c690*/  LOP3.LUT R28, R33, 0x380, RZ, 0xc0, !PT ;  /* 0x00000380211c7812 */ /* 0x000fe200078ec0ff */
[----:B------:R-:W-:Y:S01]  /*c6a0*/  STSM.16.M88.4 [R104], R80 ;  /* 0x0000005068007844 */ /* 0x000fe20000000200 */
[----:B------:R-:W-:Y:S02]  /*c6b0*/  SHF.R.U64 R24, R24, 0x3, RZ ;  /* 0x0000000318187819 */ /* 0x000fe400000012ff */
[----:B------:R-:W-:Y:S01]  /*c6c0*/  SHF.R.U64 R28, R28, 0x3, RZ ;  /* 0x000000031c1c7819 */ /* 0x000fe200000012ff */
[----:B------:R-:W-:Y:S01]  /*c6d0*/  BAR.SYNC.DEFER_BLOCKING 0x1, 0x100 ;  /* 0x0044000000007b1d */ /* 0x000fe20000010000 */
[----:B------:R-:W-:Y:S02]  /*c6e0*/  LOP3.LUT R24, R24, R21, RZ, 0x3c, !PT ;  /* 0x0000001518187212 */ /* 0x000fe400078e3cff */
[----:B------:R-:W-:Y:S02]  /*c6f0*/  LOP3.LUT R21, R36, 0x380, RZ, 0xc0, !PT ;  /* 0x0000038024157812 */ /* 0x000fe400078ec0ff */
[----:B------:R-:W-:-:S03]  /*c700*/  LOP3.LUT R28, R28, R33, RZ, 0x3c, !PT ;  /* 0x000000211c1c7212 */ /* 0x000fc600078e3cff */
[----:B0-----:R-:W0:Y:S01]  /*c710*/  @P1 LDC R41, c[0x0][0xbec] ;  /* 0x0002fb00ff291b82 */ /* 0x001e220000000800 */
[----:B------:R-:W-:Y:S01]  /*c720*/  SHF.R.U64 R21, R21, 0x3, RZ ;  /* 0x0000000315157819 */ /* 0x000fe200000012ff */
[----:B------:R-:W-:-:S03]  /*c730*/  IMAD.X R33, RZ, RZ, R37, P5 ;  /* 0x000000ffff217224 */ /* 0x000fc600028e0625 */
[----:B------:R-:W-:Y:S01]  /*c740*/  LOP3.LUT R36, R21, R36, RZ, 0x3c, !PT ;  /* 0x0000002415247212 */ /* 0x000fe200078e3cff */
[----:B------:R-:W-:Y:S02]  /*c750*/  IMAD.X R21, RZ, RZ, R37, P6 ;  /* 0x000000ffff157224 */ /* 0x000fe400030e0625 */
[----:B------:R-:W3:Y:S01]  /*c760*/  @P1 LDC R40, c[0x0][0xbf0] ;  /* 0x0002fc00ff281b82 */ /* 0x000ee20000000800 */
[----:B-1----:R-:W-:Y:S04]  /*c770*/  @!P2 ST.E desc[UR8][R88.64], R0 ;  /* 0x000000005800a985 */ /* 0x002fe8000c101908 */
[----:B--2---:R1:W-:Y:S04]  /*c780*/  @!P0 ST.E desc[UR8][R90.64], R17 ;  /* 0x000000115a008985 */ /* 0x0043e8000c101908 */
[----:B------:R2:W5:Y:S04]  /*c790*/  LD.E.128 R48, desc[UR8][R34.64] ;  /* 0x0000000822307980 */ /* 0x000568000c101d00 */
[----:B------:R-:W5:Y:S04]  /*c7a0*/  LD.E.128 R36, desc[UR8][R36.64] ;  /* 0x0000000824247980 */ /* 0x000f68000c101d00 */
[----:B------:R-:W5:Y:S01]  /*c7b0*/  LD.E.128 R44, desc[UR8][R32.64] ;  /* 0x00000008202c7980 */ /* 0x000f62000c101d00 */
[----:B--2---:R-:W2:Y:S01]  /*c7c0*/  LDC.64 R34, c[0x0][0xae0] ;  /* 0x0002b800ff227b82 */ /* 0x004ea20000000a00 */
[----:B-1----:R-:W-:-:S02]  /*c7d0*/  IMAD R17, R222, 0x20, R225 ;  /* 0x00000020de117824 */ /* 0x002fc400078e02e1 */
[----:B------:R-:W5:Y:S04]  /*c7e0*/  LD.E.128 R4, desc[UR8][R30.64] ;  /* 0x000000081e047980 */ /* 0x000f68000c101d00 */
[----:B------:R1:W5:Y:S04]  /*c7f0*/  LD.E.128 R56, desc[UR8][R28.64] ;  /* 0x000000081c387980 */ /* 0x000368000c101d00 */
[----:B------:R-:W5:Y:S04]  /*c800*/  LD.E.128 R52, desc[UR8][R26.64] ;  /* 0x000000081a347980 */ /* 0x000f68000c101d00 */
[----:B------:R-:W5:Y:S04]  /*c810*/  LD.E.128 R12, desc[UR8][R24.64] ;  /* 0x00000008180c7980 */ /* 0x000f68000c101d00 */
[----:B------:R4:W5:Y:S01]  /*c820*/  LD.E.128 R8, desc[UR8][R20.64] ;  /* 0x0000000814087980 */ /* 0x000962000c101d00 */
[----:B------:R-:W-:Y:S01]  /*c830*/  ULDC.64 UR8, c[0x0][0xae8] ;  /* 0x0002ba0000087ab9 */ /* 0x000fe20000000a00 */
[----:B-1----:R-:W-:Y:S01]  /*c840*/  IMAD R28, R98, 0x80, R17 ;  /* 0x00000080621c7824 */ /* 0x002fe200078e0211 */
[----:B------:R-:W-:Y:S01]  /*c850*/  UIMAD UR6, UR10, UR8, URZ ;  /* 0x000000080a0672a4 */ /* 0x000fe2000f8e023f */
[----:B------:R-:W-:Y:S01]  /*c860*/  R2UR UR12, R223 ;  /* 0x00000000df0c72ca */ /* 0x000fe200000e0000 */
[----:B------:R-:W-:Y:S01]  /*c870*/  UIMAD.WIDE.U32 UR4, UR7, UR8, URZ ;  /* 0x00000008070472a5 */ /* 0x000fe2000f8e003f */
[----:B0-----:R-:W-:Y:S01]  /*c880*/  @P1 IMAD.HI.U32 R17, R28, R41, RZ ;  /* 0x000000291c111227 */ /* 0x001fe200078e00ff */
[----:B------:R-:W-:Y:S01]  /*c890*/  UIMAD UR6, UR7, UR9, UR6 ;  /* 0x00000009070672a4 */ /* 0x000fe2000f8e0206 */
[----:B------:R-:W-:Y:S01]  /*c8a0*/  @!PT LDS RZ, [RZ] ;  /* 0x00000000fffff984 */ /* 0x000fe20000000800 */
[----:B------:R-:W-:Y:S01]  /*c8b0*/  @!PT LDS RZ, [RZ] ;  /* 0x00000000fffff984 */ /* 0x000fe20000000800 */
[----:B------:R-:W-:Y:S01]  /*c8c0*/  @!PT LDS RZ, [RZ] ;  /* 0x00000000fffff984 */ /* 0x000fe20000000800 */
[----:B------:R-:W-:Y:S01]  /*c8d0*/  @!PT LDS RZ, [RZ] ;  /* 0x00000000fffff984 */ /* 0x000fe20000000800 */
[----:B------:R0:W-:Y:S06]  /*c8e0*/  MEMBAR.ALL.CTA ;  /* 0x0000000000007992 */ /* 0x0001ec0000008000 */
[----:B0-----:R-:W0:Y:S01]  /*c8f0*/  FENCE.VIEW.ASYNC.S ;  /* 0x00000000000073c6 */ /* 0x001e220000000000 */
[----:B------:R-:W-:Y:S01]  /*c900*/  ULDC.64 UR8, c[0x0][0xaf0] ;  /* 0x0002bc0000087ab9 */ /* 0x000fe20000000a00 */
[----:B------:R-:W-:Y:S01]  /*c910*/  UIADD3 UR5, UR5, UR6, URZ ;  /* 0x0000000605057290 */ /* 0x000fe2000fffe03f */
[----:B------:R-:W-:Y:S01]  /*c920*/  IMAD.MOV.U32 R0, RZ, RZ, R28 ;  /* 0x000000ffff007224 */ /* 0x000fe200078e001c */
[----:B------:R-:W-:Y:S01]  /*c930*/  UIMAD UR6, UR11, UR8, URZ ;  /* 0x000000080b0672a4 */ /* 0x000fe2000f8e023f */
[----:B---3--:R-:W-:Y:S01]  /*c940*/  @P1 SHF.R.U32.HI R0, RZ, R40, R17 ;  /* 0x00000028ff001219 */ /* 0x008fe20000011611 */
[----:B------:R-:W-:Y:S01]  /*c950*/  UIMAD.WIDE.U32 UR4, UR13, UR8, UR4 ;  /* 0x000000080d0472a5 */ /* 0x000fe2000f8e0004 */
[----:B------:R-:W-:Y:S01]  /*c960*/  R2UR UR10, R2 ;  /* 0x00000000020a72ca */ /* 0x000fe200000e0000 */
[----:B------:R-:W-:Y:S01]  /*c970*/  UIMAD UR6, UR13, UR9, UR6 ;  /* 0x000000090d0672a4 */ /* 0x000fe2000f8e0206 */
[--C-:B------:R-:W-:Y:S01]  /*c980*/  SHF.R.S32.HI R17, RZ, 0x1f, R0.reuse ;  /* 0x0000001fff117819 */ /* 0x100fe20000011400 */
[----:B------:R-:W-:Y:S01]  /*c990*/  IMAD.MOV R2, RZ, RZ, -R0 ;  /* 0x000000ffff027224 */ /* 0x000fe200078e0a00 */
[----:B------:R-:W-:-:S02]  /*c9a0*/  UIADD3 UR60, UR60, 0x1, URZ ;  /* 0x000000013c3c7890 */ /* 0x000fc4000fffe03f */
[----:B------:R-:W-:Y:S01]  /*c9b0*/  UIADD3 UR5, UR5, UR6, URZ ;  /* 0x0000000605057290 */ /* 0x000fe2000fffe03f */
[----:B--2---:R-:W-:Y:S01]  /*c9c0*/  IMAD R17, R17, R34, RZ ;  /* 0x0000002211117224 */ /* 0x004fe200078e02ff */
[----:B------:R-:W-:Y:S01]  /*c9d0*/  UIADD3 UR61, UR61, 0x34820, URZ ;  /* 0x000348203d3d7890 */ /* 0x000fe2000fffe03f */
[----:B------:R-:W-:Y:S01]  /*c9e0*/  IMAD R3, R3, R2, R28 ;  /* 0x0000000203037224 */ /* 0x000fe200078e021c */
[----:B------:R-:W-:Y:S01]  /*c9f0*/  ULDC.64 UR6, c[0x0][0xad8] ;  /* 0x0002b60000067ab9 */ /* 0x000fe20000000a00 */
[C---:B------:R-:W-:Y:S01]  /*ca00*/  IMAD R17, R0.reuse, R35, R17 ;  /* 0x0000002300117224 */ /* 0x040fe200078e0211 */
[----:B------:R-:W-:Y:S01]  /*ca10*/  ULDC.64 UR8, c[0x0][0xa80] ;  /* 0x0002a00000087ab9 */ /* 0x000fe20000000a00 */
[----:B----4-:R-:W-:Y:S01]  /*ca20*/  IMAD.WIDE.U32 R20, R0, R34, UR4 ;  /* 0x0000000400147e25 */ /* 0x010fe2000f8e0022 */
[----:B------:R-:W-:-:S03]  /*ca30*/  SHF.R.S32.HI R0, RZ, 0x1f, R3 ;  /* 0x0000001fff007819 */ /* 0x000fc60000011403 */
[----:B------:R-:W-:Y:S02]  /*ca40*/  IMAD.IADD R21, R21, 0x1, R17 ;  /* 0x0000000115157824 */ /* 0x000fe400078e0211 */
[----:B------:R-:W-:Y:S02]  /*ca50*/  IMAD R0, R0, UR6, RZ ;  /* 0x0000000600007c24 */ /* 0x000fe4000f8e02ff */
[----:B------:R-:W-:Y:S01]  /*ca60*/  IMAD R29, R98, 0x80, R225 ;  /* 0x00000080621d7824 */ /* 0x000fe200078e02e1 */
[----:B------:R-:W-:Y:S01]  /*ca70*/  ULDC UR4, c[0x0][0xc] ;  /* 0x0000030000047ab9 */ /* 0x000fe20000000800 */
[C---:B------:R-:W-:Y:S01]  /*ca80*/  IMAD R25, R3.reuse, UR7, R0 ;  /* 0x0000000703197c24 */ /* 0x040fe2000f8e0200 */
[----:B------:R-:W-:Y:S01]  /*ca90*/  UISETP.NE.AND UP0, UPT, UR60, 0x2, UPT ;  /* 0x000000023c00788c */ /* 0x000fe2000bf05270 */
[----:B------:R-:W-:Y:S01]  /*caa0*/  IMAD.WIDE.U32 R2, R3, UR6, R20 ;  /* 0x0000000603027c25 */ /* 0x000fe2000f8e0014 */
[----:B------:R-:W-:Y:S01]  /*cab0*/  UMOV UR5, 0x1 ;  /* 0x0000000100057882 */ /* 0x000fe20000000000 */
[----:B------:R-:W-:Y:S01]  /*cac0*/  UIADD3 UR12, UR4, UR12, URZ ;  /* 0x0000000c040c7290 */ /* 0x000fe2000fffe03f */
[C---:B------:R-:W-:Y:S01]  /*cad0*/  ISETP.GE.AND P1, PT, R29.reuse, R92, PT ;  /* 0x0000005c1d00720c */ /* 0x040fe20003f26270 */
[----:B------:R-:W-:Y:S01]  /*cae0*/  UPRMT UR4, URZ, 0x654, UR61 ;  /* 0x000006543f047896 */ /* 0x000fe2000800003d */
[----:B------:R-:W-:Y:S01]  /*caf0*/  VIADD R17, R29, 0x20 ;  /* 0x000000201d117836 */ /* 0x000fe20000000000 */
[----:B------:R-:W-:Y:S01]  /*cb00*/  UPRMT UR61, UR5, 0x654, UR61 ;  /* 0x00000654053d7896 */ /* 0x000fe2000800003d */
[----:B------:R-:W-:Y:S01]  /*cb10*/  IMAD.IADD R21, R3, 0x1, R25 ;  /* 0x0000000103157824 */ /* 0x000fe200078e0219 */
[----:B------:R-:W-:Y:S01]  /*cb20*/  USEL UR5, URZ, 0x1, UP0 ;  /* 0x000000013f057887 */ /* 0x000fe20008000000 */
[----:B------:R-:W-:-:S02]  /*cb30*/  LEA R0, P0, R2, UR8, 0x1 ;  /* 0x0000000802007c11 */ /* 0x000fc4000f8008ff */
[-C--:B------:R-:W-:Y:S01]  /*cb40*/  ISETP.GE.AND P3, PT, R17, R92.reuse, PT ;  /* 0x0000005c1100720c */ /* 0x080fe20003f66270 */
[----:B------:R-:W-:Y:S01]  /*cb50*/  ULOP3.LUT UR10, UR10, UR5, URZ, 0x3c, !UPT ;  /* 0x000000050a0a7292 */ /* 0x000fe2000f8e3c3f */
[----:B------:R-:W-:Y:S01]  /*cb60*/  LEA.HI.X R17, R2, UR9, R21, 0x1, P0 ;  /* 0x0000000902117c11 */ /* 0x000fe200080f0c15 */
[----:B------:R-:W-:Y:S01]  /*cb70*/  VIADD R3, R29, 0x40 ;  /* 0x000000401d037836 */ /* 0x000fe20000000000 */
[----:B0-----:R-:W-:Y:S01]  /*cb80*/  SYNCS.ARRIVE.TRANS64.RED.A1T0 RZ, [UR4], RZ ;  /* 0x000000ffffff79a7 */ /* 0x001fe20008100404 */
[----:B------:R-:W-:Y:S01]  /*cb90*/  IMAD.U32 R223, RZ, RZ, UR12 ;  /* 0x0000000cffdf7e24 */ /* 0x000fe2000f8e00ff */
[----:B------:R-:W-:Y:S01]  /*cba0*/  USEL UR60, UR60, URZ, UP0 ;  /* 0x0000003f3c3c7287 */ /* 0x000fe20008000000 */
[----:B------:R0:W1:Y:S01]  /*cbb0*/  SHFL.IDX PT, R26, R0, RZ, 0x181f ;  /* 0x00181fff001a7589 */ /* 0x00006200000e0000 */
[----:B------:R-:W-:Y:S01]  /*cbc0*/  IMAD.U32 R2, RZ, RZ, UR10 ;  /* 0x0000000aff027e24 */ /* 0x000fe2000f8e00ff */
[----:B------:R-:W-:Y:S02]  /*cbd0*/  BSSY B0, `(.L_x_205) ;  /* 0x000000e000007945 */ /* 0x000fe40003800000 */
[----:B------:R0:W2:Y:S01]  /*cbe0*/  SHFL.IDX PT, R27, R17, RZ, 0x181f ;  /* 0x00181fff111b7589 */ /* 0x0000a200000e0000 */
[----:B------:R-:W-:Y:S01]  /*cbf0*/  SYNCS.ARRIVE.TRANS64.RED.A1T0 RZ, [UR61], RZ ;  /* 0x000000ffffff79a7 */ /* 0x000fe2000810043d */
[----:B------:R-:W-:Y:S01]  /*cc00*/  ISETP.GE.AND P0, PT, R3, R92, PT ;  /* 0x0000005c0300720c */ /* 0x000fe20003f06270 */
[----:B------:R-:W-:-:S12]  /*cc10*/  @P1 BRA `(.L_x_206) ;  /* 0x0000000000241947 */ /* 0x000fd80003800000 */
        /* <DEDUP_REMOVED lines=9> */
.L_x_206:
[----:B------:R-:W-:Y:S05]  /*ccb0*/  BSYNC B0 ;  /* 0x0000000000007941 */ /* 0x000fea0003800000 */
.L_x_205:
        /* <DEDUP_REMOVED lines=13> */
.L_x_208:
[----:B------:R-:W-:Y:S05]  /*cd90*/  BSYNC B0 ;  /* 0x0000000000007941 */ /* 0x000fea0003800000 */
.L_x_207:
        /* <DEDUP_REMOVED lines=13> */
.L_x_210:
[----:B------:R-:W-:Y:S05]  /*ce70*/  BSYNC B0 ;  /* 0x0000000000007941 */ /* 0x000fea0003800000 */
.L_x_209:
[----:B------:R-:W-:Y:S01]  /*ce80*/  VIADD R3, R29, 0x60 ;  /* 0x000000601d037836 */ /* 0x000fe20000000000 */
[----:B0--3--:R0:W3:Y:S01]  /*ce90*/  SHFL.IDX PT, R21, R17, 0x3, 0x181f ;  /* 0x00781f0011157f89 */ /* 0x0090e200000e0000 */
[----:B------:R-:W-:Y:S01]  /*cea0*/  BSSY B0, `(.L_x_211) ;  /* 0x000000e000007945 */ /* 0x000fe20003800000 */
[----:B------:R-:W-:Y:S02]  /*ceb0*/  VIADD R224, R224, 0x1 ;  /* 0x00000001e0e07836 */ /* 0x000fe40000000000 */
[----:B------:R-:W-:Y:S01]  /*cec0*/  ISETP.GE.AND P0, PT, R3, R92, PT ;  /* 0x0000005c0300720c */ /* 0x000fe20003f06270 */
[----:B------:R0:W0:-:S12]  /*ced0*/  SHFL.IDX PT, R20, R0, 0x3, 0x181f ;  /* 0x00781f0000147f89 */ /* 0x00001800000e0000 */
[----:B------:R-:W-:Y:S05]  /*cee0*/  @P0 BRA `(.L_x_212) ;  /* 0x0000000000240947 */ /* 0x000fea0003800000 */
[----:B------:R-:W-:Y:S01]  /*cef0*/  ULDC UR4, c[0x0][0xac8] ;  /* 0x0002b20000047ab9 */ /* 0x000fe20000000800 */
[----:B------:R-:W-:Y:S01]  /*cf00*/  ULDC.64 UR6, c[0x0][0x208] ;  /* 0x0000820000067ab9 */ /* 0x000fe20000000a00 */
[----:B------:R-:W-:Y:S02]  /*cf10*/  ISETP.GE.AND P2, PT, R221, UR4, PT ;  /* 0x00000004dd007c0c */ /* 0x000fe4000bf46270 */
[----:B------:R-:W-:-:S11]  /*cf20*/  ISETP.GE.AND P1, PT, R220, UR4, PT ;  /* 0x00000004dc007c0c */ /* 0x000fd6000bf26270 */
[C---:B0----5:R-:W-:Y:S02]  /*cf30*/  @!P2 LEA R14, P0, R221.reuse, R20, 0x1 ;  /* 0x00000014dd0ea211 */ /* 0x061fe400078008ff */
[----:B---3--:R-:W-:Y:S02]  /*cf40*/  @!P1 IMAD.WIDE R12, R220, 0x2, R20 ;  /* 0x00000002dc0c9825 */ /* 0x008fe400078e0214 */
[----:B------:R-:W-:-:S03]  /*cf50*/  @!P2 LEA.HI.X R15, R221, R21, R235, 0x1, P0 ;  /* 0x00000015dd0fa211 */ /* 0x000fc600000f0ceb */
[----:B------:R0:W-:Y:S04]  /*cf60*/  @!P1 ST.E.128 desc[UR6][R12.64], R4 ;  /* 0x000000040c009985 */ /* 0x0001e8000c101d06 */
[----:B------:R0:W-:Y:S02]  /*cf70*/  @!P2 ST.E.128 desc[UR6][R14.64], R8 ;  /* 0x000000080e00a985 */ /* 0x0001e4000c101d06 */
.L_x_212:
[----:B------:R-:W-:Y:S05]  /*cf80*/  BSYNC B0 ;  /* 0x0000000000007941 */ /* 0x000fea0003800000 */
.L_x_211:
[----:B0-2-4-:R-:W0:Y:S01]  /*cf90*/  LDC R0, c[0x0][0xc34] ;  /* 0x00030d00ff007b82 */ /* 0x015e220000000800 */
[----:B------:R-:W-:-:S13]  /*cfa0*/  R2UR UR4, R223 ;  /* 0x00000000df0472ca */ /* 0x000fda00000e0000 */
[----:B0-----:R-:W-:-:S13]  /*cfb0*/  ISETP.LE.AND P0, PT, R0, UR4, PT ;  /* 0x0000000400007c0c */ /* 0x001fda000bf03270 */
[----:B------:R-:W-:Y:S05]  /*cfc0*/  @!P0 BRA `(.L_x_213) ;  /* 0xffffff4000b88947 */ /* 0x000fea000383ffff */
[----:B------:R-:W-:Y:S05]  /*cfd0*/  EXIT ;  /* 0x000000000000794d */ /* 0x000fea0003800000 */
.L_x_179:
[----:B------:R-:W-:-:S08]  /*cfe0*/  NOP ;  /* 0x0000000000007918 */ /* 0x000fd00000000000 */
[----:B0-----:R-:W0:-:S00]  /*cff0*/  USETMAXREG.DEALLOC.CTAPOOL 0x18 ;  /* 0x00000018000079c8 */ /* 0x001e0000080e0500 */
[----:B------:R-:W1:Y:S01]  /*d000*/  S2UR UR4, SR_CTAID.X ;  /* 0x00000000000479c3 */ /* 0x000e620000002500 */
[----:B0-----:R-:W-:Y:S02]  /*d010*/  IMAD.MOV.U32 R2, RZ, RZ, 0x1 ;  /* 0x00000001ff027424 */ /* 0x001fe400078e00ff */
[----:B------:R-:W-:-:S05]  /*d020*/  IMAD.MOV.U32 R19, RZ, RZ, RZ ;  /* 0x000000ffff137224 */ /* 0x000fca00078e00ff */
[----:B------:R-:W1:Y:S02]  /*d030*/  LDC R3, c[0x0][0xc34] ;  /* 0x00030d00ff037b82 */ /* 0x000e640000000800 */
[----:B-1----:R-:W-:Y:S01]  /*d040*/  ISETP.LE.AND P0, PT, R3, UR4, PT ;  /* 0x0000000403007c0c */ /* 0x002fe2000bf03270 */
[----:B------:R-:W-:-:S05]  /*d050*/  IMAD.MOV.U32 R3, RZ, RZ, 0x1 ;  /* 0x00000001ff037424 */ /* 0x000fca00078e00ff */
[----:B------:R0:W-:Y:S07]  /*d060*/  STL [R1], R3 ;  /* 0x0000000301007387 */ /* 0x0001ee0000100800 */
[----:B------:R-:W-:Y:S05]  /*d070*/  @P0 BRA `(.L_x_214) ;  /* 0x0000004000300947 */ /* 0x000fea0003800000 */
[----:B------:R-:W2:Y:S01]  /*d080*/  LDL R5, [R1+0x2c] ;  /* 0x00002c0001057983 */ /* 0x000ea20000100800 */
[----:B------:R-:W1:Y:S01]  /*d090*/  S2UR UR4, SR_CgaCtaId ;  /* 0x00000000000479c3 */ /* 0x000e620000008800 */
[C---:B------:R-:W-:Y:S01]  /*d0a0*/  IMAD.SHL.U32 R2, R0.reuse, 0x8, RZ ;  /* 0x0000000800027824 */ /* 0x040fe200078e00ff */
[C---:B------:R-:W-:Y:S01]  /*d0b0*/  LOP3.LUT R6, R0.reuse, 0x7f, RZ, 0xc0, !PT ;  /* 0x0000007f00067812 */ /* 0x040fe200078ec0ff */
[----:B------:R-:W-:Y:S01]  /*d0c0*/  UMOV UR36, 0x400 ;  /* 0x0000040000247882 */ /* 0x000fe20000000000 */
[----:B------:R-:W-:Y:S01]  /*d0d0*/  LOP3.LUT P0, RZ, R0, 0x1f, RZ, 0xc0, !PT ;  /* 0x0000001f00ff7812 */ /* 0x000fe2000780c0ff */
[----:B------:R-:W-:Y:S01]  /*d0e0*/  IMAD.MOV.U32 R19, RZ, RZ, RZ ;  /* 0x000000ffff137224 */ /* 0x000fe200078e00ff */
[----:B0-----:R-:W-:Y:S01]  /*d0f0*/  LOP3.LUT R3, R2, 0x1f8, RZ, 0xc0, !PT ;  /* 0x000001f802037812 */ /* 0x001fe200078ec0ff */
[----:B------:R-:W-:Y:S01]  /*d100*/  ULDC.64 UR38, c[0x0][0x198] ;  /* 0x0000660000267ab9 */ /* 0x000fe20000000a00 */
[----:B------:R-:W0:Y:S01]  /*d110*/  S2UR UR5, SR_CTAID.X ;  /* 0x00000000000579c3 */ /* 0x000e220000002500 */
[C---:B------:R-:W-:Y:S01]  /*d120*/  ISETP.NE.AND P1, PT, R6.reuse, RZ, PT ;  /* 0x000000ff0600720c */ /* 0x040fe20003f25270 */
[----:B------:R-:W-:Y:S01]  /*d130*/  ULDC UR37, c[0x0][0xc] ;  /* 0x0000030000257ab9 */ /* 0x000fe20000000800 */
[----:B------:R-:W-:Y:S01]  /*d140*/  LOP3.LUT R4, R3, 0x38, R0, 0x78, !PT ;  /* 0x0000003803047812 */ /* 0x000fe200078e7800 */
[C---:B------:R-:W-:Y:S01]  /*d150*/  IMAD.SHL.U32 R3, R6.reuse, 0x8, RZ ;  /* 0x0000000806037824 */ /* 0x040fe200078e00ff */
[----:B------:R-:W-:Y:S01]  /*d160*/  ISETP.NE.OR P0, PT, R6, RZ, !P0 ;  /* 0x000000ff0600720c */ /* 0x000fe20004705670 */
[----:B------:R-:W-:Y:S01]  /*d170*/  IMAD.SHL.U32 R0, R0, 0x10, RZ ;  /* 0x0000001000007824 */ /* 0x000fe200078e00ff */
[----:B------:R-:W-:-:S02]  /*d180*/  LOP3.LUT R18, R18, 0xfffffffe, RZ, 0xc0, !PT ;  /* 0xfffffffe12127812 */ /* 0x000fc400078ec0ff */
[----:B------:R-:W-:Y:S02]  /*d190*/  LOP3.LUT R3, R4, 0x200, R3, 0xf8, !PT ;  /* 0x0000020004037812 */ /* 0x000fe400078ef803 */
[----:B------:R-:W-:Y:S02]  /*d1a0*/  SHF.R.U32.HI R4, RZ, 0x3, R6 ;  /* 0x00000003ff047819 */ /* 0x000fe40000011606 */
[----:B------:R-:W-:Y:S02]  /*d1b0*/  LOP3.LUT R2, R2, 0x38, RZ, 0xc0, !PT ;  /* 0x0000003802027812 */ /* 0x000fe400078ec0ff */
[----:B------:R-:W-:Y:S01]  /*d1c0*/  LOP3.LUT R6, R4, 0x70, R0, 0xf8, !PT ;  /* 0x0000007004067812 */ /* 0x000fe200078ef800 */
[----:B-1----:R-:W-:Y:S01]  /*d1d0*/  ULEA UR36, UR4, UR36, 0x18 ;  /* 0x0000002404247291 */ /* 0x002fe2000f8ec03f */
[----:B------:R-:W-:-:S04]  /*d1e0*/  @P1 LOP3.LUT R18, R18, 0x1, RZ, 0xfc, !PT ;  /* 0x0000000112121812 */ /* 0x000fc800078efcff */
[----:B------:R-:W-:Y:S02]  /*d1f0*/  LOP3.LUT R18, R18, 0xfffffffd, RZ, 0xc0, !PT ;  /* 0xfffffffd12127812 */ /* 0x000fe400078ec0ff */
[----:B------:R-:W-:Y:S01]  /*d200*/  LEA R4, R3, UR36, 0x1 ;  /* 0x0000002403047c11 */ /* 0x000fe2000f8e08ff */
[----:B0-----:R-:W-:Y:S01]  /*d210*/  IMAD.U32 R0, RZ, RZ, UR5 ;  /* 0x00000005ff007e24 */ /* 0x001fe2000f8e00ff */
[----:B------:R-:W-:-:S03]  /*d220*/  @P0 LOP3.LUT R18, R18, 0x2, RZ, 0xfc, !PT ;  /* 0x0000000212120812 */ /* 0x000fc600078efcff */
[----:B------:R-:W-:Y:S04]  /*d230*/  STL [R1+0x10], R4 ;  /* 0x0000100401007387 */ /* 0x000fe80000100800 */
[----:B------:R0:W-:Y:S02]  /*d240*/  STL [R1+0x28], R0 ;  /* 0x0000280001007387 */ /* 0x0001e40000100800 */
[----:B0-----:R-:W-:Y:S01]  /*d250*/  IMAD.MOV.U32 R0, RZ, RZ, 0x1 ;  /* 0x00000001ff007424 */ /* 0x001fe200078e00ff */
[----:B--2---:R-:W-:-:S05]  /*d260*/  LOP3.LUT R3, R5, 0x2, RZ, 0xfc, !PT ;  /* 0x0000000205037812 */ /* 0x004fca00078efcff */
[----:B------:R-:W-:Y:S04]  /*d270*/  STL [R1+0x18], R3 ;  /* 0x0000180301007387 */ /* 0x000fe80000100800 */
[----:B------:R-:W-:Y:S04]  /*d280*/  STL [R1+0x34], RZ ;  /* 0x000034ff01007387 */ /* 0x000fe80000100800 */
[----:B------:R0:W-:Y:S02]  /*d290*/  STL [R1], R0 ;  /* 0x0000000001007387 */ /* 0x0001e40000100800 */
[----:B0-----:R-:W-:-:S07]  /*d2a0*/  LOP3.LUT R0, R2, 0x40, RZ, 0xfc, !PT ;  /* 0x0000004002007812 */ /* 0x001fce00078efcff */
.L_x_295:
[----:B--2---:R-:W2:Y:S01]  /*d2b0*/  LDL R2, [R1+0x28] ;  /* 0x0000280001027983 */ /* 0x004ea20000100800 */
[----:B0-----:R-:W0:Y:S01]  /*d2c0*/  LDC R0, c[0x0][0xc38] ;  /* 0x00030e00ff007b82 */ /* 0x001e220000000800 */
[----:B------:R-:W-:Y:S05]  /*d2d0*/  YIELD ;  /* 0x0000000000007946 */ /* 0x000fea0003800000 */
[----:B------:R-:W-:Y:S02]  /*d2e0*/  ULDC.64 UR4, c[0x0][0x418] ;  /* 0x0001060000047ab9 */ /* 0x000fe40000000a00 */
[----:B------:R-:W1:Y:S01]  /*d2f0*/  LDC R16, c[0x0][0xc44] ;  /* 0x00031100ff107b82 */ /* 0x000e620000000800 */
[----:B------:R-:W-:-:S03]  /*d300*/  UISETP.NE.U32.AND UP0, UPT, UR4, URZ, UPT ;  /* 0x0000003f0400728c */ /* 0x000fc6000bf05070 */
[----:B------:R-:W-:Y:S01]  /*d310*/  ULDC UR4, c[0x0][0x424] ;  /* 0x0001090000047ab9 */ /* 0x000fe20000000800 */
[----:B------:R-:W-:-:S04]  /*d320*/  UISETP.NE.AND.EX UP0, UPT, UR5, URZ, UPT, UP0 ;  /* 0x0000003f0500728c */ /* 0x000fc8000bf05300 */
[----:B------:R-:W-:Y:S01]  /*d330*/  USEL UR4, UR4, 0x1, UP0 ;  /* 0x0000000104047887 */ /* 0x000fe20008000000 */
[----:B0-----:R-:W-:Y:S02]  /*d340*/  ISETP.NE.AND P0, PT, R0, 0x1, PT ;  /* 0x000000010000780c */ /* 0x001fe40003f05270 */
[----:B-1----:R-:W-:-:S11]  /*d350*/  ISETP.NE.AND P1, PT, R16, 0x1, PT ;  /* 0x000000011000780c */ /* 0x002fd60003f25270 */
[----:B------:R-:W2:Y:S08]  /*d360*/  @P0 LDC R0, c[0x0][0xc3c] ;  /* 0x00030f00ff000b82 */ /* 0x000eb00000000800 */
[----:B------:R-:W0:Y:S01]  /*d370*/  @P0 LDC R3, c[0x0][0xc40] ;  /* 0x00031000ff030b82 */ /* 0x000e220000000800 */
[----:B--2---:R-:W-:-:S04]  /*d380*/  @P0 IMAD.HI.U32 R0, R2, R0, RZ ;  /* 0x0000000002000227 */ /* 0x004fc800078e00ff */
[----:B------:R-:W-:Y:S01]  /*d390*/  IMAD.MOV.U32 R4, RZ, RZ, R2 ;  /* 0x000000ffff047224 */ /* 0x000fe200078e0002 */
[----:B0-----:R-:W-:Y:S02]  /*d3a0*/  @P0 SHF.R.U32.HI R4, RZ, R3, R0 ;  /* 0x00000003ff040219 */ /* 0x001fe40000011600 */
[----:B------:R-:W0:Y:S03]  /*d3b0*/  @P1 LDC.64 R2, c[0x0][0xc48] ;  /* 0x00031200ff021b82 */ /* 0x000e260000000a00 */
[----:B------:R-:W-:Y:S01]  /*d3c0*/  IMAD.MOV.U32 R5, RZ, RZ, R4 ;  /* 0x000000ffff057224 */ /* 0x000fe200078e0004 */
[----:B------:R-:W-:Y:S04]  /*d3d0*/  STL [R1+0x1c], R4 ;  /* 0x00001c0401007387 */ /* 0x000fe80000100800 */
[----:B------:R-:W1:Y:S01]  /*d3e0*/  LDC R0, c[0x0][0x2f0] ;  /* 0x0000bc00ff007b82 */ /* 0x000e620000000800 */
[----:B0-----:R-:W-:-:S05]  /*d3f0*/  @P1 IMAD.HI.U32 R2, R4, R2, RZ ;  /* 0x0000000204021227 */ /* 0x001fca00078e00ff */
[----:B------:R-:W-:Y:S01]  /*d400*/  @P1 SHF.R.U32.HI R5, RZ, R3, R2 ;  /* 0x00000003ff051219 */ /* 0x000fe20000011602 */
[----:B-1----:R-:W-:Y:S01]  /*d410*/  IMAD R0, R0, UR4, RZ ;  /* 0x0000000400007c24 */ /* 0x002fe2000f8e02ff */
[----:B------:R-:W-:-:S03]  /*d420*/  UIADD3 UR4, UR36, 0x1e400, URZ ;  /* 0x0001e40024047890 */ /* 0x000fc6000fffe03f */
[----:B------:R-:W-:Y:S01]  /*d430*/  STL [R1+0x14], R5 ;  /* 0x0000140501007387 */ /* 0x000fe20000100800 */
[----:B------:R-:W-:Y:S01]  /*d440*/  IMAD.MOV R3, RZ, RZ, -R5 ;  /* 0x000000ffff037224 */ /* 0x000fe200078e0a05 */
[----:B------:R-:W-:Y:S02]  /*d450*/  ULOP3.LUT UP0, URZ, UR4, 0x3ff, URZ, 0xc0, !UPT ;  /* 0x000003ff043f7892 */ /* 0x000fe4000f80c03f */
[----:B------:R0:W-:Y:S01]  /*d460*/  STL [R1+0x30], R0 ;  /* 0x0000300001007387 */ /* 0x0001e20000100800 */
[----:B------:R-:W-:-:S03]  /*d470*/  IMAD R16, R16, R3, R4 ;  /* 0x0000000310107224 */ /* 0x000fc600078e0204 */
[----:B------:R-:W-:Y:S01]  /*d480*/  PLOP3.LUT P0, PT, PT, PT, UP0, 0x80, 0x0 ;  /* 0x000000000000781c */ /* 0x000fe20003f0f008 */
[----:B0-----:R-:W-:-:S04]  /*d490*/  VIADD R0, R0, 0xaf ;  /* 0x000000af00007836 */ /* 0x001fc80000000000 */
[----:B------:R-:W-:-:S05]  /*d4a0*/  IMAD.HI R0, R0, 0x2e8ba2e9, RZ ;  /* 0x2e8ba2e900007827 */ /* 0x000fca00078e02ff */
[----:B------:R-:W-:-:S04]  /*d4b0*/  SHF.R.U32.HI R3, RZ, 0x1f, R0 ;  /* 0x0000001fff037819 */ /* 0x000fc80000011600 */
[----:B------:R-:W-:-:S05]  /*d4c0*/  LEA.HI.SX32 R0, R0, R3, 0x1b ;  /* 0x0000000300007211 */ /* 0x000fca00078fdaff */
[----:B------:R0:W-:Y:S01]  /*d4d0*/  STL [R1+0x24], R0 ;  /* 0x0000240001007387 */ /* 0x0001e20000100800 */
[----:B------:R-:W-:Y:S05]  /*d4e0*/  @!P0 BRA `(.L_x_215) ;  /* 0x0000000000408947 */ /* 0x000fea0003800000 */
[----:B------:R-:W-:Y:S01]  /*d4f0*/  MOV R2, 0x0 ;  /* 0x0000000000027802 */ /* 0x000fe20000000f00 */
[----:B------:R-:W-:Y:S01]  /*d500*/  ULDC.64 UR6, c[0x4][0xa0] ;  /* 0x0100280000067ab9 */ /* 0x000fe20000000a00 */
[----:B------:R-:W-:Y:S01]  /*d510*/  ULDC.64 UR8, c[0x4][0xa8] ;  /* 0x01002a0000087ab9 */ /* 0x000fe20000000a00 */
[----:B------:R-:W-:Y:S01]  /*d520*/  ULDC.64 UR4, c[0x4][0x28] ;  /* 0x01000a0000047ab9 */ /* 0x000fe20000000a00 */
[----:B------:R-:W-:Y:S02]  /*d530*/  IMAD.U32 R4, RZ, RZ, UR6 ;  /* 0x00000006ff047e24 */ /* 0x000fe4000f8e00ff */
[----:B------:R-:W1:Y:S01]  /*d540*/  LDC.64 R2, c[0x4][R2] ;  /* 0x0100000002027b82 */ /* 0x000e620000000a00 */
        /* <DEDUP_REMOVED lines=10> */
.L_x_215:
        /* <DEDUP_REMOVED lines=8> */
[----:B------:R1:W2:Y:S01]  /*d670*/  LDC.64 R2, c[0x4][R17] ;  /* 0x0100000011027b82 */ /* 0x0002a20000000a00 */
        /* <DEDUP_REMOVED lines=8> */
[----:B-1----:R-:W-:-:S07]  /*d700*/  IMAD.MOV.U32 R13, RZ, RZ, RZ ;  /* 0x000000ffff0d7224 */ /* 0x002fce00078e00ff */
[----:B------:R-:W-:-:S07]  /*d710*/  LEPC R20, `(.L_x_217) ;  /* 0x000000001014794e */ /* 0x000fce0000000000 */
[----:B0-2---:R-:W-:Y:S05]  /*d720*/  CALL.ABS.NOINC R2 ;  /* 0x0000000002007343 */ /* 0x005fea0003c00000 */
.L_x_217:
        /* <DEDUP_REMOVED lines=15> */
.L_x_216:
[----:B------:R-:W2:Y:S01]  /*d820*/  LDL R2, [R1+0x24] ;  /* 0x0000240001027983 */ /* 0x000ea20000100800 */
[----:B------:R-:W-:-:S03]  /*d830*/  ULDC.64 UR4, c[0x0][0x9f8] ;  /* 0x00027e0000047ab9 */ /* 0x000fc60000000a00 */
[----:B0-----:R-:W3:Y:S01]  /*d840*/  LDL R0, [R1+0x14] ;  /* 0x0000140001007983 */ /* 0x001ee20000100800 */
[----:B------:R-:W-:Y:S01]  /*d850*/  ISETP.NE.U32.AND P0, PT, RZ, UR4, PT ;  /* 0x00000004ff007c0c */ /* 0x000fe2000bf05070 */
[----:B------:R-:W-:-:S03]  /*d860*/  ULDC.64 UR6, c[0x0][0x208] ;  /* 0x0000820000067ab9 */ /* 0x000fc60000000a00 */
[----:B------:R-:W-:Y:S01]  /*d870*/  ISETP.NE.AND.EX P0, PT, RZ, UR5, PT, P0 ;  /* 0x00000005ff007c0c */ /* 0x000fe2000bf05300 */
[----:B--2---:R-:W-:-:S12]  /*d880*/  IMAD.MOV.U32 R17, RZ, RZ, R2 ;  /* 0x000000ffff117224 */ /* 0x004fd800078e0002 */
[----:B------:R-:W3:Y:S02]  /*d890*/  @P0 LDC.64 R2, c[0x0][0x9f8] ;  /* 0x00027e00ff020b82 */ /* 0x000ee40000000a00 */
[----:B---3--:R-:W-:-:S05]  /*d8a0*/  @P0 IMAD.WIDE R2, R0, 0x4, R2 ;  /* 0x0000000400020825 */ /* 0x008fca00078e0202 */
[----:B------:R0:W2:Y:S01]  /*d8b0*/  @P0 LDG.E R0, desc[UR6][R2.64] ;  /* 0x0000000602000981 */ /* 0x0000a2000c1e1900 */
[----:B------:R-:W-:Y:S01]  /*d8c0*/  VIADD R9, R17, 0xffffffff ;  /* 0xffffffff11097836 */ /* 0x000fe20000000000 */
[----:B------:R-:W-:Y:S01]  /*d8d0*/  UMOV UR4, 0xffffffff ;  /* 0xffffffff00047882 */ /* 0x000fe20000000000 */
[----:B------:R-:W-:-:S03]  /*d8e0*/  LOP3.LUT R18, R18, 0xfffffffb, RZ, 0xc0, !PT ;  /* 0xfffffffb12127812 */ /* 0x000fc600078ec0ff */
[----:B------:R1:W-:Y:S01]  /*d8f0*/  STL [R1+0x20], R9 ;  /* 0x0000200901007387 */ /* 0x0003e20000100800 */
[----:B0-----:R-:W0:Y:S02]  /*d900*/  LDC.64 R2, c[0x0][0x418] ;  /* 0x00010600ff027b82 */ /* 0x001e240000000a00 */
[----:B0-----:R-:W-:-:S04]  /*d910*/  ISETP.NE.U32.AND P0, PT, R2, RZ, PT ;  /* 0x000000ff0200720c */ /* 0x001fc80003f05070 */
[----:B------:R-:W-:-:S13]  /*d920*/  ISETP.NE.AND.EX P1, PT, R3, RZ, PT, P0 ;  /* 0x000000ff0300720c */ /* 0x000fda0003f25300 */
[----:B------:R-:W-:Y:S02]  /*d930*/  @P1 LOP3.LUT R18, R18, 0x4, RZ, 0xfc, !PT ;  /* 0x0000000412121812 */ /* 0x000fe400078efcff */
[----:B--2---:R-:W-:Y:S01]  /*d940*/  SHF.R.S32.HI R8, RZ, 0x1f, R0 ;  /* 0x0000001fff087819 */ /* 0x004fe20000011400 */
[----:B------:R1:W-:Y:S01]  /*d950*/  STL [R1+0x8], R0 ;  /* 0x0000080001007387 */ /* 0x0003e20000100800 */
[----:B------:R-:W-:-:S03]  /*d960*/  SEL R17, R0, RZ, !P1 ;  /* 0x000000ff00117207 */ /* 0x000fc60004800000 */
[----:B------:R1:W-:Y:S01]  /*d970*/  STL [R1+0xc], R8 ;  /* 0x00000c0801007387 */ /* 0x0003e20000100800 */
[----:B------:R-:W-:Y:S05]  /*d980*/  BRA.DIV UR4, `(.L_x_218) ;  /* 0x0000003e04387947 */ /* 0x000fea000b800000 */
[----:B------:R-:W0:Y:S02]  /*d990*/  S2R R4, SR_TID.X ;  /* 0x0000000000047919 */ /* 0x000e240000002100 */
[----:B0-----:R-:W-:-:S04]  /*d9a0*/  SHF.R.U32.HI R4, RZ, 0x5, R4 ;  /* 0x00000005ff047819 */ /* 0x001fc80000011604 */
[----:B------:R-:W-:-:S05]  /*d9b0*/  LOP3.LUT R4, R4, 0x3, RZ, 0xc0, !PT ;  /* 0x0000000304047812 */ /* 0x000fca00078ec0ff */
[----:B------:R0:W2:Y:S02]  /*d9c0*/  SHFL.IDX PT, R14, R4, RZ, 0x1f ;  /* 0x00001fff040e7589 */ /* 0x0000a400000e0000 */
.L_x_311:
[----:B--2---:R-:W-:Y:S02]  /*d9d0*/  ISETP.NE.AND P0, PT, R14, RZ, PT ;  /* 0x000000ff0e00720c */ /* 0x004fe40003f05270 */
[----:B------:R-:W-:Y:S02]  /*d9e0*/  PLOP3.LUT P2, PT, PT, PT, PT, 0x8, 0x0 ;  /* 0x000000000000781c */ /* 0x000fe40003f4e170 */
[----:B------:R-:W-:-:S11]  /*d9f0*/  LOP3.LUT R18, R18, 0xfffffff7, RZ, 0xc0, !PT ;  /* 0xfffffff712127812 */ /* 0x000fd600078ec0ff */
[----:B------:R-:W-:Y:S01]  /*da00*/  @P2 LOP3.LUT R18, R18, 0x8, RZ, 0xfc, !PT ;  /* 0x0000000812122812 */ /* 0x000fe200078efcff */
[----:B------:R-:W-:Y:S06]  /*da10*/  @P0 BRA `(.L_x_219) ;  /* 0x0000000400380947 */ /* 0x000fec0003800000 */
[----:B------:R-:W-:-:S03]  /*da20*/  UMOV UR4, 0xffffffff ;  /* 0xffffffff00047882 */ /* 0x000fc60000000000 */
[----:B------:R-:W-:Y:S05]  /*da30*/  BRA.DIV UR4, `(.L_x_220) ;  /* 0x0000003e04407947 */ /* 0x000fea000b800000 */
[----:B------:R-:W-:-:S13]  /*da40*/  ELECT P6, URZ, PT ;  /* 0x00000000003f782f */ /* 0x000fda00038c0000 */
.L_x_314:
[----:B------:R-:W-:Y:S05]  /*da50*/  @!P6 BRA `(.L_x_219) ;  /* 0x000000040028e947 */ /* 0x000fea0003800000 */
[----:B------:R2:W-:Y:S01]  /*da60*/  STL [R1+0x4], R9 ;  /* 0x0000040901007387 */ /* 0x0005e20000100800 */
[----:B------:R-:W-:Y:S05]  /*da70*/  @!P1 BRA `(.L_x_221) ;  /* 0x00000000004c9947 */ /* 0x000fea0003800000 */
[----:B------:R-:W3:Y:S01]  /*da80*/  LDC R7, c[0x0][0x43c] ;  /* 0x00010f00ff077b82 */ /* 0x000ee20000000800 */
[----:B------:R-:W-:Y:S01]  /*da90*/  ULDC.64 UR4, c[0x0][0x428] ;  /* 0x00010a0000047ab9 */ /* 0x000fe20000000a00 */
[----:B------:R-:W-:Y:S01]  /*daa0*/  ULDC.64 UR6, c[0x0][0x208] ;  /* 0x0000820000067ab9 */ /* 0x000fe20000000a00 */
[----:B---3--:R-:W-:-:S13]  /*dab0*/  ISETP.NE.AND P0, PT, R7, 0x1, PT ;  /* 0x000000010700780c */ /* 0x008fda0003f05270 */
[----:B0-----:R-:W0:Y:S02]  /*dac0*/  @P0 LDC.64 R4, c[0x0][0x440] ;  /* 0x00011000ff040b82 */ /* 0x001e240000000a00 */
[----:B0-----:R-:W-:-:S04]  /*dad0*/  @P0 IMAD.HI.U32 R6, R9, R4, RZ ;  /* 0x0000000409060227 */ /* 0x001fc800078e00ff */
[----:B------:R-:W-:Y:S01]  /*dae0*/  IMAD.MOV.U32 R4, RZ, RZ, R9 ;  /* 0x000000ffff047224 */ /* 0x000fe200078e0009 */
[----:B------:R-:W-:-:S05]  /*daf0*/  @P0 SHF.R.U32.HI R4, RZ, R5, R6 ;  /* 0x00000005ff040219 */ /* 0x000fca0000011606 */
[----:B------:R-:W-:-:S04]  /*db00*/  IMAD.MOV R5, RZ, RZ, -R4 ;  /* 0x000000ffff057224 */ /* 0x000fc800078e0a04 */
[----:B------:R-:W-:Y:S01]  /*db10*/  IMAD R6, R7, R5, R9 ;  /* 0x0000000507067224 */ /* 0x000fe200078e0209 */
[----:B------:R-:W-:-:S04]  /*db20*/  SHF.R.S32.HI R5, RZ, 0x1f, R4 ;  /* 0x0000001fff057819 */ /* 0x000fc80000011404 */
[----:B------:R0:W-:Y:S01]  /*db30*/  STL [R1+0x4], R6 ;  /* 0x0000040601007387 */ /* 0x0001e20000100800 */
[----:B------:R-:W-:-:S03]  /*db40*/  IMAD.WIDE.U32 R4, R0, UR4, R4 ;  /* 0x0000000400047c25 */ /* 0x000fc6000f8e0004 */
[----:B------:R-:W-:Y:S01]  /*db50*/  LEA R2, P0, R4, R2, 0x2 ;  /* 0x0000000204027211 */ /* 0x000fe200078010ff */
[----:B0-----:R-:W-:-:S04]  /*db60*/  IMAD R6, R8, UR4, RZ ;  /* 0x0000000408067c24 */ /* 0x001fc8000f8e02ff */
[----:B-1----:R-:W-:-:S04]  /*db70*/  IMAD R0, R0, UR5, R6 ;  /* 0x0000000500007c24 */ /* 0x002fc8000f8e0206 */
[----:B------:R-:W-:-:S05]  /*db80*/  IMAD.IADD R0, R5, 0x1, R0 ;  /* 0x0000000105007824 */ /* 0x000fca00078e0200 */
[----:B------:R-:W-:-:S05]  /*db90*/  LEA.HI.X R3, R4, R3, R0, 0x2, P0 ;  /* 0x0000000304037211 */ /* 0x000fca00000f1400 */
[----:B------:R3:W5:Y:S02]  /*dba0*/  LDG.E R0, desc[UR6][R2.64] ;  /* 0x0000000602007981 */ /* 0x000764000c1e1900 */
.L_x_221:
[----:B---3--:R-:W3:Y:S01]  /*dbb0*/  LDL R3, [R1] ;  /* 0x0000000001037983 */ /* 0x008ee20000100800 */
[----:B------:R-:W-:Y:S02]  /*dbc0*/  LEA R2, R19, UR36, 0x3 ;  /* 0x0000002413027c11 */ /* 0x000fe4000f8e18ff */
[----:B---3--:R-:W-:-:S04]  /*dbd0*/  SHF.L.U32 R3, R3, 0x1f, RZ ;  /* 0x0000001f03037819 */ /* 0x008fc800000006ff */
[----:B------:R-:W3:Y:S02]  /*dbe0*/  SYNCS.PHASECHK.TRANS64.TRYWAIT P0, [R2+URZ+0x34840], R3 ;  /* 0x03484003020075a7 */ /* 0x000ee4000800017f */
[----:B---3--:R-:W-:Y:S05]  /*dbf0*/  @!P0 BRA `(.L_x_222) ;  /* 0x0000003800f08947 */ /* 0x008fea0003800000 */
.L_x_315:
[----:B0-----:R-:W4:Y:S01]  /*dc00*/  LDL R4, [R1+0x18] ;  /* 0x0000180001047983 */ /* 0x001f220000100800 */
[----:B------:R-:W0:Y:S02]  /*dc10*/  S2R R5, SR_TID.X ;  /* 0x0000000000057919 */ /* 0x000e240000002100 */
[----:B0-----:R-:W-:-:S04]  /*dc20*/  LOP3.LUT R5, R5, 0x7f, RZ, 0xc0, !PT ;  /* 0x0000007f05057812 */ /* 0x001fc800078ec0ff */
[----:B------:R-:W-:-:S13]  /*dc30*/  ISETP.NE.AND P0, PT, R5, RZ, PT ;  /* 0x000000ff0500720c */ /* 0x000fda0003f05270 */
[----:B---3--:R-:W-:-:S04]  /*dc40*/  @!P0 IMAD.MOV.U32 R3, RZ, RZ, 0xb000 ;  /* 0x0000b000ff038424 */ /* 0x008fc800078e00ff */
[----:B------:R4:W-:Y:S02]  /*dc50*/  @!P0 SYNCS.ARRIVE.TRANS64 RZ, [R2+URZ+0x34830], R3 ;  /* 0x0348300302ff89a7 */ /* 0x0009e4000800003f */
[----:B----4-:R-:W-:-:S04]  /*dc60*/  PRMT R3, R4, 0x9910, RZ ;  /* 0x0000991004037816 */ /* 0x010fc800000000ff */
[----:B------:R-:W-:-:S13]  /*dc70*/  ISETP.NE.AND P0, PT, R3, 0x2, PT ;  /* 0x000000020300780c */ /* 0x000fda0003f05270 */
[----:B------:R-:W-:Y:S05]  /*dc80*/  @P0 BRA `(.L_x_223) ;  /* 0x0000000000040947 */ /* 0x000fea0003800000 */
[----:B------:R-:W-:Y:S01]  /*dc90*/  BPT.TRAP 0x1 ;  /* 0x000000040000795c */ /* 0x000fe20000300000 */
.L_x_223:
[----:B------:R-:W-:-:S13]  /*dca0*/  LOP3.LUT P0, RZ, R18, 0x2, RZ, 0xc0, !PT ;  /* 0x0000000212ff7812 */ /* 0x000fda000780c0ff */
[----:B------:R-:W-:Y:S05]  /*dcb0*/  @P0 BRA `(.L_x_224) ;  /* 0x0000000000040947 */ /* 0x000fea0003800000 */
[----:B------:R-:W-:Y:S01]  /*dcc0*/  BPT.TRAP 0x1 ;  /* 0x000000040000795c */ /* 0x000fe20000300000 */
.L_x_224:
[----:B------:R-:W3:Y:S01]  /*dcd0*/  LDL R4, [R1+0x4] ;  /* 0x0000040001047983 */ /* 0x000ee20000100800 */
[----:B------:R-:W-:Y:S01]  /*dce0*/  R2UR UR9, R2 ;  /* 0x00000000020972ca */ /* 0x000fe200000e0000 */
[----:B------:R-:W-:Y:S01]  /*dcf0*/  UIADD3 UR4, UP0, UR38, 0x370, URZ ;  /* 0x0000037026047890 */ /* 0x000fe2000ff1e03f */
[----:B------:R-:W-:Y:S01]  /*dd00*/  R2UR UR12, R16 ;  /* 0x00000000100c72ca */ /* 0x000fe200000e0000 */
[----:B------:R-:W0:Y:S01]  /*dd10*/  S2R R5, SR_CgaCtaId ;  /* 0x0000000000057919 */ /* 0x000e220000008800 */
[----:B-----5:R-:W-:Y:S01]  /*dd20*/  R2UR UR13, R0 ;  /* 0x00000000000d72ca */ /* 0x020fe200000e0000 */
[----:B------:R-:W-:Y:S01]  /*dd30*/  UMOV UR10, URZ ;  /* 0x0000003f000a7c82 */ /* 0x000fe20008000000 */
[----:B------:R-:W-:Y:S01]  /*dd40*/  UMOV UR16, 0x30000 ;  /* 0x0003000000107882 */ /* 0x000fe20000000000 */
[----:B------:R-:W4:Y:S01]  /*dd50*/  S2R R3, SR_CgaCtaId ;  /* 0x0000000000037919 */ /* 0x000f220000008800 */
[----:B------:R-:W-:Y:S01]  /*dd60*/  UMOV UR15, 0x40 ;  /* 0x00000040000f7882 */ /* 0x000fe20000000000 */
[----:B------:R-:W-:Y:S01]  /*dd70*/  PLOP3.LUT P0, PT, PT, PT, PT, 0x80, 0x0 ;  /* 0x000000000000781c */ /* 0x000fe20003f0f070 */
[----:B------:R-:W-:Y:S01]  /*dd80*/  IMAD.MOV.U32 R17, RZ, RZ, R0 ;  /* 0x000000ffff117224 */ /* 0x000fe200078e0000 */
[----:B------:R-:W-:-:S02]  /*dd90*/  LOP3.LUT R18, R18, 0xfffffff7, RZ, 0xc0, !PT ;  /* 0xfffffff712127812 */ /* 0x000fc400078ec0ff */
[----:B------:R-:W-:-:S09]  /*dda0*/  UIADD3 UR9, UR9, 0x34830, URZ ;  /* 0x0003483009097890 */ /* 0x000fd2000fffe03f */
[----:B------:R-:W-:Y:S02]  /*ddb0*/  @P0 LOP3.LUT R18, R18, 0x8, RZ, 0xfc, !PT ;  /* 0x0000000812120812 */ /* 0x000fe400078efcff */
[----:B0-----:R-:W-:Y:S02]  /*ddc0*/  LOP3.LUT R5, R5, 0x1, RZ, 0xc0, !PT ;  /* 0x0000000105057812 */ /* 0x001fe400078ec0ff */
[----:B----4-:R-:W-:-:S03]  /*ddd0*/  LOP3.LUT R3, R3, 0x1, RZ, 0xc0, !PT ;  /* 0x0000000103037812 */ /* 0x010fc600078ec0ff */
[----:B------:R-:W-:-:S04]  /*dde0*/  IMAD R5, R5, 0x1600, RZ ;  /* 0x0000160005057824 */ /* 0x000fc800078e02ff */
[----:B------:R-:W-:Y:S02]  /*ddf0*/  IMAD R2, R19, 0x5800, R5 ;  /* 0x0000580013027824 */ /* 0x000fe400078e0205 */
[----:B------:R-:W-:-:S03]  /*de00*/  IMAD R3, R3, 0x58, RZ ;  /* 0x0000005803037824 */ /* 0x000fc600078e02ff */
[----:B------:R-:W-:Y:S02]  /*de10*/  R2UR UR5, R2 ;  /* 0x00000000020572ca */ /* 0x000fe400000e0000 */
[----:B------:R-:W-:-:S11]  /*de20*/  R2UR UR7, R3 ;  /* 0x00000000030772ca */ /* 0x000fd600000e0000 */
[----:B------:R-:W-:Y:S02]  /*de30*/  ULEA UR6, UR5, UR36, 0x1 ;  /* 0x0000002405067291 */ /* 0x000fe4000f8e083f */
[----:B------:R-:W-:Y:S02]  /*de40*/  UIADD3.X UR5, URZ, UR39, URZ, UP0, !UPT ;  /* 0x000000273f057290 */ /* 0x000fe400087fe43f */
[----:B------:R-:W-:Y:S02]  /*de50*/  UIADD3 UR8, UR6, 0x1e400, URZ ;  /* 0x0001e40006087890 */ /* 0x000fe4000fffe03f */
[----:B------:R-:W-:-:S03]  /*de60*/  UIADD3 UR14, UR6, 0x23c00, URZ ;  /* 0x00023c00060e7890 */ /* 0x000fc6000fffe03f */
[----:B------:R-:W-:Y:S01]  /*de70*/  UMOV UR6, 0x0 ;  /* 0x0000000000067882 */ /* 0x000fe20000000000 */
[----:B---3--:R-:W-:-:S13]  /*de80*/  R2UR UR11, R4 ;  /* 0x00000000040b72ca */ /* 0x008fda00000e0000 */
[----:B------:R-:W-:-:S03]  /*de90*/  UIMAD UR11, UR11, 0xb0, UR7 ;  /* 0x000000b00b0b78a4 */ /* 0x000fc6000f8e0207 */
[----:B------:R-:W-:-:S06]  /*dea0*/  UMOV UR7, 0x14f00000 ;  /* 0x14f0000000077882 */ /* 0x000fcc0000000000 */
[----:B------:R0:W-:Y:S02]  /*deb0*/  UTMALDG.4D.MULTICAST [UR8], [UR4], UR16, desc[UR6] ;  /* 0x00000608040073b4 */ /* 0x0001e40008019810 */
[----:B0-----:R-:W-:Y:S01]  /*dec0*/  UMOV UR8, UR14 ;  /* 0x0000000e00087c82 */ /* 0x001fe20008000000 */
[----:B------:R-:W-:Y:S02]  /*ded0*/  UMOV UR10, UR15 ;  /* 0x0000000f000a7c82 */ /* 0x000fe40008000000 */
[----:B------:R3:W-:Y:S02]  /*dee0*/  UTMALDG.4D.MULTICAST [UR8], [UR4], UR16, desc[UR6] ;  /* 0x00000608040073b4 */ /* 0x0007e40008019810 */
[----:B---3--:R-:W-:Y:S01]  /*def0*/  NOP ;  /* 0x0000000000007918 */ /* 0x008fe20000000000 */
.L_x_219:
        /* <DEDUP_REMOVED lines=10> */
[----:B0-----:R-:W-:Y:S02]  /*dfa0*/  IMAD.U32 R4, RZ, RZ, UR6 ;  /* 0x00000006ff047e24 */ /* 0x001fe4000f8e00ff */
[----:B------:R-:W0:Y:S01]  /*dfb0*/  LDC.64 R2, c[0x4][R2] ;  /* 0x0100000002027b82 */ /* 0x000e220000000a00 */
[----:B------:R-:W-:Y:S02]  /*dfc0*/  IMAD.U32 R5, RZ, RZ, UR7 ;  /* 0x00000007ff057e24 */ /* 0x000fe4000f8e00ff */
[----:B------:R-:W-:Y:S02]  /*dfd0*/  IMAD.U32 R6, RZ, RZ, UR8 ;  /* 0x00000008ff067e24 */ /* 0x000fe4000f8e00ff */
[----:B------:R-:W-:-:S02]  /*dfe0*/  IMAD.U32 R7, RZ, RZ, UR9 ;  /* 0x00000009ff077e24 */ /* 0x000fc4000f8e00ff */
[----:B------:R-:W-:Y:S02]  /*dff0*/  IMAD.U32 R10, RZ, RZ, UR4 ;  /* 0x00000004ff0a7e24 */ /* 0x000fe4000f8e00ff */
[----:B------:R-:W-:Y:S02]  /*e000*/  IMAD.U32 R11, RZ, RZ, UR5 ;  /* 0x00000005ff0b7e24 */ /* 0x000fe4000f8e00ff */
[----:B-1----:R-:W-:Y:S02]  /*e010*/  IMAD.MOV.U32 R8, RZ, RZ, 0x70 ;  /* 0x00000070ff087424 */ /* 0x002fe400078e00ff */
[----:B------:R-:W-:Y:S02]  /*e020*/  IMAD.MOV.U32 R12, RZ, RZ, 0x1 ;  /* 0x00000001ff0c7424 */ /* 0x000fe400078e00ff */
[----:B------:R-:W-:-:S07]  /*e030*/  IMAD.MOV.U32 R13, RZ, RZ, RZ ;  /* 0x000000ffff0d7224 */ /* 0x000fce00078e00ff */
[----:B------:R-:W-:-:S07]  /*e040*/  LEPC R20, `(.L_x_225) ;  /* 0x000000001014794e */ /* 0x000fce0000000000 */
[----:B0-2---:R-:W-:Y:S05]  /*e050*/  CALL.ABS.NOINC R2 ;  /* 0x0000000002007343 */ /* 0x005fea0003c00000 */
.L_x_225:
[----:B0-----:R-:W3:Y:S01]  /*e060*/  LDL.LU R4, [R1+0x14] ;  /* 0x0000140001047983 */ /* 0x001ee20000300800 */
[----:B-1----:R-:W-:Y:S01]  /*e070*/  SHF.R.S32.HI R0, RZ, 0x1f, R16 ;  /* 0x0000001fff007819 */ /* 0x002fe20000011410 */
[----:B------:R-:W-:Y:S01]  /*e080*/  ULDC.64 UR4, c[0x0][0x2d8] ;  /* 0x0000b60000047ab9 */ /* 0x000fe20000000a00 */
[----:B------:R-:W0:Y:S01]  /*e090*/  LDC R8, c[0x0][0x448] ;  /* 0x00011200ff087b82 */ /* 0x000e220000000800 */
[----:B------:R-:W4:Y:S01]  /*e0a0*/  LDL.LU R7, [R1+0x1c] ;  /* 0x00001c0001077983 */ /* 0x000f220000300800 */
[----:B------:R-:W-:-:S03]  /*e0b0*/  ULDC.64 UR6, c[0x0][0x280] ;  /* 0x0000a00000067ab9 */ /* 0x000fc60000000a00 */
[----:B------:R-:W2:Y:S01]  /*e0c0*/  LDL R5, [R1+0x28] ;  /* 0x0000280001057983 */ /* 0x000ea20000100800 */
        /* <DEDUP_REMOVED lines=10> */
[----:B---3--:R-:W-:Y:S01]  /*e170*/  SHF.R.S32.HI R0, RZ, 0x1f, R4 ;  /* 0x0000001fff007819 */ /* 0x008fe20000011404 */
[----:B------:R-:W-:-:S04]  /*e180*/  IMAD.WIDE.U32 R2, R4, UR4, R2 ;  /* 0x0000000404027c25 */ /* 0x000fc8000f8e0002 */
[----:B------:R-:W-:Y:S01]  /*e190*/  IMAD R0, R0, UR4, RZ ;  /* 0x0000000400007c24 */ /* 0x000fe2000f8e02ff */
[----:B------:R-:W-:-:S03]  /*e1a0*/  ULDC UR4, c[0x0][0xc38] ;  /* 0x00030e0000047ab9 */ /* 0x000fc60000000800 */
[----:B------:R-:W-:Y:S02]  /*e1b0*/  IMAD R0, R4, UR5, R0 ;  /* 0x0000000504007c24 */ /* 0x000fe4000f8e0200 */
[----:B------:R-:W1:Y:S02]  /*e1c0*/  S2R R4, SR_TID.X ;  /* 0x0000000000047919 */ /* 0x000e640000002100 */
[----:B------:R-:W-:Y:S02]  /*e1d0*/  IMAD.IADD R3, R3, 0x1, R0 ;  /* 0x0000000103037824 */ /* 0x000fe400078e0200 */
[----:B----4-:R-:W-:Y:S02]  /*e1e0*/  IMAD.MOV R0, RZ, RZ, -R7 ;  /* 0x000000ffff007224 */ /* 0x010fe400078e0a07 */
[----:B------:R-:W3:Y:S02]  /*e1f0*/  @P0 LDC R7, c[0x0][0x450] ;  /* 0x00011400ff070b82 */ /* 0x000ee40000000800 */
[----:B--2---:R-:W-:Y:S01]  /*e200*/  IMAD R0, R0, UR4, R5 ;  /* 0x0000000400007c24 */ /* 0x004fe2000f8e0205 */
        /* <DEDUP_REMOVED lines=11> */
[----:B---3--:R-:W-:-:S05]  /*e2c0*/  @P0 SHF.R.U32.HI R4, RZ, R7, R6 ;  /* 0x00000007ff040219 */ /* 0x008fca0000011606 */
[----:B------:R-:W-:Y:S02]  /*e2d0*/  IMAD.MOV R6, RZ, RZ, -R4 ;  /* 0x000000ffff067224 */ /* 0x000fe400078e0a04 */
[----:B------:R-:W-:-:S04]  /*e2e0*/  IMAD.WIDE.U32 R2, R4, UR4, R2 ;  /* 0x0000000404027c25 */ /* 0x000fc8000f8e0002 */
[----:B------:R-:W-:Y:S01]  /*e2f0*/  IMAD R0, R8, R6, R0 ;  /* 0x0000000608007224 */ /* 0x000fe200078e0200 */
[----:B------:R-:W-:-:S05]  /*e300*/  SHF.R.S32.HI R6, RZ, 0x1f, R4 ;  /* 0x0000001fff067819 */ /* 0x000fca0000011404 */
[----:B------:R-:W-:Y:S02]  /*e310*/  IMAD R6, R6, UR4, RZ ;  /* 0x0000000406067c24 */ /* 0x000fe4000f8e02ff */
[----:B-1----:R-:W-:Y:S02]  /*e320*/  IMAD.SHL.U32 R9, R9, 0x8, RZ ;  /* 0x0000000809097824 */ /* 0x002fe400078e00ff */
[----:B------:R-:W-:Y:S01]  /*e330*/  IMAD R4, R4, UR5, R6 ;  /* 0x0000000504047c24 */ /* 0x000fe2000f8e0206 */
[----:B------:R-:W-:Y:S02]  /*e340*/  ULDC.64 UR4, c[0x0][0x2c8] ;  /* 0x0000b20000047ab9 */ /* 0x000fe40000000a00 */
[----:B------:R-:W-:Y:S01]  /*e350*/  LOP3.LUT R9, R9, 0x38, RZ, 0xc0, !PT ;  /* 0x0000003809097812 */ /* 0x000fe200078ec0ff */
[----:B------:R-:W-:Y:S01]  /*e360*/  IMAD.IADD R3, R3, 0x1, R4 ;  /* 0x0000000103037824 */ /* 0x000fe200078e0204 */
[----:B------:R-:W-:Y:S02]  /*e370*/  SHF.R.S32.HI R4, RZ, 0x1f, R0 ;  /* 0x0000001fff047819 */ /* 0x000fe40000011400 */
[----:B------:R-:W-:Y:S01]  /*e380*/  LOP3.LUT R9, R9, 0x40, RZ, 0xfc, !PT ;  /* 0x0000004009097812 */ /* 0x000fe200078efcff */
[----:B------:R-:W-:-:S04]  /*e390*/  IMAD.WIDE.U32 R2, R0, UR4, R2 ;  /* 0x0000000400027c25 */ /* 0x000fc8000f8e0002 */
[----:B------:R-:W-:Y:S01]  /*e3a0*/  IMAD R4, R4, UR4, RZ ;  /* 0x0000000404047c24 */ /* 0x000fe2000f8e02ff */
[----:B------:R-:W-:Y:S02]  /*e3b0*/  ULDC UR4, c[0x0][0x2b8] ;  /* 0x0000ae0000047ab9 */ /* 0x000fe40000000800 */
        /* <DEDUP_REMOVED lines=13> */
[----:B------:R-:W1:Y:S01]  /*e490*/  SHFL.IDX PT, R7, R0, RZ, 0x181f ;  /* 0x00181fff00077589 */ /* 0x000e6200000e0000 */
[----:B0-----:R-:W-:-:S04]  /*e4a0*/  LOP3.LUT R6, R6, 0x7f, RZ, 0xc0, !PT ;  /* 0x0000007f06067812 */ /* 0x001fc800078ec0ff */
[----:B------:R-:W-:Y:S02]  /*e4b0*/  SHF.R.U32.HI R11, RZ, 0x3, R6 ;  /* 0x00000003ff0b7819 */ /* 0x000fe40000011606 */
[----:B------:R-:W0:Y:S03]  /*e4c0*/  SHFL.IDX PT, R6, R2, RZ, 0x181f ;  /* 0x00181fff02067589 */ /* 0x000e2600000e0000 */
[----:B------:R-:W-:-:S04]  /*e4d0*/  IMAD.IADD R4, R11, 0x1, R5 ;  /* 0x000000010b047824 */ /* 0x000fc800078e0205 */
[C---:B------:R-:W-:Y:S01]  /*e4e0*/  VIADD R5, R4.reuse, 0x10 ;  /* 0x0000001004057836 */ /* 0x040fe20000000000 */
[----:B------:R-:W-:-:S13]  /*e4f0*/  ISETP.GE.AND P2, PT, R4, R3, PT ;  /* 0x000000030400720c */ /* 0x000fda0003f46270 */
[----:B-1----:R-:W-:-:S05]  /*e500*/  @!P2 LEA R7, P3, R10, R7, 0x1 ;  /* 0x000000070a07a211 */ /* 0x002fca00078608ff */
[----:B0-----:R-:W-:-:S05]  /*e510*/  @!P2 IMAD.X R6, RZ, RZ, R6, P3 ;  /* 0x000000ffff06a224 */ /* 0x001fca00018e0606 */
[----:B------:R-:W-:-:S04]  /*e520*/  @!P2 LOP3.LUT R7, R7, R6, RZ, 0x3c, !PT ;  /* 0x000000060707a212 */ /* 0x000fc800078e3cff */
[----:B------:R-:W-:-:S04]  /*e530*/  @!P2 LOP3.LUT R6, R7, R6, RZ, 0x3c, !PT ;  /* 0x000000060706a212 */ /* 0x000fc800078e3cff */
[----:B------:R-:W-:-:S05]  /*e540*/  @!P2 LOP3.LUT R7, R7, R6, RZ, 0x3c, !PT ;  /* 0x000000060707a212 */ /* 0x000fca00078e3cff */
[----:B------:R-:W-:Y:S01]  /*e550*/  @!PT LDS RZ, [RZ] ;  /* 0x00000000fffff984 */ /* 0x000fe20000000800 */
[----:B-----5:R-:W-:Y:S04]  /*e560*/  @!P2 LDGSTS.E.BYPASS.LTC128B.128 [R9+0x16400], desc[UR6][R6.64], !P0 ;  /* 0x164000000609afae */ /* 0x020fe8000c101d46 */
[----:B------:R0:W-:Y:S01]  /*e570*/  @!P2 LDGSTS.E.BYPASS.LTC128B.128 [R9+0x1a400], desc[UR6][R6.64+0x80], !P1 ;  /* 0x1a4000800609afae */ /* 0x0001e2000c901d46 */
[----:B------:R-:W-:-:S03]  /*e580*/  ISETP.GE.AND P2, PT, R5, R3, PT ;  /* 0x000000030500720c */ /* 0x000fc60003f46270 */
[----:B------:R-:W1:Y:S04]  /*e590*/  SHFL.IDX PT, R5, R0, 0x1, 0x181f ;  /* 0x00381f0000057f89 */ /* 0x000e6800000e0000 */
[----:B0-----:R-:W0:Y:S06]  /*e5a0*/  SHFL.IDX PT, R6, R2, 0x1, 0x181f ;  /* 0x00381f0002067f89 */ /* 0x001e2c00000e0000 */
[----:B-1----:R-:W-:-:S05]  /*e5b0*/  @!P2 LEA R5, P3, R10, R5, 0x1 ;  /* 0x000000050a05a211 */ /* 0x002fca00078608ff */
[----:B0-----:R-:W-:-:S04]  /*e5c0*/  @!P2 IMAD.X R6, RZ, RZ, R6, P3 ;  /* 0x000000ffff06a224 */ /* 0x001fc800018e0606 */
[----:B------:R-:W-:Y:S02]  /*e5d0*/  @!P2 IMAD.MOV.U32 R7, RZ, RZ, R6 ;  /* 0x000000ffff07a224 */ /* 0x000fe400078e0006 */
[----:B------:R-:W-:Y:S02]  /*e5e0*/  @!P2 IMAD.MOV.U32 R6, RZ, RZ, R5 ;  /* 0x000000ffff06a224 */ /* 0x000fe400078e0005 */
[----:B------:R-:W-:-:S03]  /*e5f0*/  VIADD R5, R4, 0x20 ;  /* 0x0000002004057836 */ /* 0x000fc60000000000 */
[----:B------:R-:W-:Y:S04]  /*e600*/  @!P2 LDGSTS.E.BYPASS.LTC128B.128 [R9+0x16c00], desc[UR6][R6.64], !P0 ;  /* 0x16c000000609afae */ /* 0x000fe8000c101d46 */
        /* <DEDUP_REMOVED lines=43> */
[----:B------:R-:W-:Y:S04]  /*e8c0*/  SHFL.IDX PT, R0, R0, 0x7, 0x181f ;  /* 0x00f81f0000007f89 */ /* 0x000fe800000e0000 */
[----:B0-----:R-:W0:Y:S02]  /*e8d0*/  SHFL.IDX PT, R6, R2, 0x6, 0x181f ;  /* 0x00d81f0002067f89 */ /* 0x001e2400000e0000 */
[----:B-1----:R-:W-:-:S05]  /*e8e0*/  @!P2 LEA R5, P3, R10, R5, 0x1 ;  /* 0x000000050a05a211 */ /* 0x002fca00078608ff */
[----:B0-----:R-:W-:-:S04]  /*e8f0*/  @!P2 IMAD.X R6, RZ, RZ, R6, P3 ;  /* 0x000000ffff06a224 */ /* 0x001fc800018e0606 */
[----:B------:R-:W-:Y:S02]  /*e900*/  @!P2 IMAD.MOV.U32 R7, RZ, RZ, R6 ;  /* 0x000000ffff07a224 */ /* 0x000fe400078e0006 */
[----:B------:R-:W-:Y:S02]  /*e910*/  @!P2 IMAD.MOV.U32 R6, RZ, RZ, R5 ;  /* 0x000000ffff06a224 */ /* 0x000fe400078e0005 */
[----:B------:R0:W1:Y:S04]  /*e920*/  SHFL.IDX PT, R5, R2, 0x7, 0x181f ;  /* 0x00f81f0002057f89 */ /* 0x00006800000e0000 */
[----:B------:R0:W-:Y:S04]  /*e930*/  @!P2 LDGSTS.E.BYPASS.LTC128B.128 [R9+0x19400], desc[UR6][R6.64], !P0 ;  /* 0x194000000609afae */ /* 0x0001e8000c101d46 */
[----:B------:R0:W-:Y:S02]  /*e940*/  @!P2 LDGSTS.E.BYPASS.LTC128B.128 [R9+0x1d400], desc[UR6][R6.64+0x80], !P1 ;  /* 0x1d4000800609afae */ /* 0x0001e4000c901d46 */
.L_x_332:
[----:B------:R-:W-:Y:S01]  /*e950*/  VIADD R4, R4, 0x70 ;  /* 0x0000007004047836 */ /* 0x000fe20000000000 */
[----:B------:R-:W-:Y:S04]  /*e960*/  BSSY B0, `(.L_x_227) ;  /* 0x000000b000007945 */ /* 0x000fe80003800000 */
[----:B------:R-:W-:-:S13]  /*e970*/  ISETP.GE.AND P2, PT, R4, R3, PT ;  /* 0x000000030400720c */ /* 0x000fda0003f46270 */
[----:B------:R-:W-:Y:S05]  /*e980*/  @P2 BRA `(.L_x_228) ;  /* 0x0000000000202947 */ /* 0x000fea0003800000 */
[----:B0-----:R-:W-:Y:S01]  /*e990*/  LEA R2, P2, R10, R0, 0x1 ;  /* 0x000000000a027211 */ /* 0x001fe200078408ff */
[----:B------:R-:W-:-:S04]  /*e9a0*/  ULDC.64 UR4, c[0x0][0x208] ;  /* 0x0000820000047ab9 */ /* 0x000fc80000000a00 */
[----:B-1----:R-:W-:-:S05]  /*e9b0*/  IMAD.X R3, RZ, RZ, R5, P2 ;  /* 0x000000ffff037224 */ /* 0x002fca00010e0605 */
[----:B------:R-:W-:Y:S01]  /*e9c0*/  @!PT LDS RZ, [RZ] ;  /* 0x00000000fffff984 */ /* 0x000fe20000000800 */
[----:B------:R-:W-:Y:S01]  /*e9d0*/  @!PT LDS RZ, [RZ] ;  /* 0x00000000fffff984 */ /* 0x000fe20000000800 */
[----:B------:R-:W-:Y:S01]  /*e9e0*/  @!PT LDS RZ, [RZ] ;  /* 0x00000000fffff984 */ /* 0x000fe20000000800 */
[----:B------:R2:W-:Y:S04]  /*e9f0*/  LDGSTS.E.BYPASS.LTC128B.128 [R9+0x19c00], desc[UR4][R2.64], !P0 ;  /* 0x19c0000002097fae */ /* 0x0005e8000c101d44 */
[----:B------:R2:W-:Y:S02]  /*ea00*/  LDGSTS.E.BYPASS.LTC128B.128 [R9+0x1dc00], desc[UR4][R2.64+0x80], !P1 ;  /* 0x1dc0008002097fae */ /* 0x0005e4000c901d44 */
.L_x_228:
[----:B------:R-:W-:Y:S05]  /*ea10*/  BSYNC B0 ;  /* 0x0000000000007941 */ /* 0x000fea0003800000 */
.L_x_227:
[----:B0-2---:R-:W2:Y:S01]  /*ea20*/  LDL R2, [R1+0x34] ;  /* 0x0000340001027983 */ /* 0x005ea20000100800 */
[----:B------:R-:W-:Y:S01]  /*ea30*/  NOP ;  /* 0x0000000000007918 */ /* 0x000fe20000000000 */
[----:B------:R-:W-:Y:S02]  /*ea40*/  SYNCS.ARRIVE.TRANS64.RED.A0T1 RZ, [UR36+0x34800], RZ ;  /* 0x034800ffffff79a7 */ /* 0x000fe40008200424 */
[----:B------:R-:W-:Y:S01]  /*ea50*/  ARRIVES.LDGSTSBAR.64.TRANSCNT [UR36+0x34800] ;  /* 0x03480000ff0079b0 */ /* 0x000fe20008000aa4 */
[----:B--2---:R-:W-:-:S04]  /*ea60*/  LOP3.LUT R0, R2, 0x1, RZ, 0xc, !PT ;  /* 0x0000000102007812 */ /* 0x004fc800078e0cff */
[----:B------:R-:W-:Y:S01]  /*ea70*/  SHF.L.U32 R0, R0, 0x1f, RZ ;  /* 0x0000001f00007819 */ /* 0x000fe200000006ff */
[----:B------:R-:W-:Y:S01]  /*ea80*/  NOP ;  /* 0x0000000000007918 */ /* 0x000fe20000000000 */
[----:B------:R-:W2:Y:S01]  /*ea90*/  LDL.LU R2, [R1+0x30] ;  /* 0x0000300001027983 */ /* 0x000ea20000300800 */
[----:B------:R-:W-:Y:S01]  /*eaa0*/  SYNCS.ARRIVE.TRANS64.A1T0 RZ, [UR36+0x34800], RZ ;  /* 0x034800ffffff79a7 */ /* 0x000fe20008100024 */
[----:B------:R-:W-:Y:S01]  /*eab0*/  BSSY B0, `(.L_x_229) ;  /* 0x0000004000007945 */ /* 0x000fe20003800000 */
[----:B------:R-:W0:Y:S01]  /*eac0*/  SYNCS.PHASECHK.TRANS64.TRYWAIT P0, [UR36+0x34820], R0 ;  /* 0x03482000ff0075a7 */ /* 0x000e220008000164 */
[----:B--2---:R-:W-:Y:S02]  /*ead0*/  ISETP.GE.AND P1, PT, R2, 0xb1, PT ;  /* 0x000000b10200780c */ /* 0x004fe40003f26270 */
[----:B0-----:R-:W-:Y:S11]  /*eae0*/  @!P0 BRA `(.L_x_230) ;  /* 0x00000038001c8947 */ /* 0x001ff60003800000 */
.L_x_333:
[----:B------:R-:W-:Y:S05]  /*eaf0*/  BSYNC B0 ;  /* 0x0000000000007941 */ /* 0x000fea0003800000 */
.L_x_229:
[----:B------:R-:W-:Y:S05]  /*eb00*/  @!P1 BRA `(.L_x_231) ;  /* 0x00000020002c9947 */ /* 0x000fea0003800000 */
[----:B------:R-:W2:Y:S01]  /*eb10*/  LDL R2, [R1+0x24] ;  /* 0x0000240001027983 */ /* 0x000ea20000100800 */
[----:B0-----:R-:W-:Y:S02]  /*eb20*/  IMAD.MOV.U32 R0, RZ, RZ, 0x1 ;  /* 0x00000001ff007424 */ /* 0x001fe400078e00ff */
[----:B--2---:R-:W-:-:S05]  /*eb30*/  IMAD.MOV R9, RZ, RZ, -R2 ;  /* 0x000000ffff097224 */ /* 0x004fca00078e0a02 */
[----:B------:R-:W-:-:S05]  /*eb40*/  VIADDMNMX R9, R9, R0, 0xffffffff, !PT ;  /* 0xffffffff09097446 */ /* 0x000fca0007800100 */
[----:B------:R-:W-:-:S05]  /*eb50*/  IMAD.IADD R0, R2, 0x1, R9 ;  /* 0x0000000102007824 */ /* 0x000fca00078e0209 */
[----:B------:R-:W-:-:S04]  /*eb60*/  LOP3.LUT R0, R0, 0x1, RZ, 0xc0, !PT ;  /* 0x0000000100007812 */ /* 0x000fc800078ec0ff */
[----:B------:R-:W-:Y:S01]  /*eb70*/  ISETP.NE.U32.AND P0, PT, R0, 0x1, PT ;  /* 0x000000010000780c */ /* 0x000fe20003f05070 */
[----:B------:R-:W-:-:S12]  /*eb80*/  VIADD R0, R2, 0xfffffffe ;  /* 0xfffffffe02007836 */ /* 0x000fd80000000000 */
[----:B------:R-:W-:Y:S05]  /*eb90*/  @P0 BRA `(.L_x_232) ;  /* 0x0000000800ac0947 */ /* 0x000fea0003800000 */
[----:B------:R-:W2:Y:S01]  /*eba0*/  LDL R2, [R1] ;  /* 0x0000000001027983 */ /* 0x000ea20000100800 */
[----:B------:R-:W-:Y:S01]  /*ebb0*/  LOP3.LUT P2, RZ, R18, 0x8, RZ, 0xc0, !PT ;  /* 0x0000000812ff7812 */ /* 0x000fe2000784c0ff */
[----:B------:R-:W-:Y:S01]  /*ebc0*/  VIADD R6, R19, 0x1 ;  /* 0x0000000113067836 */ /* 0x000fe20000000000 */
[----:B------:R-:W-:Y:S04]  /*ebd0*/  BSSY B0, `(.L_x_233) ;  /* 0x00000a3000007945 */ /* 0x000fe80003800000 */
[----:B------:R-:W-:-:S04]  /*ebe0*/  ISETP.NE.AND P0, PT, R6, 0x2, PT ;  /* 0x000000020600780c */ /* 0x000fc80003f05270 */
[----:B------:R-:W-:Y:S02]  /*ebf0*/  SEL R8, RZ, 0x1, P0 ;  /* 0x00000001ff087807 */ /* 0x000fe40000000000 */
[----:B------:R-:W-:Y:S02]  /*ec00*/  SEL R6, R6, RZ, P0 ;  /* 0x000000ff06067207 */ /* 0x000fe40000000000 */
[----:B--2---:R-:W-:Y:S01]  /*ec10*/  LOP3.LUT R8, R2, R8, RZ, 0x3c, !PT ;  /* 0x0000000802087212 */ /* 0x004fe200078e3cff */
[----:B------:R-:W-:Y:S06]  /*ec20*/  @!P2 BRA `(.L_x_234) ;  /* 0x000000080074a947 */ /* 0x000fec0003800000 */
[----:B------:R-:W-:Y:S01]  /*ec30*/  LOP3.LUT P2, RZ, R18, 0x4, RZ, 0xc0, !PT ;  /* 0x0000000412ff7812 */ /* 0x000fe2000784c0ff */
[----:B------:R-:W-:-:S12]  /*ec40*/  IMAD.MOV.U32 R4, RZ, RZ, R17 ;  /* 0x000000ffff047224 */ /* 0x000fd800078e0011 */
[----:B------:R-:W-:Y:S05]  /*ec50*/  @!P2 BRA `(.L_x_235) ;  /* 0x000000000054a947 */ /* 0x000fea0003800000 */
[----:B------:R-:W2:Y:S01]  /*ec60*/  LDL R10, [R1+0xc] ;  /* 0x00000c00010a7983 */ /* 0x000ea20000100800 */
[----:B-1----:R-:W0:Y:S01]  /*ec70*/  LDC R5, c[0x0][0x43c] ;  /* 0x00010f00ff057b82 */ /* 0x002e220000000800 */
[----:B------:R-:W-:Y:S02]  /*ec80*/  ULDC.64 UR4, c[0x0][0x428] ;  /* 0x00010a0000047ab9 */ /* 0x000fe40000000a00 */
[----:B------:R-:W3:Y:S01]  /*ec90*/  LDL R7, [R1+0x8] ;  /* 0x0000080001077983 */ /* 0x000ee20000100800 */
        /* <DEDUP_REMOVED lines=17> */
.L_x_235:
[----:B------:R-:W-:Y:S01]  /*edb0*/  LEA R3, R6, UR36, 0x3 ;  /* 0x0000002406037c11 */ /* 0x000fe2000f8e18ff */
[----:B------:R-:W-:Y:S01]  /*edc0*/  BSSY B1, `(.L_x_236) ;  /* 0x0000004000017945 */ /* 0x000fe20003800000 */
[----:B------:R-:W-:-:S04]  /*edd0*/  SHF.L.U32 R2, R8, 0x1f, RZ ;  /* 0x0000001f08027819 */ /* 0x000fc800000006ff */
[----:B------:R-:W2:Y:S02]  /*ede0*/  SYNCS.PHASECHK.TRANS64.TRYWAIT P0, [R3+URZ+0x34840], R2 ;  /* 0x03484002030075a7 */ /* 0x000ea4000800017f */
[----:B--2---:R-:W-:Y:S05]  /*edf0*/  @!P0 BRA `(.L_x_237) ;  /* 0x0000003400708947 */ /* 0x004fea0003800000 */
.L_x_334:
[----:B------:R-:W-:Y:S05]  /*ee00*/  BSYNC B1 ;  /* 0x0000000000017941 */ /* 0x000fea0003800000 */
.L_x_236:
[----:B01----:R-:W3:Y:S01]  /*ee10*/  LDL R5, [R1+0x18] ;  /* 0x0000180001057983 */ /* 0x003ee20000100800 */
[----:B------:R-:W0:Y:S02]  /*ee20*/  S2R R7, SR_TID.X ;  /* 0x0000000000077919 */ /* 0x000e240000002100 */
[----:B0-----:R-:W-:-:S04]  /*ee30*/  LOP3.LUT R7, R7, 0x7f, RZ, 0xc0, !PT ;  /* 0x0000007f07077812 */ /* 0x001fc800078ec0ff */
[----:B------:R-:W-:-:S13]  /*ee40*/  ISETP.NE.AND P0, PT, R7, RZ, PT ;  /* 0x000000ff0700720c */ /* 0x000fda0003f05270 */
[----:B--2---:R-:W-:-:S04]  /*ee50*/  @!P0 IMAD.MOV.U32 R2, RZ, RZ, 0xb000 ;  /* 0x0000b000ff028424 */ /* 0x004fc800078e00ff */
[----:B------:R3:W-:Y:S02]  /*ee60*/  @!P0 SYNCS.ARRIVE.TRANS64 RZ, [R3+URZ+0x34830], R2 ;  /* 0x0348300203ff89a7 */ /* 0x0007e4000800003f */
[----:B---3--:R-:W-:-:S04]  /*ee70*/  PRMT R2, R5, 0x9910, RZ ;  /* 0x0000991005027816 */ /* 0x008fc800000000ff */
[----:B------:R-:W-:-:S13]  /*ee80*/  ISETP.NE.AND P1, PT, R2, 0x2, PT ;  /* 0x000000020200780c */ /* 0x000fda0003f25270 */
[----:B------:R-:W-:Y:S05]  /*ee90*/  @P1 BRA `(.L_x_238) ;  /* 0x0000000000041947 */ /* 0x000fea0003800000 */
[----:B------:R-:W-:Y:S01]  /*eea0*/  BPT.TRAP 0x1 ;  /* 0x000000040000795c */ /* 0x000fe20000300000 */
.L_x_238:
[----:B------:R-:W-:Y:S01]  /*eeb0*/  LOP3.LUT P0, RZ, R18, 0x2, RZ, 0xc0, !PT ;  /* 0x0000000212ff7812 */ /* 0x000fe2000780c0ff */
[----:B------:R-:W-:-:S12]  /*eec0*/  BSSY B1, `(.L_x_239) ;  /* 0x0000003000017945 */ /* 0x000fd80003800000 */
[----:B------:R-:W-:Y:S05]  /*eed0*/  @P0 BRA `(.L_x_240) ;  /* 0x0000000000040947 */ /* 0x000fea0003800000 */
[----:B------:R-:W-:Y:S01]  /*eee0*/  BPT.TRAP 0x1 ;  /* 0x000000040000795c */ /* 0x000fe20000300000 */
.L_x_240:
[----:B------:R-:W-:Y:S05]  /*eef0*/  BSYNC B1 ;  /* 0x0000000000017941 */ /* 0x000fea0003800000 */
.L_x_239:
[----:B------:R-:W0:Y:S01]  /*ef00*/  S2R R2, SR_CgaCtaId ;  /* 0x0000000000027919 */ /* 0x000e220000008800 */
[----:B------:R-:W-:Y:S01]  /*ef10*/  IMAD.MOV.U32 R10, RZ, RZ, RZ ;  /* 0x000000ffff0a7224 */ /* 0x000fe200078e00ff */
[----:B------:R-:W-:Y:S01]  /*ef20*/  UIADD3 UR4, UP0, UR38, 0x370, URZ ;  /* 0x0000037026047890 */ /* 0x000fe2000ff1e03f */
[----:B------:R-:W-:Y:S01]  /*ef30*/  PLOP3.LUT P0, PT, PT, PT, PT, 0x80, 0x0 ;  /* 0x000000000000781c */ /* 0x000fe20003f0f070 */
[----:B------:R-:W-:Y:S01]  /*ef40*/  VIADD R3, R3, 0x34830 ;  /* 0x0003483003037836 */ /* 0x000fe20000000000 */
[----:B------:R-:W-:Y:S01]  /*ef50*/  UMOV UR6, 0x30000 ;  /* 0x0003000000067882 */ /* 0x000fe20000000000 */
[----:B------:R-:W-:Y:S01]  /*ef60*/  R2UR UR10, R10 ;  /* 0x000000000a0a72ca */ /* 0x000fe200000e0000 */
[----:B------:R-:W-:Y:S01]  /*ef70*/  UIADD3.X UR5, URZ, UR39, URZ, UP0, !UPT ;  /* 0x000000273f057290 */ /* 0x000fe200087fe43f */
[----:B------:R-:W-:Y:S01]  /*ef80*/  UMOV UR14, 0x0 ;  /* 0x00000000000e7882 */ /* 0x000fe20000000000 */
[----:B------:R-:W-:Y:S01]  /*ef90*/  UMOV UR15, 0x14f00000 ;  /* 0x14f00000000f7882 */ /* 0x000fe20000000000 */
[----:B0-----:R-:W-:-:S05]  /*efa0*/  LOP3.LUT R2, R2, 0x1, RZ, 0xc0, !PT ;  /* 0x0000000102027812 */ /* 0x001fca00078ec0ff */
[----:B------:R-:W-:-:S04]  /*efb0*/  IMAD R2, R2, 0x1600, RZ ;  /* 0x0000160002027824 */ /* 0x000fc800078e02ff */
[----:B------:R-:W-:Y:S02]  /*efc0*/  IMAD R7, R6, 0x5800, R2 ;  /* 0x0000580006077824 */ /* 0x000fe400078e0202 */
[----:B------:R-:W0:Y:S03]  /*efd0*/  S2R R2, SR_CgaCtaId ;  /* 0x0000000000027919 */ /* 0x000e260000008800 */
[----:B------:R-:W-:-:S05]  /*efe0*/  LEA R7, R7, UR36, 0x1 ;  /* 0x0000002407077c11 */ /* 0x000fca000f8e08ff */
[----:B------:R-:W-:Y:S01]  /*eff0*/  VIADD R5, R7, 0x1e400 ;  /* 0x0001e40007057836 */ /* 0x000fe20000000000 */
[----:B0-----:R-:W-:-:S05]  /*f000*/  LOP3.LUT R2, R2, 0x1, RZ, 0xc0, !PT ;  /* 0x0000000102027812 */ /* 0x001fca00078ec0ff */
[----:B------:R-:W-:-:S04]  /*f010*/  IMAD R2, R2, 0x58, RZ ;  /* 0x0000005802027824 */ /* 0x000fc800078e02ff */
[----:B------:R-:W-:-:S07]  /*f020*/  IMAD R2, R0, 0xb0, R2 ;  /* 0x000000b000027824 */ /* 0x000fce00078e0202 */
.L_x_241:
        /* <DEDUP_REMOVED lines=8> */
[----:B------:R0:W-:Y:S02]  /*f0b0*/  UTMALDG.4D.MULTICAST [UR8], [UR4], UR6, desc[UR14] ;  /* 0x00000e08040073b4 */ /* 0x0001e40008019806 */
[----:B0-----:R-:W-:Y:S05]  /*f0c0*/  @P0 BRA.U.ANY `(.L_x_241) ;  /* 0xfffffffd00d80947 */ /* 0x001fea000393ffff */
[----:B------:R-:W-:Y:S01]  /*f0d0*/  IMAD.MOV.U32 R11, RZ, RZ, 0x40 ;  /* 0x00000040ff0b7424 */ /* 0x000fe200078e00ff */
[----:B------:R-:W-:Y:S01]  /*f0e0*/  PLOP3.LUT P0, PT, PT, PT, PT, 0x80, 0x0 ;  /* 0x000000000000781c */ /* 0x000fe20003f0f070 */
[----:B------:R-:W-:Y:S01]  /*f0f0*/  VIADD R5, R7, 0x23c00 ;  /* 0x00023c0007057836 */ /* 0x000fe20000000000 */
[----:B------:R-:W-:Y:S01]  /*f100*/  UMOV UR6, 0x30000 ;  /* 0x0003000000067882 */ /* 0x000fe20000000000 */
[----:B------:R-:W-:Y:S01]  /*f110*/  UMOV UR14, 0x0 ;  /* 0x00000000000e7882 */ /* 0x000fe20000000000 */
[----:B------:R-:W-:Y:S01]  /*f120*/  R2UR UR10, R11 ;  /* 0x000000000b0a72ca */ /* 0x000fe200000e0000 */
[----:B------:R-:W-:-:S14]  /*f130*/  UMOV UR15, 0x14f00000 ;  /* 0x14f00000000f7882 */ /* 0x000fdc0000000000 */
.L_x_242:
        /* <DEDUP_REMOVED lines=10> */
[----:B------:R-:W2:Y:S01]  /*f1e0*/  LDL.LU R7, [R1] ;  /* 0x0000000001077983 */ /* 0x000ea20000300800 */
[----:B------:R-:W-:Y:S01]  /*f1f0*/  LEA R2, R19, UR36, 0x3 ;  /* 0x0000002413027c11 */ /* 0x000fe2000f8e18ff */
[----:B------:R-:W-:Y:S01]  /*f200*/  BSSY B1, `(.L_x_243) ;  /* 0x0000004000017945 */ /* 0x000fe20003800000 */
[----:B--2---:R-:W-:-:S04]  /*f210*/  SHF.L.U32 R3, R7, 0x1f, RZ ;  /* 0x0000001f07037819 */ /* 0x004fc800000006ff */
[----:B------:R-:W0:Y:S02]  /*f220*/  SYNCS.PHASECHK.TRANS64.TRYWAIT P0, [R2+URZ+0x34860], R3 ;  /* 0x03486003020075a7 */ /* 0x000e24000800017f */
[----:B0-----:R-:W-:Y:S05]  /*f230*/  @!P0 BRA `(.L_x_244) ;  /* 0x0000003000748947 */ /* 0x001fea0003800000 */
.L_x_335:
[----:B------:R-:W-:Y:S05]  /*f240*/  BSYNC B1 ;  /* 0x0000000000017941 */ /* 0x000fea0003800000 */
.L_x_243:
[----:B------:R-:W1:Y:S02]  /*f250*/  S2R R5, SR_TID.X ;  /* 0x0000000000057919 */ /* 0x000e640000002100 */
[----:B-1----:R-:W-:-:S04]  /*f260*/  LOP3.LUT R5, R5, 0x7f, RZ, 0xc0, !PT ;  /* 0x0000007f05057812 */ /* 0x002fc800078ec0ff */
[----:B------:R-:W-:-:S13]  /*f270*/  ISETP.NE.AND P0, PT, R5, RZ, PT ;  /* 0x000000ff0500720c */ /* 0x000fda0003f05270 */
[----:B0-----:R-:W-:-:S04]  /*f280*/  @!P0 IMAD.MOV.U32 R3, RZ, RZ, 0xb000 ;  /* 0x0000b000ff038424 */ /* 0x001fc800078e00ff */
[----:B------:R0:W-:Y:S01]  /*f290*/  @!P0 SYNCS.ARRIVE.TRANS64 RZ, [R2+URZ+0x34850], R3 ;  /* 0x0348500302ff89a7 */ /* 0x0001e2000800003f */
[----:B------:R-:W-:Y:S05]  /*f2a0*/  @P1 BRA `(.L_x_245) ;  /* 0x0000000000041947 */ /* 0x000fea0003800000 */
[----:B------:R-:W-:Y:S01]  /*f2b0*/  BPT.TRAP 0x1 ;  /* 0x000000040000795c */ /* 0x000fe20000300000 */
.L_x_245:
[----:B------:R-:W-:Y:S01]  /*f2c0*/  LOP3.LUT P0, RZ, R18, 0x2, RZ, 0xc0, !PT ;  /* 0x0000000212ff7812 */ /* 0x000fe2000780c0ff */
[----:B------:R-:W-:-:S12]  /*f2d0*/  BSSY B1, `(.L_x_246) ;  /* 0x0000003000017945 */ /* 0x000fd80003800000 */
[----:B------:R-:W-:Y:S05]  /*f2e0*/  @P0 BRA `(.L_x_247) ;  /* 0x0000000000040947 */ /* 0x000fea0003800000 */
[----:B------:R-:W-:Y:S01]  /*f2f0*/  BPT.TRAP 0x1 ;  /* 0x000000040000795c */ /* 0x000fe20000300000 */
.L_x_247:
[----:B------:R-:W-:Y:S05]  /*f300*/  BSYNC B1 ;  /* 0x0000000000017941 */ /* 0x000fea0003800000 */
.L_x_246:
[----:B------:R-:W2:Y:S01]  /*f310*/  LDL.LU R5, [R1+0x4] ;  /* 0x0000040001057983 */ /* 0x000ea20000300800 */
[----:B0-----:R-:W0:Y:S01]  /*f320*/  S2R R3, SR_CgaCtaId ;  /* 0x0000000000037919 */ /* 0x001e220000008800 */
[----:B------:R-:W1:Y:S01]  /*f330*/  S2R R7, SR_CgaCtaId ;  /* 0x0000000000077919 */ /* 0x000e620000008800 */
[----:B------:R-:W-:Y:S01]  /*f340*/  R2UR UR10, R10 ;  /* 0x000000000a0a72ca */ /* 0x000fe200000e0000 */
[----:B------:R-:W-:Y:S01]  /*f350*/  UIADD3 UR4, UP0, UR38, 0x470, URZ ;  /* 0x0000047026047890 */ /* 0x000fe2000ff1e03f */
[----:B------:R-:W-:Y:S01]  /*f360*/  PLOP3.LUT P0, PT, PT, PT, PT, 0x80, 0x0 ;  /* 0x000000000000781c */ /* 0x000fe20003f0f070 */
[----:B------:R-:W-:Y:S01]  /*f370*/  VIADD R2, R2, 0x34850 ;  /* 0x0003485002027836 */ /* 0x000fe20000000000 */
[----:B------:R-:W-:Y:S01]  /*f380*/  UMOV UR6, 0x30000 ;  /* 0x0003000000067882 */ /* 0x000fe20000000000 */
[----:B------:R-:W-:Y:S01]  /*f390*/  UIADD3.X UR5, URZ, UR39, URZ, UP0, !UPT ;  /* 0x000000273f057290 */ /* 0x000fe200087fe43f */
[----:B0-----:R-:W-:-:S05]  /*f3a0*/  LOP3.LUT R3, R3, 0x1, RZ, 0xc0, !PT ;  /* 0x0000000103037812 */ /* 0x001fca00078ec0ff */
[----:B------:R-:W-:Y:S01]  /*f3b0*/  IMAD R3, R3, 0x1600, RZ ;  /* 0x0000160003037824 */ /* 0x000fe200078e02ff */
[----:B-1----:R-:W-:-:S03]  /*f3c0*/  LOP3.LUT R7, R7, 0x1, RZ, 0xc0, !PT ;  /* 0x0000000107077812 */ /* 0x002fc600078ec0ff */
[----:B------:R-:W-:Y:S02]  /*f3d0*/  IMAD R3, R19, 0x5800, R3 ;  /* 0x0000580013037824 */ /* 0x000fe400078e0203 */
[----:B------:R-:W-:-:S03]  /*f3e0*/  IMAD R7, R7, 0x58, RZ ;  /* 0x0000005807077824 */ /* 0x000fc600078e02ff */
[----:B------:R-:W-:Y:S01]  /*f3f0*/  LEA R3, R3, UR36, 0x1 ;  /* 0x0000002403037c11 */ /* 0x000fe2000f8e08ff */
[----:B------:R-:W-:Y:S01]  /*f400*/  UMOV UR14, 0x0 ;  /* 0x00000000000e7882 */ /* 0x000fe20000000000 */
[----:B------:R-:W-:Y:S01]  /*f410*/  UMOV UR15, 0x14f00000 ;  /* 0x14f00000000f7882 */ /* 0x000fe20000000000 */
[----:B--2---:R-:W-:Y:S02]  /*f420*/  IMAD R5, R5, 0xb0, R7 ;  /* 0x000000b005057824 */ /* 0x004fe400078e0207 */
[----:B------:R-:W-:-:S07]  /*f430*/  VIADD R7, R3, 0x400 ;  /* 0x0000040003077836 */ /* 0x000fce0000000000 */
.L_x_248:
        /* <DEDUP_REMOVED lines=10> */
[----:B------:R-:W-:Y:S01]  /*f4e0*/  R2UR UR10, R11 ;  /* 0x000000000b0a72ca */ /* 0x000fe200000e0000 */
[----:B------:R-:W-:Y:S01]  /*f4f0*/  VIADD R3, R3, 0x5c00 ;  /* 0x00005c0003037836 */ /* 0x000fe20000000000 */
[----:B------:R-:W-:Y:S01]  /*f500*/  PLOP3.LUT P0, PT, PT, PT, PT, 0x80, 0x0 ;  /* 0x000000000000781c */ /* 0x000fe20003f0f070 */
[----:B------:R-:W-:Y:S01]  /*f510*/  UMOV UR6, 0x30000 ;  /* 0x0003000000067882 */ /* 0x000fe20000000000 */
[----:B------:R-:W-:Y:S01]  /*f520*/  UMOV UR14, 0x0 ;  /* 0x00000000000e7882 */ /* 0x000fe20000000000 */
[----:B------:R-:W-:-:S10]  /*f530*/  UMOV UR15, 0x14f00000 ;  /* 0x14f00000000f7882 */ /* 0x000fd40000000000 */
.L_x_249:
        /* <DEDUP_REMOVED lines=10> */
[----:B------:R0:W-:Y:S01]  /*f5e0*/  STL [R1+0x4], R0 ;  /* 0x0000040001007387 */ /* 0x0001e20000100800 */
[----:B------:R-:W-:-:S07]  /*f5f0*/  IMAD.MOV.U32 R17, RZ, RZ, R4 ;  /* 0x000000ffff117224 */ /* 0x000fce00078e0004 */
.L_x_234:
[----:B------:R-:W-:Y:S05]  /*f600*/  BSYNC B0 ;  /* 0x0000000000007941 */ /* 0x000fea0003800000 */
.L_x_233:
[----:B0-----:R-:W2:Y:S01]  /*f610*/  LDL.LU R0, [R1+0x24] ;  /* 0x0000240001007983 */ /* 0x001ea20000300800 */
[----:B------:R-:W-:-:S03]  /*f620*/  IMAD.MOV.U32 R19, RZ, RZ, R6 ;  /* 0x000000ffff137224 */ /* 0x000fc600078e0006 */
[----:B------:R0:W-:Y:S02]  /*f630*/  STL [R1], R8 ;  /* 0x0000000801007387 */ /* 0x0001e40000100800 */
[----:B0-2---:R-:W-:-:S07]  /*f640*/  VIADD R0, R0, 0xfffffffd ;  /* 0xfffffffd00007836 */ /* 0x005fce0000000000 */
.L_x_232:
[----:B------:R-:W2:Y:S01]  /*f650*/  LDL.LU R2, [R1+0x20] ;  /* 0x0000200001027983 */ /* 0x000ea20000300800 */
[----:B------:R-:W-:Y:S01]  /*f660*/  IMAD.MOV R9, RZ, RZ, -R9 ;  /* 0x000000ffff097224 */ /* 0x000fe200078e0a09 */
[----:B------:R-:W-:Y:S04]  /*f670*/  BSSY B0, `(.L_x_231) ;  /* 0x0000154000007945 */ /* 0x000fe80003800000 */
[----:B--2---:R-:W-:-:S13]  /*f680*/  ISETP.NE.AND P0, PT, R2, R9, PT ;  /* 0x000000090200720c */ /* 0x004fda0003f05270 */
[----:B------:R-:W-:Y:S05]  /*f690*/  @!P0 BRA `(.L_x_250) ;  /* 0x0000001400448947 */ /* 0x000fea0003800000 */
[----:B------:R-:W-:-:S07]  /*f6a0*/  IMAD.MOV.U32 R6, RZ, RZ, R17 ;  /* 0x000000ffff067224 */ /* 0x000fce00078e0011 */
.L_x_285:
[----:B--2---:R-:W2:Y:S01]  /*f6b0*/  LDL R2, [R1] ;  /* 0x0000000001027983 */ /* 0x004ea20000100800 */
[----:B------:R-:W-:Y:S01]  /*f6c0*/  LOP3.LUT P1, RZ, R18, 0x8, RZ, 0xc0, !PT ;  /* 0x0000000812ff7812 */ /* 0x000fe2000782c0ff */
[----:B------:R-:W-:Y:S01]  /*f6d0*/  VIADD R4, R19, 0x1 ;  /* 0x0000000113047836 */ /* 0x000fe20000000000 */
[----:B------:R-:W-:Y:S04]  /*f6e0*/  BSSY B1, `(.L_x_251) ;  /* 0x00000a3000017945 */ /* 0x000fe80003800000 */
[----:B------:R-:W-:-:S04]  /*f6f0*/  ISETP.NE.AND P0, PT, R4, 0x2, PT ;  /* 0x000000020400780c */ /* 0x000fc80003f05270 */
[----:B-1----:R-:W-:Y:S02]  /*f700*/  SEL R5, RZ, 0x1, P0 ;  /* 0x00000001ff057807 */ /* 0x002fe40000000000 */
[----:B------:R-:W-:Y:S02]  /*f710*/  SEL R4, R4, RZ, P0 ;  /* 0x000000ff04047207 */ /* 0x000fe40000000000 */
[----:B--2---:R-:W-:Y:S01]  /*f720*/  LOP3.LUT R5, R2, R5, RZ, 0x3c, !PT ;  /* 0x0000000502057212 */ /* 0x004fe200078e3cff */
[----:B0-----:R-:W-:Y:S06]  /*f730*/  @!P1 BRA `(.L_x_252) ;  /* 0x0000000800749947 */ /* 0x001fec0003800000 */
[----:B------:R-:W-:Y:S01]  /*f740*/  LOP3.LUT P1, RZ, R18, 0x4, RZ, 0xc0, !PT ;  /* 0x0000000412ff7812 */ /* 0x000fe2000782c0ff */
[----:B------:R-:W-:-:S12]  /*f750*/  IMAD.MOV.U32 R8, RZ, RZ, R0 ;  /* 0x000000ffff087224 */ /* 0x000fd800078e0000 */
[----:B------:R-:W-:Y:S05]  /*f760*/  @!P1 BRA `(.L_x_253) ;  /* 0x0000000000549947 */ /* 0x000fea0003800000 */
[----:B------:R-:W2:Y:S01]  /*f770*/  LDL R10, [R1+0xc] ;  /* 0x00000c00010a7983 */ /* 0x000ea20000100800 */
[----:B------:R-:W0:Y:S01]  /*f780*/  LDC R7, c[0x0][0x43c] ;  /* 0x00010f00ff077b82 */ /* 0x000e220000000800 */
[----:B------:R-:W-:Y:S02]  /*f790*/  ULDC.64 UR4, c[0x0][0x428] ;  /* 0x00010a0000047ab9 */ /* 0x000fe40000000a00 */
[----:B------:R-:W3:Y:S01]  /*f7a0*/  LDL R9, [R1+0x8] ;  /* 0x0000080001097983 */ /* 0x000ee20000100800 */
[----:B------:R-:W-:Y:S01]  /*f7b0*/  ULDC.64 UR6, c[0x0][0x208] ;  /* 0x0000820000067ab9 */ /* 0x000fe20000000a00 */
[----:B0-----:R-:W-:-:S13]  /*f7c0*/  ISETP.NE.AND P0, PT, R7, 0x1, PT ;  /* 0x000000010700780c */ /* 0x001fda0003f05270 */
[----:B------:R-:W0:Y:S02]  /*f7d0*/  @P0 LDC.64 R2, c[0x0][0x440] ;  /* 0x00011000ff020b82 */ /* 0x000e240000000a00 */
[----:B0-----:R-:W-:-:S04]  /*f7e0*/  @P0 IMAD.HI.U32 R6, R0, R2, RZ ;  /* 0x0000000200060227 */ /* 0x001fc800078e00ff */
[----:B------:R-:W-:Y:S01]  /*f7f0*/  IMAD.MOV.U32 R2, RZ, RZ, R0 ;  /* 0x000000ffff027224 */ /* 0x000fe200078e0000 */
[----:B------:R-:W-:-:S04]  /*f800*/  @P0 SHF.R.U32.HI R2, RZ, R3, R6 ;  /* 0x00000003ff020219 */ /* 0x000fc80000011606 */
[--C-:B------:R-:W-:Y:S01]  /*f810*/  SHF.R.S32.HI R3, RZ, 0x1f, R2.reuse ;  /* 0x0000001fff037819 */ /* 0x100fe20000011402 */
[----:B------:R-:W-:-:S04]  /*f820*/  IMAD.MOV R8, RZ, RZ, -R2 ;  /* 0x000000ffff087224 */ /* 0x000fc800078e0a02 */
[----:B------:R-:W-:Y:S02]  /*f830*/  IMAD R8, R7, R8, R0 ;  /* 0x0000000807087224 */ /* 0x000fe400078e0200 */
        /* <DEDUP_REMOVED lines=8> */
.L_x_253:
[----:B------:R-:W-:Y:S01]  /*f8c0*/  LEA R3, R4, UR36, 0x3 ;  /* 0x0000002404037c11 */ /* 0x000fe2000f8e18ff */
[----:B------:R-:W-:Y:S01]  /*f8d0*/  BSSY B2, `(.L_x_254) ;  /* 0x0000004000027945 */ /* 0x000fe20003800000 */
[----:B------:R-:W-:-:S04]  /*f8e0*/  SHF.L.U32 R2, R5, 0x1f, RZ ;  /* 0x0000001f05027819 */ /* 0x000fc800000006ff */
[----:B------:R-:W1:Y:S02]  /*f8f0*/  SYNCS.PHASECHK.TRANS64.TRYWAIT P0, [R3+URZ+0x34840], R2 ;  /* 0x03484002030075a7 */ /* 0x000e64000800017f */
[----:B-1----:R-:W-:Y:S05]  /*f900*/  @!P0 BRA `(.L_x_255) ;  /* 0x0000002800d48947 */ /* 0x002fea0003800000 */
.L_x_336:
[----:B------:R-:W-:Y:S05]  /*f910*/  BSYNC B2 ;  /* 0x0000000000027941 */ /* 0x000fea0003800000 */
.L_x_254:
[----:B0-----:R-:W2:Y:S01]  /*f920*/  LDL R7, [R1+0x18] ;  /* 0x0000180001077983 */ /* 0x001ea20000100800 */
[----:B------:R-:W0:Y:S02]  /*f930*/  S2R R9, SR_TID.X ;  /* 0x0000000000097919 */ /* 0x000e240000002100 */
[----:B0-----:R-:W-:-:S04]  /*f940*/  LOP3.LUT R9, R9, 0x7f, RZ, 0xc0, !PT ;  /* 0x0000007f09097812 */ /* 0x001fc800078ec0ff */
[----:B------:R-:W-:-:S13]  /*f950*/  ISETP.NE.AND P0, PT, R9, RZ, PT ;  /* 0x000000ff0900720c */ /* 0x000fda0003f05270 */
[----:B-1----:R-:W-:-:S04]  /*f960*/  @!P0 IMAD.MOV.U32 R2, RZ, RZ, 0xb000 ;  /* 0x0000b000ff028424 */ /* 0x002fc800078e00ff */
[----:B------:R2:W-:Y:S02]  /*f970*/  @!P0 SYNCS.ARRIVE.TRANS64 RZ, [R3+URZ+0x34830], R2 ;  /* 0x0348300203ff89a7 */ /* 0x0005e4000800003f */
[----:B--2---:R-:W-:-:S04]  /*f980*/  PRMT R2, R7, 0x9910, RZ ;  /* 0x0000991007027816 */ /* 0x004fc800000000ff */
[----:B------:R-:W-:-:S13]  /*f990*/  ISETP.NE.AND P1, PT, R2, 0x2, PT ;  /* 0x000000020200780c */ /* 0x000fda0003f25270 */
[----:B------:R-:W-:Y:S05]  /*f9a0*/  @P1 BRA `(.L_x_256) ;  /* 0x0000000000041947 */ /* 0x000fea0003800000 */
[----:B------:R-:W-:Y:S01]  /*f9b0*/  BPT.TRAP 0x1 ;  /* 0x000000040000795c */ /* 0x000fe20000300000 */
.L_x_256:
[----:B------:R-:W-:Y:S01]  /*f9c0*/  LOP3.LUT P0, RZ, R18, 0x2, RZ, 0xc0, !PT ;  /* 0x0000000212ff7812 */ /* 0x000fe2000780c0ff */
[----:B------:R-:W-:-:S12]  /*f9d0*/  BSSY B2, `(.L_x_257) ;  /* 0x0000003000027945 */ /* 0x000fd80003800000 */
[----:B------:R-:W-:Y:S05]  /*f9e0*/  @P0 BRA `(.L_x_258) ;  /* 0x0000000000040947 */ /* 0x000fea0003800000 */
[----:B------:R-:W-:Y:S01]  /*f9f0*/  BPT.TRAP 0x1 ;  /* 0x000000040000795c */ /* 0x000fe20000300000 */
.L_x_258:
[----:B------:R-:W-:Y:S05]  /*fa00*/  BSYNC B2 ;  /* 0x0000000000027941 */ /* 0x000fea0003800000 */
.L_x_257:
[----:B------:R-:W0:Y:S01]  /*fa10*/  S2R R2, SR_CgaCtaId ;  /* 0x0000000000027919 */ /* 0x000e220000008800 */
[----:B------:R-:W-:Y:S01]  /*fa20*/  IMAD.MOV.U32 R10, RZ, RZ, RZ ;  /* 0x000000ffff0a7224 */ /* 0x000fe200078e00ff */
[----:B------:R-:W-:Y:S01]  /*fa30*/  UIADD3 UR4, UP0, UR38, 0x370, URZ ;  /* 0x0000037026047890 */ /* 0x000fe2000ff1e03f */
[----:B------:R-:W-:Y:S01]  /*fa40*/  PLOP3.LUT P0, PT, PT, PT, PT, 0x80, 0x0 ;  /* 0x000000000000781c */ /* 0x000fe20003f0f070 */
[----:B------:R-:W1:Y:S01]  /*fa50*/  S2R R7, SR_CgaCtaId ;  /* 0x0000000000077919 */ /* 0x000e620000008800 */
[----:B------:R-:W-:Y:S01]  /*fa60*/  VIADD R3, R3, 0x34830 ;  /* 0x0003483003037836 */ /* 0x000fe20000000000 */
[----:B------:R-:W-:Y:S01]  /*fa70*/  R2UR UR10, R10 ;  /* 0x000000000a0a72ca */ /* 0x000fe200000e0000 */
[----:B------:R-:W-:Y:S01]  /*fa80*/  UIADD3.X UR5, URZ, UR39, URZ, UP0, !UPT ;  /* 0x000000273f057290 */ /* 0x000fe200087fe43f */
[----:B------:R-:W-:Y:S01]  /*fa90*/  UMOV UR6, 0x30000 ;  /* 0x0003000000067882 */ /* 0x000fe20000000000 */
[----:B------:R-:W-:Y:S01]  /*faa0*/  UMOV UR14, 0x0 ;  /* 0x00000000000e7882 */ /* 0x000fe20000000000 */
[----:B------:R-:W-:Y:S01]  /*fab0*/  UMOV UR15, 0x14f00000 ;  /* 0x14f00000000f7882 */ /* 0x000fe20000000000 */
[----:B0-----:R-:W-:-:S02]  /*fac0*/  LOP3.LUT R2, R2, 0x1, RZ, 0xc0, !PT ;  /* 0x0000000102027812 */ /* 0x001fc400078ec0ff */
[----:B-1----:R-:W-:-:S03]  /*fad0*/  LOP3.LUT R7, R7, 0x1, RZ, 0xc0, !PT ;  /* 0x0000000107077812 */ /* 0x002fc600078ec0ff */
[----:B------:R-:W-:-:S04]  /*fae0*/  IMAD R2, R2, 0x1600, RZ ;  /* 0x0000160002027824 */ /* 0x000fc800078e02ff */
[----:B------:R-:W-:Y:S02]  /*faf0*/  IMAD R2, R4, 0x5800, R2 ;  /* 0x0000580004027824 */ /* 0x000fe400078e0202 */
[----:B------:R-:W-:-:S03]  /*fb00*/  IMAD R7, R7, 0x58, RZ ;  /* 0x0000005807077824 */ /* 0x000fc600078e02ff */
[----:B------:R-:W-:Y:S01]  /*fb10*/  LEA R2, R2, UR36, 0x1 ;  /* 0x0000002402027c11 */ /* 0x000fe2000f8e08ff */
[----:B------:R-:W-:-:S04]  /*fb20*/  IMAD R7, R8, 0xb0, R7 ;  /* 0x000000b008077824 */ /* 0x000fc800078e0207 */
[----:B------:R-:W-:-:S07]  /*fb30*/  VIADD R9, R2, 0x1e400 ;  /* 0x0001e40002097836 */ /* 0x000fce0000000000 */
.L_x_259:
        /* <DEDUP_REMOVED lines=17> */
.L_x_260:
        /* <DEDUP_REMOVED lines=16> */
.L_x_337:
[----:B------:R-:W-:Y:S05]  /*fd50*/  BSYNC B2 ;  /* 0x0000000000027941 */ /* 0x000fea0003800000 */
.L_x_261:
[----:B------:R-:W1:Y:S02]  /*fd60*/  S2R R7, SR_TID.X ;  /* 0x0000000000077919 */ /* 0x000e640000002100 */
[----:B-1----:R-:W-:-:S04]  /*fd70*/  LOP3.LUT R7, R7, 0x7f, RZ, 0xc0, !PT ;  /* 0x0000007f07077812 */ /* 0x002fc800078ec0ff */
[----:B------:R-:W-:-:S13]  /*fd80*/  ISETP.NE.AND P0, PT, R7, RZ, PT ;  /* 0x000000ff0700720c */ /* 0x000fda0003f05270 */
[----:B0-----:R-:W-:-:S04]  /*fd90*/  @!P0 IMAD.MOV.U32 R3, RZ, RZ, 0xb000 ;  /* 0x0000b000ff038424 */ /* 0x001fc800078e00ff */
[----:B------:R0:W-:Y:S01]  /*fda0*/  @!P0 SYNCS.ARRIVE.TRANS64 RZ, [R2+URZ+0x34850], R3 ;  /* 0x0348500302ff89a7 */ /* 0x0001e2000800003f */
[----:B------:R-:W-:Y:S05]  /*fdb0*/  @P1 BRA `(.L_x_263) ;  /* 0x0000000000041947 */ /* 0x000fea0003800000 */
[----:B------:R-:W-:Y:S01]  /*fdc0*/  BPT.TRAP 0x1 ;  /* 0x000000040000795c */ /* 0x000fe20000300000 */
.L_x_263:
[----:B------:R-:W-:Y:S01]  /*fdd0*/  LOP3.LUT P0, RZ, R18, 0x2, RZ, 0xc0, !PT ;  /* 0x0000000212ff7812 */ /* 0x000fe2000780c0ff */
[----:B------:R-:W-:-:S12]  /*fde0*/  BSSY B2, `(.L_x_264) ;  /* 0x0000003000027945 */ /* 0x000fd80003800000 */
[----:B------:R-:W-:Y:S05]  /*fdf0*/  @P0 BRA `(.L_x_265) ;  /* 0x0000000000040947 */ /* 0x000fea0003800000 */
[----:B------:R-:W-:Y:S01]  /*fe00*/  BPT.TRAP 0x1 ;  /* 0x000000040000795c */ /* 0x000fe20000300000 */
.L_x_265:
[----:B------:R-:W-:Y:S05]  /*fe10*/  BSYNC B2 ;  /* 0x0000000000027941 */ /* 0x000fea0003800000 */
.L_x_264:
        /* <DEDUP_REMOVED lines=19> */
.L_x_266:
        /* <DEDUP_REMOVED lines=16> */
.L_x_267:
        /* <DEDUP_REMOVED lines=12> */
.L_x_252:
[----:B------:R-:W-:Y:S05]  /*10110*/  BSYNC B1 ;  /* 0x0000000000017941 */ /* 0x000fea0003800000 */
.L_x_251:
[----:B------:R-:W-:Y:S01]  /*10120*/  VIADD R19, R4, 0x1 ;  /* 0x0000000104137836 */ /* 0x000fe20000000000 */
[----:B------:R-:W-:Y:S01]  /*10130*/  LOP3.LUT P1, RZ, R18, 0x8, RZ, 0xc0, !PT ;  /* 0x0000000812ff7812 */ /* 0x000fe2000782c0ff */
[----:B------:R-:W-:Y:S03]  /*10140*/  BSSY B1, `(.L_x_268) ;  /* 0x00000a3000017945 */ /* 0x000fe60003800000 */
[----:B------:R-:W-:-:S04]  /*10150*/  ISETP.NE.AND P0, PT, R19, 0x2, PT ;  /* 0x000000021300780c */ /* 0x000fc80003f05270 */
[----:B------:R-:W-:Y:S02]  /*10160*/  SEL R2, RZ, 0x1, P0 ;  /* 0x00000001ff027807 */ /* 0x000fe40000000000 */
[----:B------:R-:W-:Y:S02]  /*10170*/  SEL R19, R19, RZ, P0 ;  /* 0x000000ff13137207 */ /* 0x000fe40000000000 */
[----:B------:R-:W-:-:S05]  /*10180*/  LOP3.LUT R9, R5, R2, RZ, 0x3c, !PT ;  /* 0x0000000205097212 */ /* 0x000fca00078e3cff */
[----:B------:R1:W-:Y:S01]  /*10190*/  STL [R1], R9 ;  /* 0x0000000901007387 */ /* 0x0003e20000100800 */
[----:B------:R-:W-:Y:S05]  /*101a0*/  @!P1 BRA `(.L_x_269) ;  /* 0x0000000800709947 */ /* 0x000fea0003800000 */
[----:B------:R-:W-:Y:S01]  /*101b0*/  LOP3.LUT P1, RZ, R18, 0x4, RZ, 0xc0, !PT ;  /* 0x0000000412ff7812 */ /* 0x000fe2000782c0ff */
[----:B0-----:R-:W-:-:S12]  /*101c0*/  VIADD R8, R0, 0xffffffff ;  /* 0xffffffff00087836 */ /* 0x001fd80000000000 */
        /* <DEDUP_REMOVED lines=22> */
.L_x_270:
[----:B------:R-:W-:Y:S01]  /*10330*/  LEA R3, R19, UR36, 0x3 ;  /* 0x0000002413037c11 */ /* 0x000fe2000f8e18ff */
[----:B------:R-:W-:Y:S01]  /*10340*/  BSSY B2, `(.L_x_271) ;  /* 0x0000004000027945 */ /* 0x000fe20003800000 */
[----:B------:R-:W-:-:S04]  /*10350*/  SHF.L.U32 R2, R9, 0x1f, RZ ;  /* 0x0000001f09027819 */ /* 0x000fc800000006ff */
[----:B------:R-:W2:Y:S02]  /*10360*/  SYNCS.PHASECHK.TRANS64.TRYWAIT P0, [R3+URZ+0x34840], R2 ;  /* 0x03484002030075a7 */ /* 0x000ea4000800017f */
[----:B--2---:R-:W-:Y:S05]  /*10370*/  @!P0 BRA `(.L_x_272) ;  /* 0x0000002000608947 */ /* 0x004fea0003800000 */
.L_x_338:
[----:B------:R-:W-:Y:S05]  /*10380*/  BSYNC B2 ;  /* 0x0000000000027941 */ /* 0x000fea0003800000 */
.L_x_271:
[----:B0-----:R-:W3:Y:S01]  /*10390*/  LDL R7, [R1+0x18] ;  /* 0x0000180001077983 */ /* 0x001ee20000100800 */
[----:B-1----:R-:W0:Y:S02]  /*103a0*/  S2R R9, SR_TID.X ;  /* 0x0000000000097919 */ /* 0x002e240000002100 */
        /* <DEDUP_REMOVED lines=8> */
.L_x_273:
[----:B------:R-:W-:Y:S01]  /*10430*/  LOP3.LUT P0, RZ, R18, 0x2, RZ, 0xc0, !PT ;  /* 0x0000000212ff7812 */ /* 0x000fe2000780c0ff */
[----:B------:R-:W-:-:S12]  /*10440*/  BSSY B2, `(.L_x_274) ;  /* 0x0000003000027945 */ /* 0x000fd80003800000 */
[----:B------:R-:W-:Y:S05]  /*10450*/  @P0 BRA `(.L_x_275) ;  /* 0x0000000000040947 */ /* 0x000fea0003800000 */
[----:B------:R-:W-:Y:S01]  /*10460*/  BPT.TRAP 0x1 ;  /* 0x000000040000795c */ /* 0x000fe20000300000 */
.L_x_275:
[----:B------:R-:W-:Y:S05]  /*10470*/  BSYNC B2 ;  /* 0x0000000000027941 */ /* 0x000fea0003800000 */
.L_x_274:
        /* <DEDUP_REMOVED lines=19> */
.L_x_276:
        /* <DEDUP_REMOVED lines=17> */
.L_x_277:
        /* <DEDUP_REMOVED lines=10> */
[----:B------:R-:W-:Y:S01]  /*10760*/  SHF.L.U32 R5, R5, 0x1f, RZ ;  /* 0x0000001f05057819 */ /* 0x000fe200000006ff */
[----:B------:R-:W-:Y:S01]  /*10770*/  BSSY B2, `(.L_x_278) ;  /* 0x0000004000027945 */ /* 0x000fe20003800000 */
[----:B------:R-:W-:-:S04]  /*10780*/  LEA R2, R4, UR36, 0x3 ;  /* 0x0000002404027c11 */ /* 0x000fc8000f8e18ff */
[----:B------:R-:W0:Y:S02]  /*10790*/  SYNCS.PHASECHK.TRANS64.TRYWAIT P0, [R2+URZ+0x34860], R5 ;  /* 0x03486005020075a7 */ /* 0x000e24000800017f */
[----:B0-----:R-:W-:Y:S05]  /*107a0*/  @!P0 BRA `(.L_x_279) ;  /* 0x0000001c00688947 */ /* 0x001fea0003800000 */
.L_x_339:
[----:B------:R-:W-:Y:S05]  /*107b0*/  BSYNC B2 ;  /* 0x0000000000027941 */ /* 0x000fea0003800000 */
.L_x_278:
[----:B------:R-:W1:Y:S02]  /*107c0*/  S2R R3, SR_TID.X ;  /* 0x0000000000037919 */ /* 0x000e640000002100 */
[----:B-1----:R-:W-:-:S04]  /*107d0*/  LOP3.LUT R3, R3, 0x7f, RZ, 0xc0, !PT ;  /* 0x0000007f03037812 */ /* 0x002fc800078ec0ff */
[----:B------:R-:W-:-:S13]  /*107e0*/  ISETP.NE.AND P0, PT, R3, RZ, PT ;  /* 0x000000ff0300720c */ /* 0x000fda0003f05270 */
[----:B------:R-:W-:-:S04]  /*107f0*/  @!P0 IMAD.MOV.U32 R3, RZ, RZ, 0xb000 ;  /* 0x0000b000ff038424 */ /* 0x000fc800078e00ff */
[----:B------:R1:W-:Y:S01]  /*10800*/  @!P0 SYNCS.ARRIVE.TRANS64 RZ, [R2+URZ+0x34850], R3 ;  /* 0x0348500302ff89a7 */ /* 0x0003e2000800003f */
[----:B------:R-:W-:Y:S05]  /*10810*/  @P1 BRA `(.L_x_280) ;  /* 0x0000000000041947 */ /* 0x000fea0003800000 */
[----:B------:R-:W-:Y:S01]  /*10820*/  BPT.TRAP 0x1 ;  /* 0x000000040000795c */ /* 0x000fe20000300000 */
.L_x_280:
[----:B------:R-:W-:Y:S01]  /*10830*/  LOP3.LUT P0, RZ, R18, 0x2, RZ, 0xc0, !PT ;  /* 0x0000000212ff7812 */ /* 0x000fe2000780c0ff */
[----:B------:R-:W-:-:S12]  /*10840*/  BSSY B2, `(.L_x_281) ;  /* 0x0000003000027945 */ /* 0x000fd80003800000 */
[----:B------:R-:W-:Y:S05]  /*10850*/  @P0 BRA `(.L_x_282) ;  /* 0x0000000000040947 */ /* 0x000fea0003800000 */
[----:B------:R-:W-:Y:S01]  /*10860*/  BPT.TRAP 0x1 ;  /* 0x000000040000795c */ /* 0x000fe20000300000 */
.L_x_282:
[----:B------:R-:W-:Y:S05]  /*10870*/  BSYNC B2 ;  /* 0x0000000000027941 */ /* 0x000fea0003800000 */
.L_x_281:
[----:B0-----:R-:W2:Y:S01]  /*10880*/  LDL.LU R5, [R1+0x4] ;  /* 0x0000040001057983 */ /* 0x001ea20000300800 */
[----:B-1----:R-:W0:Y:S01]  /*10890*/  S2R R3, SR_CgaCtaId ;  /* 0x0000000000037919 */ /* 0x002e220000008800 */
        /* <DEDUP_REMOVED lines=17> */
.L_x_283:
        /* <DEDUP_REMOVED lines=16> */
.L_x_284:
        /* <DEDUP_REMOVED lines=12> */
.L_x_269:
[----:B------:R-:W-:Y:S05]  /*10b70*/  BSYNC B1 ;  /* 0x0000000000017941 */ /* 0x000fea0003800000 */
.L_x_268:
[C---:B------:R-:W-:Y:S01]  /*10b80*/  ISETP.GT.AND P0, PT, R0.reuse, 0x1, PT ;  /* 0x000000010000780c */ /* 0x040fe20003f04270 */
[----:B------:R-:W-:-:S12]  /*10b90*/  VIADD R0, R0, 0xfffffffe ;  /* 0xfffffffe00007836 */ /* 0x000fd80000000000 */
[----:B------:R-:W-:Y:S05]  /*10ba0*/  @P0 BRA `(.L_x_285) ;  /* 0xffffffe800c00947 */ /* 0x000fea000383ffff */
.L_x_250:
[----:B------:R-:W-:Y:S05]  /*10bb0*/  BSYNC B0 ;  /* 0x0000000000007941 */ /* 0x000fea0003800000 */
.L_x_231:
[----:B------:R-:W-:Y:S01]  /*10bc0*/  LOP3.LUT P0, RZ, R18, 0x8, RZ, 0xc0, !PT ;  /* 0x0000000812ff7812 */ /* 0x000fe2000780c0ff */
[----:B------:R-:W-:-:S12]  /*10bd0*/  BSSY B0, `(.L_x_286) ;  /* 0x0000045000007945 */ /* 0x000fd80003800000 */
[----:B------:R-:W-:Y:S05]  /*10be0*/  @!P0 BRA `(.L_x_287) ;  /* 0x00000004000c8947 */ /* 0x000fea0003800000 */
[----:B------:R-:W3:Y:S01]  /*10bf0*/  LDL R2, [R1] ;  /* 0x0000000001027983 */ /* 0x000ee20000100800 */
[----:B0-----:R-:W-:Y:S01]  /*10c00*/  LEA R0, R19, UR36, 0x3 ;  /* 0x0000002413007c11 */ /* 0x001fe2000f8e18ff */
[----:B------:R-:W-:Y:S01]  /*10c10*/  BSSY B1, `(.L_x_288) ;  /* 0x0000004000017945 */ /* 0x000fe20003800000 */
[----:B---3--:R-:W-:-:S04]  /*10c20*/  SHF.L.U32 R3, R2, 0x1f, RZ ;  /* 0x0000001f02037819 */ /* 0x008fc800000006ff */
[----:B------:R-:W0:Y:S02]  /*10c30*/  SYNCS.PHASECHK.TRANS64.TRYWAIT P0, [R0+URZ+0x34860], R3 ;  /* 0x03486003000075a7 */ /* 0x000e24000800017f */
[----:B0-----:R-:W-:Y:S05]  /*10c40*/  @!P0 BRA `(.L_x_289) ;  /* 0x0000001800548947 */ /* 0x001fea0003800000 */
.L_x_340:
[----:B------:R-:W-:Y:S05]  /*10c50*/  BSYNC B1 ;  /* 0x0000000000017941 */ /* 0x000fea0003800000 */
.L_x_288:
[----:B------:R-:W3:Y:S01]  /*10c60*/  LDL R2, [R1+0x18] ;  /* 0x0000180001027983 */ /* 0x000ee20000100800 */
[----:B------:R-:W4:Y:S02]  /*10c70*/  S2R R4, SR_TID.X ;  /* 0x0000000000047919 */ /* 0x000f240000002100 */
[----:B----4-:R-:W-:-:S04]  /*10c80*/  LOP3.LUT R4, R4, 0x7f, RZ, 0xc0, !PT ;  /* 0x0000007f04047812 */ /* 0x010fc800078ec0ff */
[----:B------:R-:W-:-:S13]  /*10c90*/  ISETP.NE.AND P0, PT, R4, RZ, PT ;  /* 0x000000ff0400720c */ /* 0x000fda0003f05270 */
[----:B0-----:R-:W-:-:S04]  /*10ca0*/  @!P0 IMAD.MOV.U32 R3, RZ, RZ, 0xb000 ;  /* 0x0000b000ff038424 */ /* 0x001fc800078e00ff */
[----:B------:R0:W-:Y:S01]  /*10cb0*/  @!P0 SYNCS.ARRIVE.TRANS64 RZ, [R0+URZ+0x34850], R3 ;  /* 0x0348500300ff89a7 */ /* 0x0001e2000800003f */
[----:B---3--:R-:W-:-:S04]  /*10cc0*/  PRMT R2, R2, 0x9910, RZ ;  /* 0x0000991002027816 */ /* 0x008fc800000000ff */
[----:B------:R-:W-:-:S13]  /*10cd0*/  ISETP.NE.AND P0, PT, R2, 0x2, PT ;  /* 0x000000020200780c */ /* 0x000fda0003f05270 */
[----:B0-----:R-:W-:Y:S05]  /*10ce0*/  @P0 BRA `(.L_x_290) ;  /* 0x0000000000040947 */ /* 0x001fea0003800000 */
[----:B------:R-:W-:Y:S01]  /*10cf0*/  BPT.TRAP 0x1 ;  /* 0x000000040000795c */ /* 0x000fe20000300000 */
.L_x_290:
[----:B------:R-:W-:Y:S01]  /*10d00*/  LOP3.LUT P0, RZ, R18, 0x2, RZ, 0xc0, !PT ;  /* 0x0000000212ff7812 */ /* 0x000fe2000780c0ff */
[----:B------:R-:W-:-:S12]  /*10d10*/  BSSY B1, `(.L_x_291) ;  /* 0x0000003000017945 */ /* 0x000fd80003800000 */
[----:B------:R-:W-:Y:S05]  /*10d20*/  @P0 BRA `(.L_x_292) ;  /* 0x0000000000040947 */ /* 0x000fea0003800000 */
[----:B------:R-:W-:Y:S01]  /*10d30*/  BPT.TRAP 0x1 ;  /* 0x000000040000795c */ /* 0x000fe20000300000 */
.L_x_292:
[----:B------:R-:W-:Y:S05]  /*10d40*/  BSYNC B1 ;  /* 0x0000000000017941 */ /* 0x000fea0003800000 */
.L_x_291:
[----:B------:R-:W3:Y:S01]  /*10d50*/  LDL R2, [R1+0x4] ;  /* 0x0000040001027983 */ /* 0x000ee20000100800 */
[----:B------:R-:W0:Y:S01]  /*10d60*/  S2R R3, SR_CgaCtaId ;  /* 0x0000000000037919 */ /* 0x000e220000008800 */
[----:B------:R-:W4:Y:S01]  /*10d70*/  S2R R4, SR_CgaCtaId ;  /* 0x0000000000047919 */ /* 0x000f220000008800 */
[----:B------:R-:W-:Y:S01]  /*10d80*/  UIADD3 UR4, UP0, UR38, 0x470, URZ ;  /* 0x0000047026047890 */ /* 0x000fe2000ff1e03f */
[----:B------:R-:W-:Y:S01]  /*10d90*/  PLOP3.LUT P0, PT, PT, PT, PT, 0x80, 0x0 ;  /* 0x000000000000781c */ /* 0x000fe20003f0f070 */
[----:B------:R-:W-:Y:S01]  /*10da0*/  VIADD R0, R0, 0x34850 ;  /* 0x0003485000007836 */ /* 0x000fe20000000000 */
[----:B------:R-:W-:Y:S01]  /*10db0*/  UMOV UR6, 0x30000 ;  /* 0x0003000000067882 */ /* 0x000fe20000000000 */
[----:B------:R-:W-:Y:S01]  /*10dc0*/  UIADD3.X UR5, URZ, UR39, URZ, UP0, !UPT ;  /* 0x000000273f057290 */ /* 0x000fe200087fe43f */
[----:B0-----:R-:W-:Y:S02]  /*10dd0*/  LOP3.LUT R3, R3, 0x1, RZ, 0xc0, !PT ;  /* 0x0000000103037812 */ /* 0x001fe400078ec0ff */
[----:B----4-:R-:W-:-:S03]  /*10de0*/  LOP3.LUT R4, R4, 0x1, RZ, 0xc0, !PT ;  /* 0x0000000104047812 */ /* 0x010fc600078ec0ff */
[----:B------:R-:W-:-:S04]  /*10df0*/  IMAD R3, R3, 0x1600, RZ ;  /* 0x0000160003037824 */ /* 0x000fc800078e02ff */
[----:B------:R-:W-:Y:S02]  /*10e00*/  IMAD R3, R19, 0x5800, R3 ;  /* 0x0000580013037824 */ /* 0x000fe400078e0203 */
[----:B------:R-:W-:-:S03]  /*10e10*/  IMAD R4, R4, 0x58, RZ ;  /* 0x0000005804047824 */ /* 0x000fc600078e02ff */
[----:B------:R-:W-:Y:S01]  /*10e20*/  LEA R3, R3, UR36, 0x1 ;  /* 0x0000002403037c11 */ /* 0x000fe2000f8e08ff */
[----:B------:R-:W-:Y:S01]  /*10e30*/  UMOV UR14, 0x0 ;  /* 0x00000000000e7882 */ /* 0x000fe20000000000 */
[----:B------:R-:W-:Y:S01]  /*10e40*/  UMOV UR15, 0x14f00000 ;  /* 0x14f00000000f7882 */ /* 0x000fe20000000000 */
[----:B------:R-:W-:Y:S01]  /*10e50*/  UMOV UR10, URZ ;  /* 0x0000003f000a7c82 */ /* 0x000fe20008000000 */
[----:B---3--:R-:W-:Y:S02]  /*10e60*/  IMAD R2, R2, 0xb0, R4 ;  /* 0x000000b002027824 */ /* 0x008fe400078e0204 */
[----:B------:R-:W-:-:S07]  /*10e70*/  VIADD R4, R3, 0x400 ;  /* 0x0000040003047836 */ /* 0x000fce0000000000 */
.L_x_293:
        /* <DEDUP_REMOVED lines=10> */
[----:B------:R-:W-:Y:S01]  /*10f20*/  PLOP3.LUT P0, PT, PT, PT, PT, 0x80, 0x0 ;  /* 0x000000000000781c */ /* 0x000fe20003f0f070 */
[----:B------:R-:W-:Y:S01]  /*10f30*/  VIADD R3, R3, 0x5c00 ;  /* 0x00005c0003037836 */ /* 0x000fe20000000000 */
[----:B------:R-:W-:Y:S01]  /*10f40*/  UMOV UR6, 0x30000 ;  /* 0x0003000000067882 */ /* 0x000fe20000000000 */
[----:B------:R-:W-:Y:S01]  /*10f50*/  UMOV UR14, 0x0 ;  /* 0x00000000000e7882 */ /* 0x000fe20000000000 */
[----:B------:R-:W-:Y:S01]  /*10f60*/  UMOV UR15, 0x14f00000 ;  /* 0x14f00000000f7882 */ /* 0x000fe20000000000 */
[----:B------:R-:W-:-:S08]  /*10f70*/  UMOV UR10, 0x40 ;  /* 0x00000040000a7882 */ /* 0x000fd00000000000 */
.L_x_294:
        /* <DEDUP_REMOVED lines=9> */
[----:B---3--:R-:W-:Y:S05]  /*11010*/  @P0 BRA.U.ANY `(.L_x_294) ;  /* 0xfffffffd00d80947 */ /* 0x008fea000393ffff */
.L_x_287:
[----:B------:R-:W-:Y:S05]  /*11020*/  BSYNC B0 ;  /* 0x0000000000007941 */ /* 0x000fea0003800000 */
.L_x_286:
[----:B------:R-:W3:Y:S01]  /*11030*/  LDL.LU R6, [R1+0x28] ;  /* 0x0000280001067983 */ /* 0x000ee20000300800 */
[----:B------:R-:W-:Y:S01]  /*11040*/  VIADD R19, R19, 0x1 ;  /* 0x0000000113137836 */ /* 0x000fe20000000000 */
[----:B------:R-:W-:Y:S02]  /*11050*/  ULDC UR4, c[0x0][0xc34] ;  /* 0x00030d0000047ab9 */ /* 0x000fe40000000800 */
[----:B-1----:R-:W4:Y:S04]  /*11060*/  LDL.LU R5, [R1] ;  /* 0x0000000001057983 */ /* 0x002f280000300800 */
[----:B------:R-:W5:Y:S01]  /*11070*/  LDL.LU R4, [R1+0x34] ;  /* 0x0000340001047983 */ /* 0x000f620000300800 */
[----:B------:R-:W-:-:S04]  /*11080*/  ISETP.NE.AND P0, PT, R19, 0x2, PT ;  /* 0x000000021300780c */ /* 0x000fc80003f05270 */
[----:B0-----:R-:W-:Y:S02]  /*11090*/  SEL R0, RZ, 0x1, P0 ;  /* 0x00000001ff007807 */ /* 0x001fe40000000000 */
[----:B------:R-:W-:Y:S01]  /*110a0*/  SEL R19, R19, RZ, P0 ;  /* 0x000000ff13137207 */ /* 0x000fe20000000000 */
[----:B---3--:R-:W-:Y:S01]  /*110b0*/  VIADD R6, R6, UR37 ;  /* 0x0000002506067c36 */ /* 0x008fe20008000000 */
[----:B----4-:R-:W-:-:S04]  /*110c0*/  LOP3.LUT R5, R5, R0, RZ, 0x3c, !PT ;  /* 0x0000000005057212 */ /* 0x010fc800078e3cff */
[----:B------:R0:W-:Y:S01]  /*110d0*/  STL [R1+0x28], R6 ;  /* 0x0000280601007387 */ /* 0x0001e20000100800 */
[----:B------:R-:W-:Y:S01]  /*110e0*/  ISETP.GE.AND P1, PT, R6, UR4, PT ;  /* 0x0000000406007c0c */ /* 0x000fe2000bf26270 */
[----:B-----5:R-:W-:-:S05]  /*110f0*/  VIADD R4, R4, 0x1 ;  /* 0x0000000104047836 */ /* 0x020fca0000000000 */
[----:B------:R0:W-:Y:S04]  /*11100*/  STL [R1+0x34], R4 ;  /* 0x0000340401007387 */ /* 0x0001e80000100800 */
[----:B------:R0:W-:Y:S03]  /*11110*/  STL [R1], R5 ;  /* 0x0000000501007387 */ /* 0x0001e60000100800 */
[----:B------:R-:W-:Y:S05]  /*11120*/  @!P1 BRA `(.L_x_295) ;  /* 0xffffffc000609947 */ /* 0x000fea000383ffff */
[----:B------:R-:W-:-:S07]  /*11130*/  LOP3.LUT R2, R4, 0x1, RZ, 0xc, !PT ;  /* 0x0000000104027812 */ /* 0x000fce00078e0cff */
.L_x_214:
[----:B0-----:R-:W0:Y:S01]  /*11140*/  S2R R3, SR_CgaCtaId ;  /* 0x0000000000037919 */ /* 0x001e220000008800 */
[----:B------:R-:W-:Y:S01]  /*11150*/  MOV R0, 0x400 ;  /* 0x0000040000007802 */ /* 0x000fe20000000f00 */
[----:B------:R-:W-:Y:S03]  /*11160*/  BSSY B0, `(.L_x_296) ;  /* 0x0000005000007945 */ /* 0x000fe60003800000 */
[----:B0-----:R-:W-:Y:S02]  /*11170*/  LEA R0, R3, R0, 0x18 ;  /* 0x0000000003007211 */ /* 0x001fe400078ec0ff */
[----:B------:R-:W-:-:S04]  /*11180*/  SHF.L.U32 R3, R2, 0x1f, RZ ;  /* 0x0000001f02037819 */ /* 0x000fc800000006ff */
[----:B------:R-:W0:Y:S02]  /*11190*/  SYNCS.PHASECHK.TRANS64.TRYWAIT P0, [R0+URZ+0x34820], R3 ;  /* 0x03482003000075a7 */ /* 0x000e24000800017f */
[----:B0-----:R-:W-:Y:S05]  /*111a0*/  @!P0 BRA `(.L_x_297) ;  /* 0x0000001400108947 */ /* 0x001fea0003800000 */
.L_x_341:
[----:B------:R-:W-:Y:S05]  /*111b0*/  BSYNC B0 ;  /* 0x0000000000007941 */ /* 0x000fea0003800000 */
.L_x_296:
[----:B------:R-:W-:-:S03]  /*111c0*/  UMOV UR4, 0xffffffff ;  /* 0xffffffff00047882 */ /* 0x000fc60000000000 */
[----:B------:R-:W-:Y:S05]  /*111d0*/  BRA.DIV UR4, `(.L_x_298) ;  /* 0x0000001604187947 */ /* 0x000fea000b800000 */
[----:B------:R-:W1:Y:S02]  /*111e0*/  S2R R2, SR_TID.X ;  /* 0x0000000000027919 */ /* 0x000e640000002100 */
[----:B-1----:R-:W-:-:S04]  /*111f0*/  SHF.R.U32.HI R2, RZ, 0x5, R2 ;  /* 0x00000005ff027819 */ /* 0x002fc80000011602 */
[----:B------:R-:W-:-:S05]  /*11200*/  LOP3.LUT R2, R2, 0x3, RZ, 0xc0, !PT ;  /* 0x0000000302027812 */ /* 0x000fca00078ec0ff */
[----:B------:R1:W3:Y:S02]  /*11210*/  SHFL.IDX PT, R14, R2, RZ, 0x1f ;  /* 0x00001fff020e7589 */ /* 0x0002e400000e0000 */
.L_x_344:
[----:B---3--:R-:W-:Y:S01]  /*11220*/  ISETP.NE.AND P0, PT, R14, RZ, PT ;  /* 0x000000ff0e00720c */ /* 0x008fe20003f05270 */
[----:B------:R-:W-:-:S12]  /*11230*/  BSSY B0, `(.L_x_299) ;  /* 0x0000025000007945 */ /* 0x000fd80003800000 */
[----:B------:R-:W-:Y:S05]  /*11240*/  @P0 BRA `(.L_x_300) ;  /* 0x00000000008c0947 */ /* 0x000fea0003800000 */
[----:B------:R-:W-:-:S03]  /*11250*/  UMOV UR4, 0xffffffff ;  /* 0xffffffff00047882 */ /* 0x000fc60000000000 */
[----:B------:R-:W-:Y:S05]  /*11260*/  BRA.DIV UR4, `(.L_x_301) ;  /* 0x0000001604287947 */ /* 0x000fea000b800000 */
[----:B------:R-:W-:-:S13]  /*11270*/  ELECT P6, URZ, PT ;  /* 0x00000000003f782f */ /* 0x000fda00038c0000 */
.L_x_347:
[----:B------:R-:W-:Y:S05]  /*11280*/  @!P6 BRA `(.L_x_300) ;  /* 0x00000000007ce947 */ /* 0x000fea0003800000 */
[----:B-1----:R-:W3:Y:S02]  /*11290*/  LDL.LU R2, [R1+0x2c] ;  /* 0x00002c0001027983 */ /* 0x002ee40000300800 */
[----:B---3--:R-:W-:-:S04]  /*112a0*/  LOP3.LUT R2, R2, 0x2, RZ, 0xfc, !PT ;  /* 0x0000000202027812 */ /* 0x008fc800078efcff */
[----:B------:R-:W-:-:S13]  /*112b0*/  ISETP.NE.AND P2, PT, R2, 0x3, PT ;  /* 0x000000030200780c */ /* 0x000fda0003f45270 */
[----:B------:R-:W-:Y:S05]  /*112c0*/  @!P2 BRA `(.L_x_302) ;  /* 0x000000000004a947 */ /* 0x000fea0003800000 */
[----:B------:R-:W-:Y:S01]  /*112d0*/  BPT.TRAP 0x1 ;  /* 0x000000040000795c */ /* 0x000fe20000300000 */
.L_x_302:
[----:B------:R-:W3:Y:S01]  /*112e0*/  LDL.LU R7, [R1] ;  /* 0x0000000001077983 */ /* 0x000ee20000300800 */
[----:B------:R-:W-:Y:S02]  /*112f0*/  VIADD R2, R0, 0x34840 ;  /* 0x0003484000027836 */ /* 0x000fe40000000000 */
[C---:B0-----:R-:W-:Y:S02]  /*11300*/  VIADD R3, R19.reuse, 0x1 ;  /* 0x0000000113037836 */ /* 0x041fe40000000000 */
[----:B------:R-:W-:-:S03]  /*11310*/  IMAD R6, R19, 0x8, R2 ;  /* 0x0000000813067824 */ /* 0x000fc600078e0202 */
[----:B------:R-:W-:-:S04]  /*11320*/  ISETP.NE.AND P1, PT, R3, 0x2, PT ;  /* 0x000000020300780c */ /* 0x000fc80003f25270 */
[----:B------:R-:W-:Y:S02]  /*11330*/  SEL R4, RZ, 0x1, P1 ;  /* 0x00000001ff047807 */ /* 0x000fe40000800000 */
[----:B------:R-:W-:Y:S02]  /*11340*/  SEL R3, R3, RZ, P1 ;  /* 0x000000ff03037207 */ /* 0x000fe40000800000 */
[C---:B---3--:R-:W-:Y:S02]  /*11350*/  SHF.L.U32 R5, R7.reuse, 0x1f, RZ ;  /* 0x0000001f07057819 */ /* 0x048fe400000006ff */
[----:B------:R-:W-:Y:S01]  /*11360*/  LOP3.LUT R4, R7, R4, RZ, 0x3c, !PT ;  /* 0x0000000407047212 */ /* 0x000fe200078e3cff */
[----:B------:R-:W-:Y:S01]  /*11370*/  IMAD R7, R3, 0x8, R2 ;  /* 0x0000000803077824 */ /* 0x000fe200078e0202 */
[----:B------:R-:W0:Y:S02]  /*11380*/  SYNCS.PHASECHK.TRANS64.TRYWAIT P0, [R6+URZ], R5 ;  /* 0x00000005060075a7 */ /* 0x000e24000800017f */
[----:B------:R-:W-:Y:S01]  /*11390*/  SHF.L.U32 R2, R4, 0x1f, RZ ;  /* 0x0000001f04027819 */ /* 0x000fe200000006ff */
[----:B0-----:R-:W-:Y:S06]  /*113a0*/  @!P0 BRA `(.L_x_303) ;  /* 0x0000001000f88947 */ /* 0x001fec0003800000 */
.L_x_348:
[----:B------:R-:W1:Y:S02]  /*113b0*/  SYNCS.PHASECHK.TRANS64.TRYWAIT P0, [R7+URZ], R2 ;  /* 0x00000002070075a7 */ /* 0x000e64000800017f */
[----:B-1----:R-:W-:Y:S05]  /*113c0*/  @!P0 BRA `(.L_x_304) ;  /* 0x0000001400048947 */ /* 0x002fea0003800000 */
.L_x_349:
[----:B------:R-:W-:Y:S05]  /*113d0*/  @!P2 BRA `(.L_x_305) ;  /* 0x000000000004a947 */ /* 0x000fea0003800000 */
[----:B------:R-:W-:Y:S01]  /*113e0*/  BPT.TRAP 0x1 ;  /* 0x000000040000795c */ /* 0x000fe20000300000 */
.L_x_305:
[----:B------:R-:W-:-:S04]  /*113f0*/  VIADD R0, R0, 0x34860 ;  /* 0x0003486000007836 */ /* 0x000fc80000000000 */
[----:B------:R-:W-:-:S04]  /*11400*/  IMAD R4, R19, 0x8, R0 ;  /* 0x0000000813047824 */ /* 0x000fc800078e0200 */
[----:B------:R-:W3:Y:S02]  /*11410*/  SYNCS.PHASECHK.TRANS64.TRYWAIT P0, [R4+URZ], R5 ;  /* 0x00000005040075a7 */ /* 0x000ee4000800017f */
[----:B---3--:R-:W-:Y:S05]  /*11420*/  @!P0 BRA `(.L_x_306) ;  /* 0x0000001400008947 */ /* 0x008fea0003800000 */
.L_x_350:
[----:B------:R-:W-:-:S07]  /*11430*/  IMAD R3, R3, 0x8, R0 ;  /* 0x0000000803037824 */ /* 0x000fce00078e0200 */
.L_x_307:
[----:B----4-:R4:W0:Y:S02]  /*11440*/  SYNCS.PHASECHK.TRANS64.TRYWAIT P0, [R3+URZ], R2 ;  /* 0x00000002030075a7 */ /* 0x010824000800017f */
[----:B0-----:R-:W-:Y:S05]  /*11450*/  @!P0 NANOSLEEP.SYNCS 0x989680 ;  /* 0x009896800000895d */ /* 0x001fea0003900000 */
[----:B------:R-:W0:Y:S02]  /*11460*/  @!P0 SYNCS.PHASECHK.TRANS64 P0, [R3+URZ], R2 ;  /* 0x00000002030085a7 */ /* 0x000e24000800007f */
[----:B0-----:R-:W-:Y:S05]  /*11470*/  @!P0 BRA `(.L_x_307) ;  /* 0xfffffffc00f08947 */ /* 0x001fea000383ffff */
.L_x_300:
[----:B------:R-:W-:Y:S05]  /*11480*/  BSYNC B0 ;  /* 0x0000000000007941 */ /* 0x000fea0003800000 */
.L_x_299:
[----:B------:R-:W-:Y:S05]  /*11490*/  EXIT ;  /* 0x000000000000794d */ /* 0x000fea0003800000 */
.L_x_182:
[----:B0-----:R-:W-:-:S04]  /*114a0*/  IMAD.U32 R3, RZ, RZ, UR61 ;  /* 0x0000003dff037e24 */ /* 0x001fc8000f8e00ff */
[----:B------:R0:W1:Y:S03]  /*114b0*/  SYNCS.PHASECHK.TRANS64.TRYWAIT P1, [R3+URZ+0x34800], R0 ;  /* 0x03480000030075a7 */ /* 0x000066000802017f */
[----:B-1----:R-:W-:Y:S05]  /*114c0*/  @!P1 NANOSLEEP.SYNCS 0x989680 ;  /* 0x009896800000995d */ /* 0x002fea0003900000 */
[----:B------:R-:W1:Y:S02]  /*114d0*/  @!P1 SYNCS.PHASECHK.TRANS64 P1, [R3+URZ+0x34800], R0 ;  /* 0x03480000030095a7 */ /* 0x000e64000802007f */
[----:B-1----:R-:W-:Y:S05]  /*114e0*/  @!P1 BRA `(.L_x_182) ;  /* 0xfffffffc00ec9947 */ /* 0x002fea000383ffff */
[----:B------:R-:W-:Y:S05]  /*114f0*/  BRA `(.L_x_308) ;  /* 0xffffff0000747947 */ /* 0x000fea000383ffff */
.L_x_186:
[----:B-1----:R1:W2:Y:S02]  /*11500*/  SYNCS.PHASECHK.TRANS64.TRYWAIT P1, [R12+URZ+0x34830], R3 ;  /* 0x034830030c0075a7 */ /* 0x0022a4000802017f */
[----:B--2---:R-:W-:Y:S05]  /*11510*/  @!P1 NANOSLEEP.SYNCS 0x989680 ;  /* 0x009896800000995d */ /* 0x004fea0003900000 */
[----:B------:R-:W2:Y:S02]  /*11520*/  @!P1 SYNCS.PHASECHK.TRANS64 P1, [R12+URZ+0x34830], R3 ;  /* 0x034830030c0095a7 */ /* 0x000ea4000802007f */
[----:B--2---:R-:W-:Y:S05]  /*11530*/  @!P1 BRA `(.L_x_186) ;  /* 0xfffffffc00f09947 */ /* 0x004fea000383ffff */
[----:B------:R-:W-:Y:S05]  /*11540*/  BRA `(.L_x_185) ;  /* 0xffffff0000947947 */ /* 0x000fea000383ffff */
.L_x_192:
[----:B-1----:R-:W-:-:S04]  /*11550*/  IMAD.U32 R10, RZ, RZ, UR6 ;  /* 0x00000006ff0a7e24 */ /* 0x002fc8000f8e00ff */
[----:B------:R1:W2:Y:S03]  /*11560*/  SYNCS.PHASECHK.TRANS64.TRYWAIT P1, [R10+URZ+0x34830], R3 ;  /* 0x034830030a0075a7 */ /* 0x0002a6000802017f */
[----:B--2---:R-:W-:Y:S05]  /*11570*/  @!P1 NANOSLEEP.SYNCS 0x989680 ;  /* 0x009896800000995d */ /* 0x004fea0003900000 */
[----:B------:R-:W2:Y:S02]  /*11580*/  @!P1 SYNCS.PHASECHK.TRANS64 P1, [R10+URZ+0x34830], R3 ;  /* 0x034830030a0095a7 */ /* 0x000ea4000802007f */
[----:B--2---:R-:W-:Y:S05]  /*11590*/  @!P1 BRA `(.L_x_192) ;  /* 0xfffffffc00ec9947 */ /* 0x004fea000383ffff */
[----:B------:R-:W-:Y:S05]  /*115a0*/  BRA `(.L_x_189) ;  /* 0xffffff5000087947 */ /* 0x000fea000383ffff */
.L_x_196:
[----:B-1----:R-:W-:-:S04]  /*115b0*/  IMAD.U32 R10, RZ, RZ, UR6 ;  /* 0x00000006ff0a7e24 */ /* 0x002fc8000f8e00ff */
[----:B------:R1:W2:Y:S03]  /*115c0*/  SYNCS.PHASECHK.TRANS64.TRYWAIT P1, [R10+URZ+0x34850], R3 ;  /* 0x034850030a0075a7 */ /* 0x0002a6000802017f */
[----:B--2---:R-:W-:Y:S05]  /*115d0*/  @!P1 NANOSLEEP.SYNCS 0x989680 ;  /* 0x009896800000995d */ /* 0x004fea0003900000 */
[----:B------:R-:W2:Y:S02]  /*115e0*/  @!P1 SYNCS.PHASECHK.TRANS64 P1, [R10+URZ+0x34850], R3 ;  /* 0x034850030a0095a7 */ /* 0x000ea4000802007f */
[----:B--2---:R-:W-:Y:S05]  /*115f0*/  @!P1 BRA `(.L_x_196) ;  /* 0xfffffffc00ec9947 */ /* 0x004fea000383ffff */
[----:B------:R-:W-:Y:S05]  /*11600*/  BRA `(.L_x_193) ;  /* 0xffffff7400b47947 */ /* 0x000fea000383ffff */
.L_x_203:
[----:B-1----:R-:W-:-:S04]  /*11610*/  IMAD.U32 R5, RZ, RZ, UR7 ;  /* 0x00000007ff057e24 */ /* 0x002fc8000f8e00ff */
[----:B------:R1:W2:Y:S03]  /*11620*/  SYNCS.PHASECHK.TRANS64.TRYWAIT P1, [R5+URZ+0x34850], R0 ;  /* 0x03485000050075a7 */ /* 0x0002a6000802017f */
[----:B--2---:R-:W-:Y:S05]  /*11630*/  @!P1 NANOSLEEP.SYNCS 0x989680 ;  /* 0x009896800000995d */ /* 0x004fea0003900000 */
[----:B------:R-:W2:Y:S02]  /*11640*/  @!P1 SYNCS.PHASECHK.TRANS64 P1, [R5+URZ+0x34850], R0 ;  /* 0x03485000050095a7 */ /* 0x000ea4000802007f */
[----:B--2---:R-:W-:Y:S05]  /*11650*/  @!P1 BRA `(.L_x_203) ;  /* 0xfffffffc00ec9947 */ /* 0x004fea000383ffff */
[----:B------:R-:W-:Y:S05]  /*11660*/  BRA `(.L_x_202) ;  /* 0xffffff9800a87947 */ /* 0x000fea000383ffff */
.L_x_218:
[----:B------:R-:W0:Y:S01]  /*11670*/  S2R R5, SR_TID.X ;  /* 0x0000000000057919 */ /* 0x000e220000002100 */
[----:B------:R-:W-:Y:S01]  /*11680*/  BSSY B0, `(.L_x_309) ;  /* 0x000000a000007945 */ /* 0x000fe20003800000 */
[----:B------:R-:W-:Y:S02]  /*11690*/  IMAD.MOV.U32 R12, RZ, RZ, RZ ;  /* 0x000000ffff0c7224 */ /* 0x000fe400078e00ff */
[----:B------:R-:W-:Y:S02]  /*116a0*/  IMAD.MOV.U32 R11, RZ, RZ, 0x1f ;  /* 0x0000001fff0b7424 */ /* 0x000fe400078e00ff */
[----:B------:R-:W-:Y:S01]  /*116b0*/  IMAD.MOV.U32 R15, RZ, RZ, -0x1 ;  /* 0xffffffffff0f7424 */ /* 0x000fe200078e00ff */
[----:B0-----:R-:W-:-:S04]  /*116c0*/  SHF.R.U32.HI R5, RZ, 0x5, R5 ;  /* 0x00000005ff057819 */ /* 0x001fc80000011605 */
[----:B------:R-:W-:-:S05]  /*116d0*/  LOP3.LUT R5, R5, 0x3, RZ, 0xc0, !PT ;  /* 0x0000000305057812 */ /* 0x000fca00078ec0ff */
[----:B------:R-:W-:-:S07]  /*116e0*/  IMAD.MOV.U32 R13, RZ, RZ, R5 ;  /* 0x000000ffff0d7224 */ /* 0x000fce00078e0005 */
[----:B-1----:R-:W-:Y:S05]  /*116f0*/  WARPSYNC.COLLECTIVE R15, `(.L_x_310) ;  /* 0x000000000f087348 */ /* 0x002fea0003c00000 */
[----:B------:R0:W2:Y:S02]  /*11700*/  SHFL.IDX P6, R14, R13, R12, R11 ;  /* 0x0000000c0d0e7389 */ /* 0x0000a400000c000b */
[----:B012---:R-:W-:Y:S01]  /*11710*/  ENDCOLLECTIVE ;  /* 0x000000000000791b */ /* 0x007fe20003800000 */
.L_x_310:
[----:B------:R-:W-:Y:S05]  /*11720*/  BSYNC B0 ;  /* 0x0000000000007941 */ /* 0x000fea0003800000 */
.L_x_309:
[----:B------:R-:W-:Y:S05]  /*11730*/  BRA `(.L_x_311) ;  /* 0xffffffc000a47947 */ /* 0x000fea000383ffff */
.L_x_220:
[----:B------:R-:W-:Y:S01]  /*11740*/  BSSY B0, `(.L_x_312) ;  /* 0x0000006000007945 */ /* 0x000fe20003800000 */
[----:B------:R-:W-:-:S07]  /*11750*/  IMAD.MOV.U32 R15, RZ, RZ, -0x1 ;  /* 0xffffffffff0f7424 */ /* 0x000fce00078e00ff */
[----:B01----:R-:W-:Y:S05]  /*11760*/  WARPSYNC.COLLECTIVE R15, `(.L_x_313) ;  /* 0x000000000f0c7348 */ /* 0x003fea0003c00000 */
[----:B------:R-:W-:Y:S02]  /*11770*/  ELECT P6, UR62, PT ;  /* 0x00000000003e782f */ /* 0x000fe400038c0000 */
[----:B------:R-:W-:Y:S01]  /*11780*/  MOV R14, UR62 ;  /* 0x0000003e000e7c02 */ /* 0x000fe20008000f00 */
[----:B01----:R-:W-:Y:S10]  /*11790*/  ENDCOLLECTIVE ;  /* 0x000000000000791b */ /* 0x003ff40003800000 */
.L_x_313:
[----:B------:R-:W-:Y:S05]  /*117a0*/  BSYNC B0 ;  /* 0x0000000000007941 */ /* 0x000fea0003800000 */
.L_x_312:
[----:B------:R-:W-:Y:S05]  /*117b0*/  BRA `(.L_x_314) ;  /* 0xffffffc000a47947 */ /* 0x000fea000383ffff */
.L_x_222:
[----:B---3--:R3:W4:Y:S02]  /*117c0*/  SYNCS.PHASECHK.TRANS64.TRYWAIT P0, [R2+URZ+0x34840], R3 ;  /* 0x03484003020075a7 */ /* 0x008724000800017f */
[----:B----4-:R-:W-:Y:S05]  /*117d0*/  @!P0 NANOSLEEP.SYNCS 0x989680 ;  /* 0x009896800000895d */ /* 0x010fea0003900000 */
[----:B------:R-:W4:Y:S02]  /*117e0*/  @!P0 SYNCS.PHASECHK.TRANS64 P0, [R2+URZ+0x34840], R3 ;  /* 0x03484003020085a7 */ /* 0x000f24000800007f */
[----:B----4-:R-:W-:Y:S05]  /*117f0*/  @!P0 BRA `(.L_x_222) ;  /* 0xfffffffc00f08947 */ /* 0x010fea000383ffff */
[----:B------:R-:W-:Y:S05]  /*11800*/  BRA `(.L_x_315) ;  /* 0xffffffc000fc7947 */ /* 0x000fea000383ffff */
.L_x_226:
        /* <DEDUP_REMOVED lines=8> */
.L_x_316:
[----:B------:R-:W-:Y:S01]  /*11890*/  IMAD.MOV.U32 R13, RZ, RZ, R0 ;  /* 0x000000ffff0d7224 */ /* 0x000fe200078e0000 */
[----:B------:R-:W-:Y:S01]  /*118a0*/  LOP3.LUT R7, R7, 0x7f, RZ, 0xc0, !PT ;  /* 0x0000007f07077812 */ /* 0x000fe200078ec0ff */
[----:B------:R-:W-:-:S07]  /*118b0*/  IMAD.MOV.U32 R6, RZ, RZ, R14 ;  /* 0x000000ffff067224 */ /* 0x000fce00078e000e */
[----:B------:R-:W-:Y:S05]  /*118c0*/  WARPSYNC.COLLECTIVE R15, `(.L_x_317) ;  /* 0x000000000f087348 */ /* 0x000fea0003c00000 */
[----:B------:R0:W1:Y:S02]  /*118d0*/  SHFL.IDX P6, R14, R13, R12, R11 ;  /* 0x0000000c0d0e7389 */ /* 0x00006400000c000b */
[----:B01----:R-:W-:Y:S01]  /*118e0*/  ENDCOLLECTIVE ;  /* 0x000000000000791b */ /* 0x003fe20003800000 */
.L_x_317:
        /* <DEDUP_REMOVED lines=12> */
[----:B------:R-:W-:-:S04]  /*119b0*/  @!P2 LOP3.LUT R7, R7, R6, RZ, 0x3c, !PT ;  /* 0x000000060707a212 */ /* 0x000fc800078e3cff */
[----:B------:R-:W-:-:S04]  /*119c0*/  @!P2 LOP3.LUT R6, R7, R6, RZ, 0x3c, !PT ;  /* 0x000000060706a212 */ /* 0x000fc800078e3cff */
[----:B------:R-:W-:-:S05]  /*119d0*/  @!P2 LOP3.LUT R7, R7, R6, RZ, 0x3c, !PT ;  /* 0x000000060707a212 */ /* 0x000fca00078e3cff */
        /* <DEDUP_REMOVED lines=9> */
.L_x_318:
[----:B------:R-:W-:Y:S02]  /*11a70*/  IMAD.MOV.U32 R13, RZ, RZ, R0 ;  /* 0x000000ffff0d7224 */ /* 0x000fe400078e0000 */
[----:B------:R-:W-:-:S07]  /*11a80*/  IMAD.MOV.U32 R6, RZ, RZ, R14 ;  /* 0x000000ffff067224 */ /* 0x000fce00078e000e */
[----:B------:R-:W-:Y:S05]  /*11a90*/  WARPSYNC.COLLECTIVE R15, `(.L_x_319) ;  /* 0x000000000f087348 */ /* 0x000fea0003c00000 */
[----:B------:R0:W1:Y:S02]  /*11aa0*/  SHFL.IDX P6, R14, R13, R12, R11 ;  /* 0x0000000c0d0e7389 */ /* 0x00006400000c000b */
[----:B01----:R-:W-:Y:S01]  /*11ab0*/  ENDCOLLECTIVE ;  /* 0x000000000000791b */ /* 0x003fe20003800000 */
.L_x_319:
[----:B------:R-:W-:Y:S01]  /*11ac0*/  ULDC.64 UR4, c[0x0][0x208] ;  /* 0x0000820000047ab9 */ /* 0x000fe20000000a00 */
[----:B------:R-:W-:Y:S02]  /*11ad0*/  IMAD.MOV.U32 R13, RZ, RZ, R2 ;  /* 0x000000ffff0d7224 */ /* 0x000fe400078e0002 */
[----:B------:R-:W-:Y:S02]  /*11ae0*/  IMAD.MOV.U32 R12, RZ, RZ, 0x2 ;  /* 0x00000002ff0c7424 */ /* 0x000fe400078e00ff */
[----:B------:R-:W-:-:S05]  /*11af0*/  IMAD.MOV.U32 R5, RZ, RZ, R14 ;  /* 0x000000ffff057224 */ /* 0x000fca00078e000e */
[----:B------:R-:W-:-:S05]  /*11b00*/  @!P2 LEA R5, P3, R10, R5, 0x1 ;  /* 0x000000050a05a211 */ /* 0x000fca00078608ff */
[----:B------:R-:W-:-:S04]  /*11b10*/  @!P2 IMAD.X R6, RZ, RZ, R6, P3 ;  /* 0x000000ffff06a224 */ /* 0x000fc800018e0606 */
        /* <DEDUP_REMOVED lines=12> */
.L_x_320:
[----:B------:R-:W-:Y:S02]  /*11be0*/  IMAD.MOV.U32 R13, RZ, RZ, R0 ;  /* 0x000000ffff0d7224 */ /* 0x000fe400078e0000 */
[----:B------:R-:W-:-:S07]  /*11bf0*/  IMAD.MOV.U32 R6, RZ, RZ, R14 ;  /* 0x000000ffff067224 */ /* 0x000fce00078e000e */
[----:B------:R-:W-:Y:S05]  /*11c00*/  WARPSYNC.COLLECTIVE R15, `(.L_x_321) ;  /* 0x000000000f087348 */ /* 0x000fea0003c00000 */
[----:B------:R0:W1:Y:S02]  /*11c10*/  SHFL.IDX P6, R14, R13, R12, R11 ;  /* 0x0000000c0d0e7389 */ /* 0x00006400000c000b */
[----:B01----:R-:W-:Y:S01]  /*11c20*/  ENDCOLLECTIVE ;  /* 0x000000000000791b */ /* 0x003fe20003800000 */
.L_x_321:
        /* <DEDUP_REMOVED lines=18> */
.L_x_322:
[----:B------:R-:W-:Y:S02]  /*11d50*/  IMAD.MOV.U32 R13, RZ, RZ, R0 ;  /* 0x000000ffff0d7224 */ /* 0x000fe400078e0000 */
[----:B------:R-:W-:-:S07]  /*11d60*/  IMAD.MOV.U32 R6, RZ, RZ, R14 ;  /* 0x000000ffff067224 */ /* 0x000fce00078e000e */
[----:B------:R-:W-:Y:S05]  /*11d70*/  WARPSYNC.COLLECTIVE R15, `(.L_x_323) ;  /* 0x000000000f087348 */ /* 0x000fea0003c00000 */
[----:B------:R0:W1:Y:S02]  /*11d80*/  SHFL.IDX P6, R14, R13, R12, R11 ;  /* 0x0000000c0d0e7389 */ /* 0x00006400000c000b */
[----:B01----:R-:W-:Y:S01]  /*11d90*/  ENDCOLLECTIVE ;  /* 0x000000000000791b */ /* 0x003fe20003800000 */
.L_x_323:
        /* <DEDUP_REMOVED lines=18> */
.L_x_324:
[----:B------:R-:W-:Y:S02]  /*11ec0*/  IMAD.MOV.U32 R13, RZ, RZ, R0 ;  /* 0x000000ffff0d7224 */ /* 0x000fe400078e0000 */
[----:B------:R-:W-:-:S07]  /*11ed0*/  IMAD.MOV.U32 R6, RZ, RZ, R14 ;  /* 0x000000ffff067224 */ /* 0x000fce00078e000e */
[----:B------:R-:W-:Y:S05]  /*11ee0*/  WARPSYNC.COLLECTIVE R15, `(.L_x_325) ;  /* 0x000000000f087348 */ /* 0x000fea0003c00000 */
[----:B------:R0:W1:Y:S02]  /*11ef0*/  SHFL.IDX P6, R14, R13, R12, R11 ;  /* 0x0000000c0d0e7389 */ /* 0x00006400000c000b */
[----:B01----:R-:W-:Y:S01]  /*11f00*/  ENDCOLLECTIVE ;  /* 0x000000000000791b */ /* 0x003fe20003800000 */
.L_x_325:
        /* <DEDUP_REMOVED lines=18> */
.L_x_326:
[----:B------:R-:W-:Y:S02]  /*12030*/  IMAD.MOV.U32 R13, RZ, RZ, R0 ;  /* 0x000000ffff0d7224 */ /* 0x000fe400078e0000 */
[----:B------:R-:W-:-:S07]  /*12040*/  IMAD.MOV.U32 R6, RZ, RZ, R14 ;  /* 0x000000ffff067224 */ /* 0x000fce00078e000e */
[----:B------:R-:W-:Y:S05]  /*12050*/  WARPSYNC.COLLECTIVE R15, `(.L_x_327) ;  /* 0x000000000f087348 */ /* 0x000fea0003c00000 */
[----:B------:R0:W1:Y:S02]  /*12060*/  SHFL.IDX P6, R14, R13, R12, R11 ;  /* 0x0000000c0d0e7389 */ /* 0x00006400000c000b */
[----:B01----:R-:W-:Y:S01]  /*12070*/  ENDCOLLECTIVE ;  /* 0x000000000000791b */ /* 0x003fe20003800000 */
.L_x_327:
        /* <DEDUP_REMOVED lines=18> */
.L_x_328:
[----:B------:R-:W-:Y:S02]  /*121a0*/  IMAD.MOV.U32 R13, RZ, RZ, R0 ;  /* 0x000000ffff0d7224 */ /* 0x000fe400078e0000 */
[----:B------:R-:W-:-:S07]  /*121b0*/  IMAD.MOV.U32 R6, RZ, RZ, R14 ;  /* 0x000000ffff067224 */ /* 0x000fce00078e000e */
[----:B------:R-:W-:Y:S05]  /*121c0*/  WARPSYNC.COLLECTIVE R15, `(.L_x_329) ;  /* 0x000000000f087348 */ /* 0x000fea0003c00000 */
[----:B------:R0:W1:Y:S02]  /*121d0*/  SHFL.IDX P6, R14, R13, R12, R11 ;  /* 0x0000000c0d0e7389 */ /* 0x00006400000c000b */
[----:B01----:R-:W-:Y:S01]  /*121e0*/  ENDCOLLECTIVE ;  /* 0x000000000000791b */ /* 0x003fe20003800000 */
.L_x_329:
[----:B------:R-:W-:Y:S01]  /*121f0*/  ULDC.64 UR4, c[0x0][0x208] ;  /* 0x0000820000047ab9 */ /* 0x000fe20000000a00 */
[----:B------:R-:W-:Y:S02]  /*12200*/  IMAD.MOV.U32 R13, RZ, RZ, R2 ;  /* 0x000000ffff0d7224 */ /* 0x000fe400078e0002 */
[----:B------:R-:W-:Y:S02]  /*12210*/  IMAD.MOV.U32 R12, RZ, RZ, 0x7 ;  /* 0x00000007ff0c7424 */ /* 0x000fe400078e00ff */
[----:B------:R-:W-:-:S05]  /*12220*/  IMAD.MOV.U32 R5, RZ, RZ, R14 ;  /* 0x000000ffff057224 */ /* 0x000fca00078e000e */
[----:B------:R-:W-:-:S05]  /*12230*/  @!P2 LEA R5, P3, R10, R5, 0x1 ;  /* 0x000000050a05a211 */ /* 0x000fca00078608ff */
[----:B------:R-:W-:-:S04]  /*12240*/  @!P2 IMAD.X R6, RZ, RZ, R6, P3 ;  /* 0x000000ffff06a224 */ /* 0x000fc800018e0606 */
[----:B------:R-:W-:Y:S02]  /*12250*/  @!P2 IMAD.MOV.U32 R7, RZ, RZ, R6 ;  /* 0x000000ffff07a224 */ /* 0x000fe400078e0006 */
        /* <DEDUP_REMOVED lines=9> */
.L_x_330:
[----:B------:R-:W-:Y:S02]  /*122f0*/  IMAD.MOV.U32 R13, RZ, RZ, R0 ;  /* 0x000000ffff0d7224 */ /* 0x000fe400078e0000 */
[----:B------:R-:W-:-:S07]  /*12300*/  IMAD.MOV.U32 R5, RZ, RZ, R14 ;  /* 0x000000ffff057224 */ /* 0x000fce00078e000e */
[----:B------:R-:W-:Y:S05]  /*12310*/  WARPSYNC.COLLECTIVE R15, `(.L_x_331) ;  /* 0x000000000f087348 */ /* 0x000fea0003c00000 */
[----:B------:R0:W1:Y:S02]  /*12320*/  SHFL.IDX P6, R14, R13, R12, R11 ;  /* 0x0000000c0d0e7389 */ /* 0x00006400000c000b */
[----:B01----:R-:W-:Y:S01]  /*12330*/  ENDCOLLECTIVE ;  /* 0x000000000000791b */ /* 0x003fe20003800000 */
.L_x_331:
[----:B------:R-:W-:Y:S01]  /*12340*/  IMAD.MOV.U32 R0, RZ, RZ, R14 ;  /* 0x000000ffff007224 */ /* 0x000fe200078e000e */
[----:B------:R-:W-:Y:S06]  /*12350*/  BRA `(.L_x_332) ;  /* 0xffffffc4007c7947 */ /* 0x000fec000383ffff */
.L_x_230:
[----:B0-----:R-:W-:-:S04]  /*12360*/  IMAD.U32 R3, RZ, RZ, UR36 ;  /* 0x00000024ff037e24 */ /* 0x001fc8000f8e00ff */
[----:B------:R0:W2:Y:S03]  /*12370*/  SYNCS.PHASECHK.TRANS64.TRYWAIT P0, [R3+URZ+0x34820], R0 ;  /* 0x03482000030075a7 */ /* 0x0000a6000800017f */
[----:B--2---:R-:W-:Y:S05]  /*12380*/  @!P0 NANOSLEEP.SYNCS 0x989680 ;  /* 0x009896800000895d */ /* 0x004fea0003900000 */
[----:B------:R-:W2:Y:S02]  /*12390*/  @!P0 SYNCS.PHASECHK.TRANS64 P0, [R3+URZ+0x34820], R0 ;  /* 0x03482000030085a7 */ /* 0x000ea4000800007f */
[----:B--2---:R-:W-:Y:S05]  /*123a0*/  @!P0 BRA `(.L_x_230) ;  /* 0xfffffffc00ec8947 */ /* 0x004fea000383ffff */
[----:B------:R-:W-:Y:S05]  /*123b0*/  BRA `(.L_x_333) ;  /* 0xffffffc400cc7947 */ /* 0x000fea000383ffff */
.L_x_237:
[----:B--2---:R2:W3:Y:S02]  /*123c0*/  SYNCS.PHASECHK.TRANS64.TRYWAIT P0, [R3+URZ+0x34840], R2 ;  /* 0x03484002030075a7 */ /* 0x0044e4000800017f */
[----:B---3--:R-:W-:Y:S05]  /*123d0*/  @!P0 NANOSLEEP.SYNCS 0x989680 ;  /* 0x009896800000895d */ /* 0x008fea0003900000 */
[----:B------:R-:W3:Y:S02]  /*123e0*/  @!P0 SYNCS.PHASECHK.TRANS64 P0, [R3+URZ+0x34840], R2 ;  /* 0x03484002030085a7 */ /* 0x000ee4000800007f */
[----:B---3--:R-:W-:Y:S05]  /*123f0*/  @!P0 BRA `(.L_x_237) ;  /* 0xfffffffc00f08947 */ /* 0x008fea000383ffff */
[----:B------:R-:W-:Y:S05]  /*12400*/  BRA `(.L_x_334) ;  /* 0xffffffc8007c7947 */ /* 0x000fea000383ffff */
.L_x_244:
[----:B0-----:R0:W1:Y:S02]  /*12410*/  SYNCS.PHASECHK.TRANS64.TRYWAIT P0, [R2+URZ+0x34860], R3 ;  /* 0x03486003020075a7 */ /* 0x001064000800017f */
[----:B-1----:R-:W-:Y:S05]  /*12420*/  @!P0 NANOSLEEP.SYNCS 0x989680 ;  /* 0x009896800000895d */ /* 0x002fea0003900000 */
[----:B------:R-:W1:Y:S02]  /*12430*/  @!P0 SYNCS.PHASECHK.TRANS64 P0, [R2+URZ+0x34860], R3 ;  /* 0x03486003020085a7 */ /* 0x000e64000800007f */
[----:B-1----:R-:W-:Y:S05]  /*12440*/  @!P0 BRA `(.L_x_244) ;  /* 0xfffffffc00f08947 */ /* 0x002fea000383ffff */
[----:B------:R-:W-:Y:S05]  /*12450*/  BRA `(.L_x_335) ;  /* 0xffffffcc00787947 */ /* 0x000fea000383ffff */
.L_x_255:
[----:B-1----:R1:W2:Y:S02]  /*12460*/  SYNCS.PHASECHK.TRANS64.TRYWAIT P0, [R3+URZ+0x34840], R2 ;  /* 0x03484002030075a7 */ /* 0x0022a4000800017f */
[----:B--2---:R-:W-:Y:S05]  /*12470*/  @!P0 NANOSLEEP.SYNCS 0x989680 ;  /* 0x009896800000895d */ /* 0x004fea0003900000 */
[----:B------:R-:W2:Y:S02]  /*12480*/  @!P0 SYNCS.PHASECHK.TRANS64 P0, [R3+URZ+0x34840], R2 ;  /* 0x03484002030085a7 */ /* 0x000ea4000800007f */
[----:B--2---:R-:W-:Y:S05]  /*12490*/  @!P0 BRA `(.L_x_255) ;  /* 0xfffffffc00f08947 */ /* 0x004fea000383ffff */
[----:B------:R-:W-:Y:S05]  /*124a0*/  BRA `(.L_x_336) ;  /* 0xffffffd400187947 */ /* 0x000fea000383ffff */
.L_x_262:
[----:B0-----:R0:W1:Y:S02]  /*124b0*/  SYNCS.PHASECHK.TRANS64.TRYWAIT P0, [R2+URZ+0x34860], R3 ;  /* 0x03486003020075a7 */ /* 0x001064000800017f */
[----:B-1----:R-:W-:Y:S05]  /*124c0*/  @!P0 NANOSLEEP.SYNCS 0x989680 ;  /* 0x009896800000895d */ /* 0x002fea0003900000 */
[----:B------:R-:W1:Y:S02]  /*124d0*/  @!P0 SYNCS.PHASECHK.TRANS64 P0, [R2+URZ+0x34860], R3 ;  /* 0x03486003020085a7 */ /* 0x000e64000800007f */
[----:B-1----:R-:W-:Y:S05]  /*124e0*/  @!P0 BRA `(.L_x_262) ;  /* 0xfffffffc00f08947 */ /* 0x002fea000383ffff */
[----:B------:R-:W-:Y:S05]  /*124f0*/  BRA `(.L_x_337) ;  /* 0xffffffd800147947 */ /* 0x000fea000383ffff */
.L_x_272:
[----:B--2---:R2:W3:Y:S02]  /*12500*/  SYNCS.PHASECHK.TRANS64.TRYWAIT P0, [R3+URZ+0x34840], R2 ;  /* 0x03484002030075a7 */ /* 0x0044e4000800017f */
[----:B---3--:R-:W-:Y:S05]  /*12510*/  @!P0 NANOSLEEP.SYNCS 0x989680 ;  /* 0x009896800000895d */ /* 0x008fea0003900000 */
[----:B------:R-:W3:Y:S02]  /*12520*/  @!P0 SYNCS.PHASECHK.TRANS64 P0, [R3+URZ+0x34840], R2 ;  /* 0x03484002030085a7 */ /* 0x000ee4000800007f */
[----:B---3--:R-:W-:Y:S05]  /*12530*/  @!P0 BRA `(.L_x_272) ;  /* 0xfffffffc00f08947 */ /* 0x008fea000383ffff */
[----:B------:R-:W-:Y:S05]  /*12540*/  BRA `(.L_x_338) ;  /* 0xffffffdc008c7947 */ /* 0x000fea000383ffff */
.L_x_279:
[----:B0-----:R0:W1:Y:S02]  /*12550*/  SYNCS.PHASECHK.TRANS64.TRYWAIT P0, [R2+URZ+0x34860], R5 ;  /* 0x03486005020075a7 */ /* 0x001064000800017f */
[----:B-1----:R-:W-:Y:S05]  /*12560*/  @!P0 NANOSLEEP.SYNCS 0x989680 ;  /* 0x009896800000895d */ /* 0x002fea0003900000 */
[----:B------:R-:W1:Y:S02]  /*12570*/  @!P0 SYNCS.PHASECHK.TRANS64 P0, [R2+URZ+0x34860], R5 ;  /* 0x03486005020085a7 */ /* 0x000e64000800007f */
[----:B-1----:R-:W-:Y:S05]  /*12580*/  @!P0 BRA `(.L_x_279) ;  /* 0xfffffffc00f08947 */ /* 0x002fea000383ffff */
[----:B------:R-:W-:Y:S05]  /*12590*/  BRA `(.L_x_339) ;  /* 0xffffffe000847947 */ /* 0x000fea000383ffff */
.L_x_289:
[----:B0-----:R0:W3:Y:S02]  /*125a0*/  SYNCS.PHASECHK.TRANS64.TRYWAIT P0, [R0+URZ+0x34860], R3 ;  /* 0x03486003000075a7 */ /* 0x0010e4000800017f */
[----:B---3--:R-:W-:Y:S05]  /*125b0*/  @!P0 NANOSLEEP.SYNCS 0x989680 ;  /* 0x009896800000895d */ /* 0x008fea0003900000 */
[----:B------:R-:W3:Y:S02]  /*125c0*/  @!P0 SYNCS.PHASECHK.TRANS64 P0, [R0+URZ+0x34860], R3 ;  /* 0x03486003000085a7 */ /* 0x000ee4000800007f */
[----:B---3--:R-:W-:Y:S05]  /*125d0*/  @!P0 BRA `(.L_x_289) ;  /* 0xfffffffc00f08947 */ /* 0x008fea000383ffff */
[----:B------:R-:W-:Y:S05]  /*125e0*/  BRA `(.L_x_340) ;  /* 0xffffffe400987947 */ /* 0x000fea000383ffff */
.L_x_297:
[----:B0-----:R0:W1:Y:S02]  /*125f0*/  SYNCS.PHASECHK.TRANS64.TRYWAIT P0, [R0+URZ+0x34820], R3 ;  /* 0x03482003000075a7 */ /* 0x001064000800017f */
[----:B-1----:R-:W-:Y:S05]  /*12600*/  @!P0 NANOSLEEP.SYNCS 0x989680 ;  /* 0x009896800000895d */ /* 0x002fea0003900000 */
[----:B------:R-:W1:Y:S02]  /*12610*/  @!P0 SYNCS.PHASECHK.TRANS64 P0, [R0+URZ+0x34820], R3 ;  /* 0x03482003000085a7 */ /* 0x000e64000800007f */
[----:B-1----:R-:W-:Y:S05]  /*12620*/  @!P0 BRA `(.L_x_297) ;  /* 0xfffffffc00f08947 */ /* 0x002fea000383ffff */
[----:B------:R-:W-:Y:S05]  /*12630*/  BRA `(.L_x_341) ;  /* 0xffffffe800dc7947 */ /* 0x000fea000383ffff */
.L_x_298:
[----:B------:R-:W1:Y:S01]  /*12640*/  S2R R2, SR_TID.X ;  /* 0x0000000000027919 */ /* 0x000e620000002100 */
[----:B------:R-:W-:Y:S01]  /*12650*/  BSSY B0, `(.L_x_342) ;  /* 0x000000a000007945 */ /* 0x000fe20003800000 */
[----:B------:R-:W-:Y:S02]  /*12660*/  IMAD.MOV.U32 R12, RZ, RZ, RZ ;  /* 0x000000ffff0c7224 */ /* 0x000fe400078e00ff */
[----:B------:R-:W-:Y:S02]  /*12670*/  IMAD.MOV.U32 R11, RZ, RZ, 0x1f ;  /* 0x0000001fff0b7424 */ /* 0x000fe400078e00ff */
[----:B------:R-:W-:Y:S01]  /*12680*/  IMAD.MOV.U32 R15, RZ, RZ, -0x1 ;  /* 0xffffffffff0f7424 */ /* 0x000fe200078e00ff */
[----:B-1----:R-:W-:-:S04]  /*12690*/  SHF.R.U32.HI R2, RZ, 0x5, R2 ;  /* 0x00000005ff027819 */ /* 0x002fc80000011602 */
[----:B------:R-:W-:-:S05]  /*126a0*/  LOP3.LUT R2, R2, 0x3, RZ, 0xc0, !PT ;  /* 0x0000000302027812 */ /* 0x000fca00078ec0ff */
[----:B------:R-:W-:-:S07]  /*126b0*/  IMAD.MOV.U32 R13, RZ, RZ, R2 ;  /* 0x000000ffff0d7224 */ /* 0x000fce00078e0002 */
[----:B0-2---:R-:W-:Y:S05]  /*126c0*/  WARPSYNC.COLLECTIVE R15, `(.L_x_343) ;  /* 0x000000000f087348 */ /* 0x005fea0003c00000 */
[----:B------:R1:W3:Y:S02]  /*126d0*/  SHFL.IDX P6, R14, R13, R12, R11 ;  /* 0x0000000c0d0e7389 */ /* 0x0002e400000c000b */
[----:B0123--:R-:W-:Y:S01]  /*126e0*/  ENDCOLLECTIVE ;  /* 0x000000000000791b */ /* 0x00ffe20003800000 */
.L_x_343:
[----:B------:R-:W-:Y:S05]  /*126f0*/  BSYNC B0 ;  /* 0x0000000000007941 */ /* 0x000fea0003800000 */
.L_x_342:
[----:B------:R-:W-:Y:S05]  /*12700*/  BRA `(.L_x_344) ;  /* 0xffffffe800c47947 */ /* 0x000fea000383ffff */
.L_x_301:
[----:B------:R-:W-:Y:S01]  /*12710*/  BSSY B1, `(.L_x_345) ;  /* 0x0000006000017945 */ /* 0x000fe20003800000 */
[----:B------:R-:W-:-:S07]  /*12720*/  IMAD.MOV.U32 R15, RZ, RZ, -0x1 ;  /* 0xffffffffff0f7424 */ /* 0x000fce00078e00ff */
[----:B012---:R-:W-:Y:S05]  /*12730*/  WARPSYNC.COLLECTIVE R15, `(.L_x_346) ;  /* 0x000000000f0c7348 */ /* 0x007fea0003c00000 */
[----:B------:R-:W-:Y:S02]  /*12740*/  ELECT P6, UR62, PT ;  /* 0x00000000003e782f */ /* 0x000fe400038c0000 */
[----:B------:R-:W-:Y:S01]  /*12750*/  MOV R14, UR62 ;  /* 0x0000003e000e7c02 */ /* 0x000fe20008000f00 */
[----:B012---:R-:W-:Y:S10]  /*12760*/  ENDCOLLECTIVE ;  /* 0x000000000000791b */ /* 0x007ff40003800000 */
.L_x_346:
[----:B------:R-:W-:Y:S05]  /*12770*/  BSYNC B1 ;  /* 0x0000000000017941 */ /* 0x000fea0003800000 */
.L_x_345:
[----:B------:R-:W-:Y:S05]  /*12780*/  BRA `(.L_x_347) ;  /* 0xffffffe800bc7947 */ /* 0x000fea000383ffff */
.L_x_303:
[----:B0-----:R0:W1:Y:S02]  /*12790*/  SYNCS.PHASECHK.TRANS64.TRYWAIT P0, [R6+URZ], R5 ;  /* 0x00000005060075a7 */ /* 0x001064000800017f */
[----:B-1----:R-:W-:Y:S05]  /*127a0*/  @!P0 NANOSLEEP.SYNCS 0x989680 ;  /* 0x009896800000895d */ /* 0x002fea0003900000 */
[----:B------:R-:W1:Y:S02]  /*127b0*/  @!P0 SYNCS.PHASECHK.TRANS64 P0, [R6+URZ], R5 ;  /* 0x00000005060085a7 */ /* 0x000e64000800007f */
[----:B-1----:R-:W-:Y:S05]  /*127c0*/  @!P0 BRA `(.L_x_303) ;  /* 0xfffffffc00f08947 */ /* 0x002fea000383ffff */
[----:B------:R-:W-:Y:S05]  /*127d0*/  BRA `(.L_x_348) ;  /* 0xffffffe800f47947 */ /* 0x000fea000383ffff */
.L_x_304:
[----:B-1----:R1:W3:Y:S02]  /*127e0*/  SYNCS.PHASECHK.TRANS64.TRYWAIT P0, [R7+URZ], R2 ;  /* 0x00000002070075a7 */ /* 0x0022e4000800017f */
[----:B---3--:R-:W-:Y:S05]  /*127f0*/  @!P0 NANOSLEEP.SYNCS 0x989680 ;  /* 0x009896800000895d */ /* 0x008fea0003900000 */
[----:B------:R-:W3:Y:S02]  /*12800*/  @!P0 SYNCS.PHASECHK.TRANS64 P0, [R7+URZ], R2 ;  /* 0x00000002070085a7 */ /* 0x000ee4000800007f */
[----:B---3--:R-:W-:Y:S05]  /*12810*/  @!P0 BRA `(.L_x_304) ;  /* 0xfffffffc00f08947 */ /* 0x008fea000383ffff */
[----:B------:R-:W-:Y:S05]  /*12820*/  BRA `(.L_x_349) ;  /* 0xffffffe800e87947 */ /* 0x000fea000383ffff */
.L_x_306:
[----:B---3--:R3:W4:Y:S02]  /*12830*/  SYNCS.PHASECHK.TRANS64.TRYWAIT P0, [R4+URZ], R5 ;  /* 0x00000005040075a7 */ /* 0x008724000800017f */
[----:B----4-:R-:W-:Y:S05]  /*12840*/  @!P0 NANOSLEEP.SYNCS 0x989680 ;  /* 0x009896800000895d */ /* 0x010fea0003900000 */
[----:B------:R-:W4:Y:S02]  /*12850*/  @!P0 SYNCS.PHASECHK.TRANS64 P0, [R4+URZ], R5 ;  /* 0x00000005040085a7 */ /* 0x000f24000800007f */
[----:B----4-:R-:W-:Y:S05]  /*12860*/  @!P0 BRA `(.L_x_306) ;  /* 0xfffffffc00f08947 */ /* 0x010fea000383ffff */
[----:B------:R-:W-:Y:S05]  /*12870*/  BRA `(.L_x_350) ;  /* 0xffffffe800ec7947 */ /* 0x000fea000383ffff */
.L_x_351:
        /* <DEDUP_REMOVED lines=16> */
.L_x_3218:


//--------------------- .text._ZN7cutlass13device_kernelIN5flash11enable_sm90INS1_16FlashAttnFwdSm90INS1_25CollectiveMainloopFwdSm90ILi2EN4cute5tupleIJNS5_1CILi1EEES8_S8_EEENS6_IJNS7_ILi128EEENS7_ILi176EEESA_EEELi128ENS_6half_tEfNS_4arch4Sm90ELb0ELb0ELb0ELb1ELb0ELb0ELb0ELb1ELb1ELb1ELb0ELb0EEENS1_21CollectiveEpilogueFwdINS6_IJSA_SA_SB_EEES9_SD_SF_Li256ELb1ELb1ELb0ELb0EEENS1_36VarlenDynamicPersistentTileSchedulerILi128ELi176ELi256ELi128ELb0ELb1ELb1ELb0ELb1ELb1EEEEEEEEEvNT_6ParamsE --------------------------
	.section	.text._ZN7cutlass13device_kernelIN5flash11enable_sm90INS1_16FlashAttnFwdSm90INS1_25CollectiveMainloopFwdSm90ILi2EN4cute5tupleIJNS5_1CILi1EEES8_S8_EEENS6_IJNS7_ILi128EEENS7_ILi176EEESA_EEELi128ENS_6half_tEfNS_4arch4Sm90ELb0ELb0ELb0ELb1ELb0ELb0ELb0ELb1ELb1ELb1ELb0ELb0EEENS1_21CollectiveEpilogueFwdINS6_IJSA_SA_SB_EEES9_SD_SF_Li256ELb1ELb1ELb0ELb0EEENS1_36VarlenDynamicPersistentTileSchedulerILi128ELi176ELi256ELi128ELb0ELb1ELb1ELb0ELb1ELb1EEEEEEEEEvNT_6ParamsE,"ax",@progbits
	.align	128
.text._ZN7cutlass13device_kernelIN5flash11enable_sm90INS1_16FlashAttnFwdSm90INS1_25CollectiveMainloopFwdSm90ILi2EN4cute5tupleIJNS5_1CILi1EEES8_S8_EEENS6_IJNS7_ILi128EEENS7_ILi176EEESA_EEELi128ENS_6half_tEfNS_4arch4Sm90ELb0ELb0ELb0ELb1ELb0ELb0ELb0ELb1ELb1ELb1ELb0ELb0EEENS1_21CollectiveEpilogueFwdINS6_IJSA_SA_SB_EEES9_SD_SF_Li256ELb1ELb1ELb0ELb0EEENS1_36VarlenDynamicPersistentTileSchedulerILi128ELi176ELi256ELi128ELb0ELb1ELb1ELb0ELb1ELb1EEEEEEEEEvNT_6ParamsE:
        .type           _ZN7cutlass13device_kernelIN5flash11enable_sm90INS1_16FlashAttnFwdSm90INS1_25CollectiveMainloopFwdSm90ILi2EN4cute5tupleIJNS5_1CILi1EEES8_S8_EEENS6_IJNS7_ILi128EEENS7_ILi176EEESA_EEELi128ENS_6half_tEfNS_4arch4Sm90ELb0ELb0ELb0ELb1ELb0ELb0ELb0ELb1ELb1ELb1ELb0ELb0EEENS1_21CollectiveEpilogueFwdINS6_IJSA_SA_SB_EEES9_SD_SF_Li256ELb1ELb1ELb0ELb0EEENS1_36VarlenDynamicPersistentTileSchedulerILi128ELi176ELi256ELi128ELb0ELb1ELb1ELb0ELb1ELb1EEEEEEEEEvNT_6ParamsE,@function
        .size           _ZN7cutlass13device_kernelIN5flash11enable_sm90INS1_16FlashAttnFwdSm90INS1_25CollectiveMainloopFwdSm90ILi2EN4cute5tupleIJNS5_1CILi1EEES8_S8_EEENS6_IJNS7_ILi128EEENS7_ILi176EEESA_EEELi128ENS_6half_tEfNS_4arch4Sm90ELb0ELb0ELb0ELb1ELb0ELb0ELb0ELb1ELb1ELb1ELb0ELb0EEENS1_21CollectiveEpilogueFwdINS6_IJSA_SA_SB_EEES9_SD_SF_Li256ELb1ELb1ELb0ELb0EEENS1_36VarlenDynamicPersistentTileSchedulerILi128ELi176ELi256ELi128ELb0ELb1ELb1ELb0ELb1ELb1EEEEEEEEEvNT_6ParamsE,(.L_x_3219 - _ZN7cutlass13device_kernelIN5flash11enable_sm90INS1_16FlashAttnFwdSm90INS1_25CollectiveMainloopFwdSm90ILi2EN4cute5tupleIJNS5_1CILi1EEES8_S8_EEENS6_IJNS7_ILi128EEENS7_ILi176EEESA_EEELi128ENS_6half_tEfNS_4arch4Sm90ELb0ELb0ELb0ELb1ELb0ELb0ELb0ELb1ELb1ELb1ELb0ELb0EEENS1_21CollectiveEpilogueFwdINS6_IJSA_SA_SB_EEES9_SD_SF_Li256ELb1ELb1ELb0ELb0EEENS1_36VarlenDynamicPersistentTileSchedulerILi128ELi176ELi256ELi128ELb0ELb1ELb1ELb0ELb1ELb1EEEEEEEEEvNT_6ParamsE)
        .other          _ZN7cutlass13device_kernelIN5flash11enable_sm90INS1_16FlashAttnFwdSm90INS1_25CollectiveMainloopFwdSm90ILi2EN4cute5tupleIJNS5_1CILi1EEES8_S8_EEENS6_IJNS7_ILi128EEENS7_ILi176EEESA_EEELi128ENS_6half_tEfNS_4arch4Sm90ELb0ELb0ELb0ELb1ELb0ELb0ELb0ELb1ELb1ELb1ELb0ELb0EEENS1_21CollectiveEpilogueFwdINS6_IJSA_SA_SB_EEES9_SD_SF_Li256ELb1ELb1ELb0ELb0EEENS1_36VarlenDynamicPersistentTileSchedulerILi128ELi176ELi256ELi128ELb0ELb1ELb1ELb0ELb1ELb1EEEEEEEEEvNT_6ParamsE,@"STO_CUDA_ENTRY STV_DEFAULT"
_ZN7cutlass13device_kernelIN5flash11enable_sm90INS1_16FlashAttnFwdSm90INS1_25CollectiveMainloopFwdSm90ILi2EN4cute5tupleIJNS5_1CILi1EEES8_S8_EEENS6_IJNS7_ILi128EEENS7_ILi176EEESA_EEELi128ENS_6half_tEfNS_4arch4Sm90ELb0ELb0ELb0ELb1ELb0ELb0ELb0ELb1ELb1ELb1ELb0ELb0EEENS1_21CollectiveEpilogueFwdINS6_IJSA_SA_SB_EEES9_SD_SF_Li256ELb1ELb1ELb0ELb0EEENS1_36VarlenDynamicPersistentTileSchedulerILi128ELi176ELi256ELi128ELb0ELb1ELb1ELb0ELb1ELb1EEEEEEEEEvNT_6ParamsE:
        /* <DEDUP_REMOVED lines=17> */
.L_x_353:
[----:B------:R-:W-:Y:S05]  /*0110*/  BSYNC B0 ;  /* 0x0000000000007941 */ /* 0x000fea0003800000 */
.L_x_352:
        /* <DEDUP_REMOVED lines=40> */
.L_x_354:
        /* <DEDUP_REMOVED lines=22> */
.L_x_355:
        /* <DEDUP_REMOVED lines=18> */
.L_x_356:
        /* <DEDUP_REMOVED lines=22> */
.L_x_357:
        /* <DEDUP_REMOVED lines=22> */
.L_x_358:
[----:B--2---:R-:W-:Y:S01]  /*08e0*/  ISETP.NE.AND P0, PT, R2, RZ, PT ;  /* 0x000000ff0200720c */ /* 0x004fe20003f05270 */
[----:B------:R-:W-:Y:S01]  /*08f0*/  IMAD.MOV.U32 R2, RZ, RZ, 0x1 ;  /* 0x00000001ff027424 */ /* 0x000fe200078e00ff */
[----:B------:R-:W-:Y:S01]  /*0900*/  NOP ;  /* 0x0000000000007918 */ /* 0x000fe20000000000 */
[----:B------:R-:W-:-:S03]  /*0910*/  ULDC.64 UR60, c[0x0][0x208] ;  /* 0x00008200003c7ab9 */ /* 0x000fc60000000a00 */
[----:B------:R-:W-:-:S05]  /*0920*/  SEL R2, R2, 0x2, !P0 ;  /* 0x0000000202027807 */ /* 0x000fca0004000000 */
[----:B------:R2:W-:Y:S01]  /*0930*/  STL [R1+0x58], R2 ;  /* 0x0000580201007387 */ /* 0x0005e20000100800 */
[----:B01-34-:R-:W-:Y:S06]  /*0940*/  BAR.SYNC.DEFER_BLOCKING 0x0 ;  /* 0x0000000000007b1d */ /* 0x01bfec0000010000 */
[----:B------:R-:W-:Y:S05]  /*0950*/  @!P0 BRA `(.L_x_359) ;  /* 0x000000d000fc8947 */ /* 0x000fea0003800000 */
.L_x_360:
[----:B------:R-:W-:-:S08]  /*0960*/  NOP ;  /* 0x0000000000007918 */ /* 0x000fd00000000000 */
[----:B------:R-:W0:Y:S02]  /*0970*/  USETMAXREG.TRY_ALLOC.CTAPOOL UP0, 0xf0 ;  /* 0x000000f0000079c8 */ /* 0x000e240008000600 */
[----:B0-----:R-:W-:-:S13]  /*0980*/  PLOP3.LUT P0, PT, PT, PT, UP0, 0x80, 0x0 ;  /* 0x000000000000781c */ /* 0x001fda0003f0f008 */
[----:B------:R-:W-:Y:S05]  /*0990*/  @!P0 BRA `(.L_x_360) ;  /* 0xfffffffc00f08947 */ /* 0x000fea000383ffff */
[----:B--2---:R-:W0:Y:S01]  /*09a0*/  S2R R2, SR_TID.X ;  /* 0x0000000000027919 */ /* 0x004e220000002100 */
[----:B------:R-:W1:Y:S01]  /*09b0*/  S2UR UR5, SR_CgaCtaId ;  /* 0x00000000000579c3 */ /* 0x000e620000008800 */
[----:B------:R-:W-:-:S07]  /*09c0*/  UMOV UR4, 0x400 ;  /* 0x0000040000047882 */ /* 0x000fce0000000000 */
[----:B------:R-:W-:Y:S06]  /*09d0*/  BAR.ARV 0x8, 0x180 ;  /* 0x0206000000007b1d */ /* 0x000fec0000002000 */
[----:B-1----:R-:W-:Y:S01]  /*09e0*/  ULEA UR4, UR5, UR4, 0x18 ;  /* 0x0000000405047291 */ /* 0x002fe2000f8ec03f */
[----:B0-----:R-:W-:-:S04]  /*09f0*/  LOP3.LUT R0, R2, 0xffffff80, RZ, 0xc0, !PT ;  /* 0xffffff8002007812 */ /* 0x001fc800078ec0ff */
[----:B------:R-:W-:-:S13]  /*0a00*/  ISETP.NE.AND P0, PT, R0, 0x80, PT ;  /* 0x000000800000780c */ /* 0x000fda0003f05270 */
[----:B------:R-:W-:Y:S08]  /*0a10*/  @!P0 BAR.ARV 0x9, 0x100 ;  /* 0x0244000000008b1d */ /* 0x000ff00000002000 */
[----:B------:R-:W-:Y:S06]  /*0a20*/  BAR.SYNC.DEFER_BLOCKING 0x5, 0x180 ;  /* 0x0146000000007b1d */ /* 0x000fec0000010000 */
[----:B------:R-:W0:Y:S01]  /*0a30*/  LDS.128 R44, [UR4+0x348d0] ;  /* 0x0348d004ff2c7984 */ /* 0x000e220008000c00 */
[----:B------:R-:W-:Y:S01]  /*0a40*/  ULDC UR4, c[0x0][0xc3c] ;  /* 0x00030f0000047ab9 */ /* 0x000fe20000000800 */
[----:B------:R-:W-:Y:S06]  /*0a50*/  BAR.ARV 0x4, 0x180 ;  /* 0x0106000000007b1d */ /* 0x000fec0000002000 */
[----:B0-----:R-:W-:-:S13]  /*0a60*/  ISETP.GE.AND P0, PT, R47, UR4, PT ;  /* 0x000000042f007c0c */ /* 0x001fda000bf06270 */
[----:B------:R-:W-:Y:S05]  /*0a70*/  @P0 EXIT ;  /* 0x000000000000094d */ /* 0x000fea0003800000 */
[----:B------:R-:W2:Y:S01]  /*0a80*/  LDL.LU R10, [R1+0x58] ;  /* 0x00005800010a7983 */ /* 0x000ea20000300800 */
[----:B------:R-:W-:-:S05]  /*0a90*/  VIADD R234, R2, 0xffffff80 ;  /* 0xffffff8002ea7836 */ /* 0x000fca0000000000 */
[----:B------:R-:W-:-:S04]  /*0aa0*/  SHF.R.S32.HI R3, RZ, 0x1f, R234 ;  /* 0x0000001fff037819 */ /* 0x000fc800000114ea */
[CC--:B------:R-:W-:Y:S02]  /*0ab0*/  LEA.HI R0, R3.reuse, R234.reuse, RZ, 0x7 ;  /* 0x000000ea03007211 */ /* 0x0c0fe400078f38ff */
[CC--:B------:R-:W-:Y:S02]  /*0ac0*/  LEA.HI R2, R3.reuse, R234.reuse, RZ, 0x4 ;  /* 0x000000ea03027211 */ /* 0x0c0fe400078f20ff */
[----:B------:R-:W-:Y:S02]  /*0ad0*/  LOP3.LUT R5, R0, 0xffffff80, RZ, 0xc0, !PT ;  /* 0xffffff8000057812 */ /* 0x000fe400078ec0ff */
[----:B------:R-:W-:Y:S02]  /*0ae0*/  LEA.HI R4, R3, R234, RZ, 0x5 ;  /* 0x000000ea03047211 */ /* 0x000fe400078f28ff */
[----:B------:R-:W-:Y:S01]  /*0af0*/  SHF.R.S32.HI R7, RZ, 0x4, R2 ;  /* 0x00000004ff077819 */ /* 0x000fe20000011402 */
[----:B------:R-:W-:Y:S01]  /*0b00*/  IMAD.IADD R226, R234, 0x1, -R5 ;  /* 0x00000001eae27824 */ /* 0x000fe200078e0a05 */
[----:B------:R-:W-:Y:S01]  /*0b10*/  LOP3.LUT R5, R2, 0x3fffff0, RZ, 0xc0, !PT ;  /* 0x03fffff002057812 */ /* 0x000fe200078ec0ff */
[----:B------:R-:W-:Y:S01]  /*0b20*/  IMAD.SHL.U32 R4, R4, 0x20, RZ ;  /* 0x0000002004047824 */ /* 0x000fe200078e00ff */
[----:B------:R-:W-:-:S02]  /*0b30*/  LEA.HI R2, R2, R7, RZ, 0x1 ;  /* 0x0000000702027211 */ /* 0x000fc400078f08ff */
[----:B------:R-:W-:Y:S01]  /*0b40*/  SHF.R.S32.HI R9, RZ, 0x1f, R226 ;  /* 0x0000001fff097819 */ /* 0x000fe200000114e2 */
[----:B------:R-:W-:Y:S01]  /*0b50*/  IMAD.IADD R5, R234, 0x1, -R5 ;  /* 0x00000001ea057824 */ /* 0x000fe200078e0a05 */
[----:B------:R-:W-:Y:S02]  /*0b60*/  LOP3.LUT R4, R4, 0xfffffc00, RZ, 0xc0, !PT ;  /* 0xfffffc0004047812 */ /* 0x000fe400078ec0ff */
[----:B------:R-:W-:Y:S02]  /*0b70*/  LOP3.LUT R2, R2, 0x1ffffffe, RZ, 0xc0, !PT ;  /* 0x1ffffffe02027812 */ /* 0x000fe400078ec0ff */
[----:B------:R-:W-:Y:S01]  /*0b80*/  LEA.HI R6, R9, R226, RZ, 0x2 ;  /* 0x000000e209067211 */ /* 0x000fe200078f10ff */
[----:B------:R-:W-:Y:S02]  /*0b90*/  IMAD R5, R5, 0x40, R4 ;  /* 0x0000004005057824 */ /* 0x000fe400078e0204 */
[----:B------:R-:W-:Y:S01]  /*0ba0*/  IMAD.IADD R2, R7, 0x1, -R2 ;  /* 0x0000000107027824 */ /* 0x000fe200078e0a02 */
[----:B------:R-:W-:-:S02]  /*0bb0*/  LEA.HI R4, R3, R234, RZ, 0x2 ;  /* 0x000000ea03047211 */ /* 0x000fc400078f10ff */
[--C-:B------:R-:W-:Y:S01]  /*0bc0*/  SHF.R.S32.HI R8, RZ, 0x2, R6.reuse ;  /* 0x00000002ff087819 */ /* 0x100fe20000011406 */
[----:B------:R-:W-:Y:S01]  /*0bd0*/  IMAD R231, R2, 0x8, R5 ;  /* 0x0000000802e77824 */ /* 0x000fe200078e0205 */
[----:B------:R-:W-:Y:S02]  /*0be0*/  SHF.R.S32.HI R11, RZ, 0x1f, R6 ;  /* 0x0000001fff0b7819 */ /* 0x000fe40000011406 */
[----:B------:R-:W-:Y:S02]  /*0bf0*/  LOP3.LUT R5, R6, 0x7ffffffc, RZ, 0xc0, !PT ;  /* 0x7ffffffc06057812 */ /* 0x000fe400078ec0ff */
[----:B------:R-:W-:Y:S02]  /*0c00*/  LOP3.LUT R7, R4, 0xfffffffc, RZ, 0xc0, !PT ;  /* 0xfffffffc04077812 */ /* 0x000fe400078ec0ff */
[----:B------:R-:W-:Y:S02]  /*0c10*/  LEA.HI R3, R3, R234, RZ, 0x3 ;  /* 0x000000ea03037211 */ /* 0x000fe400078f18ff */
[----:B------:R-:W-:-:S02]  /*0c20*/  LEA.HI R11, R11, R8, RZ, 0x3 ;  /* 0x000000080b0b7211 */ /* 0x000fc400078f18ff */
[----:B------:R-:W-:Y:S01]  /*0c30*/  SHF.R.S32.HI R227, RZ, 0x7, R0 ;  /* 0x00000007ffe37819 */ /* 0x000fe20000011400 */
[----:B------:R-:W-:Y:S01]  /*0c40*/  IMAD.IADD R229, R226, 0x1, -R5 ;  /* 0x00000001e2e57824 */ /* 0x000fe200078e0a05 */
[----:B------:R-:W-:Y:S01]  /*0c50*/  LOP3.LUT R5, R3, 0xfffffff8, RZ, 0xc0, !PT ;  /* 0xfffffff803057812 */ /* 0x000fe200078ec0ff */
[----:B------:R-:W-:Y:S01]  /*0c60*/  IMAD.IADD R7, R234, 0x1, -R7 ;  /* 0x00000001ea077824 */ /* 0x000fe200078e0a07 */
[----:B------:R-:W-:Y:S02]  /*0c70*/  LOP3.LUT R11, R11, 0xfffffff8, RZ, 0xc0, !PT ;  /* 0xfffffff80b0b7812 */ /* 0x000fe400078ec0ff */
[----:B------:R-:W-:Y:S02]  /*0c80*/  LEA.HI R9, R9, R226, RZ, 0x5 ;  /* 0x000000e209097211 */ /* 0x000fe400078f28ff */
[----:B------:R-:W-:Y:S01]  /*0c90*/  LEA.HI R0, R0, R227, RZ, 0x1 ;  /* 0x000000e300007211 */ /* 0x000fe200078f08ff */
[----:B------:R-:W-:Y:S01]  /*0ca0*/  IMAD.IADD R220, R234, 0x1, -R5 ;  /* 0x00000001eadc7824 */ /* 0x000fe200078e0a05 */
[----:B------:R-:W-:Y:S01]  /*0cb0*/  LEA.HI R2, R7, R7, RZ, 0x1 ;  /* 0x0000000707027211 */ /* 0x000fe200078f08ff */
[----:B------:R-:W-:Y:S01]  /*0cc0*/  IMAD.IADD R8, R8, 0x1, -R11 ;  /* 0x0000000108087824 */ /* 0x000fe200078e0a0b */
[----:B------:R-:W-:-:S02]  /*0cd0*/  SHF.R.S32.HI R9, RZ, 0x5, R9 ;  /* 0x00000005ff097819 */ /* 0x000fc40000011409 */
[----:B------:R-:W-:Y:S01]  /*0ce0*/  LOP3.LUT R0, R0, 0x3fffffe, RZ, 0xc0, !PT ;  /* 0x03fffffe00007812 */ /* 0x000fe200078ec0ff */
[----:B------:R-:W-:Y:S01]  /*0cf0*/  IMAD.SHL.U32 R17, R220, 0x8, RZ ;  /* 0x00000008dc117824 */ /* 0x000fe200078e00ff */
[----:B------:R-:W-:Y:S01]  /*0d00*/  LOP3.LUT R2, R2, 0x1ffffffe, RZ, 0xc0, !PT ;  /* 0x1ffffffe02027812 */ /* 0x000fe200078ec0ff */
[----:B------:R-:W-:Y:S02]  /*0d10*/  IMAD R9, R9, 0x10, R8 ;  /* 0x0000001009097824 */ /* 0x000fe400078e0208 */
[----:B------:R-:W-:Y:S02]  /*0d20*/  IMAD.IADD R0, R227, 0x1, -R0 ;  /* 0x00000001e3007824 */ /* 0x000fe400078e0a00 */
[----:B------:R-:W-:Y:S02]  /*0d30*/  VIADD R22, R17, 0x40 ;  /* 0x0000004011167836 */ /* 0x000fe40000000000 */
[----:B------:R-:W-:Y:S02]  /*0d40*/  IMAD.MOV.U32 R4, RZ, RZ, -0x2 ;  /* 0xfffffffeff047424 */ /* 0x000fe400078e00ff */
[----:B------:R-:W-:-:S02]  /*0d50*/  IMAD.IADD R7, R7, 0x1, -R2 ;  /* 0x0000000107077824 */ /* 0x000fc400078e0a02 */
[----:B------:R-:W-:Y:S01]  /*0d60*/  IMAD R228, R0, 0x40, R9 ;  /* 0x0000004000e47824 */ /* 0x000fe200078e0209 */
[----:B------:R-:W-:Y:S01]  /*0d70*/  SHF.R.S32.HI R224, RZ, 0x3, R3 ;  /* 0x00000003ffe07819 */ /* 0x000fe20000011403 */
[----:B------:R-:W-:Y:S01]  /*0d80*/  IMAD R229, R229, R4, 0xb0 ;  /* 0x000000b0e5e57424 */ /* 0x000fe200078e0204 */
[----:B------:R-:W-:Y:S01]  /*0d90*/  SHF.R.S32.HI R233, RZ, 0x1f, R17 ;  /* 0x0000001fffe97819 */ /* 0x000fe20000011411 */
[----:B------:R-:W-:Y:S01]  /*0da0*/  IMAD.MOV.U32 R225, RZ, RZ, RZ ;  /* 0x000000ffffe17224 */ /* 0x000fe200078e00ff */
[----:B------:R-:W-:Y:S01]  /*0db0*/  SHF.R.S32.HI R232, RZ, 0x1f, R22 ;  /* 0x0000001fffe87819 */ /* 0x000fe20000011416 */
[----:B------:R-:W-:Y:S02]  /*0dc0*/  IMAD.MOV.U32 R16, RZ, RZ, RZ ;  /* 0x000000ffff107224 */ /* 0x000fe400078e00ff */
[----:B------:R-:W-:Y:S02]  /*0dd0*/  IMAD.MOV.U32 R2, RZ, RZ, RZ ;  /* 0x000000ffff027224 */ /* 0x000fe400078e00ff */
[----:B------:R-:W-:Y:S01]  /*0de0*/  IMAD R230, R7, 0x8, R228 ;  /* 0x0000000807e67824 */ /* 0x000fe200078e02e4 */
[----:B--2---:R-:W-:-:S07]  /*0df0*/  LOP3.LUT R19, R10, 0x1, RZ, 0xfc, !PT ;  /* 0x000000010a137812 */ /* 0x004fce00078efcff */
.L_x_403:
[----:B0---4-:R-:W0:Y:S01]  /*0e00*/  LDC.64 R4, c[0x0][0xc88] ;  /* 0x00032200ff047b82 */ /* 0x011e220000000a00 */
[----:B------:R-:W-:Y:S01]  /*0e10*/  ULDC.64 UR4, c[0x0][0xa28] ;  /* 0x00028a0000047ab9 */ /* 0x000fe20000000a00 */
[----:B------:R-:W-:Y:S01]  /*0e20*/  IMAD.MOV.U32 R3, RZ, RZ, RZ ;  /* 0x000000ffff037224 */ /* 0x000fe200078e00ff */
[----:B------:R-:W-:Y:S01]  /*0e30*/  ULDC.64 UR6, c[0x0][0xa20] ;  /* 0x0002880000067ab9 */ /* 0x000fe20000000a00 */
[----:B0-----:R-:W-:-:S05]  /*0e40*/  IMAD.WIDE R4, R47, 0x4, R4 ;  /* 0x000000042f047825 */ /* 0x001fca00078e0204 */
[----:B--2---:R-:W2:Y:S01]  /*0e50*/  LDG.E R23, desc[UR60][R4.64] ;  /* 0x0000003c04177981 */ /* 0x004ea2000c1e1900 */
[----:B------:R-:W-:-:S04]  /*0e60*/  ISETP.NE.U32.AND P0, PT, RZ, UR4, PT ;  /* 0x00000004ff007c0c */ /* 0x000fc8000bf05070 */
[----:B------:R-:W-:Y:S02]  /*0e70*/  ISETP.NE.AND.EX P0, PT, RZ, UR5, PT, P0 ;  /* 0x00000005ff007c0c */ /* 0x000fe4000bf05300 */
[----:B--2---:R-:W-:-:S11]  /*0e80*/  SHF.R.S32.HI R223, RZ, 0x1f, R23 ;  /* 0x0000001fffdf7819 */ /* 0x004fd60000011417 */
[----:B---3--:R-:W-:-:S04]  /*0e90*/  @P0 LEA R6, P1, R23, UR4, 0x2 ;  /* 0x0000000417060c11 */ /* 0x008fc8000f8210ff */
[----:B------:R-:W-:Y:S01]  /*0ea0*/  @P0 LEA.HI.X R7, R23, UR5, R223, 0x2, P1 ;  /* 0x0000000517070c11 */ /* 0x000fe200088f14df */
[----:B------:R-:W-:-:S04]  /*0eb0*/  ULDC.64 UR4, c[0x0][0x418] ;  /* 0x0001060000047ab9 */ /* 0x000fc80000000a00 */
[----:B------:R0:W5:Y:S01]  /*0ec0*/  @P0 LDG.E R3, desc[UR60][R6.64] ;  /* 0x0000003c06030981 */ /* 0x000162000c1e1900 */
[----:B------:R-:W-:Y:S01]  /*0ed0*/  ISETP.NE.U32.AND P0, PT, RZ, UR6, PT ;  /* 0x00000006ff007c0c */ /* 0x000fe2000bf05070 */
[----:B------:R-:W-:-:S03]  /*0ee0*/  UISETP.NE.U32.AND UP0, UPT, UR4, URZ, UPT ;  /* 0x0000003f0400728c */ /* 0x000fc6000bf05070 */
[----:B------:R-:W-:Y:S01]  /*0ef0*/  ISETP.NE.AND.EX P0, PT, RZ, UR7, PT, P0 ;  /* 0x00000007ff007c0c */ /* 0x000fe2000bf05300 */
[----:B------:R-:W-:Y:S01]  /*0f00*/  UISETP.NE.AND.EX UP0, UPT, UR5, URZ, UPT, UP0 ;  /* 0x0000003f0500728c */ /* 0x000fe2000bf05300 */
[----:B------:R-:W-:Y:S02]  /*0f10*/  ULDC UR4, c[0x0][0x424] ;  /* 0x0001090000047ab9 */ /* 0x000fe40000000800 */
[----:B------:R-:W-:Y:S01]  /*0f20*/  ULDC UR5, c[0x0][0x2f0] ;  /* 0x0000bc0000057ab9 */ /* 0x000fe20000000800 */
[----:B------:R-:W-:-:S04]  /*0f30*/  USEL UR4, UR4, 0x1, UP0 ;  /* 0x0000000104047887 */ /* 0x000fc80008000000 */
[----:B------:R-:W-:-:S04]  /*0f40*/  UIMAD UR4, UR4, UR5, URZ ;  /* 0x00000005040472a4 */ /* 0x000fc8000f8e023f */
[C---:B------:R-:W-:Y:S02]  /*0f50*/  @P0 LEA R4, P1, R23.reuse, UR6, 0x2 ;  /* 0x0000000617040c11 */ /* 0x040fe4000f8210ff */
[----:B------:R-:W-:Y:S02]  /*0f60*/  IMAD.U32 R80, RZ, RZ, UR4 ;  /* 0x00000004ff507e24 */ /* 0x000fe4000f8e00ff */
[----:B------:R-:W-:-:S05]  /*0f70*/  @P0 LEA.HI.X R5, R23, UR7, R223, 0x2, P1 ;  /* 0x0000000717050c11 */ /* 0x000fca00088f14df */
[----:B------:R0:W5:Y:S01]  /*0f80*/  @P0 LDG.E R80, desc[UR60][R4.64] ;  /* 0x0000003c04500981 */ /* 0x000162000c1e1900 */
[----:B------:R-:W-:Y:S05]  /*0f90*/  @P0 BRA `(.L_x_361) ;  /* 0x0000000000240947 */ /* 0x000fea0003800000 */
[----:B------:R-:W-:Y:S02]  /*0fa0*/  ULDC.64 UR4, c[0x0][0xa08] ;  /* 0x0002820000047ab9 */ /* 0x000fe40000000a00 */
[----:B------:R-:W-:-:S04]  /*0fb0*/  ISETP.NE.U32.AND P0, PT, RZ, UR4, PT ;  /* 0x00000004ff007c0c */ /* 0x000fc8000bf05070 */
[----:B------:R-:W-:-:S13]  /*0fc0*/  ISETP.NE.AND.EX P0, PT, RZ, UR5, PT, P0 ;  /* 0x00000005ff007c0c */ /* 0x000fda000bf05300 */
[----:B------:R-:W-:Y:S05]  /*0fd0*/  @!P0 BRA `(.L_x_361) ;  /* 0x0000000000148947 */ /* 0x000fea0003800000 */
[----:B0-----:R-:W0:Y:S02]  /*0fe0*/  LDC.64 R4, c[0x0][0xa08] ;  /* 0x00028200ff047b82 */ /* 0x001e240000000a00 */
[----:B0-----:R-:W-:-:S05]  /*0ff0*/  IMAD.WIDE R4, R23, 0x4, R4 ;  /* 0x0000000417047825 */ /* 0x001fca00078e0204 */
[----:B-----5:R-:W2:Y:S04]  /*1000*/  LDG.E R80, desc[UR60][R4.64] ;  /* 0x0000003c04507981 */ /* 0x020ea8000c1e1900 */
[----:B------:R-:W2:Y:S02]  /*1010*/  LDG.E R7, desc[UR60][R4.64+0x4] ;  /* 0x0000043c04077981 */ /* 0x000ea4000c1e1900 */
[----:B--2---:R-:W-:-:S07]  /*1020*/  IMAD.IADD R80, R7, 0x1, -R80 ;  /* 0x0000000107507824 */ /* 0x004fce00078e0a50 */
.L_x_361:
[----:B-----5:R-:W-:Y:S01]  /*1030*/  IMAD.IADD R80, R80, 0x1, -R3 ;  /* 0x0000000150507824 */ /* 0x020fe200078e0a03 */
[----:B------:R-:W-:Y:S01]  /*1040*/  PLOP3.LUT P0, PT, PT, PT, PT, 0x80, 0x0 ;  /* 0x000000000000781c */ /* 0x000fe20003f0f070 */
[----:B------:R-:W-:Y:S01]  /*1050*/  IMAD.MOV.U32 R222, RZ, RZ, R45 ;  /* 0x000000ffffde7224 */ /* 0x000fe200078e002d */
[----:B------:R-:W-:Y:S01]  /*1060*/  CS2R R32, SRZ ;  /* 0x0000000000207805 */ /* 0x000fe2000001ff00 */
[C---:B------:R-:W-:Y:S01]  /*1070*/  VIADD R0, R80.reuse, 0xaf ;  /* 0x000000af50007836 */ /* 0x040fe20000000000 */
[----:B------:R-:W-:Y:S01]  /*1080*/  ISETP.GE.AND P1, PT, R80, 0x1, PT ;  /* 0x000000015000780c */ /* 0x000fe20003f26270 */
[----:B------:R-:W-:Y:S01]  /*1090*/  IMAD.MOV.U32 R221, RZ, RZ, R46 ;  /* 0x000000ffffdd7224 */ /* 0x000fe200078e002e */
[----:B------:R-:W-:Y:S01]  /*10a0*/  CS2R R36, SRZ ;  /* 0x0000000000247805 */ /* 0x000fe2000001ff00 */
[----:B------:R-:W-:Y:S01]  /*10b0*/  IMAD.HI R0, R0, 0x2e8ba2e9, RZ ;  /* 0x2e8ba2e900007827 */ /* 0x000fe200078e02ff */
[----:B------:R-:W-:Y:S02]  /*10c0*/  CS2R R34, SRZ ;  /* 0x0000000000227805 */ /* 0x000fe4000001ff00 */
[----:B------:R-:W-:-:S02]  /*10d0*/  CS2R R40, SRZ ;  /* 0x0000000000287805 */ /* 0x000fc4000001ff00 */
[----:B------:R-:W-:Y:S01]  /*10e0*/  CS2R R38, SRZ ;  /* 0x0000000000267805 */ /* 0x000fe2000001ff00 */
[----:B------:R-:W-:Y:S01]  /*10f0*/  IMAD.MOV.U32 R87, RZ, RZ, RZ ;  /* 0x000000ffff577224 */ /* 0x000fe200078e00ff */
[----:B------:R-:W-:Y:S02]  /*1100*/  SHF.R.U32.HI R3, RZ, 0x1f, R0 ;  /* 0x0000001fff037819 */ /* 0x000fe40000011600 */
[----:B------:R-:W-:Y:S02]  /*1110*/  CS2R R48, SRZ ;  /* 0x0000000000307805 */ /* 0x000fe4000001ff00 */
[----:B------:R-:W-:Y:S02]  /*1120*/  CS2R R42, SRZ ;  /* 0x00000000002a7805 */ /* 0x000fe4000001ff00 */
[----:B------:R-:W-:Y:S02]  /*1130*/  CS2R R52, SRZ ;  /* 0x0000000000347805 */ /* 0x000fe4000001ff00 */
[----:B------:R-:W-:Y:S01]  /*1140*/  LEA.HI.SX32 R120, R0, R3, 0x1b ;  /* 0x0000000300787211 */ /* 0x000fe200078fdaff */
[----:B------:R-:W-:Y:S01]  /*1150*/  IMAD.MOV.U32 R3, RZ, RZ, RZ ;  /* 0x000000ffff037224 */ /* 0x000fe200078e00ff */
[----:B------:R-:W-:Y:S01]  /*1160*/  CS2R R30, SRZ ;  /* 0x00000000001e7805 */ /* 0x000fe2000001ff00 */
[----:B------:R-:W-:Y:S01]  /*1170*/  IMAD.MOV.U32 R0, RZ, RZ, RZ ;  /* 0x000000ffff007224 */ /* 0x000fe200078e00ff */
[----:B------:R-:W-:-:S02]  /*1180*/  CS2R R50, SRZ ;  /* 0x0000000000327805 */ /* 0x000fc4000001ff00 */
[----:B------:R-:W-:Y:S02]  /*1190*/  CS2R R56, SRZ ;  /* 0x0000000000387805 */ /* 0x000fe4000001ff00 */
[----:B------:R-:W-:Y:S02]  /*11a0*/  CS2R R60, SRZ ;  /* 0x00000000003c7805 */ /* 0x000fe4000001ff00 */
[----:B------:R-:W-:Y:S02]  /*11b0*/  CS2R R54, SRZ ;  /* 0x0000000000367805 */ /* 0x000fe4000001ff00 */
[----:B------:R-:W-:Y:S01]  /*11c0*/  CS2R R88, SRZ ;  /* 0x0000000000587805 */ /* 0x000fe2000001ff00 */
[----:B------:R-:W-:Y:S01]  /*11d0*/  IMAD.MOV.U32 R58, RZ, RZ, RZ ;  /* 0x000000ffff3a7224 */ /* 0x000fe200078e00ff */
[----:B------:R-:W-:Y:S02]  /*11e0*/  CS2R R64, SRZ ;  /* 0x0000000000407805 */ /* 0x000fe4000001ff00 */
[----:B------:R-:W-:-:S02]  /*11f0*/  CS2R R90, SRZ ;  /* 0x00000000005a7805 */ /* 0x000fc4000001ff00 */
[----:B------:R-:W-:Y:S02]  /*1200*/  CS2R R68, SRZ ;  /* 0x0000000000447805 */ /* 0x000fe4000001ff00 */
[----:B------:R-:W-:Y:S02]  /*1210*/  CS2R R92, SRZ ;  /* 0x00000000005c7805 */ /* 0x000fe4000001ff00 */
[----:B------:R-:W-:Y:S02]  /*1220*/  CS2R R72, SRZ ;  /* 0x0000000000487805 */ /* 0x000fe4000001ff00 */
[----:B------:R-:W-:Y:S02]  /*1230*/  CS2R R94, SRZ ;  /* 0x00000000005e7805 */ /* 0x000fe4000001ff00 */
[----:B------:R-:W-:Y:S02]  /*1240*/  CS2R R76, SRZ ;  /* 0x00000000004c7805 */ /* 0x000fe4000001ff00 */
[----:B------:R-:W-:Y:S01]  /*1250*/  CS2R R96, SRZ ;  /* 0x0000000000607805 */ /* 0x000fe2000001ff00 */
[----:B------:R-:W-:Y:S01]  /*1260*/  IMAD.MOV.U32 R81, RZ, RZ, RZ ;  /* 0x000000ffff517224 */ /* 0x000fe200078e00ff */
[----:B------:R-:W-:-:S02]  /*1270*/  CS2R R98, SRZ ;  /* 0x0000000000627805 */ /* 0x000fc4000001ff00 */
[----:B------:R-:W-:Y:S02]  /*1280*/  CS2R R84, SRZ ;  /* 0x0000000000547805 */ /* 0x000fe4000001ff00 */
[----:B------:R-:W-:Y:S02]  /*1290*/  CS2R R100, SRZ ;  /* 0x0000000000647805 */ /* 0x000fe4000001ff00 */
[----:B------:R-:W-:Y:S02]  /*12a0*/  CS2R R102, SRZ ;  /* 0x0000000000667805 */ /* 0x000fe4000001ff00 */
[----:B------:R-:W-:Y:S02]  /*12b0*/  CS2R R104, SRZ ;  /* 0x0000000000687805 */ /* 0x000fe4000001ff00 */
[----:B0-----:R-:W-:Y:S01]  /*12c0*/  CS2R R6, SRZ ;  /* 0x0000000000067805 */ /* 0x001fe2000001ff00 */
[----:B------:R-:W-:Y:S01]  /*12d0*/  IMAD.MOV.U32 R8, RZ, RZ, RZ ;  /* 0x000000ffff087224 */ /* 0x000fe200078e00ff */
[----:B------:R-:W-:Y:S01]  /*12e0*/  CS2R R106, SRZ ;  /* 0x00000000006a7805 */ /* 0x000fe2000001ff00 */
[----:B------:R-:W-:-:S02]  /*12f0*/  IMAD.MOV.U32 R10, RZ, RZ, RZ ;  /* 0x000000ffff0a7224 */ /* 0x000fc400078e00ff */
[----:B------:R-:W-:Y:S01]  /*1300*/  IMAD.MOV.U32 R109, RZ, RZ, RZ ;  /* 0x000000ffff6d7224 */ /* 0x000fe200078e00ff */
[----:B------:R-:W-:Y:S06]  /*1310*/  @!P1 BRA `(.L_x_362) ;  /* 0x000000a800a49947 */ /* 0x000fec0003800000 */
[----:B------:R-:W0:Y:S01]  /*1320*/  SHFL.IDX PT, R0, R227, RZ, 0x1f ;  /* 0x00001fffe3007589 */ /* 0x000e2200000e0000 */
[----:B------:R-:W1:Y:S01]  /*1330*/  S2UR UR6, SR_CgaCtaId ;  /* 0x00000000000679c3 */ /* 0x000e620000008800 */
[----:B------:R-:W-:Y:S01]  /*1340*/  UMOV UR5, 0x400 ;  /* 0x0000040000057882 */ /* 0x000fe20000000000 */
[----:B0-----:R-:W-:Y:S01]  /*1350*/  R2UR UR7, R0 ;  /* 0x00000000000772ca */ /* 0x001fe200000e0000 */
[----:B-1----:R-:W-:-:S04]  /*1360*/  ULEA UR5, UR6, UR5, 0x18 ;  /* 0x0000000506057291 */ /* 0x002fc8000f8ec03f */
[----:B------:R-:W-:-:S04]  /*1370*/  UIADD3 UR5, UR5, 0x16400, URZ ;  /* 0x0001640005057890 */ /* 0x000fc8000fffe03f */
[----:B------:R-:W-:-:S04]  /*1380*/  ULOP3.LUT UP0, URZ, UR5, 0x9f, URZ, 0xc0, !UPT ;  /* 0x0000009f053f7892 */ /* 0x000fc8000f80c03f */
[----:B------:R-:W-:Y:S02]  /*1390*/  ULEA.HI UR4, UR7, UR7, URZ, 0x1 ;  /* 0x0000000707047291 */ /* 0x000fe4000f8f083f */
[----:B------:R-:W-:Y:S01]  /*13a0*/  IMAD.U32 R18, RZ, RZ, UR7 ;  /* 0x00000007ff127e24 */ /* 0x000fe2000f8e00ff */
[----:B------:R-:W-:Y:S01]  /*13b0*/  PLOP3.LUT P0, PT, PT, PT, UP0, 0x80, 0x0 ;  /* 0x000000000000781c */ /* 0x000fe20003f0f008 */
[----:B------:R-:W-:-:S04]  /*13c0*/  ULOP3.LUT UR4, UR4, 0x1e, URZ, 0xc0, !UPT ;  /* 0x0000001e04047892 */ /* 0x000fc8000f8ec03f */
[----:B------:R-:W-:-:S04]  /*13d0*/  UIADD3 UR4, UR7, -UR4, URZ ;  /* 0x8000000407047290 */ /* 0x000fc8000fffe03f */
[----:B------:R-:W-:-:S04]  /*13e0*/  ULEA UR4, UR4, UR5, 0xd ;  /* 0x0000000504047291 */ /* 0x000fc8000f8e683f */
[----:B------:R-:W-:-:S04]  /*13f0*/  USHF.R.U32.HI UR4, URZ, 0x4, UR4 ;  /* 0x000000043f047899 */ /* 0x000fc80008011604 */
[----:B------:R-:W-:Y:S01]  /*1400*/  ULOP3.LUT UR36, UR4, 0x3fff, URZ, 0xc0, !UPT ;  /* 0x00003fff04247892 */ /* 0x000fe2000f8ec03f */
[----:B------:R-:W-:Y:S11]  /*1410*/  @!P0 BRA `(.L_x_363) ;  /* 0x0000000000408947 */ /* 0x000ff60003800000 */
        /* <DEDUP_REMOVED lines=16> */
.L_x_363:
[----:B------:R-:W0:Y:S01]  /*1520*/  S2UR UR5, SR_CgaCtaId ;  /* 0x00000000000579c3 */ /* 0x000e220000008800 */
[----:B------:R-:W-:Y:S01]  /*1530*/  LEA.HI R0, R225, R225, RZ, 0x1 ;  /* 0x000000e1e1007211 */ /* 0x000fe200078f08ff */
[----:B------:R-:W-:Y:S01]  /*1540*/  UMOV UR4, 0x400 ;  /* 0x0000040000047882 */ /* 0x000fe20000000000 */
[----:B------:R-:W-:Y:S01]  /*1550*/  BSSY B0, `(.L_x_364) ;  /* 0x0000009000007945 */ /* 0x000fe20003800000 */
[----:B------:R-:W-:Y:S02]  /*1560*/  ISETP.NE.AND P0, PT, R19, 0x3, PT ;  /* 0x000000031300780c */ /* 0x000fe40003f05270 */
[----:B------:R-:W-:-:S05]  /*1570*/  LOP3.LUT R0, R0, 0xfffffffe, RZ, 0xc0, !PT ;  /* 0xfffffffe00007812 */ /* 0x000fca00078ec0ff */
[----:B------:R-:W-:-:S05]  /*1580*/  IMAD.IADD R3, R225, 0x1, -R0 ;  /* 0x00000001e1037824 */ /* 0x000fca00078e0a00 */
[----:B------:R-:W-:Y:S01]  /*1590*/  SHF.L.U32 R3, R3, 0x1f, RZ ;  /* 0x0000001f03037819 */ /* 0x000fe200000006ff */
[----:B0-----:R-:W-:-:S06]  /*15a0*/  ULEA UR4, UR5, UR4, 0x18 ;  /* 0x0000000405047291 */ /* 0x001fcc000f8ec03f */
[----:B------:R-:W-:-:S04]  /*15b0*/  IMAD.U32 R0, RZ, RZ, UR4 ;  /* 0x00000004ff007e24 */ /* 0x000fc8000f8e00ff */
[----:B------:R-:W0:Y:S02]  /*15c0*/  SYNCS.PHASECHK.TRANS64.TRYWAIT P1, [R0+URZ+0x34800], R3 ;  /* 0x03480003000075a7 */ /* 0x000e24000802017f */
[----:B0-----:R-:W-:Y:S05]  /*15d0*/  @!P1 BRA `(.L_x_365) ;  /* 0x0000012400249947 */ /* 0x001fea0003800000 */
.L_x_525:
[----:B------:R-:W-:Y:S05]  /*15e0*/  BSYNC B0 ;  /* 0x0000000000007941 */ /* 0x000fea0003800000 */
.L_x_364:
[----:B------:R-:W-:Y:S05]  /*15f0*/  @!P0 BRA `(.L_x_366) ;  /* 0x0000000000048947 */ /* 0x000fea0003800000 */
[----:B------:R-:W-:Y:S01]  /*1600*/  BPT.TRAP 0x1 ;  /* 0x000000040000795c */ /* 0x000fe20000300000 */
.L_x_366:
[----:B------:R-:W-:Y:S01]  /*1610*/  IMAD R12, R2, 0x8, R0 ;  /* 0x00000008020c7824 */ /* 0x000fe200078e0200 */
[----:B0-----:R-:W-:-:S04]  /*1620*/  SHF.L.U32 R3, R16, 0x1f, RZ ;  /* 0x0000001f10037819 */ /* 0x001fc800000006ff */
[----:B------:R0:W1:Y:S01]  /*1630*/  SYNCS.PHASECHK.TRANS64.TRYWAIT P2, [R12+URZ+0x34830], R3 ;  /* 0x034830030c0075a7 */ /* 0x000062000804017f */
[----:B------:R-:W-:Y:S05]  /*1640*/  @!P0 BRA `(.L_x_367) ;  /* 0x0000000000048947 */ /* 0x000fea0003800000 */
[----:B------:R-:W-:Y:S01]  /*1650*/  BPT.TRAP 0x1 ;  /* 0x000000040000795c */ /* 0x000fe20000300000 */
.L_x_367:
[----:B------:R-:W2:Y:S01]  /*1660*/  S2R R4, SR_TID.X ;  /* 0x0000000000047919 */ /* 0x000ea20000002100 */
[----:B------:R-:W-:Y:S01]  /*1670*/  IMAD.MOV.U32 R87, RZ, RZ, RZ ;  /* 0x000000ffff577224 */ /* 0x000fe200078e00ff */
[----:B--2---:R-:W-:Y:S01]  /*1680*/  LOP3.LUT P1, RZ, R4, 0x7f, RZ, 0xc0, !PT ;  /* 0x0000007f04ff7812 */ /* 0x004fe2000782c0ff */
[----:B-1----:R-:W-:-:S12]  /*1690*/  @P2 BRA `(.L_x_368) ;  /* 0x0000000000082947 */ /* 0x002fd80003800000 */
[----:B------:R-:W1:Y:S02]  /*16a0*/  SYNCS.PHASECHK.TRANS64.TRYWAIT P2, [R12+URZ+0x34830], R3 ;  /* 0x034830030c0075a7 */ /* 0x000e64000804017f */
[----:B-1----:R-:W-:Y:S05]  /*16b0*/  @!P2 BRA `(.L_x_369) ;  /* 0x000001240000a947 */ /* 0x002fea0003800000 */
.L_x_368:
[----:B------:R-:W-:Y:S05]  /*16c0*/  WARPSYNC.ALL ;  /* 0x0000000000007948 */ /* 0x000fea0003800000 */
[----:B01----:R-:W-:Y:S01]  /*16d0*/  VIADD R3, R0, 0x1e400 ;  /* 0x0001e40000037836 */ /* 0x003fe20000000000 */
[----:B------:R-:W-:Y:S01]  /*16e0*/  ULOP3.LUT UR25, UR36, 0x10000, URZ, 0xfc, !UPT ;  /* 0x0001000024197892 */ /* 0x000fe2000f8efc3f */
[----:B------:R-:W-:Y:S01]  /*16f0*/  WARPGROUP.ARRIVE ;  /* 0x00000000000079c5 */ /* 0x000fe20000000000 */
[----:B------:R-:W-:Y:S01]  /*1700*/  UMOV UR5, 0x40000040 ;  /* 0x4000004000057882 */ /* 0x000fe20000000000 */
[----:B------:R-:W-:Y:S01]  /*1710*/  UMOV UR7, 0x40000040 ;  /* 0x4000004000077882 */ /* 0x000fe20000000000 */
[----:B------:R-:W-:Y:S01]  /*1720*/  SHF.R.U32.HI R3, RZ, 0x4, R3 ;  /* 0x00000004ff037819 */ /* 0x000fe20000011603 */
[----:B------:R-:W-:Y:S01]  /*1730*/  UMOV UR41, UR5 ;  /* 0x0000000500297c82 */ /* 0x000fe20008000000 */
[----:B------:R-:W-:Y:S01]  /*1740*/  UMOV UR15, 0x40000040 ;  /* 0x40000040000f7882 */ /* 0x000fe20000000000 */
[----:B------:R-:W-:Y:S01]  /*1750*/  UMOV UR4, UR25 ;  /* 0x0000001900047c82 */ /* 0x000fe20008000000 */
[----:B------:R-:W-:Y:S01]  /*1760*/  LOP3.LUT R3, R3, 0x3fff, RZ, 0xc0, !PT ;  /* 0x00003fff03037812 */ /* 0x000fe200078ec0ff */
[----:B------:R-:W-:Y:S01]  /*1770*/  UMOV UR40, UR4 ;  /* 0x0000000400287c82 */ /* 0x000fe20008000000 */
[----:B------:R-:W-:Y:S01]  /*1780*/  UMOV UR13, UR41 ;  /* 0x00000029000d7c82 */ /* 0x000fe20008000000 */
[----:B------:R-:W-:Y:S01]  /*1790*/  UMOV UR12, UR40 ;  /* 0x00000028000c7c82 */ /* 0x000fe20008000000 */
[----:B------:R-:W-:Y:S01]  /*17a0*/  LOP3.LUT R3, R3, 0x10000, RZ, 0xfc, !PT ;  /* 0x0001000003037812 */ /* 0x000fe200078efcff */
[----:B------:R-:W-:Y:S01]  /*17b0*/  IMAD.U32 R8, RZ, RZ, UR4 ;  /* 0x00000004ff087e24 */ /* 0x000fe2000f8e00ff */
[----:B------:R-:W-:Y:S01]  /*17c0*/  UMOV UR8, UR40 ;  /* 0x0000002800087c82 */ /* 0x000fe20008000000 */
[----:B------:R-:W-:Y:S01]  /*17d0*/  IMAD.U32 R9, RZ, RZ, UR5 ;  /* 0x00000005ff097e24 */ /* 0x000fe2000f8e00ff */
[----:B------:R-:W-:Y:S01]  /*17e0*/  UMOV UR9, UR41 ;  /* 0x0000002900097c82 */ /* 0x000fe20008000000 */
[----:B------:R-:W-:Y:S01]  /*17f0*/  IMAD R4, R2, 0xb00, R3 ;  /* 0x00000b0002047824 */ /* 0x000fe200078e0203 */
[----:B------:R-:W-:Y:S01]  /*1800*/  UMOV UR11, 0x40000040 ;  /* 0x40000040000b7882 */ /* 0x000fe20000000000 */
[----:B------:R-:W-:Y:S01]  /*1810*/  UMOV UR36, UR40 ;  /* 0x0000002800247c82 */ /* 0x000fe20008000000 */
[----:B------:R-:W-:Y:S01]  /*1820*/  UMOV UR37, UR41 ;  /* 0x0000002900257c82 */ /* 0x000fe20008000000 */
[----:B------:R-:W-:Y:S01]  /*1830*/  UMOV UR39, 0x40000040 ;  /* 0x4000004000277882 */ /* 0x000fe20000000000 */
[----:B------:R-:W-:Y:S01]  /*1840*/  R2UR UR24, R4 ;  /* 0x00000000041872ca */ /* 0x000fe200000e0000 */
[----:B------:R-:W-:Y:S01]  /*1850*/  UMOV UR32, UR40 ;  /* 0x0000002800207c82 */ /* 0x000fe20008000000 */
[----:B------:R-:W-:Y:S01]  /*1860*/  UMOV UR33, UR41 ;  /* 0x0000002900217c82 */ /* 0x000fe20008000000 */
[----:B------:R-:W-:Y:S01]  /*1870*/  UMOV UR35, 0x40000040 ;  /* 0x4000004000237882 */ /* 0x000fe20000000000 */
        /* <DEDUP_REMOVED lines=10> */
[----:B------:R-:W-:Y:S01]  /*1920*/  UIADD3 UR14, UR24, 0x80, URZ ;  /* 0x00000080180e7890 */ /* 0x000fe2000fffe03f */
[----:B------:R-:W-:Y:S01]  /*1930*/  HGMMA.64x16x16.F32 R112, gdesc[UR4], RZ, !UPT, gsb0 ;  /* 0x00200000047079f0 */ /* 0x000fe2000c0008ff */
[----:B------:R-:W-:Y:S01]  /*1940*/  UIADD3 UR6, UR24, 0x100, URZ ;  /* 0x0000010018067890 */ /* 0x000fe2000fffe03f */
[----:B------:R-:W-:Y:S01]  /*1950*/  IMAD.IADD R13, R229, 0x1, R80 ;  /* 0x00000001e50d7824 */ /* 0x000fe200078e0250 */
[----:B------:R-:W-:Y:S01]  /*1960*/  UMOV UR4, UR40 ;  /* 0x0000002800047c82 */ /* 0x000fe20008000000 */
[----:B------:R-:W-:Y:S01]  /*1970*/  UMOV UR5, UR41 ;  /* 0x0000002900057c82 */ /* 0x000fe20008000000 */
[----:B------:R-:W-:Y:S01]  /*1980*/  UMOV UR7, 0x40000040 ;  /* 0x4000004000077882 */ /* 0x000fe20000000000 */
[----:B------:R-:W-:Y:S01]  /*1990*/  UIADD3 UR10, UR24, 0x180, URZ ;  /* 0x00000180180a7890 */ /* 0x000fe2000fffe03f */
[----:B------:R-:W-:Y:S01]  /*19a0*/  IMAD R13, R120, -0xb0, R13 ;  /* 0xffffff50780d7824 */ /* 0x000fe200078e020d */
[----:B------:R-:W-:Y:S01]  /*19b0*/  UIADD3 UR38, UR24, 0x200, URZ ;  /* 0x0000020018267890 */ /* 0x000fe2000fffe03f */
[----:B------:R-:W-:Y:S01]  /*19c0*/  P2R R21, PR, RZ, 0x2 ;  /* 0x00000002ff157803 */ /* 0x000fe20000000000 */
[----:B------:R-:W-:Y:S01]  /*19d0*/  UIADD3 UR34, UR24, 0x280, URZ ;  /* 0x0000028018227890 */ /* 0x000fe2000fffe03f */
[----:B------:R-:W-:Y:S01]  /*19e0*/  P2R R15, PR, RZ, 0x1 ;  /* 0x00000001ff0f7803 */ /* 0x000fe20000000000 */
[----:B------:R-:W-:Y:S01]  /*19f0*/  UIADD3 UR30, UR24, 0x300, URZ ;  /* 0x00000300181e7890 */ /* 0x000fe2000fffe03f */
[C---:B------:R-:W-:Y:S01]  /*1a00*/  ISETP.GT.AND P2, PT, R13.reuse, RZ, PT ;  /* 0x000000ff0d00720c */ /* 0x040fe20003f44270 */
[----:B------:R-:W-:Y:S01]  /*1a10*/  UIADD3 UR22, UR24, 0x380, URZ ;  /* 0x0000038018167890 */ /* 0x000fe2000fffe03f */
[C---:B------:R-:W-:Y:S01]  /*1a20*/  ISETP.GT.AND P3, PT, R13.reuse, 0x1, PT ;  /* 0x000000010d00780c */ /* 0x040fe20003f64270 */
[----:B------:R-:W-:Y:S01]  /*1a30*/  UIADD3 UR18, UR24, 0x400, URZ ;  /* 0x0000040018127890 */ /* 0x000fe2000fffe03f */
[C---:B------:R-:W-:Y:S01]  /*1a40*/  ISETP.GT.AND P4, PT, R13.reuse, 0x8, PT ;  /* 0x000000080d00780c */ /* 0x040fe20003f84270 */
[----:B------:R-:W-:Y:S01]  /*1a50*/  UIADD3 UR26, UR25, 0x2, URZ ;  /* 0x00000002191a7890 */ /* 0x000fe2000fffe03f */
[C---:B------:R-:W-:Y:S01]  /*1a60*/  ISETP.GT.AND P5, PT, R13.reuse, 0x9, PT ;  /* 0x000000090d00780c */ /* 0x040fe20003fa4270 */
[----:B------:R-:W-:Y:S01]  /*1a70*/  UIADD3 UR42, UR24, 0xa00, URZ ;  /* 0x00000a00182a7890 */ /* 0x000fe2000fffe03f */
[C---:B------:R-:W-:Y:S01]  /*1a80*/  ISETP.GT.AND P6, PT, R13.reuse, 0x61, PT ;  /* 0x000000610d00780c */ /* 0x040fe20003fc4270 */
[----:B------:R-:W-:Y:S01]  /*1a90*/  UMOV UR43, 0x40000040 ;  /* 0x40000040002b7882 */ /* 0x000fe20000000000 */
[----:B------:R-:W-:Y:S01]  /*1aa0*/  UIADD3 UR46, UR24, 0xa02, URZ ;  /* 0x00000a02182e7890 */ /* 0x000fe2000fffe03f */
[C---:B------:R-:W-:Y:S01]  /*1ab0*/  ISETP.GT.AND P1, PT, R13.reuse, 0x89, PT ;  /* 0x000000890d00780c */ /* 0x040fe20003f24270 */
[----:B------:R-:W-:Y:S01]  /*1ac0*/  UMOV UR47, 0x40000040 ;  /* 0x40000040002f7882 */ /* 0x000fe20000000000 */
[----:B------:R-:W-:Y:S01]  /*1ad0*/  UIADD3 UR50, UR24, 0x684, URZ ;  /* 0x0000068418327890 */ /* 0x000fe2000fffe03f */
[----:B------:R-:W-:Y:S01]  /*1ae0*/  ISETP.GT.AND P0, PT, R13, 0x90, PT ;  /* 0x000000900d00780c */ /* 0x000fe20003f04270 */
[----:B------:R-:W-:Y:S01]  /*1af0*/  UMOV UR51, 0x40000040 ;  /* 0x4000004000337882 */ /* 0x000fe20000000000 */
[----:B------:R-:W-:-:S02]  /*1b00*/  IMAD.MOV.U32 R85, RZ, RZ, R87 ;  /* 0x000000ffff557224 */ /* 0x000fc400078e0057 */
[--C-:B------:R-:W-:Y:S02]  /*1b10*/  IMAD.MOV.U32 R83, RZ, RZ, R87.reuse ;  /* 0x000000ffff537224 */ /* 0x100fe400078e0057 */
[----:B------:R-:W-:Y:S01]  /*1b20*/  IMAD.MOV.U32 R81, RZ, RZ, R87 ;  /* 0x000000ffff517224 */ /* 0x000fe200078e0057 */
        /* <DEDUP_REMOVED lines=696> */
[----:B------:R-:W-:Y:S02]  /*46b0*/  ISETP.GT.AND P5, PT, R13, 0xa8, PT ;  /* 0x000000a80d00780c */ /* 0x000fe40003fa4270 */
[----:B------:R-:W-:Y:S01]  /*46c0*/  P2R R45, PR, RZ, 0x2 ;  /* 0x00000002ff2d7803 */ /* 0x000fe20000000000 */
        /* <DEDUP_REMOVED lines=12> */
[C---:B------:R-:W-:Y:S02]  /*4790*/  ISETP.GT.AND P3, PT, R13.reuse, 0xa0, PT ;  /* 0x000000a00d00780c */ /* 0x040fe40003f64270 */
[----:B------:R-:W-:Y:S02]  /*47a0*/  FMNMX.FTZ R11, R194, R11, !PT ;  /* 0x0000000bc20b7209 */ /* 0x000fe40007810000 */
[----:B------:R-:W-:Y:S02]  /*47b0*/  P2R R33, PR, RZ, 0x4 ;  /* 0x00000004ff217803 */ /* 0x000fe40000000000 */
[----:B------:R-:W-:-:S02]  /*47c0*/  ISETP.GT.AND P1, PT, R13, 0x90, PT ;  /* 0x000000900d00780c */ /* 0x000fc40003f24270 */
[----:B------:R-:W-:Y:S02]  /*47d0*/  P2R R43, PR, RZ, 0x1 ;  /* 0x00000001ff2b7803 */ /* 0x000fe40000000000 */
[----:B------:R-:W-:Y:S02]  /*47e0*/  FSEL R34, R34, -INF , P1 ;  /* 0xff80000022227808 */ /* 0x000fe40000800000 */
[----:B------:R-:W-:Y:S02]  /*47f0*/  ISETP.NE.AND P1, PT, R45, RZ, PT ;  /* 0x000000ff2d00720c */ /* 0x000fe40003f25270 */
[----:B------:R-:W-:Y:S01]  /*4800*/  ISETP.GT.AND P0, PT, R13, 0x89, PT ;  /* 0x000000890d00780c */ /* 0x000fe20003f04270 */
[----:B------:R-:W-:Y:S02]  /*4810*/  WARPGROUP.DEPBAR.LE gsb0, 0x0 ;  /* 0x00008000000079c5 */ /* 0x000fe40000010000 */
[----:B------:R-:W-:Y:S02]  /*4820*/  FSEL R196, R24, -INF , P3 ;  /* 0xff80000018c47808 */ /* 0x000fe40001800000 */
[----:B------:R-:W-:-:S02]  /*4830*/  FSEL R200, R25, -INF , P4 ;  /* 0xff80000019c87808 */ /* 0x000fc40002000000 */
[----:B------:R-:W-:Y:S02]  /*4840*/  FMNMX.FTZ R11, R196, R11, !PT ;  /* 0x0000000bc40b7209 */ /* 0x000fe40007810000 */
[----:B------:R-:W-:Y:S02]  /*4850*/  FSEL R198, R28, -INF , P5 ;  /* 0xff8000001cc67808 */ /* 0x000fe40002800000 */
[----:B------:R-:W-:Y:S02]  /*4860*/  FMNMX.FTZ R11, R200, R11, !PT ;  /* 0x0000000bc80b7209 */ /* 0x000fe40007810000 */
[----:B------:R-:W-:Y:S02]  /*4870*/  FSEL R202, R29, -INF , P6 ;  /* 0xff8000001dca7808 */ /* 0x000fe40003000000 */
[----:B------:R-:W-:Y:S02]  /*4880*/  FMNMX.FTZ R11, R198, R11, !PT ;  /* 0x0000000bc60b7209 */ /* 0x000fe40007810000 */
[----:B------:R-:W-:-:S02]  /*4890*/  FSEL R28, R35, -INF , P1 ;  /* 0xff800000231c7808 */ /* 0x000fc40000800000 */
[----:B------:R-:W-:Y:S01]  /*48a0*/  FMNMX.FTZ R25, R202, R11, !PT ;  /* 0x0000000bca197209 */ /* 0x000fe20007810000 */
[----:B------:R-:W-:Y:S01]  /*48b0*/  IMAD.U32 R11, RZ, RZ, UR6 ;  /* 0x00000006ff0b7e24 */ /* 0x000fe2000f8e00ff */
[----:B------:R-:W-:Y:S02]  /*48c0*/  FSEL R24, R47, -INF , P0 ;  /* 0xff8000002f187808 */ /* 0x000fe40000000000 */
[----:B------:R-:W-:Y:S01]  /*48d0*/  ISETP.NE.AND P0, PT, R43, RZ, PT ;  /* 0x000000ff2b00720c */ /* 0x000fe20003f05270 */
[----:B------:R-:W0:Y:S01]  /*48e0*/  SHFL.BFLY PT, R10, R25, 0x2, 0x1f ;  /* 0x0c401f00190a7f89 */ /* 0x000e2200000e0000 */
[----:B------:R-:W-:Y:S02]  /*48f0*/  FSEL R26, R26, -INF , P3 ;  /* 0xff8000001a1a7808 */ /* 0x000fe40001800000 */
[----:B------:R-:W-:Y:S02]  /*4900*/  FSEL R38, R38, -INF , P0 ;  /* 0xff80000026267808 */ /* 0x000fe40000000000 */
[----:B------:R-:W-:-:S02]  /*4910*/  FSEL R30, R30, -INF , P5 ;  /* 0xff8000001e1e7808 */ /* 0x000fc40002800000 */
[----:B------:R-:W-:Y:S02]  /*4920*/  ISETP.NE.AND P0, PT, R15, RZ, PT ;  /* 0x000000ff0f00720c */ /* 0x000fe40003f05270 */
[----:B------:R-:W-:-:S13]  /*4930*/  ISETP.NE.AND P1, PT, R21, RZ, PT ;  /* 0x000000ff1500720c */ /* 0x000fda0003f25270 */
[----:B------:R-:W-:Y:S01]  /*4940*/  @!P1 VIADD R12, R12, 0x34840 ;  /* 0x000348400c0c9836 */ /* 0x000fe20000000000 */
[----:B0-----:R-:W-:-:S05]  /*4950*/  FMNMX.FTZ R29, R25, R10, !PT ;  /* 0x0000000a191d7209 */ /* 0x001fca0007810000 */
[----:B------:R-:W0:Y:S02]  /*4960*/  SHFL.BFLY PT, R10, R29, 0x1, 0x1f ;  /* 0x0c201f001d0a7f89 */ /* 0x000e2400000e0000 */
        /* <DEDUP_REMOVED lines=28> */
[----:B------:R0:W-:Y:S01]  /*4b30*/  MUFU.EX2 R33, R100 ;  /* 0x0000006400217308 */ /* 0x0001e20000000800 */
[----:B------:R-:W-:Y:S01]  /*4b40*/  FMNMX.FTZ R35, R82, R35, !PT ;  /* 0x0000002352237209 */ /* 0x000fe20007810000 */
[-CC-:B------:R-:W-:Y:S01]  /*4b50*/  FFMA.FTZ R29, R132, R11.reuse, -R41.reuse ;  /* 0x0000000b841d7223 */ /* 0x180fe20000010829 */
[-CC-:B------:R-:W-:Y:S01]  /*4b60*/  FFMA.FTZ R186, R130, R11.reuse, -R41.reuse ;  /* 0x0000000b82ba7223 */ /* 0x180fe20000010829 */
[--C-:B------:R-:W-:Y:S01]  /*4b70*/  FFMA.FTZ R188, R140, R11, -R41.reuse ;  /* 0x0000000b8cbc7223 */ /* 0x100fe20000010829 */
[----:B------:R-:W-:Y:S01]  /*4b80*/  FMNMX.FTZ R35, R98, R35, !PT ;  /* 0x0000002362237209 */ /* 0x000fe20007810000 */
[-CC-:B------:R-:W-:Y:S01]  /*4b90*/  FFMA.FTZ R138, R138, R11.reuse, -R41.reuse ;  /* 0x0000000b8a8a7223 */ /* 0x180fe20000010829 */
[--C-:B------:R-:W-:Y:S01]  /*4ba0*/  FFMA.FTZ R134, R134, R11, -R41.reuse ;  /* 0x0000000b86867223 */ /* 0x100fe20000010829 */
[----:B------:R-:W1:Y:S01]  /*4bb0*/  MUFU.EX2 R13, R13 ;  /* 0x0000000d000d7308 */ /* 0x000e620000000800 */
[----:B------:R-:W-:Y:S01]  /*4bc0*/  FMNMX.FTZ R37, R84, R35, !PT ;  /* 0x0000002354257209 */ /* 0x000fe20007810000 */
[-CC-:B0-----:R-:W-:Y:S01]  /*4bd0*/  FFMA.FTZ R100, R92, R11.reuse, -R41.reuse ;  /* 0x0000000b5c647223 */ /* 0x181fe20000010829 */
        /* <DEDUP_REMOVED lines=15> */
[----:B-1----:R-:W-:Y:S01]  /*4cd0*/  FADD.FTZ R65, R176, R13 ;  /* 0x0000000db0417221 */ /* 0x002fe20000010000 */
        /* <DEDUP_REMOVED lines=11> */
[--C-:B------:R-:W-:Y:S01]  /*4d90*/  FFMA.FTZ R210, R170, R11, -R41.reuse ;  /* 0x0000000baad27223 */ /* 0x100fe20000010829 */
[----:B------:R-:W-:Y:S01]  /*4da0*/  F2FP.F16.F32.PACK_AB R176, R13, R176 ;  /* 0x000000b00db0723e */ /* 0x000fe200000000ff */
        /* <DEDUP_REMOVED lines=9> */
[----:B------:R-:W-:-:S04]  /*4e40*/  FMNMX.FTZ R47, R76, R45, !PT ;  /* 0x0000002d4c2f7209 */ /* 0x000fc80007810000 */
[----:B------:R-:W-:-:S03]  /*4e50*/  FMNMX.FTZ R47, R66, R47, !PT ;  /* 0x0000002f422f7209 */ /* 0x000fc60007810000 */
        /* <DEDUP_REMOVED lines=21> */
[----:B------:R-:W0:Y:S01]  /*4fb0*/  MUFU.EX2 R100, R100 ;  /* 0x0000006400647308 */ /* 0x000e220000000800 */
[----:B------:R-:W-:-:S04]  /*4fc0*/  FMNMX.FTZ R55, R24, R53, !PT ;  /* 0x0000003518377209 */ /* 0x000fc80007810000 */
[----:B------:R-:W-:-:S03]  /*4fd0*/  FMNMX.FTZ R55, R34, R55, !PT ;  /* 0x0000003722377209 */ /* 0x000fc60007810000 */
[----:B------:R-:W-:Y:S01]  /*4fe0*/  MUFU.EX2 R43, R158 ;  /* 0x0000009e002b7308 */ /* 0x000fe20000000800 */
[----:B------:R-:W-:-:S04]  /*4ff0*/  FMNMX.FTZ R55, R28, R55, !PT ;  /* 0x000000371c377209 */ /* 0x000fc80007810000 */
[----:B------:R-:W-:-:S03]  /*5000*/  FMNMX.FTZ R55, R38, R55, !PT ;  /* 0x0000003726377209 */ /* 0x000fc60007810000 */
[----:B------:R-:W-:Y:S01]  /*5010*/  MUFU.EX2 R104, R104 ;  /* 0x0000006800687308 */ /* 0x000fe20000000800 */
[----:B------:R-:W-:Y:S02]  /*5020*/  FMNMX.FTZ R55, R126, R55, !PT ;  /* 0x000000377e377209 */ /* 0x000fe40007810000 */
[----:B0-----:R-:W-:Y:S02]  /*5030*/  F2FP.F16.F32.PACK_AB R190, R100, R37 ;  /* 0x0000002564be723e */ /* 0x001fe400000000ff */
[----:B------:R-:W-:-:S03]  /*5040*/  FMNMX.FTZ R55, R26, R55, !PT ;  /* 0x000000371a377209 */ /* 0x000fc60007810000 */
[----:B------:R-:W-:Y:S01]  /*5050*/  MUFU.EX2 R45, R156 ;  /* 0x0000009c002d7308 */ /* 0x000fe20000000800 */
[----:B------:R-:W-:-:S04]  /*5060*/  FMNMX.FTZ R55, R60, R55, !PT ;  /* 0x000000373c377209 */ /* 0x000fc80007810000 */
[----:B------:R-:W-:-:S03]  /*5070*/  FMNMX.FTZ R55, R30, R55, !PT ;  /* 0x000000371e377209 */ /* 0x000fc60007810000 */
[----:B------:R-:W0:Y:S01]  /*5080*/  MUFU.EX2 R108, R108 ;  /* 0x0000006c006c7308 */ /* 0x000e220000000800 */
[----:B------:R-:W-:Y:S01]  /*5090*/  FMNMX.FTZ R57, R56, R55, !PT ;  /* 0x0000003738397209 */ /* 0x000fe20007810000 */
[----:B------:R-:W-:-:S04]  /*50a0*/  FFMA.FTZ R55, R174, R11, -R41 ;  /* 0x0000000bae377223 */ /* 0x000fc80000010829 */
[----:B------:R-:W1:Y:S02]  /*50b0*/  SHFL.BFLY PT, R92, R57, 0x2, 0x1f ;  /* 0x0c401f00395c7f89 */ /* 0x000e6400000e0000 */
[----:B------:R-:W-:Y:S08]  /*50c0*/  MUFU.EX2 R47, R172 ;  /* 0x000000ac002f7308 */ /* 0x000ff00000000800 */
[----:B------:R-:W2:Y:S01]  /*50d0*/  MUFU.EX2 R112, R112 ;  /* 0x0000007000707308 */ /* 0x000ea20000000800 */
[----:B0-----:R-:W-:-:S07]  /*50e0*/  F2FP.F16.F32.PACK_AB R194, R108, R45 ;  /* 0x0000002d6cc2723e */ /* 0x001fce00000000ff */
[----:B------:R-:W-:Y:S01]  /*50f0*/  MUFU.EX2 R49, R166 ;  /* 0x000000a600317308 */ /* 0x000fe20000000800 */
[----:B-1----:R-:W-:Y:S01]  /*5100*/  FMNMX.FTZ R61, R57, R92, !PT ;  /* 0x0000005c393d7209 */ /* 0x002fe20007810000 */
[----:B------:R-:W-:-:S06]  /*5110*/  FFMA.FTZ R57, R192, R11, -R41 ;  /* 0x0000000bc0397223 */ /* 0x000fcc0000010829 */
[----:B------:R-:W0:Y:S01]  /*5120*/  MUFU.EX2 R116, R116 ;  /* 0x0000007400747308 */ /* 0x000e220000000800 */
[----:B------:R-:W-:Y:S01]  /*5130*/  FFMA.FTZ R41, R202, R11, -R41 ;  /* 0x0000000bca297223 */ /* 0x000fe20000010829 */
[----:B------:R-:W-:Y:S01]  /*5140*/  F2FP.F16.F32.PACK_AB R192, R104, R43 ;  /* 0x0000002b68c0723e */ /* 0x000fe200000000ff */
[----:B------:R-:W1:Y:S01]  /*5150*/  SHFL.BFLY PT, R92, R61, 0x1, 0x1f ;  /* 0x0c201f003d5c7f89 */ /* 0x000e6200000e0000 */
[----:B--2---:R-:W-:-:S04]  /*5160*/  F2FP.F16.F32.PACK_AB R196, R112, R47 ;  /* 0x0000002f70c4723e */ /* 0x004fc800000000ff */
[----:B------:R-:W-:Y:S08]  /*5170*/  MUFU.EX2 R51, R164 ;  /* 0x000000a400337308 */ /* 0x000ff00000000800 */
[----:B------:R-:W-:Y:S01]  /*5180*/  MUFU.EX2 R122, R122 ;  /* 0x0000007a007a7308 */ /* 0x000fe20000000800 */
[----:B0-----:R-:W-:-:S07]  /*5190*/  F2FP.F16.F32.PACK_AB R198, R116, R49 ;  /* 0x0000003174c6723e */ /* 0x001fce00000000ff */
[----:B------:R-:W-:Y:S01]  /*51a0*/  MUFU.EX2 R53, R148 ;  /* 0x0000009400357308 */ /* 0x000fe20000000800 */
[----:B-1----:R-:W-:-:S04]  /*51b0*/  FMNMX.FTZ R92, R61, R92, !PT ;  /* 0x0000005c3d5c7209 */ /* 0x002fc80007810000 */
[C---:B------:R-:W-:Y:S01]  /*51c0*/  FSETP.NEU.FTZ.AND P2, PT, R92.reuse, -INF , PT ;  /* 0xff8000005c00780b */ /* 0x040fe20003f5d000 */
[-C--:B------:R-:W-:Y:S02]  /*51d0*/  FMUL.FTZ R63, R92, R11.reuse ;  /* 0x0000000b5c3f7220 */ /* 0x080fe40000410000 */
[----:B------:R-:W-:Y:S03]  /*51e0*/  MUFU.EX2 R124, R124 ;  /* 0x0000007c007c7308 */ /* 0x000fe60000000800 */
[----:B------:R-:W-:Y:S02]  /*51f0*/  FSEL R63, R63, RZ, P2 ;  /* 0x000000ff3f3f7208 */ /* 0x000fe40001000000 */
[----:B------:R-:W-:Y:S01]  /*5200*/  ISETP.GE.AND P2, PT, R80, 0xb1, PT ;  /* 0x000000b15000780c */ /* 0x000fe20003f46270 */
[----:B------:R-:W-:Y:S02]  /*5210*/  IMAD.MOV.U32 R80, RZ, RZ, R87 ;  /* 0x000000ffff507224 */ /* 0x000fe400078e0057 */
        /* <DEDUP_REMOVED lines=8> */
[-C--:B------:R-:W-:Y:S01]  /*52a0*/  FFMA.FTZ R181, R106, R11.reuse, -R63 ;  /* 0x0000000b6ab57223 */ /* 0x080fe2000001083f */
[----:B------:R-:W-:Y:S01]  /*52b0*/  MUFU.EX2 R177, R177 ;  /* 0x000000b100b17308 */ /* 0x000fe20000000800 */
[----:B------:R-:W-:Y:S01]  /*52c0*/  FADD.FTZ R66, R180, R65 ;  /* 0x00000041b4427221 */ /* 0x000fe20000010000 */
[-CC-:B------:R-:W-:Y:S01]  /*52d0*/  FFMA.FTZ R20, R20, R11.reuse, -R63.reuse ;  /* 0x0000000b14147223 */ /* 0x180fe2000001083f */
[-CC-:B------:R-:W-:Y:S01]  /*52e0*/  FFMA.FTZ R183, R110, R11.reuse, -R63.reuse ;  /* 0x0000000b6eb77223 */ /* 0x180fe2000001083f */
[-CC-:B------:R-:W-:Y:S01]  /*52f0*/  FFMA.FTZ R201, R58, R11.reuse, -R63.reuse ;  /* 0x0000000b3ac97223 */ /* 0x180fe2000001083f */
[----:B------:R-:W-:Y:S01]  /*5300*/  FADD.FTZ R65, R21, R66 ;  /* 0x0000004215417221 */ /* 0x000fe20000010000 */
[-CC-:B------:R-:W-:Y:S01]  /*5310*/  FFMA.FTZ R66, R68, R11.reuse, -R63.reuse ;  /* 0x0000000b44427223 */ /* 0x180fe2000001083f */
[-C--:B------:R-:W-:Y:S01]  /*5320*/  FFMA.FTZ R82, R82, R11.reuse, -R63 ;  /* 0x0000000b52527223 */ /* 0x080fe2000001083f */
[----:B------:R-:W0:Y:S01]  /*5330*/  MUFU.EX2 R36, R36 ;  /* 0x0000002400247308 */ /* 0x000e220000000800 */
[----:B------:R-:W-:Y:S01]  /*5340*/  FADD.FTZ R68, R182, R65 ;  /* 0x00000041b6447221 */ /* 0x000fe20000010000 */
[-CC-:B------:R-:W-:Y:S01]  /*5350*/  FFMA.FTZ R185, R98, R11.reuse, -R63.reuse ;  /* 0x0000000b62b97223 */ /* 0x180fe2000001083f */
[-CC-:B------:R-:W-:Y:S01]  /*5360*/  FFMA.FTZ R84, R84, R11.reuse, -R63.reuse ;  /* 0x0000000b54547223 */ /* 0x180fe2000001083f */
[-CC-:B------:R-:W-:Y:S01]  /*5370*/  FFMA.FTZ R187, R102, R11.reuse, -R63.reuse ;  /* 0x0000000b66bb7223 */ /* 0x180fe2000001083f */
[----:B------:R-:W-:Y:S01]  /*5380*/  FADD.FTZ R65, R25, R68 ;  /* 0x0000004419417221 */ /* 0x000fe20000010000 */
[-CC-:B------:R-:W-:Y:S01]  /*5390*/  FFMA.FTZ R203, R62, R11.reuse, -R63.reuse ;  /* 0x0000000b3ecb7223 */ /* 0x180fe2000001083f */
[-C--:B------:R-:W-:Y:S01]  /*53a0*/  FFMA.FTZ R86, R86, R11.reuse, -R63 ;  /* 0x0000000b56567223 */ /* 0x080fe2000001083f */
[----:B------:R-:W1:Y:S01]  /*53b0*/  MUFU.EX2 R179, R179 ;  /* 0x000000b300b37308 */ /* 0x000e620000000800 */
[----:B------:R-:W-:Y:S01]  /*53c0*/  FADD.FTZ R68, R184, R65 ;  /* 0x00000041b8447221 */ /* 0x000fe20000010000 */
[-CC-:B------:R-:W-:Y:S01]  /*53d0*/  FFMA.FTZ R189, R90, R11.reuse, -R63.reuse ;  /* 0x0000000b5abd7223 */ /* 0x180fe2000001083f */
[-CC-:B------:R-:W-:Y:S01]  /*53e0*/  FFMA.FTZ R88, R88, R11.reuse, -R63.reuse ;  /* 0x0000000b58587223 */ /* 0x180fe2000001083f */
[-CC-:B------:R-:W-:Y:S01]  /*53f0*/  FFMA.FTZ R191, R94, R11.reuse, -R63.reuse ;  /* 0x0000000b5ebf7223 */ /* 0x180fe2000001083f */
[----:B------:R-:W-:Y:S01]  /*5400*/  FADD.FTZ R67, R29, R68 ;  /* 0x000000441d437221 */ /* 0x000fe20000010000 */
        /* <DEDUP_REMOVED lines=9> */
[----:B------:R-:W-:Y:S01]  /*54a0*/  @!P1 PRMT R40, RZ, 0x654, R12 ;  /* 0x00000654ff289816 */ /* 0x000fe2000000000c */
[----:B------:R-:W0:Y:S01]  /*54b0*/  MUFU.EX2 R181, R181 ;  /* 0x000000b500b57308 */ /* 0x000e220000000800 */
[----:B-1----:R-:W-:Y:S01]  /*54c0*/  FADD.FTZ R65, R179, R58 ;  /* 0x0000003ab3417221 */ /* 0x002fe20000010000 */
[----:B------:R-:W-:Y:S01]  /*54d0*/  FADD.FTZ R62, R188, R67 ;  /* 0x00000043bc3e7221 */ /* 0x000fe20000010000 */
[-CC-:B------:R-:W-:Y:S01]  /*54e0*/  FFMA.FTZ R195, R78, R11.reuse, -R63.reuse ;  /* 0x0000000b4ec37223 */ /* 0x180fe2000001083f */
[----:B------:R1:W-:Y:S01]  /*54f0*/  @!P1 SYNCS.ARRIVE.TRANS64.RED.A1T0 RZ, [R40+URZ], RZ ;  /* 0x000000ff28ff99a7 */ /* 0x0003e2000810043f */
[-CC-:B------:R-:W-:Y:S01]  /*5500*/  FFMA.FTZ R74, R76, R11.reuse, -R63.reuse ;  /* 0x0000000b4c4a7223 */ /* 0x180fe2000001083f */
[----:B------:R-:W-:Y:S01]  /*5510*/  FADD.FTZ R62, R35, R62 ;  /* 0x0000003e233e7221 */ /* 0x000fe20000010000 */
[-C--:B------:R-:W-:Y:S01]  /*5520*/  FFMA.FTZ R207, R54, R11.reuse, -R63 ;  /* 0x0000000b36cf7223 */ /* 0x080fe2000001083f */
[----:B------:R-:W3:Y:S01]  /*5530*/  MUFU.EX2 R20, R20 ;  /* 0x0000001400147308 */ /* 0x000ee20000000800 */
[----:B--2---:R-:W-:Y:S01]  /*5540*/  FADD.FTZ R58, R14, R65 ;  /* 0x000000410e3a7221 */ /* 0x004fe20000010000 */
[----:B------:R-:W-:Y:S01]  /*5550*/  FADD.FTZ R67, R37, R62 ;  /* 0x0000003e25437221 */ /* 0x000fe20000010000 */
[-CC-:B------:R-:W-:Y:S01]  /*5560*/  FFMA.FTZ R64, R64, R11.reuse, -R63.reuse ;  /* 0x0000000b40407223 */ /* 0x180fe2000001083f */
[-CC-:B------:R-:W-:Y:S01]  /*5570*/  FFMA.FTZ R199, R70, R11.reuse, -R63.reuse ;  /* 0x0000000b46c77223 */ /* 0x180fe2000001083f */
[-C--:B------:R-:W-:Y:S01]  /*5580*/  FFMA.FTZ R48, R48, R11.reuse, -R63 ;  /* 0x0000000b30307223 */ /* 0x080fe2000001083f */
[----:B------:R-:W-:Y:S01]  /*5590*/  FADD.FTZ R62, R100, R67 ;  /* 0x00000043643e7221 */ /* 0x000fe20000010000 */
[-CC-:B------:R-:W-:Y:S01]  /*55a0*/  FFMA.FTZ R52, R52, R11.reuse, -R63.reuse ;  /* 0x0000000b34347223 */ /* 0x180fe2000001083f */
[----:B------:R-:W2:Y:S01]  /*55b0*/  MUFU.EX2 R183, R183 ;  /* 0x000000b700b77308 */ /* 0x000ea20000000800 */
[----:B0-----:R-:W-:Y:S01]  /*55c0*/  FADD.FTZ R65, R181, R58 ;  /* 0x0000003ab5417221 */ /* 0x001fe20000010000 */
[----:B------:R-:W-:Y:S01]  /*55d0*/  FADD.FTZ R67, R43, R62 ;  /* 0x0000003e2b437221 */ /* 0x000fe20000010000 */
[-CC-:B------:R-:W-:Y:S01]  /*55e0*/  FFMA.FTZ R44, R44, R11.reuse, -R63.reuse ;  /* 0x0000000b2c2c7223 */ /* 0x180fe2000001083f */
[-CC-:B------:R-:W-:Y:S01]  /*55f0*/  FFMA.FTZ R42, R42, R11.reuse, -R63.reuse ;  /* 0x0000000b2a2a7223 */ /* 0x180fe2000001083f */
[-C--:B------:R-:W-:Y:S01]  /*5600*/  FFMA.FTZ R32, R32, R11.reuse, -R63 ;  /* 0x0000000b20207223 */ /* 0x080fe2000001083f */
[----:B------:R-:W-:Y:S01]  /*5610*/  FADD.FTZ R62, R104, R67 ;  /* 0x00000043683e7221 */ /* 0x000fe20000010000 */
[-C--:B------:R-:W-:Y:S01]  /*5620*/  FFMA.FTZ R46, R46, R11.reuse, -R63 ;  /* 0x0000000b2e2e7223 */ /* 0x080fe2000001083f */
[----:B------:R-:W0:Y:S01]  /*5630*/  MUFU.EX2 R82, R82 ;  /* 0x0000005200527308 */ /* 0x000e220000000800 */
[----:B---3--:R-:W-:Y:S01]  /*5640*/  FADD.FTZ R58, R20, R65 ;  /* 0x00000041143a7221 */ /* 0x008fe20000010000 */
[----:B------:R-:W-:Y:S01]  /*5650*/  FADD.FTZ R67, R45, R62 ;  /* 0x0000003e2d437221 */ /* 0x000fe20000010000 */
[-CC-:B------:R-:W-:Y:S01]  /*5660*/  FFMA.FTZ R24, R24, R11.reuse, -R63.reuse ;  /* 0x0000000b18187223 */ /* 0x180fe2000001083f */
[-CC-:B------:R-:W-:Y:S01]  /*5670*/  FFMA.FTZ R34, R34, R11.reuse, -R63.reuse ;  /* 0x0000000b22227223 */ /* 0x180fe2000001083f */
[-C--:B------:R-:W-:Y:S01]  /*5680*/  FFMA.FTZ R28, R28, R11.reuse, -R63 ;  /* 0x0000000b1c1c7223 */ /* 0x080fe2000001083f */
[----:B------:R-:W-:Y:S01]  /*5690*/  FADD.FTZ R62, R108, R67 ;  /* 0x000000436c3e7221 */ /* 0x000fe20000010000 */
[-CC-:B------:R-:W-:Y:S01]  /*56a0*/  FFMA.FTZ R38, R38, R11.reuse, -R63.reuse ;  /* 0x0000000b26267223 */ /* 0x180fe2000001083f */
[----:B------:R-:W3:Y:S01]  /*56b0*/  MUFU.EX2 R185, R185 ;  /* 0x000000b900b97308 */ /* 0x000ee20000000800 */
[----:B--2---:R-:W-:Y:S01]  /*56c0*/  FADD.FTZ R65, R183, R58 ;  /* 0x0000003ab7417221 */ /* 0x004fe20000010000 */
[----:B------:R-:W-:Y:S01]  /*56d0*/  FADD.FTZ R67, R47, R62 ;  /* 0x0000003e2f437221 */ /* 0x000fe20000010000 */
[-CC-:B------:R-:W-:Y:S01]  /*56e0*/  FFMA.FTZ R126, R126, R11.reuse, -R63.reuse ;  /* 0x0000000b7e7e7223 */ /* 0x180fe2000001083f */
[-CC-:B------:R-:W-:Y:S01]  /*56f0*/  FFMA.FTZ R26, R26, R11.reuse, -R63.reuse ;  /* 0x0000000b1a1a7223 */ /* 0x180fe2000001083f */
[-C--:B------:R-:W-:Y:S01]  /*5700*/  FFMA.FTZ R60, R60, R11.reuse, -R63 ;  /* 0x0000000b3c3c7223 */ /* 0x080fe2000001083f */
[----:B------:R-:W-:Y:S01]  /*5710*/  FADD.FTZ R54, R112, R67 ;  /* 0x0000004370367221 */ /* 0x000fe20000010000 */
[-C--:B------:R-:W-:Y:S01]  /*5720*/  FFMA.FTZ R30, R30, R11.reuse, -R63 ;  /* 0x0000000b1e1e7223 */ /* 0x080fe2000001083f */
[----:B------:R-:W2:Y:S01]  /*5730*/  MUFU.EX2 R84, R84 ;  /* 0x0000005400547308 */ /* 0x000ea20000000800 */
[----:B0-----:R-:W-:Y:S01]  /*5740*/  FADD.FTZ R58, R82, R65 ;  /* 0x00000041523a7221 */ /* 0x001fe20000010000 */
[----:B------:R-:W-:Y:S01]  /*5750*/  FADD.FTZ R67, R49, R54 ;  /* 0x0000003631437221 */ /* 0x000fe20000010000 */
[----:B------:R-:W-:Y:S01]  /*5760*/  FFMA.FTZ R56, R56, R11, -R63 ;  /* 0x0000000b38387223 */ /* 0x000fe2000001083f */
[----:B------:R-:W-:Y:S01]  /*5770*/  F2FP.F16.F32.PACK_AB R178, R15, R178 ;  /* 0x000000b20fb2723e */ /* 0x000fe200000000ff */
[--C-:B------:R-:W-:Y:S01]  /*5780*/  IMAD.MOV.U32 R78, RZ, RZ, R87.reuse ;  /* 0x000000ffff4e7224 */ /* 0x100fe200078e0057 */
[----:B------:R-:W-:Y:S01]  /*5790*/  F2FP.F16.F32.PACK_AB R179, R14, R179 ;  /* 0x000000b30eb3723e */ /* 0x000fe200000000ff */
[--C-:B------:R-:W-:Y:S01]  /*57a0*/  IMAD.MOV.U32 R76, RZ, RZ, R87.reuse ;  /* 0x000000ffff4c7224 */ /* 0x100fe200078e0057 */
[----:B------:R-:W0:Y:S01]  /*57b0*/  MUFU.EX2 R187, R187 ;  /* 0x000000bb00bb7308 */ /* 0x000e220000000800 */
[----:B---3--:R-:W-:Y:S01]  /*57c0*/  FADD.FTZ R65, R185, R58 ;  /* 0x0000003ab9417221 */ /* 0x008fe20000010000 */
[----:B------:R-:W-:Y:S01]  /*57d0*/  F2FP.F16.F32.PACK_AB R182, R25, R182 ;  /* 0x000000b619b6723e */ /* 0x000fe200000000ff */
[--C-:B------:R-:W-:Y:S01]  /*57e0*/  IMAD.MOV.U32 R70, RZ, RZ, R87.reuse ;  /* 0x000000ffff467224 */ /* 0x100fe200078e0057 */
[----:B------:R-:W-:Y:S01]  /*57f0*/  F2FP.F16.F32.PACK_AB R184, R29, R184 ;  /* 0x000000b81db8723e */ /* 0x000fe200000000ff */
[--C-:B------:R-:W-:Y:S01]  /*5800*/  IMAD.MOV.U32 R68, RZ, RZ, R87.reuse ;  /* 0x000000ffff447224 */ /* 0x100fe200078e0057 */
[----:B------:R-:W-:Y:S01]  /*5810*/  F2FP.F16.F32.PACK_AB R186, R33, R186 ;  /* 0x000000ba21ba723e */ /* 0x000fe200000000ff */
[----:B------:R-:W-:Y:S01]  /*5820*/  IMAD.MOV.U32 R62, RZ, RZ, R87 ;  /* 0x000000ffff3e7224 */ /* 0x000fe200078e0057 */
[----:B------:R-:W3:Y:S01]  /*5830*/  MUFU.EX2 R86, R86 ;  /* 0x0000005600567308 */ /* 0x000ee20000000800 */
[----:B--2---:R-:W-:Y:S01]  /*5840*/  FADD.FTZ R58, R84, R65 ;  /* 0x00000041543a7221 */ /* 0x004fe20000010000 */
[----:B------:R-:W-:Y:S01]  /*5850*/  F2FP.F16.F32.PACK_AB R188, R35, R188 ;  /* 0x000000bc23bc723e */ /* 0x000fe200000000ff */
[--C-:B------:R-:W-:Y:S01]  /*5860*/  IMAD.MOV.U32 R54, RZ, RZ, R87.reuse ;  /* 0x000000ffff367224 */ /* 0x100fe200078e0057 */
[----:B------:R-:W-:Y:S01]  /*5870*/  F2FP.F16.F32.PACK_AB R202, R124, R53 ;  /* 0x000000357cca723e */ /* 0x000fe200000000ff */
[--C-:B------:R-:W-:Y:S01]  /*5880*/  IMAD.MOV.U32 R49, RZ, RZ, R87.reuse ;  /* 0x000000ffff317224 */ /* 0x100fe200078e0057 */
[----:B------:R-:W-:Y:S01]  /*5890*/  F2FP.F16.F32.PACK_AB R177, R36, R177 ;  /* 0x000000b124b1723e */ /* 0x000fe200000000ff */
[--C-:B------:R-:W-:Y:S01]  /*58a0*/  IMAD.MOV.U32 R47, RZ, RZ, R87.reuse ;  /* 0x000000ffff2f7224 */ /* 0x100fe200078e0057 */
[----:B------:R-:W2:Y:S01]  /*58b0*/  MUFU.EX2 R189, R189 ;  /* 0x000000bd00bd7308 */ /* 0x000ea20000000800 */
[----:B0-----:R-:W-:Y:S01]  /*58c0*/  FADD.FTZ R65, R187, R58 ;  /* 0x0000003abb417221 */ /* 0x001fe20000010000 */
[----:B------:R-:W-:Y:S01]  /*58d0*/  F2FP.F16.F32.PACK_AB R183, R82, R183 ;  /* 0x000000b752b7723e */ /* 0x000fe200000000ff */
[--C-:B------:R-:W-:Y:S01]  /*58e0*/  IMAD.MOV.U32 R82, RZ, RZ, R87.reuse ;  /* 0x000000ffff527224 */ /* 0x100fe200078e0057 */
[----:B------:R-:W-:Y:S01]  /*58f0*/  F2FP.F16.F32.PACK_AB R185, R84, R185 ;  /* 0x000000b954b9723e */ /* 0x000fe200000000ff */
[--C-:B------:R-:W-:Y:S01]  /*5900*/  IMAD.MOV.U32 R84, RZ, RZ, R87.reuse ;  /* 0x000000ffff547224 */ /* 0x100fe200078e0057 */
[----:B------:R-:W-:Y:S01]  /*5910*/  F2FP.F16.F32.PACK_AB R180, R21, R180 ;  /* 0x000000b415b4723e */ /* 0x000fe200000000ff */
[----:B------:R-:W-:Y:S01]  /*5920*/  IMAD.MOV.U32 R45, RZ, RZ, R87 ;  /* 0x000000ffff2d7224 */ /* 0x000fe200078e0057 */
[----:B------:R-:W1:Y:S01]  /*5930*/  MUFU.EX2 R88, R88 ;  /* 0x0000005800587308 */ /* 0x000e620000000800 */
[C---:B---3--:R-:W-:Y:S01]  /*5940*/  FADD.FTZ R58, R86.reuse, R65 ;  /* 0x00000041563a7221 */ /* 0x048fe20000010000 */
[----:B------:R-:W-:Y:S01]  /*5950*/  F2FP.F16.F32.PACK_AB R187, R86, R187 ;  /* 0x000000bb56bb723e */ /* 0x000fe200000000ff */
[--C-:B------:R-:W-:Y:S01]  /*5960*/  IMAD.MOV.U32 R86, RZ, RZ, R87.reuse ;  /* 0x000000ffff567224 */ /* 0x100fe200078e0057 */
[----:B------:R-:W-:Y:S01]  /*5970*/  F2FP.F16.F32.PACK_AB R181, R20, R181 ;  /* 0x000000b514b5723e */ /* 0x000fe200000000ff */
[----:B------:R-:W-:-:S02]  /*5980*/  IMAD.MOV.U32 R43, RZ, RZ, R87 ;  /* 0x000000ffff2b7224 */ /* 0x000fc400078e0057 */
[--C-:B------:R-:W-:Y:S01]  /*5990*/  IMAD.MOV.U32 R37, RZ, RZ, R87.reuse ;  /* 0x000000ffff257224 */ /* 0x100fe200078e0057 */
[----:B------:R-:W0:Y:S01]  /*59a0*/  MUFU.EX2 R191, R191 ;  /* 0x000000bf00bf7308 */ /* 0x000e220000000800 */
[----:B--2---:R-:W-:Y:S01]  /*59b0*/  FADD.FTZ R65, R189, R58 ;  /* 0x0000003abd417221 */ /* 0x004fe20000010000 */
[--C-:B------:R-:W-:Y:S02]  /*59c0*/  IMAD.MOV.U32 R58, RZ, RZ, R87.reuse ;  /* 0x000000ffff3a7224 */ /* 0x100fe400078e0057 */
[--C-:B------:R-:W-:Y:S02]  /*59d0*/  IMAD.MOV.U32 R36, RZ, RZ, R87.reuse ;  /* 0x000000ffff247224 */ /* 0x100fe400078e0057 */
[----:B------:R-:W-:Y:S02]  /*59e0*/  IMAD.MOV.U32 R35, RZ, RZ, R87 ;  /* 0x000000ffff237224 */ /* 0x000fe400078e0057 */
[----:B------:R-:W2:Y:S01]  /*59f0*/  MUFU.EX2 R90, R90 ;  /* 0x0000005a005a7308 */ /* 0x000ea20000000800 */
[C---:B-1----:R-:W-:Y:S01]  /*5a00*/  FADD.FTZ R40, R88.reuse, R65 ;  /* 0x0000004158287221 */ /* 0x042fe20000010000 */
[----:B------:R-:W-:Y:S01]  /*5a10*/  F2FP.F16.F32.PACK_AB R189, R88, R189 ;  /* 0x000000bd58bd723e */ /* 0x000fe200000000ff */
[----:B------:R-:W-:-:S02]  /*5a20*/  IMAD.MOV.U32 R33, RZ, RZ, R87 ;  /* 0x000000ffff217224 */ /* 0x000fc400078e0057 */
[--C-:B------:R-:W-:Y:S02]  /*5a30*/  IMAD.MOV.U32 R29, RZ, RZ, R87.reuse ;  /* 0x000000ffff1d7224 */ /* 0x100fe400078e0057 */
[----:B------:R-:W-:Y:S01]  /*5a40*/  IMAD.MOV.U32 R25, RZ, RZ, R87 ;  /* 0x000000ffff197224 */ /* 0x000fe200078e0057 */
[----:B------:R-:W1:Y:S01]  /*5a50*/  MUFU.EX2 R193, R193 ;  /* 0x000000c100c17308 */ /* 0x000e620000000800 */
[----:B0-----:R-:W-:-:S07]  /*5a60*/  FADD.FTZ R65, R191, R40 ;  /* 0x00000028bf417221 */ /* 0x001fce0000010000 */
[----:B------:R-:W0:Y:S01]  /*5a70*/  MUFU.EX2 R72, R72 ;  /* 0x0000004800487308 */ /* 0x000e220000000800 */
[C---:B--2---:R-:W-:Y:S01]  /*5a80*/  FADD.FTZ R40, R90.reuse, R65 ;  /* 0x000000415a287221 */ /* 0x044fe20000010000 */
[----:B------:R-:W-:-:S06]  /*5a90*/  F2FP.F16.F32.PACK_AB R191, R90, R191 ;  /* 0x000000bf5abf723e */ /* 0x000fcc00000000ff */
[----:B------:R-:W2:Y:S01]  /*5aa0*/  MUFU.EX2 R195, R195 ;  /* 0x000000c300c37308 */ /* 0x000ea20000000800 */
[----:B-1----:R-:W-:-:S07]  /*5ab0*/  FADD.FTZ R65, R193, R40 ;  /* 0x00000028c1417221 */ /* 0x002fce0000010000 */
[----:B------:R-:W1:Y:S01]  /*5ac0*/  MUFU.EX2 R74, R74 ;  /* 0x0000004a004a7308 */ /* 0x000e620000000800 */
[C---:B0-----:R-:W-:Y:S01]  /*5ad0*/  FADD.FTZ R40, R72.reuse, R65 ;  /* 0x0000004148287221 */ /* 0x041fe20000010000 */
[----:B------:R-:W-:Y:S01]  /*5ae0*/  F2FP.F16.F32.PACK_AB R193, R72, R193 ;  /* 0x000000c148c1723e */ /* 0x000fe200000000ff */
[----:B------:R-:W-:-:S05]  /*5af0*/  IMAD.MOV.U32 R72, RZ, RZ, R87 ;  /* 0x000000ffff487224 */ /* 0x000fca00078e0057 */
[----:B------:R0:W-:Y:S01]  /*5b00*/  MUFU.EX2 R12, R50 ;  /* 0x00000032000c7308 */ /* 0x0001e20000000800 */
[----:B--2---:R-:W-:-:S07]  /*5b10*/  FADD.FTZ R65, R195, R40 ;  /* 0x00000028c3417221 */ /* 0x004fce0000010000 */
[----:B------:R-:W2:Y:S01]  /*5b20*/  MUFU.EX2 R197, R197 ;  /* 0x000000c500c57308 */ /* 0x000ea20000000800 */
[----:B0-----:R-:W-:Y:S01]  /*5b30*/  FADD.FTZ R50, R116, R67 ;  /* 0x0000004374327221 */ /* 0x001fe20000010000 */
[C---:B-1----:R-:W-:Y:S01]  /*5b40*/  FADD.FTZ R40, R74.reuse, R65 ;  /* 0x000000414a287221 */ /* 0x042fe20000010000 */
[----:B------:R-:W-:Y:S01]  /*5b50*/  F2FP.F16.F32.PACK_AB R195, R74, R195 ;  /* 0x000000c34ac3723e */ /* 0x000fe200000000ff */
[----:B------:R-:W-:Y:S02]  /*5b60*/  IMAD.MOV.U32 R74, RZ, RZ, R87 ;  /* 0x000000ffff4a7224 */ /* 0x000fe400078e0057 */
[----:B------:R-:W-:Y:S02]  /*5b70*/  FADD.FTZ R67, R51, R50 ;  /* 0x0000003233437221 */ /* 0x000fe40000010000 */
[----:B------:R-:W0:Y:S02]  /*5b80*/  MUFU.EX2 R64, R64 ;  /* 0x0000004000407308 */ /* 0x000e240000000800 */
[----:B------:R-:W-:-:S04]  /*5b90*/  FADD.FTZ R50, R122, R67 ;  /* 0x000000437a327221 */ /* 0x000fc80000010000 */
[----:B------:R-:W-:Y:S01]  /*5ba0*/  FADD.FTZ R67, R53, R50 ;  /* 0x0000003235437221 */ /* 0x000fe20000010000 */
[----:B------:R-:W-:Y:S01]  /*5bb0*/  IMAD.MOV.U32 R53, RZ, RZ, R87 ;  /* 0x000000ffff357224 */ /* 0x000fe200078e0057 */
[----:B------:R-:W1:Y:S02]  /*5bc0*/  MUFU.EX2 R27, R27 ;  /* 0x0000001b001b7308 */ /* 0x000e640000000800 */
[----:B------:R-:W-:Y:S01]  /*5bd0*/  FADD.FTZ R67, R124, R67 ;  /* 0x000000437c437221 */ /* 0x000fe20000010000 */
[----:B--2---:R-:W-:-:S03]  /*5be0*/  FADD.FTZ R65, R197, R40 ;  /* 0x00000028c5417221 */ /* 0x004fc60000010000 */
[----:B------:R-:W-:Y:S01]  /*5bf0*/  FADD.FTZ R50, R204, R67 ;  /* 0x00000043cc327221 */ /* 0x000fe20000010000 */
[----:B------:R-:W-:Y:S01]  /*5c00*/  IMAD.MOV.U32 R67, RZ, RZ, R87 ;  /* 0x000000ffff437224 */ /* 0x000fe200078e0057 */
[----:B------:R-:W2:Y:S01]  /*5c10*/  MUFU.EX2 R199, R199 ;  /* 0x000000c700c77308 */ /* 0x000ea20000000800 */
[C---:B0-----:R-:W-:Y:S01]  /*5c20*/  FADD.FTZ R40, R64.reuse, R65 ;  /* 0x0000004140287221 */ /* 0x041fe20000010000 */
[----:B------:R-:W-:Y:S01]  /*5c30*/  F2FP.F16.F32.PACK_AB R197, R64, R197 ;  /* 0x000000c540c5723e */ /* 0x000fe200000000ff */
[--C-:B------:R-:W-:Y:S02]  /*5c40*/  IMAD.MOV.U32 R65, RZ, RZ, R87.reuse ;  /* 0x000000ffff417224 */ /* 0x100fe400078e0057 */
[----:B------:R-:W-:-:S03]  /*5c50*/  IMAD.MOV.U32 R64, RZ, RZ, R87 ;  /* 0x000000ffff407224 */ /* 0x000fc600078e0057 */
[----:B------:R-:W0:Y:S01]  /*5c60*/  MUFU.EX2 R206, R206 ;  /* 0x000000ce00ce7308 */ /* 0x000e220000000800 */
[C---:B-1----:R-:W-:Y:S01]  /*5c70*/  FADD.FTZ R63, R27.reuse, R50 ;  /* 0x000000321b3f7221 */ /* 0x042fe20000010000 */
[----:B------:R-:W-:Y:S01]  /*5c80*/  F2FP.F16.F32.PACK_AB R204, R27, R204 ;  /* 0x000000cc1bcc723e */ /* 0x000fe200000000ff */
[--C-:B------:R-:W-:Y:S02]  /*5c90*/  IMAD.MOV.U32 R50, RZ, RZ, R87.reuse ;  /* 0x000000ffff327224 */ /* 0x100fe400078e0057 */
[----:B------:R-:W-:-:S03]  /*5ca0*/  IMAD.MOV.U32 R27, RZ, RZ, R87 ;  /* 0x000000ffff1b7224 */ /* 0x000fc600078e0057 */
[----:B------:R-:W1:Y:S01]  /*5cb0*/  MUFU.EX2 R66, R66 ;  /* 0x0000004200427308 */ /* 0x000e620000000800 */
[----:B--2---:R-:W-:-:S07]  /*5cc0*/  FADD.FTZ R13, R199, R40 ;  /* 0x00000028c70d7221 */ /* 0x004fce0000010000 */
[----:B------:R-:W2:Y:S01]  /*5cd0*/  MUFU.EX2 R31, R31 ;  /* 0x0000001f001f7308 */ /* 0x000ea20000000800 */
[----:B0-----:R-:W-:Y:S01]  /*5ce0*/  FADD.FTZ R40, R206, R63 ;  /* 0x0000003fce287221 */ /* 0x001fe20000010000 */
[----:B------:R-:W-:-:S06]  /*5cf0*/  IMAD.MOV.U32 R63, RZ, RZ, R87 ;  /* 0x000000ffff3f7224 */ /* 0x000fcc00078e0057 */
[----:B------:R-:W-:Y:S01]  /*5d00*/  MUFU.EX2 R201, R201 ;  /* 0x000000c900c97308 */ /* 0x000fe20000000800 */
[----:B-1----:R-:W-:-:S07]  /*5d10*/  F2FP.F16.F32.PACK_AB R199, R66, R199 ;  /* 0x000000c742c7723e */ /* 0x002fce00000000ff */
[----:B------:R-:W0:Y:S01]  /*5d20*/  MUFU.EX2 R208, R208 ;  /* 0x000000d000d07308 */ /* 0x000e220000000800 */
[C---:B--2---:R-:W-:Y:S01]  /*5d30*/  FADD.FTZ R15, R31.reuse, R40 ;  /* 0x000000281f0f7221 */ /* 0x044fe20000010000 */
[----:B------:R-:W-:Y:S01]  /*5d40*/  F2FP.F16.F32.PACK_AB R206, R31, R206 ;  /* 0x000000ce1fce723e */ /* 0x000fe200000000ff */
[----:B------:R-:W-:-:S05]  /*5d50*/  IMAD.MOV.U32 R31, RZ, RZ, R87 ;  /* 0x000000ffff1f7224 */ /* 0x000fca00078e0057 */
[----:B------:R-:W-:Y:S08]  /*5d60*/  MUFU.EX2 R48, R48 ;  /* 0x0000003000307308 */ /* 0x000ff00000000800 */
[----:B------:R-:W1:Y:S01]  /*5d70*/  MUFU.EX2 R39, R39 ;  /* 0x0000002700277308 */ /* 0x000e620000000800 */
[----:B0-----:R-:W-:-:S07]  /*5d80*/  FADD.FTZ R40, R208, R15 ;  /* 0x0000000fd0287221 */ /* 0x001fce0000010000 */
[----:B------:R-:W0:Y:S08]  /*5d90*/  MUFU.EX2 R203, R203 ;  /* 0x000000cb00cb7308 */ /* 0x000e300000000800 */
[----:B------:R-:W2:Y:S01]  /*5da0*/  MUFU.EX2 R210, R210 ;  /* 0x000000d200d27308 */ /* 0x000ea20000000800 */
[C---:B-1----:R-:W-:Y:S01]  /*5db0*/  FADD.FTZ R15, R39.reuse, R40 ;  /* 0x00000028270f7221 */ /* 0x042fe20000010000 */
[----:B------:R-:W-:Y:S01]  /*5dc0*/  F2FP.F16.F32.PACK_AB R208, R39, R208 ;  /* 0x000000d027d0723e */ /* 0x000fe200000000ff */
[----:B------:R-:W-:-:S02]  /*5dd0*/  IMAD.MOV.U32 R40, RZ, RZ, R87 ;  /* 0x000000ffff287224 */ /* 0x000fc400078e0057 */
[----:B------:R-:W-:-:S03]  /*5de0*/  IMAD.MOV.U32 R39, RZ, RZ, R87 ;  /* 0x000000ffff277224 */ /* 0x000fc600078e0057 */
[----:B------:R-:W1:Y:S08]  /*5df0*/  MUFU.EX2 R52, R52 ;  /* 0x0000003400347308 */ /* 0x000e700000000800 */
[----:B------:R3:W-:Y:S08]  /*5e00*/  MUFU.EX2 R209, R32 ;  /* 0x0000002000d17308 */ /* 0x0007f00000000800 */
[----:B------:R-:W4:Y:S01]  /*5e10*/  MUFU.EX2 R55, R55 ;  /* 0x0000003700377308 */ /* 0x000f220000000800 */
[----:B---3--:R-:W-:Y:S01]  /*5e20*/  FADD.FTZ R32, R66, R13 ;  /* 0x0000000d42207221 */ /* 0x008fe20000010000 */
[----:B------:R-:W-:-:S03]  /*5e30*/  IMAD.MOV.U32 R66, RZ, RZ, R87 ;  /* 0x000000ffff427224 */ /* 0x000fc600078e0057 */
[----:B------:R-:W-:Y:S01]  /*5e40*/  FADD.FTZ R13, R201, R32 ;  /* 0x00000020c90d7221 */ /* 0x000fe20000010000 */
[C---:B------:R-:W-:Y:S02]  /*5e50*/  F2FP.F16.F32.PACK_AB R201, R48.reuse, R201 ;  /* 0x000000c930c9723e */ /* 0x040fe400000000ff */
[----:B------:R-:W-:Y:S01]  /*5e60*/  MUFU.EX2 R205, R205 ;  /* 0x000000cd00cd7308 */ /* 0x000fe20000000800 */
[----:B------:R-:W-:Y:S01]  /*5e70*/  FADD.FTZ R32, R48, R13 ;  /* 0x0000000d30207221 */ /* 0x000fe20000010000 */
[----:B------:R-:W-:-:S03]  /*5e80*/  IMAD.MOV.U32 R48, RZ, RZ, R87 ;  /* 0x000000ffff307224 */ /* 0x000fc600078e0057 */
[----:B0-----:R-:W-:Y:S01]  /*5e90*/  FADD.FTZ R13, R203, R32 ;  /* 0x00000020cb0d7221 */ /* 0x001fe20000010000 */
[----:B--2---:R-:W-:Y:S01]  /*5ea0*/  FADD.FTZ R32, R210, R15 ;  /* 0x0000000fd2207221 */ /* 0x004fe20000010000 */
[----:B-1----:R-:W-:Y:S01]  /*5eb0*/  F2FP.F16.F32.PACK_AB R203, R52, R203 ;  /* 0x000000cb34cb723e */ /* 0x002fe200000000ff */
[----:B------:R-:W0:Y:S01]  /*5ec0*/  MUFU.EX2 R212, R212 ;  /* 0x000000d400d47308 */ /* 0x000e220000000800 */
[C---:B----4-:R-:W-:Y:S01]  /*5ed0*/  F2FP.F16.F32.PACK_AB R210, R55.reuse, R210 ;  /* 0x000000d237d2723e */ /* 0x050fe200000000ff */
[----:B------:R-:W-:Y:S01]  /*5ee0*/  FADD.FTZ R15, R55, R32 ;  /* 0x00000020370f7221 */ /* 0x000fe20000010000 */
[----:B------:R-:W-:-:S05]  /*5ef0*/  IMAD.MOV.U32 R55, RZ, RZ, R87 ;  /* 0x000000ffff377224 */ /* 0x000fca00078e0057 */
[----:B------:R-:W1:Y:S08]  /*5f00*/  MUFU.EX2 R57, R57 ;  /* 0x0000003900397308 */ /* 0x000e700000000800 */
[----:B------:R-:W2:Y:S01]  /*5f10*/  MUFU.EX2 R207, R207 ;  /* 0x000000cf00cf7308 */ /* 0x000ea20000000800 */
[----:B0-----:R-:W-:-:S07]  /*5f20*/  FADD.FTZ R32, R212, R15 ;  /* 0x0000000fd4207221 */ /* 0x001fce0000010000 */
[----:B------:R-:W0:Y:S01]  /*5f30*/  MUFU.EX2 R214, R214 ;  /* 0x000000d600d67308 */ /* 0x000e220000000800 */
[C---:B-1----:R-:W-:Y:S01]  /*5f40*/  FADD.FTZ R15, R57.reuse, R32 ;  /* 0x00000020390f7221 */ /* 0x042fe20000010000 */
[----:B------:R-:W-:Y:S01]  /*5f50*/  F2FP.F16.F32.PACK_AB R212, R57, R212 ;  /* 0x000000d439d4723e */ /* 0x000fe200000000ff */
[--C-:B------:R-:W-:Y:S02]  /*5f60*/  IMAD.MOV.U32 R57, RZ, RZ, R87.reuse ;  /* 0x000000ffff397224 */ /* 0x100fe400078e0057 */
        /* <DEDUP_REMOVED lines=8> */
[----:B------:R-:W3:Y:S01]  /*5ff0*/  MUFU.EX2 R42, R42 ;  /* 0x0000002a002a7308 */ /* 0x000ee20000000800 */
[----:B------:R-:W-:-:S04]  /*6000*/  FADD.FTZ R24, R12, R13 ;  /* 0x0000000d0c187221 */ /* 0x000fc80000010000 */
[----:B--2---:R-:W-:Y:S01]  /*6010*/  FADD.FTZ R13, R207, R24 ;  /* 0x00000018cf0d7221 */ /* 0x004fe20000010000 */
[----:B0-----:R-:W-:Y:S01]  /*6020*/  FADD.FTZ R24, R214, R15 ;  /* 0x0000000fd6187221 */ /* 0x001fe20000010000 */
[C---:B-1----:R-:W-:Y:S01]  /*6030*/  F2FP.F16.F32.PACK_AB R207, R44.reuse, R207 ;  /* 0x000000cf2ccf723e */ /* 0x042fe200000000ff */
[----:B------:R-:W-:Y:S01]  /*6040*/  MUFU.EX2 R216, R216 ;  /* 0x000000d800d87308 */ /* 0x000fe20000000800 */
[----:B------:R-:W-:Y:S01]  /*6050*/  FADD.FTZ R13, R44, R13 ;  /* 0x0000000d2c0d7221 */ /* 0x000fe20000010000 */
[C---:B----4-:R-:W-:Y:S01]  /*6060*/  FADD.FTZ R15, R59.reuse, R24 ;  /* 0x000000183b0f7221 */ /* 0x050fe20000010000 */
[----:B------:R-:W-:Y:S01]  /*6070*/  F2FP.F16.F32.PACK_AB R214, R59, R214 ;  /* 0x000000d63bd6723e */ /* 0x000fe200000000ff */
[--C-:B------:R-:W-:Y:S02]  /*6080*/  IMAD.MOV.U32 R59, RZ, RZ, R87.reuse ;  /* 0x000000ffff3b7224 */ /* 0x100fe400078e0057 */
[----:B------:R-:W-:Y:S02]  /*6090*/  IMAD.MOV.U32 R44, RZ, RZ, R87 ;  /* 0x000000ffff2c7224 */ /* 0x000fe400078e0057 */
[----:B------:R0:W-:Y:S01]  /*60a0*/  MUFU.EX2 R61, R200 ;  /* 0x000000c8003d7308 */ /* 0x0001e20000000800 */
[----:B---3--:R-:W-:-:S04]  /*60b0*/  FADD.FTZ R24, R42, R13 ;  /* 0x0000000d2a187221 */ /* 0x008fc80000010000 */
[C---:B------:R-:W-:Y:S01]  /*60c0*/  FADD.FTZ R13, R209.reuse, R24 ;  /* 0x00000018d10d7221 */ /* 0x040fe20000010000 */
[----:B------:R-:W-:Y:S01]  /*60d0*/  F2FP.F16.F32.PACK_AB R209, R209, R42 ;  /* 0x0000002ad1d1723e */ /* 0x000fe200000000ff */
[--C-:B------:R-:W-:Y:S01]  /*60e0*/  IMAD.MOV.U32 R42, RZ, RZ, R87.reuse ;  /* 0x000000ffff2a7224 */ /* 0x100fe200078e0057 */
[----:B------:R-:W1:Y:S01]  /*60f0*/  MUFU.EX2 R46, R46 ;  /* 0x0000002e002e7308 */ /* 0x000e620000000800 */
[----:B0-----:R-:W-:Y:S01]  /*6100*/  F2FP.F16.F32.PACK_AB R200, R122, R51 ;  /* 0x000000337ac8723e */ /* 0x001fe200000000ff */
[----:B------:R-:W-:-:S06]  /*6110*/  IMAD.MOV.U32 R51, RZ, RZ, R87 ;  /* 0x000000ffff337224 */ /* 0x000fcc00078e0057 */
[----:B------:R-:W0:Y:S08]  /*6120*/  MUFU.EX2 R218, R218 ;  /* 0x000000da00da7308 */ /* 0x000e300000000800 */
[----:B------:R-:W2:Y:S01]  /*6130*/  MUFU.EX2 R34, R34 ;  /* 0x0000002200227308 */ /* 0x000ea20000000800 */
[----:B-1----:R-:W-:-:S07]  /*6140*/  FADD.FTZ R24, R46, R13 ;  /* 0x0000000d2e187221 */ /* 0x002fce0000010000 */
[----:B------:R1:W3:Y:S08]  /*6150*/  MUFU.EX2 R213, R28 ;  /* 0x0000001c00d57308 */ /* 0x0002f00000000800 */
[----:B------:R-:W4:Y:S01]  /*6160*/  MUFU.EX2 R38, R38 ;  /* 0x0000002600267308 */ /* 0x000f220000000800 */
[----:B-1----:R-:W-:Y:S01]  /*6170*/  FADD.FTZ R28, R216, R15 ;  /* 0x0000000fd81c7221 */ /* 0x002fe20000010000 */
[----:B------:R-:W-:-:S03]  /*6180*/  F2FP.F16.F32.PACK_AB R216, R61, R216 ;  /* 0x000000d83dd8723e */ /* 0x000fc600000000ff */
[----:B------:R-:W-:Y:S01]  /*6190*/  FADD.FTZ R15, R61, R28 ;  /* 0x0000001c3d0f7221 */ /* 0x000fe20000010000 */
[----:B------:R-:W-:Y:S02]  /*61a0*/  IMAD.MOV.U32 R61, RZ, RZ, R87 ;  /* 0x000000ffff3d7224 */ /* 0x000fe400078e0057 */
[----:B------:R-:W1:Y:S01]  /*61b0*/  MUFU.EX2 R215, R126 ;  /* 0x0000007e00d77308 */ /* 0x000e620000000800 */
[----:B0-----:R-:W-:Y:S01]  /*61c0*/  FADD.FTZ R28, R218, R15 ;  /* 0x0000000fda1c7221 */ /* 0x001fe20000010000 */
[C---:B------:R-:W-:Y:S01]  /*61d0*/  FADD.FTZ R15, R211.reuse, R24 ;  /* 0x00000018d30f7221 */ /* 0x040fe20000010000 */
[----:B------:R-:W-:Y:S01]  /*61e0*/  F2FP.F16.F32.PACK_AB R211, R211, R46 ;  /* 0x0000002ed3d3723e */ /* 0x000fe200000000ff */
[----:B------:R-:W-:Y:S02]  /*61f0*/  IMAD.MOV.U32 R46, RZ, RZ, R87 ;  /* 0x000000ffff2e7224 */ /* 0x000fe400078e0057 */
[----:B--2---:R-:W-:Y:S01]  /*6200*/  FADD.FTZ R14, R34, R15 ;  /* 0x0000000f220e7221 */ /* 0x004fe20000010000 */
[--C-:B------:R-:W-:Y:S01]  /*6210*/  IMAD.MOV.U32 R24, RZ, RZ, R87.reuse ;  /* 0x000000ffff187224 */ /* 0x100fe200078e0057 */
[----:B------:R-:W0:Y:S02]  /*6220*/  MUFU.EX2 R26, R26 ;  /* 0x0000001a001a7308 */ /* 0x000e240000000800 */
[C---:B---3--:R-:W-:Y:S01]  /*6230*/  FADD.FTZ R15, R213.reuse, R14 ;  /* 0x0000000ed50f7221 */ /* 0x048fe20000010000 */
[----:B------:R-:W-:Y:S01]  /*6240*/  F2FP.F16.F32.PACK_AB R213, R213, R34 ;  /* 0x00000022d5d5723e */ /* 0x000fe200000000ff */
[----:B------:R-:W-:-:S02]  /*6250*/  IMAD.MOV.U32 R34, RZ, RZ, R87 ;  /* 0x000000ffff227224 */ /* 0x000fc400078e0057 */
[----:B----4-:R-:W-:Y:S02]  /*6260*/  FADD.FTZ R14, R38, R15 ;  /* 0x0000000f260e7221 */ /* 0x010fe40000010000 */
[----:B------:R2:W3:Y:S02]  /*6270*/  MUFU.EX2 R217, R60 ;  /* 0x0000003c00d97308 */ /* 0x0004e40000000800 */
[C---:B-1----:R-:W-:Y:S01]  /*6280*/  FADD.FTZ R15, R215.reuse, R14 ;  /* 0x0000000ed70f7221 */ /* 0x042fe20000010000 */
[----:B------:R-:W-:Y:S01]  /*6290*/  F2FP.F16.F32.PACK_AB R215, R215, R38 ;  /* 0x00000026d7d7723e */ /* 0x000fe200000000ff */
[----:B------:R-:W-:-:S04]  /*62a0*/  IMAD.MOV.U32 R38, RZ, RZ, R87 ;  /* 0x000000ffff267224 */ /* 0x000fc800078e0057 */
[----:B------:R-:W1:Y:S01]  /*62b0*/  MUFU.EX2 R30, R30 ;  /* 0x0000001e001e7308 */ /* 0x000e620000000800 */
[----:B0-----:R-:W-:Y:S01]  /*62c0*/  FADD.FTZ R14, R26, R15 ;  /* 0x0000000f1a0e7221 */ /* 0x001fe20000010000 */
[----:B--2---:R-:W-:-:S06]  /*62d0*/  IMAD.MOV.U32 R60, RZ, RZ, R87 ;  /* 0x000000ffff3c7224 */ /* 0x004fcc00078e0057 */
[----:B------:R0:W2:Y:S01]  /*62e0*/  MUFU.EX2 R219, R56 ;  /* 0x0000003800db7308 */ /* 0x0000a20000000800 */
[C---:B---3--:R-:W-:Y:S01]  /*62f0*/  FADD.FTZ R15, R217.reuse, R14 ;  /* 0x0000000ed90f7221 */ /* 0x048fe20000010000 */
[----:B------:R-:W-:Y:S01]  /*6300*/  F2FP.F16.F32.PACK_AB R217, R217, R26 ;  /* 0x0000001ad9d9723e */ /* 0x000fe200000000ff */
[----:B------:R-:W-:-:S05]  /*6310*/  IMAD.MOV.U32 R26, RZ, RZ, R87 ;  /* 0x000000ffff1a7224 */ /* 0x000fca00078e0057 */
[----:B------:R-:W3:Y:S01]  /*6320*/  MUFU.EX2 R41, R41 ;  /* 0x0000002900297308 */ /* 0x000ee20000000800 */
[----:B-1----:R-:W-:Y:S01]  /*6330*/  FADD.FTZ R12, R30, R15 ;  /* 0x0000000f1e0c7221 */ /* 0x002fe20000010000 */
[----:B0-----:R-:W-:-:S03]  /*6340*/  IMAD.MOV.U32 R56, RZ, RZ, R87 ;  /* 0x000000ffff387224 */ /* 0x001fc600078e0057 */
[C---:B--2---:R-:W-:Y:S01]  /*6350*/  FADD.FTZ R12, R219.reuse, R12 ;  /* 0x0000000cdb0c7221 */ /* 0x044fe20000010000 */
[----:B------:R-:W-:Y:S01]  /*6360*/  F2FP.F16.F32.PACK_AB R219, R219, R30 ;  /* 0x0000001edbdb723e */ /* 0x000fe200000000ff */
[--C-:B------:R-:W-:Y:S02]  /*6370*/  IMAD.MOV.U32 R30, RZ, RZ, R87.reuse ;  /* 0x000000ffff1e7224 */ /* 0x100fe400078e0057 */
[C---:B---3--:R-:W-:Y:S01]  /*6380*/  FADD.FTZ R13, R41.reuse, R28 ;  /* 0x0000001c290d7221 */ /* 0x048fe20000010000 */
[----:B------:R-:W-:Y:S01]  /*6390*/  F2FP.F16.F32.PACK_AB R218, R41, R218 ;  /* 0x000000da29da723e */ /* 0x000fe200000000ff */
[--C-:B------:R-:W-:Y:S02]  /*63a0*/  IMAD.MOV.U32 R41, RZ, RZ, R87.reuse ;  /* 0x000000ffff297224 */ /* 0x100fe400078e0057 */
        /* <DEDUP_REMOVED lines=8> */
[----:B------:R-:W-:Y:S01]  /*6430*/  CS2R R82, SRZ ;  /* 0x0000000000527805 */ /* 0x000fe2000001ff00 */
[----:B------:R-:W-:Y:S01]  /*6440*/  IMAD.MOV.U32 R20, RZ, RZ, R16 ;  /* 0x000000ffff147224 */ /* 0x000fe200078e0010 */
        /* <DEDUP_REMOVED lines=28> */
[----:B------:R-:W-:-:S07]  /*6610*/  CS2R R24, SRZ ;  /* 0x0000000000187805 */ /* 0x000fce000001ff00 */
.L_x_379:
[----:B------:R-:W-:Y:S01]  /*6620*/  R2UR UR11, R18 ;  /* 0x00000000120b72ca */ /* 0x000fe200000e0000 */
[----:B------:R-:W-:-:S04]  /*6630*/  UIADD3 UR6, UR7, 0x1, URZ ;  /* 0x0000000107067890 */ /* 0x000fc8000fffe03f */
[----:B------:R-:W-:-:S04]  /*6640*/  UISETP.NE.AND UP0, UPT, UR6, 0x2, UPT ;  /* 0x000000020600788c */ /* 0x000fc8000bf05270 */
[----:B------:R-:W-:Y:S02]  /*6650*/  USEL UR10, URZ, 0x1, UP0 ;  /* 0x000000013f0a7887 */ /* 0x000fe40008000000 */
[----:B------:R-:W-:Y:S02]  /*6660*/  USEL UR6, UR6, URZ, UP0 ;  /* 0x0000003f06067287 */ /* 0x000fe40008000000 */
[----:B------:R-:W-:Y:S02]  /*6670*/  ISETP.NE.AND P3, PT, RZ, UR11, PT ;  /* 0x0000000bff007c0c */ /* 0x000fe4000bf65270 */
[----:B------:R-:W-:Y:S02]  /*6680*/  LOP3.LUT R16, R20, UR10, RZ, 0x3c, !PT ;  /* 0x0000000a14107c12 */ /* 0x000fe4000f8e3cff */
[----:B------:R-:W-:-:S09]  /*6690*/  IMAD.U32 R2, RZ, RZ, UR6 ;  /* 0x00000006ff027e24 */ /* 0x000fd2000f8e00ff */
[----:B------:R-:W-:Y:S05]  /*66a0*/  @P3 BRA `(.L_x_371) ;  /* 0x0000000000343947 */ /* 0x000fea0003800000 */
[----:B------:R-:W-:Y:S05]  /*66b0*/  @!P0 BRA `(.L_x_372) ;  /* 0x0000000000048947 */ /* 0x000fea0003800000 */
[----:B------:R-:W-:Y:S01]  /*66c0*/  BPT.TRAP 0x1 ;  /* 0x000000040000795c */ /* 0x000fe20000300000 */
.L_x_372:
[----:B------:R-:W0:Y:S01]  /*66d0*/  S2UR UR10, SR_CgaCtaId ;  /* 0x00000000000a79c3 */ /* 0x000e220000008800 */
[----:B------:R-:W-:Y:S01]  /*66e0*/  UMOV UR6, 0x400 ;  /* 0x0000040000067882 */ /* 0x000fe20000000000 */
[----:B------:R-:W-:Y:S01]  /*66f0*/  SHF.L.U32 R11, R16, 0x1f, RZ ;  /* 0x0000001f100b7819 */ /* 0x000fe200000006ff */
[----:B0-----:R-:W-:-:S06]  /*6700*/  ULEA UR6, UR10, UR6, 0x18 ;  /* 0x000000060a067291 */ /* 0x001fcc000f8ec03f */
[----:B------:R-:W-:-:S04]  /*6710*/  LEA R0, R2, UR6, 0x3 ;  /* 0x0000000602007c11 */ /* 0x000fc8000f8e18ff */
[----:B------:R0:W1:Y:S01]  /*6720*/  SYNCS.PHASECHK.TRANS64.TRYWAIT P2, [R0+URZ+0x34830], R11 ;  /* 0x0348300b000075a7 */ /* 0x000062000804017f */
[----:B------:R-:W-:Y:S05]  /*6730*/  @!P0 BRA `(.L_x_373) ;  /* 0x0000000000048947 */ /* 0x000fea0003800000 */
[----:B------:R-:W-:Y:S01]  /*6740*/  BPT.TRAP 0x1 ;  /* 0x000000040000795c */ /* 0x000fe20000300000 */
.L_x_373:
[----:B-1----:R-:W-:Y:S05]  /*6750*/  @P2 BRA `(.L_x_371) ;  /* 0x0000000000082947 */ /* 0x002fea0003800000 */
[----:B------:R-:W1:Y:S02]  /*6760*/  SYNCS.PHASECHK.TRANS64.TRYWAIT P2, [R0+URZ+0x34830], R11 ;  /* 0x0348300b000075a7 */ /* 0x000e64000804017f */
[----:B-1----:R-:W-:Y:S05]  /*6770*/  @!P2 BRA `(.L_x_374) ;  /* 0x000000d000e4a947 */ /* 0x002fea0003800000 */
.L_x_371:
[----:B------:R-:W2:Y:S01]  /*6780*/  S2R R10, SR_TID.X ;  /* 0x00000000000a7919 */ /* 0x000ea20000002100 */
[----:B01----:R-:W-:Y:S01]  /*6790*/  IMAD R0, R2, 0xb00, R3 ;  /* 0x00000b0002007824 */ /* 0x003fe200078e0203 */
        /* <DEDUP_REMOVED lines=8> */
[----:B------:R-:W-:Y:S01]  /*6820*/  R2UR UR18, R6 ;  /* 0x00000000061272ca */ /* 0x000fe200000e0000 */
[----:B------:R-:W-:Y:S01]  /*6830*/  UMOV UR59, 0x40000040 ;  /* 0x40000040003b7882 */ /* 0x000fe20000000000 */
[----:B------:R-:W-:Y:S01]  /*6840*/  R2UR UR19, R7 ;  /* 0x00000000071372ca */ /* 0x000fe200000e0000 */
[----:B------:R-:W-:Y:S01]  /*6850*/  UMOV UR47, 0x40000040 ;  /* 0x40000040002f7882 */ /* 0x000fe20000000000 */
[----:B------:R-:W-:Y:S01]  /*6860*/  UMOV UR51, 0x40000040 ;  /* 0x4000004000337882 */ /* 0x000fe20000000000 */
[----:B------:R-:W-:Y:S01]  /*6870*/  UMOV UR40, UR10 ;  /* 0x0000000a00287c82 */ /* 0x000fe20008000000 */
[----:B------:R-:W-:Y:S01]  /*6880*/  UMOV UR36, UR10 ;  /* 0x0000000a00247c82 */ /* 0x000fe20008000000 */
[----:B------:R-:W-:Y:S01]  /*6890*/  UMOV UR41, UR11 ;  /* 0x0000000b00297c82 */ /* 0x000fe20008000000 */
[----:B------:R-:W-:Y:S01]  /*68a0*/  UMOV UR37, UR11 ;  /* 0x0000000b00257c82 */ /* 0x000fe20008000000 */
[----:B------:R-:W-:Y:S01]  /*68b0*/  UMOV UR42, UR6 ;  /* 0x00000006002a7c82 */ /* 0x000fe20008000000 */
[----:B------:R-:W-:Y:S01]  /*68c0*/  UIADD3 UR38, UR6, 0x80, URZ ;  /* 0x0000008006267890 */ /* 0x000fe2000fffe03f */
[----:B------:R-:W-:Y:S01]  /*68d0*/  R2UR UR14, R4 ;  /* 0x00000000040e72ca */ /* 0x000fe200000e0000 */
[----:B------:R-:W-:Y:S01]  /*68e0*/  UIADD3 UR26, UR6, 0x100, URZ ;  /* 0x00000100061a7890 */ /* 0x000fe2000fffe03f */
[----:B------:R-:W-:Y:S01]  /*68f0*/  R2UR UR15, R5 ;  /* 0x00000000050f72ca */ /* 0x000fe200000e0000 */
[----:B------:R-:W-:Y:S01]  /*6900*/  UMOV UR24, UR10 ;  /* 0x0000000a00187c82 */ /* 0x000fe20008000000 */
[----:B------:R-:W-:Y:S01]  /*6910*/  UMOV UR25, UR11 ;  /* 0x0000000b00197c82 */ /* 0x000fe20008000000 */
[----:B------:R-:W-:Y:S01]  /*6920*/  UIADD3 UR30, UR6, 0x180, URZ ;  /* 0x00000180061e7890 */ /* 0x000fe2000fffe03f */
[----:B------:R-:W-:Y:S01]  /*6930*/  UMOV UR28, UR10 ;  /* 0x0000000a001c7c82 */ /* 0x000fe20008000000 */
[----:B------:R-:W-:Y:S01]  /*6940*/  UMOV UR29, UR11 ;  /* 0x0000000b001d7c82 */ /* 0x000fe20008000000 */
[----:B------:R-:W-:Y:S01]  /*6950*/  UIADD3 UR34, UR6, 0x200, URZ ;  /* 0x0000020006227890 */ /* 0x000fe2000fffe03f */
[----:B--2---:R-:W-:Y:S01]  /*6960*/  SHF.R.U32.HI R10, RZ, 0x7, R10 ;  /* 0x00000007ff0a7819 */ /* 0x004fe2000001160a */
[----:B------:R-:W-:Y:S01]  /*6970*/  UMOV UR32, UR10 ;  /* 0x0000000a00207c82 */ /* 0x000fe20008000000 */
[----:B------:R-:W-:Y:S01]  /*6980*/  UMOV UR33, UR11 ;  /* 0x0000000b00217c82 */ /* 0x000fe20008000000 */
[----:B------:R-:W-:-:S02]  /*6990*/  UIADD3 UR58, UR6, 0x2, URZ ;  /* 0x00000002063a7890 */ /* 0x000fc4000fffe03f */
[----:B------:R-:W-:Y:S01]  /*69a0*/  VIADD R0, R10, 0x8 ;  /* 0x000000080a007836 */ /* 0x000fe20000000000 */
        /* <DEDUP_REMOVED lines=56> */
[----:B------:R-:W-:Y:S01]  /*6d30*/  UIADD3 UR10, UR6, 0x502, URZ ;  /* 0x00000502060a7890 */ /* 0x000fe2000fffe03f */
        /* <DEDUP_REMOVED lines=522> */
.L_x_376:
[----:B------:R-:W0:Y:S01]  /*8de0*/  S2UR UR10, SR_CgaCtaId ;  /* 0x00000000000a79c3 */ /* 0x000e220000008800 */
[----:B------:R-:W-:Y:S01]  /*8df0*/  UMOV UR6, 0x400 ;  /* 0x0000040000067882 */ /* 0x000fe20000000000 */
[----:B------:R-:W-:Y:S01]  /*8e00*/  SHF.L.U32 R0, R20, 0x1f, RZ ;  /* 0x0000001f14007819 */ /* 0x000fe200000006ff */
[----:B0-----:R-:W-:-:S04]  /*8e10*/  ULEA UR6, UR10, UR6, 0x18 ;  /* 0x000000060a067291 */ /* 0x001fc8000f8ec03f */
[----:B------:R-:W-:-:S09]  /*8e20*/  ULEA UR6, UR7, UR6, 0x3 ;  /* 0x0000000607067291 */ /* 0x000fd2000f8e183f */
[----:B------:R0:W1:Y:S01]  /*8e30*/  SYNCS.PHASECHK.TRANS64.TRYWAIT P2, [UR6+0x34850], R0 ;  /* 0x03485000ff0075a7 */ /* 0x0000620008040146 */
[----:B------:R-:W-:Y:S05]  /*8e40*/  @!P0 BRA `(.L_x_377) ;  /* 0x0000000000048947 */ /* 0x000fea0003800000 */
[----:B------:R-:W-:Y:S01]  /*8e50*/  BPT.TRAP 0x1 ;  /* 0x000000040000795c */ /* 0x000fe20000300000 */
.L_x_377:
[----:B-1----:R-:W-:Y:S05]  /*8e60*/  @P2 BRA `(.L_x_375) ;  /* 0x0000000000082947 */ /* 0x002fea0003800000 */
[----:B------:R-:W1:Y:S02]  /*8e70*/  SYNCS.PHASECHK.TRANS64.TRYWAIT P2, [UR6+0x34850], R0 ;  /* 0x03485000ff0075a7 */ /* 0x000e640008040146 */
[----:B-1----:R-:W-:Y:S05]  /*8e80*/  @!P2 BRA `(.L_x_378) ;  /* 0x000000ac0034a947 */ /* 0x002fea0003800000 */
.L_x_375:
[----:B------:R-:W2:Y:S01]  /*8e90*/  S2UR UR10, SR_CgaCtaId ;  /* 0x00000000000a79c3 */ /* 0x000ea20000008800 */
[----:B------:R-:W-:Y:S01]  /*8ea0*/  UMOV UR6, 0x400 ;  /* 0x0000040000067882 */ /* 0x000fe20000000000 */
[----:B------:R-:W-:Y:S01]  /*8eb0*/  WARPGROUP.ARRIVE ;  /* 0x00000000000079c5 */ /* 0x000fe20000000000 */
[----:B------:R-:W-:Y:S01]  /*8ec0*/  UMOV UR11, 0x40000040 ;  /* 0x40000040000b7882 */ /* 0x000fe20000000000 */
[----:B------:R-:W-:-:S04]  /*8ed0*/  FMNMX.FTZ R10, R168, R21, !PT ;  /* 0x00000015a80a7209 */ /* 0x000fc80007810000 */
[----:B------:R-:W3:Y:S01]  /*8ee0*/  S2R R235, SR_TID.X ;  /* 0x0000000000eb7919 */ /* 0x000ee20000002100 */
[C---:B------:R-:W-:Y:S01]  /*8ef0*/  ISETP.GT.AND P2, PT, R14.reuse, RZ, PT ;  /* 0x000000ff0e00720c */ /* 0x040fe20003f44270 */
[----:B------:R-:W-:Y:S01]  /*8f00*/  VIADD R14, R14, 0xffffffff ;  /* 0xffffffff0e0e7836 */ /* 0x000fe20000000000 */
[----:B-1----:R-:W-:-:S04]  /*8f10*/  FMNMX.FTZ R11, R169, R10, !PT ;  /* 0x0000000aa90b7209 */ /* 0x002fc80007810000 */
[----:B------:R-:W-:-:S04]  /*8f20*/  FMNMX.FTZ R10, R172, R11, !PT ;  /* 0x0000000bac0a7209 */ /* 0x000fc80007810000 */
[----:B------:R-:W-:-:S04]  /*8f30*/  FMNMX.FTZ R11, R173, R10, !PT ;  /* 0x0000000aad0b7209 */ /* 0x000fc80007810000 */
[----:B------:R-:W-:Y:S01]  /*8f40*/  FMNMX.FTZ R10, R160, R11, !PT ;  /* 0x0000000ba00a7209 */ /* 0x000fe20007810000 */
[----:B--2---:R-:W-:-:S03]  /*8f50*/  ULEA UR6, UR10, UR6, 0x18 ;  /* 0x000000060a067291 */ /* 0x004fc6000f8ec03f */
[----:B------:R-:W-:-:S04]  /*8f60*/  FMNMX.FTZ R11, R161, R10, !PT ;  /* 0x0000000aa10b7209 */ /* 0x000fc80007810000 */
[----:B------:R-:W-:Y:S01]  /*8f70*/  FMNMX.FTZ R10, R164, R11, !PT ;  /* 0x0000000ba40a7209 */ /* 0x000fe20007810000 */
[----:B0-----:R-:W-:-:S03]  /*8f80*/  IMAD.U32 R0, RZ, RZ, UR6 ;  /* 0x00000006ff007e24 */ /* 0x001fc6000f8e00ff */
[----:B------:R-:W-:Y:S02]  /*8f90*/  FMNMX.FTZ R11, R165, R10, !PT ;  /* 0x0000000aa50b7209 */ /* 0x000fe40007810000 */
[----:B------:R-:W-:Y:S02]  /*8fa0*/  R2UR UR6, R0 ;  /* 0x00000000000672ca */ /* 0x000fe400000e0000 */
[----:B------:R-:W-:Y:S02]  /*8fb0*/  FMNMX.FTZ R10, R152, R11, !PT ;  /* 0x0000000b980a7209 */ /* 0x000fe40007810000 */
[----:B---3--:R-:W-:Y:S02]  /*8fc0*/  SHF.R.U32.HI R235, RZ, 0x7, R235 ;  /* 0x00000007ffeb7819 */ /* 0x008fe400000116eb */
[----:B------:R-:W-:-:S04]  /*8fd0*/  FMNMX.FTZ R11, R153, R10, !PT ;  /* 0x0000000a990b7209 */ /* 0x000fc80007810000 */
[----:B------:R-:W-:-:S03]  /*8fe0*/  FMNMX.FTZ R10, R156, R11, !PT ;  /* 0x0000000b9c0a7209 */ /* 0x000fc60007810000 */
[----:B------:R-:W-:Y:S01]  /*8ff0*/  UIADD3 UR6, UR6, 0x400, URZ ;  /* 0x0000040006067890 */ /* 0x000fe2000fffe03f */
[----:B------:R-:W-:-:S03]  /*9000*/  FMNMX.FTZ R11, R157, R10, !PT ;  /* 0x0000000a9d0b7209 */ /* 0x000fc60007810000 */
[----:B------:R-:W-:Y:S01]  /*9010*/  USHF.R.U32.HI UR6, URZ, 0x4, UR6 ;  /* 0x000000043f067899 */ /* 0x000fe20008011606 */
[----:B------:R-:W-:-:S03]  /*9020*/  FMNMX.FTZ R10, R144, R11, !PT ;  /* 0x0000000b900a7209 */ /* 0x000fc60007810000 */
[----:B------:R-:W-:Y:S01]  /*9030*/  ULOP3.LUT UR6, UR6, 0x3fff, URZ, 0xc0, !UPT ;  /* 0x00003fff06067892 */ /* 0x000fe2000f8ec03f */
[----:B------:R-:W-:-:S03]  /*9040*/  FMNMX.FTZ R11, R145, R10, !PT ;  /* 0x0000000a910b7209 */ /* 0x000fc60007810000 */
        /* <DEDUP_REMOVED lines=34> */
[----:B------:R-:W-:Y:S02]  /*9270*/  FMNMX.FTZ R10, R92, R11, !PT ;  /* 0x0000000b5c0a7209 */ /* 0x000fe40007810000 */
[----:B------:R-:W0:Y:S01]  /*9280*/  LDC R11, c[0x0][0x988] ;  /* 0x00026200ff0b7b82 */ /* 0x000e220000000800 */
[----:B------:R-:W-:Y:S02]  /*9290*/  WARPGROUP.DEPBAR.LE gsb0, 0x0 ;  /* 0x00008000000079c5 */ /* 0x000fe40000010000 */
[----:B------:R-:W-:Y:S01]  /*92a0*/  WARPGROUP.ARRIVE ;  /* 0x00000000000079c5 */ /* 0x000fe20000000000 */
[----:B------:R-:W-:-:S05]  /*92b0*/  FMNMX.FTZ R177, R93, R10, !PT ;  /* 0x0000000a5db17209 */ /* 0x000fca0007810000 */
[----:B------:R-:W-:Y:S01]  /*92c0*/  HGMMA.64x128x16.F32 R24, R180, gdesc[UR8].tnspB, R24, gsb0 ;  /* 0x41e00008b4187df0 */ /* 0x000fe20008000818 */
[----:B------:R-:W-:Y:S01]  /*92d0*/  UIADD3 UR10, UR6, 0x100, URZ ;  /* 0x00000100060a7890 */ /* 0x000fe2000fffe03f */
[----:B------:R-:W1:Y:S01]  /*92e0*/  SHFL.BFLY PT, R10, R177, 0x2, 0x1f ;  /* 0x0c401f00b10a7f89 */ /* 0x000e6200000e0000 */
[----:B------:R-:W-:Y:S01]  /*92f0*/  UMOV UR11, 0x40000040 ;  /* 0x40000040000b7882 */ /* 0x000fe20000000000 */
[----:B-1----:R-:W-:-:S05]  /*9300*/  FMNMX.FTZ R178, R177, R10, !PT ;  /* 0x0000000ab1b27209 */ /* 0x002fca0007810000 */
[----:B------:R-:W1:Y:S02]  /*9310*/  SHFL.BFLY PT, R179, R178, 0x1, 0x1f ;  /* 0x0c201f00b2b37f89 */ /* 0x000e6400000e0000 */
[----:B-1----:R-:W-:-:S05]  /*9320*/  FMNMX.FTZ R10, R178, R179, !PT ;  /* 0x000000b3b20a7209 */ /* 0x002fca0007810000 */
[C---:B0-----:R-:W-:Y:S01]  /*9330*/  FMUL.FTZ R176, R10.reuse, R11 ;  /* 0x0000000b0ab07220 */ /* 0x041fe20000410000 */
        /* <DEDUP_REMOVED lines=24> */
[----:B------:R-:W-:Y:S01]  /*94c0*/  FMUL.FTZ R20, R20, R11 ;  /* 0x0000000b14147220 */ /* 0x000fe20000410000 */
[----:B------:R-:W-:Y:S08]  /*94d0*/  MUFU.EX2 R21, R21 ;  /* 0x0000001500157308 */ /* 0x000ff00000000800 */
[----:B------:R-:W0:Y:S08]  /*94e0*/  MUFU.EX2 R20, R20 ;  /* 0x0000001400147308 */ /* 0x000e300000000800 */
[----:B------:R-:W1:Y:S08]  /*94f0*/  MUFU.EX2 R168, R168 ;  /* 0x000000a800a87308 */ /* 0x000e700000000800 */
[----:B------:R-:W2:Y:S01]  /*9500*/  MUFU.EX2 R178, R178 ;  /* 0x000000b200b27308 */ /* 0x000ea20000000800 */
[----:B0-----:R-:W-:-:S07]  /*9510*/  FFMA.FTZ R13, R20, R13, R21 ;  /* 0x0000000d140d7223 */ /* 0x001fce0000010015 */
[----:B------:R-:W-:Y:S01]  /*9520*/  MUFU.EX2 R169, R169 ;  /* 0x000000a900a97308 */ /* 0x000fe20000000800 */
[----:B-1----:R-:W-:-:S07]  /*9530*/  FADD.FTZ R13, R168, R13 ;  /* 0x0000000da80d7221 */ /* 0x002fce0000010000 */
[----:B------:R-:W-:Y:S08]  /*9540*/  MUFU.EX2 R173, R173 ;  /* 0x000000ad00ad7308 */ /* 0x000ff00000000800 */
[----:B------:R-:W-:Y:S01]  /*9550*/  MUFU.EX2 R161, R161 ;  /* 0x000000a100a17308 */ /* 0x000fe20000000800 */
[----:B------:R-:W-:Y:S02]  /*9560*/  WARPGROUP.DEPBAR.LE gsb0, 0x0 ;  /* 0x00008000000079c5 */ /* 0x000fe40000010000 */
[----:B------:R-:W-:Y:S01]  /*9570*/  WARPGROUP.ARRIVE ;  /* 0x00000000000079c5 */ /* 0x000fe20000000000 */
[-CC-:B------:R-:W-:Y:S01]  /*9580*/  FFMA.FTZ R180, R160, R11.reuse, -R176.reuse ;  /* 0x0000000ba0b47223 */ /* 0x180fe200000108b0 */
[----:B------:R-:W-:-:S03]  /*9590*/  FFMA.FTZ R182, R164, R11, -R176 ;  /* 0x0000000ba4b67223 */ /* 0x000fc600000108b0 */
[----:B------:R-:W-:Y:S01]  /*95a0*/  MUFU.EX2 R165, R165 ;  /* 0x000000a500a57308 */ /* 0x000fe20000000800 */
[----:B------:R-:W-:Y:S01]  /*95b0*/  HGMMA.64x128x16.F32 R24, R184, gdesc[UR8].tnspB, R24, gsb0 ;  /* 0x41e00008b8187df0 */ /* 0x000fe20008000818 */
[----:B------:R-:W-:Y:S01]  /*95c0*/  UIADD3 UR10, UR6, 0x180, URZ ;  /* 0x00000180060a7890 */ /* 0x000fe2000fffe03f */
[----:B------:R-:W-:-:S05]  /*95d0*/  UMOV UR11, 0x40000040 ;  /* 0x40000040000b7882 */ /* 0x000fca0000000000 */
        /* <DEDUP_REMOVED lines=114> */
[----:B------:R-:W-:Y:S01]  /*9d00*/  FMNMX.FTZ R133, R103, R112, !PT ;  /* 0x0000007067857209 */ /* 0x000fe20007810000 */
[----:B------:R-:W-:Y:S01]  /*9d10*/  UIADD3 UR10, UR6, 0x480, URZ ;  /* 0x00000480060a7890 */ /* 0x000fe2000fffe03f */
[----:B------:R-:W-:Y:S01]  /*9d20*/  MUFU.EX2 R204, R204 ;  /* 0x000000cc00cc7308 */ /* 0x000fe20000000800 */
[----:B------:R-:W-:Y:S01]  /*9d30*/  UMOV UR11, 0x40000040 ;  /* 0x40000040000b7882 */ /* 0x000fe20000000000 */
[----:B------:R-:W-:Y:S01]  /*9d40*/  FMNMX.FTZ R112, R90, R133, !PT ;  /* 0x000000855a707209 */ /* 0x000fe20007810000 */
[----:B------:R-:W-:-:S03]  /*9d50*/  UIADD3 UR6, UR6, 0x500, URZ ;  /* 0x0000050006067890 */ /* 0x000fc6000fffe03f */
[----:B------:R-:W-:Y:S02]  /*9d60*/  FMNMX.FTZ R133, R91, R112, !PT ;  /* 0x000000705b857209 */ /* 0x000fe40007810000 */
[----:B------:R-:W-:Y:S02]  /*9d70*/  MUFU.EX2 R206, R206 ;  /* 0x000000ce00ce7308 */ /* 0x000fe40000000800 */
        /* <DEDUP_REMOVED lines=13> */
[----:B------:R-:W-:Y:S08]  /*9e50*/  MUFU.EX2 R208, R208 ;  /* 0x000000d000d07308 */ /* 0x000ff00000000800 */
[----:B------:R-:W-:Y:S01]  /*9e60*/  MUFU.EX2 R210, R210 ;  /* 0x000000d200d27308 */ /* 0x000fe20000000800 */
[----:B0-----:R-:W-:Y:S01]  /*9e70*/  FMNMX.FTZ R92, R133, R104, !PT ;  /* 0x00000068855c7209 */ /* 0x001fe20007810000 */
[----:B------:R-:W-:-:S06]  /*9e80*/  @!P1 IMAD R133, R2, 0x8, R0 ;  /* 0x0000000802859824 */ /* 0x000fcc00078e0200 */
[----:B------:R0:W-:Y:S01]  /*9e90*/  MUFU.EX2 R104, R116 ;  /* 0x0000007400687308 */ /* 0x0001e20000000800 */
[C---:B------:R-:W-:Y:S01]  /*9ea0*/  FADD.FTZ R108, -R92.reuse, R15 ;  /* 0x0000000f5c6c7221 */ /* 0x040fe20000010100 */
[-C--:B------:R-:W-:Y:S01]  /*9eb0*/  FMUL.FTZ R112, R92, R11.reuse ;  /* 0x0000000b5c707220 */ /* 0x080fe20000410000 */
[----:B------:R-:W-:Y:S02]  /*9ec0*/  @!P1 VIADD R133, R133, 0x34840 ;  /* 0x0003484085859836 */ /* 0x000fe40000000000 */
[-C--:B------:R-:W-:Y:S01]  /*9ed0*/  FMUL.FTZ R93, R108, R11.reuse ;  /* 0x0000000b6c5d7220 */ /* 0x080fe20000410000 */
[-CC-:B------:R-:W-:Y:S01]  /*9ee0*/  FFMA.FTZ R108, R170, R11.reuse, -R112.reuse ;  /* 0x0000000baa6c7223 */ /* 0x180fe20000010870 */
[-CC-:B------:R-:W-:Y:S01]  /*9ef0*/  FFMA.FTZ R177, R171, R11.reuse, -R112.reuse ;  /* 0x0000000babb17223 */ /* 0x180fe20000010870 */
[-CC-:B------:R-:W-:Y:S01]  /*9f00*/  FFMA.FTZ R179, R174, R11.reuse, -R112.reuse ;  /* 0x0000000baeb37223 */ /* 0x180fe20000010870 */
[-CC-:B0-----:R-:W-:Y:S01]  /*9f10*/  FFMA.FTZ R116, R175, R11.reuse, -R112.reuse ;  /* 0x0000000baf747223 */ /* 0x181fe20000010870 */
[-CC-:B------:R-:W-:Y:S01]  /*9f20*/  FFMA.FTZ R181, R162, R11.reuse, -R112.reuse ;  /* 0x0000000ba2b57223 */ /* 0x180fe20000010870 */
[----:B------:R-:W-:Y:S01]  /*9f30*/  MUFU.EX2 R93, R93 ;  /* 0x0000005d005d7308 */ /* 0x000fe20000000800 */
[-CC-:B------:R-:W-:Y:S01]  /*9f40*/  FFMA.FTZ R120, R163, R11.reuse, -R112.reuse ;  /* 0x0000000ba3787223 */ /* 0x180fe20000010870 */
[-CC-:B------:R-:W-:Y:S01]  /*9f50*/  FFMA.FTZ R183, R166, R11.reuse, -R112.reuse ;  /* 0x0000000ba6b77223 */ /* 0x180fe20000010870 */
[-CC-:B------:R-:W-:Y:S01]  /*9f60*/  FFMA.FTZ R201, R122, R11.reuse, -R112.reuse ;  /* 0x0000000b7ac97223 */ /* 0x180fe20000010870 */
[-CC-:B------:R-:W-:Y:S01]  /*9f70*/  FFMA.FTZ R144, R167, R11.reuse, -R112.reuse ;  /* 0x0000000ba7907223 */ /* 0x180fe20000010870 */
[-CC-:B------:R-:W-:Y:S01]  /*9f80*/  FFMA.FTZ R195, R142, R11.reuse, -R112.reuse ;  /* 0x0000000b8ec37223 */ /* 0x180fe20000010870 */
[----:B--2---:R-:W-:Y:S01]  /*9f90*/  FADD.FTZ R142, R178, R13 ;  /* 0x0000000db28e7221 */ /* 0x004fe20000010000 */
        /* <DEDUP_REMOVED lines=16> */
[-C--:B------:R-:W-:Y:S01]  /*a0a0*/  FFMA.FTZ R115, R115, R11.reuse, -R112 ;  /* 0x0000000b73737223 */ /* 0x080fe20000010870 */
[----:B------:R-:W2:Y:S01]  /*a0b0*/  MUFU.EX2 R179, R179 ;  /* 0x000000b300b37308 */ /* 0x000ea20000000800 */
[----:B0-----:R-:W-:Y:S01]  /*a0c0*/  FFMA.FTZ R12, R93, R12, R108 ;  /* 0x0000000c5d0c7223 */ /* 0x001fe2000001006c */
[-CC-:B------:R-:W-:Y:S01]  /*a0d0*/  FFMA.FTZ R138, R143, R11.reuse, -R112.reuse ;  /* 0x0000000b8f8a7223 */ /* 0x180fe20000010870 */
[-CC-:B------:R-:W-:Y:S01]  /*a0e0*/  FFMA.FTZ R197, R130, R11.reuse, -R112.reuse ;  /* 0x0000000b82c57223 */ /* 0x180fe20000010870 */
[-CC-:B------:R-:W-:Y:S01]  /*a0f0*/  FFMA.FTZ R130, R131, R11.reuse, -R112.reuse ;  /* 0x0000000b83827223 */ /* 0x180fe20000010870 */
[-CC-:B------:R-:W-:Y:S01]  /*a100*/  FFMA.FTZ R134, R134, R11.reuse, -R112.reuse ;  /* 0x0000000b86867223 */ /* 0x180fe20000010870 */
[-CC-:B------:R-:W-:Y:S01]  /*a110*/  FFMA.FTZ R199, R135, R11.reuse, -R112.reuse ;  /* 0x0000000b87c77223 */ /* 0x180fe20000010870 */
[-C--:B------:R-:W-:Y:S01]  /*a120*/  FFMA.FTZ R203, R126, R11.reuse, -R112 ;  /* 0x0000000b7ecb7223 */ /* 0x080fe20000010870 */
[----:B------:R-:W0:Y:S01]  /*a130*/  MUFU.EX2 R116, R116 ;  /* 0x0000007400747308 */ /* 0x000e220000000800 */
[----:B-1----:R-:W-:Y:S01]  /*a140*/  FADD.FTZ R122, R177, R12 ;  /* 0x0000000cb17a7221 */ /* 0x002fe20000010000 */
[-C--:B------:R-:W-:Y:S01]  /*a150*/  FFMA.FTZ R12, R123, R11.reuse, -R112 ;  /* 0x0000000b7b0c7223 */ /* 0x080fe20000010870 */
[----:B------:R-:W-:Y:S01]  /*a160*/  FADD.FTZ R123, R169, R142 ;  /* 0x0000008ea97b7221 */ /* 0x000fe20000010000 */
[-CC-:B------:R-:W-:Y:S01]  /*a170*/  FFMA.FTZ R119, R119, R11.reuse, -R112.reuse ;  /* 0x0000000b77777223 */ /* 0x180fe20000010870 */
[-CC-:B------:R-:W-:Y:S01]  /*a180*/  FFMA.FTZ R107, R107, R11.reuse, -R112.reuse ;  /* 0x0000000b6b6b7223 */ /* 0x180fe20000010870 */
[-C--:B------:R-:W-:Y:S01]  /*a190*/  FFMA.FTZ R110, R110, R11.reuse, -R112 ;  /* 0x0000000b6e6e7223 */ /* 0x080fe20000010870 */
[----:B------:R-:W-:Y:S01]  /*a1a0*/  FADD.FTZ R142, R180, R123 ;  /* 0x0000007bb48e7221 */ /* 0x000fe20000010000 */
[----:B------:R-:W1:Y:S01]  /*a1b0*/  MUFU.EX2 R181, R181 ;  /* 0x000000b500b57308 */ /* 0x000e620000000800 */
[----:B--2---:R-:W-:Y:S01]  /*a1c0*/  FADD.FTZ R13, R179, R122 ;  /* 0x0000007ab30d7221 */ /* 0x004fe20000010000 */
[-C--:B------:R-:W-:Y:S01]  /*a1d0*/  FFMA.FTZ R111, R111, R11.reuse, -R112 ;  /* 0x0000000b6f6f7223 */ /* 0x080fe20000010870 */
[----:B------:R-:W-:Y:S01]  /*a1e0*/  FADD.FTZ R123, R173, R142 ;  /* 0x0000008ead7b7221 */ /* 0x000fe20000010000 */
[-CC-:B------:R-:W-:Y:S01]  /*a1f0*/  FFMA.FTZ R99, R99, R11.reuse, -R112.reuse ;  /* 0x0000000b63637223 */ /* 0x180fe20000010870 */
[-CC-:B------:R-:W-:Y:S01]  /*a200*/  FFMA.FTZ R102, R102, R11.reuse, -R112.reuse ;  /* 0x0000000b66667223 */ /* 0x180fe20000010870 */
[-CC-:B------:R-:W-:Y:S01]  /*a210*/  FFMA.FTZ R103, R103, R11.reuse, -R112.reuse ;  /* 0x0000000b67677223 */ /* 0x180fe20000010870 */
[----:B------:R-:W-:Y:S01]  /*a220*/  FADD.FTZ R114, R182, R123 ;  /* 0x0000007bb6727221 */ /* 0x000fe20000010000 */
[----:B------:R-:W2:Y:S01]  /*a230*/  MUFU.EX2 R120, R120 ;  /* 0x0000007800787308 */ /* 0x000ea20000000800 */
[----:B0-----:R-:W-:Y:S01]  /*a240*/  FADD.FTZ R122, R116, R13 ;  /* 0x0000000d747a7221 */ /* 0x001fe20000010000 */
[-C--:B------:R-:W-:Y:S01]  /*a250*/  FFMA.FTZ R90, R90, R11.reuse, -R112 ;  /* 0x0000000b5a5a7223 */ /* 0x080fe20000010870 */
[----:B------:R-:W-:Y:S01]  /*a260*/  FADD.FTZ R123, R161, R114 ;  /* 0x00000072a17b7221 */ /* 0x000fe20000010000 */
[-CC-:B------:R-:W-:Y:S01]  /*a270*/  FFMA.FTZ R91, R91, R11.reuse, -R112.reuse ;  /* 0x0000000b5b5b7223 */ /* 0x180fe20000010870 */
[-CC-:B------:R-:W-:Y:S01]  /*a280*/  FFMA.FTZ R94, R94, R11.reuse, -R112.reuse ;  /* 0x0000000b5e5e7223 */ /* 0x180fe20000010870 */
[----:B------:R-:W-:Y:S01]  /*a290*/  FFMA.FTZ R95, R95, R11, -R112 ;  /* 0x0000000b5f5f7223 */ /* 0x000fe20000010870 */
[----:B------:R-:W-:Y:S01]  /*a2a0*/  F2FP.F16.F32.PACK_AB R179, R116, R179 ;  /* 0x000000b374b3723e */ /* 0x000fe200000000ff */
[----:B------:R-:W0:Y:S01]  /*a2b0*/  MUFU.EX2 R183, R183 ;  /* 0x000000b700b77308 */ /* 0x000e220000000800 */
[----:B-1----:R-:W-:Y:S01]  /*a2c0*/  FADD.FTZ R13, R181, R122 ;  /* 0x0000007ab50d7221 */ /* 0x002fe20000010000 */
[----:B------:R-:W-:-:S02]  /*a2d0*/  F2FP.F16.F32.PACK_AB R177, R177, R108 ;  /* 0x0000006cb1b1723e */ /* 0x000fc400000000ff */
[----:B------:R-:W-:Y:S02]  /*a2e0*/  IADD3 R131, -R235, 0xb, RZ ;  /* 0x0000000beb837810 */ /* 0x000fe40007ffe1ff */
[----:B------:R-:W-:Y:S02]  /*a2f0*/  @!P1 PRMT R133, RZ, 0x654, R133 ;  /* 0x00000654ff859816 */ /* 0x000fe40000000085 */
[----:B------:R-:W1:Y:S01]  /*a300*/  MUFU.EX2 R144, R144 ;  /* 0x0000009000907308 */ /* 0x000e620000000800 */
[C---:B--2---:R-:W-:Y:S01]  /*a310*/  FADD.FTZ R122, R120.reuse, R13 ;  /* 0x0000000d787a7221 */ /* 0x044fe20000010000 */
[----:B------:R-:W-:Y:S02]  /*a320*/  F2FP.F16.F32.PACK_AB R178, R169, R178 ;  /* 0x000000b2a9b2723e */ /* 0x000fe400000000ff */
[----:B------:R-:W-:Y:S02]  /*a330*/  F2FP.F16.F32.PACK_AB R180, R173, R180 ;  /* 0x000000b4adb4723e */ /* 0x000fe400000000ff */
[----:B------:R-:W-:-:S02]  /*a340*/  F2FP.F16.F32.PACK_AB R181, R120, R181 ;  /* 0x000000b578b5723e */ /* 0x000fc400000000ff */
[----:B------:R-:W2:Y:S01]  /*a350*/  MUFU.EX2 R185, R185 ;  /* 0x000000b900b97308 */ /* 0x000ea20000000800 */
[----:B0-----:R-:W-:Y:S01]  /*a360*/  FADD.FTZ R13, R183, R122 ;  /* 0x0000007ab70d7221 */ /* 0x001fe20000010000 */
[----:B------:R-:W-:Y:S01]  /*a370*/  FADD.FTZ R122, R184, R123 ;  /* 0x0000007bb87a7221 */ /* 0x000fe20000010000 */
[----:B------:R-:W-:Y:S02]  /*a380*/  F2FP.F16.F32.PACK_AB R182, R161, R182 ;  /* 0x000000b6a1b6723e */ /* 0x000fe400000000ff */
[C---:B------:R-:W-:Y:S01]  /*a390*/  F2FP.F16.F32.PACK_AB R184, R165.reuse, R184 ;  /* 0x000000b8a5b8723e */ /* 0x040fe200000000ff */
[----:B------:R-:W-:Y:S02]  /*a3a0*/  FADD.FTZ R123, R165, R122 ;  /* 0x0000007aa57b7221 */ /* 0x000fe40000010000 */
[----:B------:R-:W0:Y:S01]  /*a3b0*/  MUFU.EX2 R124, R124 ;  /* 0x0000007c007c7308 */ /* 0x000e220000000800 */
[C---:B-1----:R-:W-:Y:S01]  /*a3c0*/  FADD.FTZ R118, R144.reuse, R13 ;  /* 0x0000000d90767221 */ /* 0x042fe20000010000 */
[----:B------:R-:W-:-:S06]  /*a3d0*/  F2FP.F16.F32.PACK_AB R183, R144, R183 ;  /* 0x000000b790b7723e */ /* 0x000fcc00000000ff */
[----:B------:R-:W1:Y:S01]  /*a3e0*/  MUFU.EX2 R187, R187 ;  /* 0x000000bb00bb7308 */ /* 0x000e620000000800 */
[----:B--2---:R-:W-:Y:S01]  /*a3f0*/  FADD.FTZ R13, R185, R118 ;  /* 0x00000076b90d7221 */ /* 0x004fe20000010000 */
[----:B------:R-:W-:Y:S01]  /*a400*/  FADD.FTZ R118, R186, R123 ;  /* 0x0000007bba767221 */ /* 0x000fe20000010000 */
[----:B------:R-:W-:-:S05]  /*a410*/  F2FP.F16.F32.PACK_AB R186, R153, R186 ;  /* 0x000000ba99ba723e */ /* 0x000fca00000000ff */
[----:B------:R-:W2:Y:S01]  /*a420*/  MUFU.EX2 R128, R128 ;  /* 0x0000008000807308 */ /* 0x000ea20000000800 */
[----:B0-----:R-:W-:Y:S01]  /*a430*/  FADD.FTZ R106, R124, R13 ;  /* 0x0000000d7c6a7221 */ /* 0x001fe20000010000 */
[----:B------:R-:W-:Y:S01]  /*a440*/  FFMA.FTZ R13, R98, R11, -R112 ;  /* 0x0000000b620d7223 */ /* 0x000fe20000010870 */
[----:B------:R-:W-:-:S05]  /*a450*/  F2FP.F16.F32.PACK_AB R185, R124, R185 ;  /* 0x000000b97cb9723e */ /* 0x000fca00000000ff */
[----:B------:R-:W0:Y:S01]  /*a460*/  MUFU.EX2 R189, R189 ;  /* 0x000000bd00bd7308 */ /* 0x000e220000000800 */
[----:B-1----:R-:W-:Y:S01]  /*a470*/  FADD.FTZ R123, R187, R106 ;  /* 0x0000006abb7b7221 */ /* 0x002fe20000010000 */
[----:B------:R-:W-:Y:S02]  /*a480*/  WARPGROUP.DEPBAR.LE gsb0, 0x0 ;  /* 0x00008000000079c5 */ /* 0x000fe40000010000 */
[----:B------:R-:W-:Y:S01]  /*a490*/  WARPGROUP.ARRIVE ;  /* 0x00000000000079c5 */ /* 0x000fe20000000000 */
[----:B------:R-:W-:Y:S02]  /*a4a0*/  F2FP.F16.F32.PACK_AB R212, R97, R96 ;  /* 0x0000006061d4723e */ /* 0x000fe400000000ff */
[----:B------:R-:W-:Y:S01]  /*a4b0*/  F2FP.F16.F32.PACK_AB R214, R101, R100 ;  /* 0x0000006465d6723e */ /* 0x000fe200000000ff */
[----:B------:R-:W1:Y:S01]  /*a4c0*/  MUFU.EX2 R140, R140 ;  /* 0x0000008c008c7308 */ /* 0x000e620000000800 */
[C---:B--2---:R-:W-:Y:S01]  /*a4d0*/  FADD.FTZ R106, R128.reuse, R123 ;  /* 0x0000007b806a7221 */ /* 0x044fe20000010000 */
[----:B------:R-:W-:Y:S01]  /*a4e0*/  HGMMA.64x128x16.F32 R24, R216, gdesc[UR8].tnspB, R24, gsb0 ;  /* 0x41e00008d8187df0 */ /* 0x000fe20008000818 */
[----:B------:R-:W-:-:S05]  /*a4f0*/  F2FP.F16.F32.PACK_AB R187, R128, R187 ;  /* 0x000000bb80bb723e */ /* 0x000fca00000000ff */
[----:B------:R-:W2:Y:S01]  /*a500*/  MUFU.EX2 R191, R191 ;  /* 0x000000bf00bf7308 */ /* 0x000ea20000000800 */
[----:B0-----:R-:W-:-:S07]  /*a510*/  FADD.FTZ R123, R189, R106 ;  /* 0x0000006abd7b7221 */ /* 0x001fce0000010000 */
[----:B------:R0:W-:Y:S01]  /*a520*/  MUFU.EX2 R114, R127 ;  /* 0x0000007f00727308 */ /* 0x0001e20000000800 */
[C---:B-1----:R-:W-:Y:S01]  /*a530*/  FADD.FTZ R106, R140.reuse, R123 ;  /* 0x0000007b8c6a7221 */ /* 0x042fe20000010000 */
[----:B------:R-:W-:-:S06]  /*a540*/  F2FP.F16.F32.PACK_AB R189, R140, R189 ;  /* 0x000000bd8cbd723e */ /* 0x000fcc00000000ff */
[----:B------:R-:W1:Y:S01]  /*a550*/  MUFU.EX2 R132, R132 ;  /* 0x0000008400847308 */ /* 0x000e620000000800 */
[----:B0-----:R-:W-:-:S04]  /*a560*/  FADD.FTZ R127, R153, R118 ;  /* 0x00000076997f7221 */ /* 0x001fc80000010000 */
[----:B------:R-:W-:Y:S01]  /*a570*/  FADD.FTZ R118, R188, R127 ;  /* 0x0000007fbc767221 */ /* 0x000fe20000010000 */
[C---:B------:R-:W-:Y:S02]  /*a580*/  F2FP.F16.F32.PACK_AB R188, R145.reuse, R188 ;  /* 0x000000bc91bc723e */ /* 0x040fe400000000ff */
[----:B------:R-:W0:Y:S01]  /*a590*/  MUFU.EX2 R193, R193 ;  /* 0x000000c100c17308 */ /* 0x000e220000000800 */
[----:B------:R-:W-:-:S04]  /*a5a0*/  FADD.FTZ R127, R145, R118 ;  /* 0x00000076917f7221 */ /* 0x000fc80000010000 */
[----:B------:R-:W-:Y:S01]  /*a5b0*/  FADD.FTZ R118, R190, R127 ;  /* 0x0000007fbe767221 */ /* 0x000fe20000010000 */
[C---:B------:R-:W-:Y:S02]  /*a5c0*/  F2FP.F16.F32.PACK_AB R190, R149.reuse, R190 ;  /* 0x000000be95be723e */ /* 0x040fe400000000ff */
[----:B------:R-:W3:Y:S01]  /*a5d0*/  MUFU.EX2 R136, R136 ;  /* 0x0000008800887308 */ /* 0x000ee20000000800 */
[----:B------:R-:W-:-:S04]  /*a5e0*/  FADD.FTZ R123, R149, R118 ;  /* 0x00000076957b7221 */ /* 0x000fc80000010000 */
[----:B------:R-:W-:Y:S01]  /*a5f0*/  FADD.FTZ R112, R192, R123 ;  /* 0x0000007bc0707221 */ /* 0x000fe20000010000 */
[----:B------:R-:W-:Y:S02]  /*a600*/  F2FP.F16.F32.PACK_AB R192, R137, R192 ;  /* 0x000000c089c0723e */ /* 0x000fe400000000ff */
[----:B------:R-:W4:Y:S08]  /*a610*/  MUFU.EX2 R195, R195 ;  /* 0x000000c300c37308 */ /* 0x000f300000000800 */
[----:B------:R2:W-:Y:S08]  /*a620*/  MUFU.EX2 R98, R115 ;  /* 0x0000007300627308 */ /* 0x0005f00000000800 */
[----:B------:R-:W5:Y:S01]  /*a630*/  MUFU.EX2 R138, R138 ;  /* 0x0000008a008a7308 */ /* 0x000f620000000800 */
[----:B--2---:R-:W-:Y:S01]  /*a640*/  FADD.FTZ R115, R191, R106 ;  /* 0x0000006abf737221 */ /* 0x004fe20000010000 */
[----:B-1----:R-:W-:-:S03]  /*a650*/  F2FP.F16.F32.PACK_AB R191, R132, R191 ;  /* 0x000000bf84bf723e */ /* 0x002fc600000000ff */
[----:B------:R-:W-:Y:S01]  /*a660*/  FADD.FTZ R118, R132, R115 ;  /* 0x0000007384767221 */ /* 0x000fe20000010000 */
[----:B------:R-:W-:Y:S02]  /*a670*/  FADD.FTZ R115, R137, R112 ;  /* 0x0000007089737221 */ /* 0x000fe40000010000 */
[----:B------:R1:W-:Y:S08]  /*a680*/  MUFU.EX2 R15, R176 ;  /* 0x000000b0000f7308 */ /* 0x0003f00000000800 */
[----:B------:R-:W2:Y:S01]  /*a690*/  MUFU.EX2 R197, R197 ;  /* 0x000000c500c57308 */ /* 0x000ea20000000800 */
[----:B-1----:R-:W-:Y:S01]  /*a6a0*/  F2FP.F16.F32.PACK_AB R176, R168, R21 ;  /* 0x00000015a8b0723e */ /* 0x002fe200000000ff */
[----:B0-----:R-:W-:Y:S01]  /*a6b0*/  FADD.FTZ R21, R193, R118 ;  /* 0x00000076c1157221 */ /* 0x001fe20000010000 */
[----:B------:R-:W-:Y:S01]  /*a6c0*/  FADD.FTZ R118, R194, R115 ;  /* 0x00000073c2767221 */ /* 0x000fe20000010000 */
[----:B---3--:R-:W-:-:S02]  /*a6d0*/  F2FP.F16.F32.PACK_AB R193, R136, R193 ;  /* 0x000000c188c1723e */ /* 0x008fc400000000ff */
[----:B------:R-:W-:Y:S01]  /*a6e0*/  FADD.FTZ R112, R136, R21 ;  /* 0x0000001588707221 */ /* 0x000fe20000010000 */
[C---:B------:R-:W-:Y:S01]  /*a6f0*/  FADD.FTZ R115, R141.reuse, R118 ;  /* 0x000000768d737221 */ /* 0x040fe20000010000 */
[----:B------:R-:W0:Y:S01]  /*a700*/  MUFU.EX2 R130, R130 ;  /* 0x0000008200827308 */ /* 0x000e220000000800 */
[----:B------:R-:W-:Y:S01]  /*a710*/  F2FP.F16.F32.PACK_AB R194, R141, R194 ;  /* 0x000000c28dc2723e */ /* 0x000fe200000000ff */
[----:B----4-:R-:W-:Y:S01]  /*a720*/  FADD.FTZ R21, R195, R112 ;  /* 0x00000070c3157221 */ /* 0x010fe20000010000 */
[----:B------:R-:W-:Y:S01]  /*a730*/  FADD.FTZ R116, R196, R115 ;  /* 0x00000073c4747221 */ /* 0x000fe20000010000 */
[C---:B-----5:R-:W-:Y:S02]  /*a740*/  F2FP.F16.F32.PACK_AB R195, R138.reuse, R195 ;  /* 0x000000c38ac3723e */ /* 0x060fe400000000ff */
[----:B------:R-:W-:Y:S01]  /*a750*/  FADD.FTZ R112, R138, R21 ;  /* 0x000000158a707221 */ /* 0x000fe20000010000 */
[C---:B------:R-:W-:Y:S01]  /*a760*/  FADD.FTZ R115, R157.reuse, R116 ;  /* 0x000000749d737221 */ /* 0x040fe20000010000 */
[----:B------:R-:W1:Y:S01]  /*a770*/  MUFU.EX2 R134, R134 ;  /* 0x0000008600867308 */ /* 0x000e620000000800 */
[----:B------:R-:W-:Y:S01]  /*a780*/  F2FP.F16.F32.PACK_AB R196, R157, R196 ;  /* 0x000000c49dc4723e */ /* 0x000fe200000000ff */
[----:B--2---:R-:W-:Y:S01]  /*a790*/  FADD.FTZ R21, R197, R112 ;  /* 0x00000070c5157221 */ /* 0x004fe20000010000 */
[----:B------:R-:W-:Y:S01]  /*a7a0*/  FADD.FTZ R112, R198, R115 ;  /* 0x00000073c6707221 */ /* 0x000fe20000010000 */
[----:B------:R-:W-:-:S04]  /*a7b0*/  F2FP.F16.F32.PACK_AB R198, R129, R198 ;  /* 0x000000c681c6723e */ /* 0x000fc800000000ff */
[----:B------:R-:W2:Y:S01]  /*a7c0*/  MUFU.EX2 R199, R199 ;  /* 0x000000c700c77308 */ /* 0x000ea20000000800 */
[C---:B0-----:R-:W-:Y:S01]  /*a7d0*/  FADD.FTZ R21, R130.reuse, R21 ;  /* 0x0000001582157221 */ /* 0x041fe20000010000 */
[----:B------:R-:W-:-:S06]  /*a7e0*/  F2FP.F16.F32.PACK_AB R197, R130, R197 ;  /* 0x000000c582c5723e */ /* 0x000fcc00000000ff */
[----:B------:R-:W0:Y:S01]  /*a7f0*/  MUFU.EX2 R201, R201 ;  /* 0x000000c900c97308 */ /* 0x000e220000000800 */
[----:B-1----:R-:W-:Y:S01]  /*a800*/  FADD.FTZ R116, R134, R21 ;  /* 0x0000001586747221 */ /* 0x002fe20000010000 */
[----:B------:R-:W-:-:S04]  /*a810*/  FADD.FTZ R21, R129, R112 ;  /* 0x0000007081157221 */ /* 0x000fc80000010000 */
[----:B------:R-:W-:Y:S01]  /*a820*/  FADD.FTZ R112, R200, R21 ;  /* 0x00000015c8707221 */ /* 0x000fe20000010000 */
[----:B------:R-:W-:Y:S01]  /*a830*/  F2FP.F16.F32.PACK_AB R200, R121, R200 ;  /* 0x000000c879c8723e */ /* 0x000fe200000000ff */
[----:B------:R-:W1:Y:S01]  /*a840*/  MUFU.EX2 R12, R12 ;  /* 0x0000000c000c7308 */ /* 0x000e620000000800 */
[C---:B--2---:R-:W-:Y:S01]  /*a850*/  FADD.FTZ R116, R199.reuse, R116 ;  /* 0x00000074c7747221 */ /* 0x044fe20000010000 */
[----:B------:R-:W-:-:S06]  /*a860*/  F2FP.F16.F32.PACK_AB R199, R199, R134 ;  /* 0x00000086c7c7723e */ /* 0x000fcc00000000ff */
[----:B------:R-:W2:Y:S01]  /*a870*/  MUFU.EX2 R203, R203 ;  /* 0x000000cb00cb7308 */ /* 0x000ea20000000800 */
[----:B0-----:R-:W-:-:S07]  /*a880*/  FADD.FTZ R21, R201, R116 ;  /* 0x00000074c9157221 */ /* 0x001fce0000010000 */
[----:B------:R-:W0:Y:S01]  /*a890*/  MUFU.EX2 R205, R205 ;  /* 0x000000cd00cd7308 */ /* 0x000e220000000800 */
[----:B-1----:R-:W-:-:S07]  /*a8a0*/  F2FP.F16.F32.PACK_AB R201, R12, R201 ;  /* 0x000000c90cc9723e */ /* 0x002fce00000000ff */
[----:B------:R1:W-:Y:S01]  /*a8b0*/  MUFU.EX2 R108, R107 ;  /* 0x0000006b006c7308 */ /* 0x0003e20000000800 */
[----:B------:R-:W-:Y:S02]  /*a8c0*/  WARPGROUP.DEPBAR.LE gsb0, 0x0 ;  /* 0x00008000000079c5 */ /* 0x000fe40000010000 */
[----:B------:R3:W-:Y:S06]  /*a8d0*/  BAR.ARV R131, 0x100 ;  /* 0x000400830000751d */ /* 0x0007ec0000002000 */
[----:B-1----:R-:W-:Y:S01]  /*a8e0*/  FADD.FTZ R107, R121, R112 ;  /* 0x00000070796b7221 */ /* 0x002fe20000010000 */
[----:B------:R-:W-:Y:S01]  /*a8f0*/  FADD.FTZ R112, R12, R21 ;  /* 0x000000150c707221 */ /* 0x000fe20000010000 */
[----:B------:R-:W1:Y:S01]  /*a900*/  MUFU.EX2 R207, R207 ;  /* 0x000000cf00cf7308 */ /* 0x000e620000000800 */
[----:B------:R4:W-:Y:S01]  /*a910*/  @!P1 SYNCS.ARRIVE.TRANS64.RED.A1T0 RZ, [R133+URZ], RZ ;  /* 0x000000ff85ff99a7 */ /* 0x0009e2000810043f */
[----:B------:R-:W-:Y:S01]  /*a920*/  FADD.FTZ R116, R202, R107 ;  /* 0x0000006bca747221 */ /* 0x000fe20000010000 */
[----:B--2---:R-:W-:Y:S01]  /*a930*/  FADD.FTZ R21, R203, R112 ;  /* 0x00000070cb157221 */ /* 0x004fe20000010000 */
[----:B------:R-:W-:Y:S01]  /*a940*/  F2FP.F16.F32.PACK_AB R218, R15, R104 ;  /* 0x000000680fda723e */ /* 0x000fe200000000ff */
[----:B------:R-:W-:Y:S01]  /*a950*/  FMUL.FTZ R24, R24, R20 ;  /* 0x0000001418187220 */ /* 0x000fe20000410000 */
[----:B------:R-:W-:Y:S01]  /*a960*/  FADD.FTZ R107, R125, R116 ;  /* 0x000000747d6b7221 */ /* 0x000fe20000010000 */
[----:B------:R-:W-:Y:S01]  /*a970*/  FADD.FTZ R112, R114, R21 ;  /* 0x0000001572707221 */ /* 0x000fe20000010000 */
[----:B------:R-:W2:Y:S01]  /*a980*/  MUFU.EX2 R106, R119 ;  /* 0x00000077006a7308 */ /* 0x000ea20000000800 */
[----:B----4-:R-:W-:-:S02]  /*a990*/  IMAD.U32 R133, RZ, RZ, UR7 ;  /* 0x00000007ff857e24 */ /* 0x010fc4000f8e00ff */
[----:B------:R-:W-:Y:S01]  /*a9a0*/  FADD.FTZ R116, R204, R107 ;  /* 0x0000006bcc747221 */ /* 0x000fe20000010000 */
[----:B0-----:R-:W-:Y:S01]  /*a9b0*/  FADD.FTZ R21, R205, R112 ;  /* 0x00000070cd157221 */ /* 0x001fe20000010000 */
[----:B------:R-:W-:Y:S01]  /*a9c0*/  R2UR UR7, R2 ;  /* 0x00000000020772ca */ /* 0x000fe200000e0000 */
[----:B------:R-:W-:Y:S02]  /*a9d0*/  @!P1 IMAD R133, R133, 0x8, R0 ;  /* 0x0000000885859824 */ /* 0x000fe400078e0200 */
[----:B------:R-:W-:Y:S01]  /*a9e0*/  FADD.FTZ R107, R113, R116 ;  /* 0x00000074716b7221 */ /* 0x000fe20000010000 */
[----:B------:R-:W-:Y:S01]  /*a9f0*/  FADD.FTZ R112, R98, R21 ;  /* 0x0000001562707221 */ /* 0x000fe20000010000 */
[----:B------:R-:W0:Y:S01]  /*aa00*/  MUFU.EX2 R209, R209 ;  /* 0x000000d100d17308 */ /* 0x000e220000000800 */
[----:B---3--:R-:W-:Y:S02]  /*aa10*/  @!P1 VIADD R131, R133, 0x34860 ;  /* 0x0003486085839836 */ /* 0x008fe40000000000 */
[----:B------:R-:W-:Y:S01]  /*aa20*/  FADD.FTZ R116, R206, R107 ;  /* 0x0000006bce747221 */ /* 0x000fe20000010000 */
[----:B-1----:R-:W-:Y:S01]  /*aa30*/  FADD.FTZ R21, R207, R112 ;  /* 0x00000070cf157221 */ /* 0x002fe20000010000 */
[-C--:B------:R-:W-:Y:S01]  /*aa40*/  FMUL.FTZ R25, R25, R20.reuse ;  /* 0x0000001419197220 */ /* 0x080fe20000410000 */
[-C--:B------:R-:W-:Y:S01]  /*aa50*/  FMUL.FTZ R28, R28, R20.reuse ;  /* 0x000000141c1c7220 */ /* 0x080fe20000410000 */
[----:B------:R-:W-:Y:S01]  /*aa60*/  @!P1 PRMT R131, RZ, 0x654, R131 ;  /* 0x00000654ff839816 */ /* 0x000fe20000000083 */
[-C--:B------:R-:W-:Y:S01]  /*aa70*/  FMUL.FTZ R29, R29, R20.reuse ;  /* 0x000000141d1d7220 */ /* 0x080fe20000410000 */
[----:B------:R-:W1:Y:S01]  /*aa80*/  MUFU.EX2 R110, R110 ;  /* 0x0000006e006e7308 */ /* 0x000e620000000800 */
[----:B--2---:R-:W-:Y:S01]  /*aa90*/  FADD.FTZ R112, R106, R21 ;  /* 0x000000156a707221 */ /* 0x004fe20000010000 */
[----:B------:R2:W-:Y:S01]  /*aaa0*/  @!P1 SYNCS.ARRIVE.TRANS64.RED.A1T0 RZ, [R131+URZ], RZ ;  /* 0x000000ff83ff99a7 */ /* 0x0005e2000810043f */
[-C--:B------:R-:W-:Y:S01]  /*aab0*/  FMUL.FTZ R32, R32, R20.reuse ;  /* 0x0000001420207220 */ /* 0x080fe20000410000 */
[-C--:B------:R-:W-:Y:S01]  /*aac0*/  FMUL.FTZ R33, R33, R20.reuse ;  /* 0x0000001421217220 */ /* 0x080fe20000410000 */
[-C--:B------:R-:W-:Y:S01]  /*aad0*/  FMUL.FTZ R36, R36, R20.reuse ;  /* 0x0000001424247220 */ /* 0x080fe20000410000 */
[-C--:B------:R-:W-:Y:S01]  /*aae0*/  FMUL.FTZ R37, R37, R20.reuse ;  /* 0x0000001425257220 */ /* 0x080fe20000410000 */
[-C--:B------:R-:W-:Y:S01]  /*aaf0*/  FMUL.FTZ R40, R40, R20.reuse ;  /* 0x0000001428287220 */ /* 0x080fe20000410000 */
[----:B------:R3:W-:Y:S01]  /*ab00*/  MUFU.EX2 R213, R99 ;  /* 0x0000006300d57308 */ /* 0x0007e20000000800 */
[----:B0-----:R-:W-:Y:S01]  /*ab10*/  FADD.FTZ R21, R209, R112 ;  /* 0x00000070d1157221 */ /* 0x001fe20000010000 */
[-C--:B------:R-:W-:Y:S01]  /*ab20*/  FMUL.FTZ R41, R41, R20.reuse ;  /* 0x0000001429297220 */ /* 0x080fe20000410000 */
[-C--:B------:R-:W-:Y:S01]  /*ab30*/  FMUL.FTZ R44, R44, R20.reuse ;  /* 0x000000142c2c7220 */ /* 0x080fe20000410000 */
[-C--:B------:R-:W-:Y:S01]  /*ab40*/  FMUL.FTZ R45, R45, R20.reuse ;  /* 0x000000142d2d7220 */ /* 0x080fe20000410000 */
[----:B------:R-:W-:Y:S01]  /*ab50*/  FADD.FTZ R21, R108, R21 ;  /* 0x000000156c157221 */ /* 0x000fe20000010000 */
[-C--:B------:R-:W-:Y:S01]  /*ab60*/  FMUL.FTZ R48, R48, R20.reuse ;  /* 0x0000001430307220 */ /* 0x080fe20000410000 */
[-C--:B------:R-:W-:Y:S01]  /*ab70*/  FMUL.FTZ R49, R49, R20.reuse ;  /* 0x0000001431317220 */ /* 0x080fe20000410000 */
[----:B------:R-:W0:Y:S01]  /*ab80*/  MUFU.EX2 R111, R111 ;  /* 0x0000006f006f7308 */ /* 0x000e220000000800 */
[----:B---3--:R-:W-:Y:S01]  /*ab90*/  FADD.FTZ R99, R117, R116 ;  /* 0x0000007475637221 */ /* 0x008fe20000010000 */
[-C--:B------:R-:W-:Y:S01]  /*aba0*/  FMUL.FTZ R52, R52, R20.reuse ;  /* 0x0000001434347220 */ /* 0x080fe20000410000 */
[-C--:B------:R-:W-:Y:S01]  /*abb0*/  FMUL.FTZ R53, R53, R20.reuse ;  /* 0x0000001435357220 */ /* 0x080fe20000410000 */
[-C--:B------:R-:W-:Y:S01]  /*abc0*/  FMUL.FTZ R56, R56, R20.reuse ;  /* 0x0000001438387220 */ /* 0x080fe20000410000 */
[-C--:B------:R-:W-:Y:S01]  /*abd0*/  FMUL.FTZ R57, R57, R20.reuse ;  /* 0x0000001439397220 */ /* 0x080fe20000410000 */
[-C--:B------:R-:W-:Y:S01]  /*abe0*/  FMUL.FTZ R60, R60, R20.reuse ;  /* 0x000000143c3c7220 */ /* 0x080fe20000410000 */
[-C--:B------:R-:W-:Y:S01]  /*abf0*/  FMUL.FTZ R61, R61, R20.reuse ;  /* 0x000000143d3d7220 */ /* 0x080fe20000410000 */
[----:B------:R3:W-:Y:S01]  /*ac00*/  MUFU.EX2 R215, R102 ;  /* 0x0000006600d77308 */ /* 0x0007e20000000800 */
[-C--:B------:R-:W-:Y:S01]  /*ac10*/  FMUL.FTZ R64, R64, R20.reuse ;  /* 0x0000001440407220 */ /* 0x080fe20000410000 */
[-C--:B------:R-:W-:Y:S01]  /*ac20*/  FMUL.FTZ R65, R65, R20.reuse ;  /* 0x0000001441417220 */ /* 0x080fe20000410000 */
[-C--:B------:R-:W-:Y:S01]  /*ac30*/  FMUL.FTZ R68, R68, R20.reuse ;  /* 0x0000001444447220 */ /* 0x080fe20000410000 */
[-C--:B------:R-:W-:Y:S01]  /*ac40*/  FMUL.FTZ R69, R69, R20.reuse ;  /* 0x0000001445457220 */ /* 0x080fe20000410000 */
[-C--:B------:R-:W-:Y:S01]  /*ac50*/  FMUL.FTZ R72, R72, R20.reuse ;  /* 0x0000001448487220 */ /* 0x080fe20000410000 */
[-C--:B------:R-:W-:Y:S01]  /*ac60*/  FMUL.FTZ R73, R73, R20.reuse ;  /* 0x0000001449497220 */ /* 0x080fe20000410000 */
[-C--:B------:R-:W-:Y:S01]  /*ac70*/  FMUL.FTZ R76, R76, R20.reuse ;  /* 0x000000144c4c7220 */ /* 0x080fe20000410000 */
[----:B------:R-:W4:Y:S01]  /*ac80*/  MUFU.EX2 R13, R13 ;  /* 0x0000000d000d7308 */ /* 0x000f220000000800 */
[----:B---3--:R-:W-:Y:S01]  /*ac90*/  FADD.FTZ R102, R208, R99 ;  /* 0x00000063d0667221 */ /* 0x008fe20000010000 */
[-C--:B------:R-:W-:Y:S01]  /*aca0*/  FMUL.FTZ R77, R77, R20.reuse ;  /* 0x000000144d4d7220 */ /* 0x080fe20000410000 */
[-C--:B------:R-:W-:Y:S01]  /*acb0*/  FMUL.FTZ R80, R80, R20.reuse ;  /* 0x0000001450507220 */ /* 0x080fe20000410000 */
[-C--:B------:R-:W-:Y:S01]  /*acc0*/  FMUL.FTZ R81, R81, R20.reuse ;  /* 0x0000001451517220 */ /* 0x080fe20000410000 */
[----:B------:R-:W-:Y:S01]  /*acd0*/  FADD.FTZ R99, R105, R102 ;  /* 0x0000006669637221 */ /* 0x000fe20000010000 */
[----:B-1----:R-:W-:Y:S01]  /*ace0*/  FADD.FTZ R102, R110, R21 ;  /* 0x000000156e667221 */ /* 0x002fe20000010000 */
[-C--:B------:R-:W-:Y:S01]  /*acf0*/  FMUL.FTZ R84, R84, R20.reuse ;  /* 0x0000001454547220 */ /* 0x080fe20000410000 */
[----:B------:R-:W1:Y:S01]  /*ad00*/  MUFU.EX2 R103, R103 ;  /* 0x0000006700677308 */ /* 0x000e620000000800 */
[----:B------:R-:W-:Y:S01]  /*ad10*/  FADD.FTZ R12, R210, R99 ;  /* 0x00000063d20c7221 */ /* 0x000fe20000010000 */
[----:B0-----:R-:W-:Y:S01]  /*ad20*/  FADD.FTZ R102, R111, R102 ;  /* 0x000000666f667221 */ /* 0x001fe20000010000 */
[----:B------:R-:W-:Y:S01]  /*ad30*/  FMUL.FTZ R85, R85, R20 ;  /* 0x0000001455557220 */ /* 0x000fe20000410000 */
[----:B------:R-:W-:Y:S01]  /*ad40*/  F2FP.F16.F32.PACK_AB R202, R125, R202 ;  /* 0x000000ca7dca723e */ /* 0x000fe200000000ff */
[----:B------:R-:W-:Y:S01]  /*ad50*/  FADD.FTZ R21, R109, R12 ;  /* 0x0000000c6d157221 */ /* 0x000fe20000010000 */
[----:B------:R-:W-:Y:S01]  /*ad60*/  F2FP.F16.F32.PACK_AB R203, R114, R203 ;  /* 0x000000cb72cb723e */ /* 0x000fe200000000ff */
[-C--:B------:R-:W-:Y:S01]  /*ad70*/  FMUL.FTZ R26, R26, R93.reuse ;  /* 0x0000005d1a1a7220 */ /* 0x080fe20000410000 */
[----:B------:R-:W0:Y:S01]  /*ad80*/  MUFU.EX2 R217, R90 ;  /* 0x0000005a00d97308 */ /* 0x000e220000000800 */
[----:B------:R-:W-:Y:S01]  /*ad90*/  FADD.FTZ R12, R96, R21 ;  /* 0x00000015600c7221 */ /* 0x000fe20000010000 */
[----:B----4-:R-:W-:Y:S01]  /*ada0*/  FADD.FTZ R102, R13, R102 ;  /* 0x000000660d667221 */ /* 0x010fe20000010000 */
[----:B------:R-:W-:Y:S01]  /*adb0*/  F2FP.F16.F32.PACK_AB R204, R113, R204 ;  /* 0x000000cc71cc723e */ /* 0x000fe200000000ff */
[----:B------:R-:W-:Y:S01]  /*adc0*/  FMUL.FTZ R27, R27, R93 ;  /* 0x0000005d1b1b7220 */ /* 0x000fe20000410000 */
[----:B------:R-:W-:Y:S01]  /*add0*/  FADD.FTZ R21, R97, R12 ;  /* 0x0000000c61157221 */ /* 0x000fe20000010000 */
[C---:B------:R-:W-:Y:S01]  /*ade0*/  FADD.FTZ R102, R213.reuse, R102 ;  /* 0x00000066d5667221 */ /* 0x040fe20000010000 */
[----:B------:R-:W-:Y:S01]  /*adf0*/  F2FP.F16.F32.PACK_AB R213, R213, R13 ;  /* 0x0000000dd5d5723e */ /* 0x000fe200000000ff */
[----:B------:R-:W3:Y:S01]  /*ae00*/  MUFU.EX2 R91, R91 ;  /* 0x0000005b005b7308 */ /* 0x000ee20000000800 */
[----:B------:R-:W-:Y:S01]  /*ae10*/  FADD.FTZ R12, R100, R21 ;  /* 0x00000015640c7221 */ /* 0x000fe20000010000 */
[----:B------:R-:W-:Y:S01]  /*ae20*/  FADD.FTZ R102, R215, R102 ;  /* 0x00000066d7667221 */ /* 0x000fe20000010000 */
[----:B------:R-:W-:Y:S01]  /*ae30*/  F2FP.F16.F32.PACK_AB R205, R98, R205 ;  /* 0x000000cd62cd723e */ /* 0x000fe200000000ff */
[----:B------:R-:W-:Y:S01]  /*ae40*/  FMUL.FTZ R30, R30, R93 ;  /* 0x0000005d1e1e7220 */ /* 0x000fe20000410000 */
[----:B------:R-:W-:Y:S01]  /*ae50*/  FADD.FTZ R21, R101, R12 ;  /* 0x0000000c65157221 */ /* 0x000fe20000010000 */
[----:B-1----:R-:W-:Y:S01]  /*ae60*/  FADD.FTZ R102, R103, R102 ;  /* 0x0000006667667221 */ /* 0x002fe20000010000 */
[----:B------:R-:W-:Y:S01]  /*ae70*/  F2FP.F16.F32.PACK_AB R206, R117, R206 ;  /* 0x000000ce75ce723e */ /* 0x000fe200000000ff */
[----:B------:R-:W1:Y:S01]  /*ae80*/  MUFU.EX2 R219, R94 ;  /* 0x0000005e00db7308 */ /* 0x000e620000000800 */
[----:B------:R-:W-:Y:S01]  /*ae90*/  FADD.FTZ R12, R88, R21 ;  /* 0x00000015580c7221 */ /* 0x000fe20000010000 */
[----:B0-----:R-:W-:Y:S01]  /*aea0*/  FADD.FTZ R102, R217, R102 ;  /* 0x00000066d9667221 */ /* 0x001fe20000010000 */
[----:B------:R-:W-:Y:S01]  /*aeb0*/  F2FP.F16.F32.PACK_AB R207, R106, R207 ;  /* 0x000000cf6acf723e */ /* 0x000fe200000000ff */
[-C--:B------:R-:W-:Y:S01]  /*aec0*/  FMUL.FTZ R31, R31, R93.reuse ;  /* 0x0000005d1f1f7220 */ /* 0x080fe20000410000 */
[----:B------:R-:W-:Y:S01]  /*aed0*/  FADD.FTZ R13, R89, R12 ;  /* 0x0000000c590d7221 */ /* 0x000fe20000010000 */
[----:B------:R-:W-:Y:S01]  /*aee0*/  F2FP.F16.F32.PACK_AB R208, R105, R208 ;  /* 0x000000d069d0723e */ /* 0x000fe200000000ff */
[----:B------:R-:W-:Y:S01]  /*aef0*/  FMUL.FTZ R34, R34, R93 ;  /* 0x0000005d22227220 */ /* 0x000fe20000410000 */
[----:B------:R-:W0:Y:S01]  /*af00*/  MUFU.EX2 R95, R95 ;  /* 0x0000005f005f7308 */ /* 0x000e220000000800 */
[----:B---3--:R-:W-:Y:S01]  /*af10*/  FADD.FTZ R102, R91, R102 ;  /* 0x000000665b667221 */ /* 0x008fe20000010000 */
[----:B------:R-:W-:Y:S01]  /*af20*/  FADD.FTZ R12, R104, R13 ;  /* 0x0000000d680c7221 */ /* 0x000fe20000010000 */
[----:B------:R-:W-:Y:S01]  /*af30*/  F2FP.F16.F32.PACK_AB R209, R108, R209 ;  /* 0x000000d16cd1723e */ /* 0x000fe200000000ff */
[-C--:B------:R-:W-:Y:S01]  /*af40*/  FMUL.FTZ R35, R35, R93.reuse ;  /* 0x0000005d23237220 */ /* 0x080fe20000410000 */
[----:B------:R-:W-:Y:S01]  /*af50*/  F2FP.F16.F32.PACK_AB R210, R109, R210 ;  /* 0x000000d26dd2723e */ /* 0x000fe200000000ff */
[----:B------:R-:W-:Y:S01]  /*af60*/  FADD.FTZ R13, R15, R12 ;  /* 0x0000000c0f0d7221 */ /* 0x000fe20000010000 */
[----:B------:R-:W-:Y:S01]  /*af70*/  F2FP.F16.F32.PACK_AB R211, R111, R110 ;  /* 0x0000006e6fd3723e */ /* 0x000fe200000000ff */
[----:B------:R-:W-:Y:S01]  /*af80*/  FMUL.FTZ R38, R38, R93 ;  /* 0x0000005d26267220 */ /* 0x000fe20000410000 */
[----:B-1----:R-:W-:Y:S01]  /*af90*/  FADD.FTZ R102, R219, R102 ;  /* 0x00000066db667221 */ /* 0x002fe20000010000 */
[----:B------:R-:W-:Y:S01]  /*afa0*/  F2FP.F16.F32.PACK_AB R215, R103, R215 ;  /* 0x000000d767d7723e */ /* 0x000fe200000000ff */
[-C--:B------:R-:W-:Y:S01]  /*afb0*/  FMUL.FTZ R39, R39, R93.reuse ;  /* 0x0000005d27277220 */ /* 0x080fe20000410000 */
[----:B------:R-:W-:Y:S01]  /*afc0*/  F2FP.F16.F32.PACK_AB R216, R89, R88 ;  /* 0x0000005859d8723e */ /* 0x000fe200000000ff */
[----:B------:R-:W-:Y:S01]  /*afd0*/  FMUL.FTZ R42, R42, R93 ;  /* 0x0000005d2a2a7220 */ /* 0x000fe20000410000 */
[----:B------:R-:W-:Y:S01]  /*afe0*/  F2FP.F16.F32.PACK_AB R217, R91, R217 ;  /* 0x000000d95bd9723e */ /* 0x000fe200000000ff */
[-C--:B------:R-:W-:Y:S01]  /*aff0*/  FMUL.FTZ R43, R43, R93.reuse ;  /* 0x0000005d2b2b7220 */ /* 0x080fe20000410000 */
[----:B------:R-:W-:Y:S01]  /*b000*/  FMUL.FTZ R46, R46, R93 ;  /* 0x0000005d2e2e7220 */ /* 0x000fe20000410000 */
[C---:B0-----:R-:W-:Y:S01]  /*b010*/  FADD.FTZ R12, R95.reuse, R102 ;  /* 0x000000665f0c7221 */ /* 0x041fe20000010000 */
        /* <DEDUP_REMOVED lines=22> */
[----:B------:R-:W-:-:S02]  /*b180*/  IMAD.MOV.U32 R20, RZ, RZ, R16 ;  /* 0x000000ffff147224 */ /* 0x000fc400078e0010 */
[----:B------:R-:W-:Y:S02]  /*b190*/  IMAD.MOV.U32 R15, RZ, RZ, R92 ;  /* 0x000000ffff0f7224 */ /* 0x000fe400078e005c */
[----:B------:R-:W-:Y:S01]  /*b1a0*/  IMAD.MOV.U32 R21, RZ, RZ, R10 ;  /* 0x000000ffff157224 */ /* 0x000fe200078e000a */
[----:B--2---:R-:W-:Y:S06]  /*b1b0*/  @P2 BRA `(.L_x_379) ;  /* 0xffffffb400182947 */ /* 0x004fec000383ffff */
.L_x_370:
[----:B------:R-:W-:Y:S06]  /*b1c0*/  BAR.ARV 0x8, 0x180 ;  /* 0x0206000000007b1d */ /* 0x000fec0000002000 */
[----:B------:R-:W-:Y:S05]  /*b1d0*/  @!P0 BRA `(.L_x_380) ;  /* 0x0000000000048947 */ /* 0x000fea0003800000 */
[----:B------:R-:W-:Y:S01]  /*b1e0*/  BPT.TRAP 0x1 ;  /* 0x000000040000795c */ /* 0x000fe20000300000 */
.L_x_380:
[----:B------:R-:W-:Y:S01]  /*b1f0*/  IMAD R8, R2, 0x8, R0 ;  /* 0x0000000802087824 */ /* 0x000fe200078e0200 */
[----:B------:R-:W-:-:S04]  /*b200*/  SHF.L.U32 R3, R16, 0x1f, RZ ;  /* 0x0000001f10037819 */ /* 0x000fc800000006ff */
[----:B------:R0:W1:Y:S01]  /*b210*/  SYNCS.PHASECHK.TRANS64.TRYWAIT P2, [R8+URZ+0x34850], R3 ;  /* 0x03485003080075a7 */ /* 0x000062000804017f */
[----:B------:R-:W-:Y:S05]  /*b220*/  @!P0 BRA `(.L_x_381) ;  /* 0x0000000000048947 */ /* 0x000fea0003800000 */
[----:B------:R-:W-:Y:S01]  /*b230*/  BPT.TRAP 0x1 ;  /* 0x000000040000795c */ /* 0x000fe20000300000 */
.L_x_381:
[----:B-1----:R-:W-:Y:S05]  /*b240*/  @P2 BRA `(.L_x_382) ;  /* 0x0000000000082947 */ /* 0x002fea0003800000 */
[----:B------:R-:W1:Y:S02]  /*b250*/  SYNCS.PHASECHK.TRANS64.TRYWAIT P0, [R8+URZ+0x34850], R3 ;  /* 0x03485003080075a7 */ /* 0x000e64000800017f */
[----:B-1----:R-:W-:Y:S05]  /*b260*/  @!P0 BRA `(.L_x_383) ;  /* 0x0000008800548947 */ /* 0x002fea0003800000 */
.L_x_382:
[----:B------:R-:W-:Y:S05]  /*b270*/  WARPSYNC.ALL ;  /* 0x0000000000007948 */ /* 0x000fea0003800000 */
[----:B------:R-:W-:Y:S01]  /*b280*/  VIADD R0, R0, 0x400 ;  /* 0x0000040000007836 */ /* 0x000fe20000000000 */
[----:B------:R-:W-:Y:S01]  /*b290*/  WARPGROUP.ARRIVE ;  /* 0x00000000000079c5 */ /* 0x000fe20000000000 */
[----:B------:R-:W-:Y:S01]  /*b2a0*/  IMAD.MOV.U32 R7, RZ, RZ, 0x40000040 ;  /* 0x40000040ff077424 */ /* 0x000fe200078e00ff */
[----:B01----:R-:W-:Y:S01]  /*b2b0*/  SHFL.BFLY PT, R3, R12, 0x2, 0x1f ;  /* 0x0c401f000c037f89 */ /* 0x003fe200000e0000 */
[----:B------:R-:W-:Y:S01]  /*b2c0*/  VIADD R9, R2, 0x1 ;  /* 0x0000000102097836 */ /* 0x000fe20000000000 */
[----:B------:R-:W-:Y:S01]  /*b2d0*/  SHF.R.U32.HI R0, RZ, 0x4, R0 ;  /* 0x00000004ff007819 */ /* 0x000fe20000011600 */
[----:B------:R-:W-:-:S02]  /*b2e0*/  @!P1 VIADD R8, R8, 0x34860 ;  /* 0x0003486008089836 */ /* 0x000fc40000000000 */
[----:B------:R-:W-:Y:S01]  /*b2f0*/  VIADD R225, R225, 0x1 ;  /* 0x00000001e1e17836 */ /* 0x000fe20000000000 */
[----:B------:R-:W-:Y:S02]  /*b300*/  LOP3.LUT R0, R0, 0x3fff, RZ, 0xc0, !PT ;  /* 0x00003fff00007812 */ /* 0x000fe400078ec0ff */
[----:B------:R-:W-:Y:S02]  /*b310*/  ISETP.NE.AND P2, PT, R9, 0x2, PT ;  /* 0x000000020900780c */ /* 0x000fe40003f45270 */
[----:B------:R-:W-:Y:S02]  /*b320*/  LOP3.LUT R5, R0, 0x5800000, RZ, 0xfc, !PT ;  /* 0x0580000000057812 */ /* 0x000fe400078efcff */
[----:B------:R-:W0:Y:S01]  /*b330*/  SHFL.BFLY PT, R0, R13, 0x2, 0x1f ;  /* 0x0c401f000d007f89 */ /* 0x000e2200000e0000 */
[----:B------:R-:W-:Y:S02]  /*b340*/  @!P1 PRMT R8, RZ, 0x654, R8 ;  /* 0x00000654ff089816 */ /* 0x000fe40000000008 */
[----:B------:R-:W-:-:S02]  /*b350*/  IMAD R4, R2, 0xb00, R5 ;  /* 0x00000b0002047824 */ /* 0x000fc400078e0205 */
[----:B------:R-:W-:Y:S02]  /*b360*/  IMAD.MOV.U32 R5, RZ, RZ, 0x40000040 ;  /* 0x40000040ff057424 */ /* 0x000fe400078e00ff */
[C---:B------:R-:W-:Y:S01]  /*b370*/  VIADD R6, R4.reuse, 0x80 ;  /* 0x0000008004067836 */ /* 0x040fe20000000000 */
[----:B------:R-:W-:Y:S01]  /*b380*/  R2UR UR6, R4 ;  /* 0x00000000040672ca */ /* 0x000fe200000e0000 */
[----:B------:R-:W-:Y:S01]  /*b390*/  IMAD.MOV.U32 R2, RZ, RZ, RZ ;  /* 0x000000ffff027224 */ /* 0x000fe200078e00ff */
[----:B------:R-:W-:Y:S01]  /*b3a0*/  R2UR UR7, R5 ;  /* 0x00000000050772ca */ /* 0x000fe200000e0000 */
[----:B------:R-:W-:-:S12]  /*b3b0*/  IMAD.MOV.U32 R5, RZ, RZ, 0x40000040 ;  /* 0x40000040ff057424 */ /* 0x000fd800078e00ff */
[----:B------:R-:W-:Y:S01]  /*b3c0*/  HGMMA.64x128x16.F32 R24, R176, gdesc[UR4].tnspB, R24, gsb0 ;  /* 0x41e00004b0187df0 */ /* 0x000fe20008000818 */
[----:B------:R-:W-:Y:S01]  /*b3d0*/  R2UR UR6, R6 ;  /* 0x00000000060672ca */ /* 0x000fe200000e0000 */
[----:B------:R-:W-:Y:S01]  /*b3e0*/  VIADD R6, R4, 0x100 ;  /* 0x0000010004067836 */ /* 0x000fe20000000000 */
[----:B------:R-:W-:Y:S01]  /*b3f0*/  R2UR UR7, R7 ;  /* 0x00000000070772ca */ /* 0x000fe200000e0000 */
[----:B------:R-:W-:Y:S02]  /*b400*/  IMAD.MOV.U32 R7, RZ, RZ, 0x40000040 ;  /* 0x40000040ff077424 */ /* 0x000fe400078e00ff */
[----:B0-----:R-:W-:Y:S01]  /*b410*/  FADD.FTZ R0, R0, R13 ;  /* 0x0000000d00007221 */ /* 0x001fe20000010000 */
[----:B------:R-:W-:Y:S02]  /*b420*/  WARPGROUP.DEPBAR.LE gsb0, 0x0 ;  /* 0x00008000000079c5 */ /* 0x000fe40000010000 */
[----:B------:R-:W-:-:S07]  /*b430*/  WARPGROUP.ARRIVE ;  /* 0x00000000000079c5 */ /* 0x000fce0000000000 */
[----:B------:R-:W-:Y:S01]  /*b440*/  HGMMA.64x128x16.F32 R24, R180, gdesc[UR4].tnspB, R24, gsb0 ;  /* 0x41e00004b4187df0 */ /* 0x000fe20008000818 */
[----:B------:R-:W-:Y:S01]  /*b450*/  R2UR UR6, R6 ;  /* 0x00000000060672ca */ /* 0x000fe200000e0000 */
[----:B------:R-:W-:Y:S01]  /*b460*/  VIADD R6, R4, 0x180 ;  /* 0x0000018004067836 */ /* 0x000fe20000000000 */
[----:B------:R-:W-:Y:S01]  /*b470*/  R2UR UR7, R7 ;  /* 0x00000000070772ca */ /* 0x000fe200000e0000 */
[----:B------:R-:W-:Y:S01]  /*b480*/  IMAD.MOV.U32 R7, RZ, RZ, 0x40000040 ;  /* 0x40000040ff077424 */ /* 0x000fe200078e00ff */
[----:B------:R-:W-:Y:S02]  /*b490*/  WARPGROUP.DEPBAR.LE gsb0, 0x0 ;  /* 0x00008000000079c5 */ /* 0x000fe40000010000 */
[----:B------:R-:W-:-:S09]  /*b4a0*/  WARPGROUP.ARRIVE ;  /* 0x00000000000079c5 */ /* 0x000fd20000000000 */
        /* <DEDUP_REMOVED lines=37> */
[C---:B------:R-:W-:Y:S01]  /*b700*/  VIADD R6, R4.reuse, 0x480 ;  /* 0x0000048004067836 */ /* 0x040fe20000000000 */
[----:B------:R-:W-:Y:S01]  /*b710*/  R2UR UR7, R7 ;  /* 0x00000000070772ca */ /* 0x000fe200000e0000 */
[----:B------:R-:W-:Y:S02]  /*b720*/  IMAD.MOV.U32 R7, RZ, RZ, 0x40000040 ;  /* 0x40000040ff077424 */ /* 0x000fe400078e00ff */
[----:B------:R-:W-:Y:S01]  /*b730*/  VIADD R4, R4, 0x500 ;  /* 0x0000050004047836 */ /* 0x000fe20000000000 */
[----:B------:R-:W-:Y:S02]  /*b740*/  WARPGROUP.DEPBAR.LE gsb0, 0x0 ;  /* 0x00008000000079c5 */ /* 0x000fe40000010000 */
[----:B------:R-:W-:-:S07]  /*b750*/  WARPGROUP.ARRIVE ;  /* 0x00000000000079c5 */ /* 0x000fce0000000000 */
[----:B------:R-:W-:Y:S01]  /*b760*/  HGMMA.64x128x16.F32 R24, R208, gdesc[UR4].tnspB, R24, gsb0 ;  /* 0x41e00004d0187df0 */ /* 0x000fe20008000818 */
[----:B------:R-:W-:Y:S02]  /*b770*/  R2UR UR6, R6 ;  /* 0x00000000060672ca */ /* 0x000fe400000e0000 */
[----:B------:R-:W-:Y:S01]  /*b780*/  R2UR UR7, R7 ;  /* 0x00000000070772ca */ /* 0x000fe200000e0000 */
[----:B------:R-:W-:Y:S02]  /*b790*/  WARPGROUP.DEPBAR.LE gsb0, 0x0 ;  /* 0x00008000000079c5 */ /* 0x000fe40000010000 */
[----:B------:R-:W-:-:S10]  /*b7a0*/  WARPGROUP.ARRIVE ;  /* 0x00000000000079c5 */ /* 0x000fd40000000000 */
[----:B------:R-:W-:Y:S01]  /*b7b0*/  HGMMA.64x128x16.F32 R24, R212, gdesc[UR4].tnspB, R24, gsb0 ;  /* 0x41e00004d4187df0 */ /* 0x000fe20008000818 */
[----:B------:R-:W-:Y:S01]  /*b7c0*/  R2UR UR6, R4 ;  /* 0x00000000040672ca */ /* 0x000fe200000e0000 */
[----:B------:R-:W-:Y:S01]  /*b7d0*/  FADD.FTZ R4, R3, R12 ;  /* 0x0000000c03047221 */ /* 0x000fe20000010000 */
[----:B------:R-:W-:Y:S01]  /*b7e0*/  R2UR UR7, R5 ;  /* 0x00000000050772ca */ /* 0x000fe200000e0000 */
[----:B------:R-:W0:Y:S04]  /*b7f0*/  SHFL.BFLY PT, R3, R0, 0x1, 0x1f ;  /* 0x0c201f0000037f89 */ /* 0x000e2800000e0000 */
[----:B------:R-:W1:Y:S01]  /*b800*/  SHFL.BFLY PT, R5, R4, 0x1, 0x1f ;  /* 0x0c201f0004057f89 */ /* 0x000e6200000e0000 */
[----:B0-----:R-:W-:Y:S01]  /*b810*/  FADD.FTZ R14, R0, R3 ;  /* 0x00000003000e7221 */ /* 0x001fe20000010000 */
[----:B------:R-:W-:Y:S01]  /*b820*/  SEL R3, RZ, 0x1, P2 ;  /* 0x00000001ff037807 */ /* 0x000fe20001000000 */
[----:B------:R-:W-:-:S02]  /*b830*/  IMAD.MOV.U32 R0, RZ, RZ, -0x800000 ;  /* 0xff800000ff007424 */ /* 0x000fc400078e00ff */
[----:B-1----:R-:W-:Y:S01]  /*b840*/  FADD.FTZ R15, R4, R5 ;  /* 0x00000005040f7221 */ /* 0x002fe20000010000 */
[----:B------:R-:W-:Y:S01]  /*b850*/  FSETP.NE.FTZ.AND P0, PT, R14, RZ, PT ;  /* 0x000000ff0e00720b */ /* 0x000fe20003f15000 */
[----:B------:R-:W-:Y:S01]  /*b860*/  IMAD.MOV.U32 R4, RZ, RZ, RZ ;  /* 0x000000ffff047224 */ /* 0x000fe200078e00ff */
[----:B------:R-:W-:Y:S01]  /*b870*/  LOP3.LUT R16, R16, R3, RZ, 0x3c, !PT ;  /* 0x0000000310107212 */ /* 0x000fe200078e3cff */
[----:B------:R-:W-:Y:S01]  /*b880*/  IMAD.MOV.U32 R3, RZ, RZ, -0x800000 ;  /* 0xff800000ff037424 */ /* 0x000fe200078e00ff */
[----:B------:R-:W-:-:S09]  /*b890*/  FSETP.NE.FTZ.AND P3, PT, R15, RZ, PT ;  /* 0x000000ff0f00720b */ /* 0x000fd20003f75000 */
[----:B------:R-:W0:Y:S01]  /*b8a0*/  @P0 MUFU.LG2 R6, R14 ;  /* 0x0000000e00060308 */ /* 0x000e220000000c00 */
[----:B------:R-:W-:-:S03]  /*b8b0*/  @P0 FMUL.FTZ R5, R11, 0.69314718246459960938 ;  /* 0x3f3172180b050820 */ /* 0x000fc60000410000 */
[----:B------:R-:W-:-:S04]  /*b8c0*/  @P3 FMUL.FTZ R12, R11, 0.69314718246459960938 ;  /* 0x3f3172180b0c3820 */ /* 0x000fc80000410000 */
[----:B------:R-:W1:Y:S08]  /*b8d0*/  @P3 MUFU.LG2 R7, R15 ;  /* 0x0000000f00073308 */ /* 0x000e700000000c00 */
[----:B------:R-:W2:Y:S01]  /*b8e0*/  @P0 MUFU.RCP R2, R14 ;  /* 0x0000000e00020308 */ /* 0x000ea20000001000 */
[----:B0-----:R-:W-:-:S04]  /*b8f0*/  @P0 FMUL.FTZ R6, R6, 0.69314718246459960938 ;  /* 0x3f31721806060820 */ /* 0x001fc80000410000 */
[----:B------:R-:W-:Y:S01]  /*b900*/  @P0 FFMA.FTZ R0, R5, R10, R6 ;  /* 0x0000000a05000223 */ /* 0x000fe20000010006 */
[----:B------:R-:W-:Y:S02]  /*b910*/  PLOP3.LUT P0, PT, PT, PT, PT, 0x8, 0x0 ;  /* 0x000000000000781c */ /* 0x000fe40003f0e170 */
[----:B------:R-:W0:Y:S01]  /*b920*/  @P3 MUFU.RCP R4, R15 ;  /* 0x0000000f00043308 */ /* 0x000e220000001000 */
[----:B-1----:R-:W-:-:S04]  /*b930*/  @P3 FMUL.FTZ R7, R7, 0.69314718246459960938 ;  /* 0x3f31721807073820 */ /* 0x002fc80000410000 */
[----:B------:R-:W-:Y:S01]  /*b940*/  @P3 FFMA.FTZ R3, R12, R92, R7 ;  /* 0x0000005c0c033223 */ /* 0x000fe20000010007 */
[----:B------:R-:W-:Y:S02]  /*b950*/  WARPGROUP.DEPBAR.LE gsb0, 0x0 ;  /* 0x00008000000079c5 */ /* 0x000fe40000010000 */
[----:B------:R-:W-:-:S06]  /*b960*/  WARPGROUP.ARRIVE ;  /* 0x00000000000079c5 */ /* 0x000fcc0000000000 */
[----:B------:R-:W-:Y:S03]  /*b970*/  HGMMA.64x128x16.F32 R24, R216, gdesc[UR4].tnspB, R24, gsb0 ;  /* 0x41e00004d8187df0 */ /* 0x000fe60008000818 */
[----:B------:R-:W-:Y:S02]  /*b980*/  WARPGROUP.DEPBAR.LE gsb0, 0x0 ;  /* 0x00008000000079c5 */ /* 0x000fe40000010000 */
        /* <DEDUP_REMOVED lines=9> */
[----:B------:R0:W-:Y:S01]  /*ba20*/  @!P1 SYNCS.ARRIVE.TRANS64.RED.A1T0 RZ, [R8+URZ], RZ ;  /* 0x000000ff08ff99a7 */ /* 0x0001e2000810043f */
        /* <DEDUP_REMOVED lines=23> */
[-C--:B0-----:R-:W-:Y:S01]  /*bba0*/  FMUL.FTZ R8, R30, R4.reuse ;  /* 0x000000041e087220 */ /* 0x081fe20000410000 */
        /* <DEDUP_REMOVED lines=31> */
[----:B------:R-:W-:-:S07]  /*bda0*/  SEL R2, R9, RZ, P2 ;  /* 0x000000ff09027207 */ /* 0x000fce0001000000 */
.L_x_362:
[----:B------:R-:W0:Y:S01]  /*bdb0*/  S2R R5, SR_CgaCtaId ;  /* 0x0000000000057919 */ /* 0x000e220000008800 */
[----:B------:R-:W-:Y:S01]  /*bdc0*/  MOV R18, 0x400 ;  /* 0x0000040000127802 */ /* 0x000fe20000000f00 */
[----:B------:R-:W-:Y:S01]  /*bdd0*/  BSSY B0, `(.L_x_384) ;  /* 0x00001f3000007945 */ /* 0x000fe20003800000 */
[----:B------:R-:W-:Y:S02]  /*bde0*/  BAR.SYNC.DEFER_BLOCKING 0x5, 0x180 ;  /* 0x0146000000007b1d */ /* 0x000fe40000010000 */
[----:B0-----:R-:W-:-:S05]  /*bdf0*/  LEA R18, R5, R18, 0x18 ;  /* 0x0000001205127211 */ /* 0x001fca00078ec0ff */
[----:B------:R0:W1:Y:S01]  /*be00*/  LDS.128 R44, [R18+0x348d0] ;  /* 0x0348d000122c7984 */ /* 0x0000620000000c00 */
[----:B------:R-:W-:Y:S06]  /*be10*/  BAR.ARV 0x4, 0x180 ;  /* 0x0106000000007b1d */ /* 0x000fec0000002000 */
[----:B------:R-:W-:Y:S05]  /*be20*/  @P0 BRA `(.L_x_385) ;  /* 0x0000001400040947 */ /* 0x000fea0003800000 */
[----:B------:R-:W2:Y:S01]  /*be30*/  S2R R5, SR_SWINHI ;  /* 0x0000000000057919 */ /* 0x000ea20000002f00 */
[----:B------:R-:W-:Y:S01]  /*be40*/  F2FP.F16.F32.PACK_AB R7, R7, R8 ;  /* 0x000000080707723e */ /* 0x000fe200000000ff */
[----:B------:R-:W-:Y:S01]  /*be50*/  ULDC.64 UR4, c[0x0][0xc08] ;  /* 0x0003020000047ab9 */ /* 0x000fe20000000a00 */
[----:B------:R-:W-:Y:S02]  /*be60*/  F2FP.F16.F32.PACK_AB R6, R6, R105 ;  /* 0x000000690606723e */ /* 0x000fe400000000ff */
[----:B------:R-:W-:Y:S02]  /*be70*/  F2FP.F16.F32.PACK_AB R31, R31, R50 ;  /* 0x000000321f1f723e */ /* 0x000fe400000000ff */
[----:B------:R-:W-:Y:S02]  /*be80*/  F2FP.F16.F32.PACK_AB R52, R49, R52 ;  /* 0x000000343134723e */ /* 0x000fe400000000ff */
[----:B------:R-:W-:Y:S02]  /*be90*/  F2FP.F16.F32.PACK_AB R40, R37, R40 ;  /* 0x000000282528723e */ /* 0x000fe400000000ff */
[----:B------:R-:W-:-:S02]  /*bea0*/  MOV R20, R18 ;  /* 0x0000001200147202 */ /* 0x000fc40000000f00 */
[----:B--2---:R-:W-:-:S03]  /*beb0*/  MOV R21, R5 ;  /* 0x0000000500157202 */ /* 0x004fc60000000f00 */
[----:B------:R-:W-:-:S03]  /*bec0*/  IMAD.WIDE R4, R231, 0x2, R20 ;  /* 0x00000002e7047825 */ /* 0x000fc600078e0214 */
[C---:B------:R-:W-:Y:S02]  /*bed0*/  IADD3 R59, P6, R4.reuse, 0x20, RZ ;  /* 0x00000020043b7810 */ /* 0x040fe40007fde0ff */
[C---:B------:R-:W-:Y:S02]  /*bee0*/  IADD3 R71, P3, R4.reuse, 0x4000, RZ ;  /* 0x0000400004477810 */ /* 0x040fe40007f7e0ff */
[C---:B------:R-:W-:Y:S01]  /*bef0*/  LOP3.LUT R9, R4.reuse, 0x380, RZ, 0xc0, !PT ;  /* 0x0000038004097812 */ /* 0x040fe200078ec0ff */
[--C-:B------:R-:W-:Y:S01]  /*bf00*/  IMAD.X R27, RZ, RZ, R5.reuse, P6 ;  /* 0x000000ffff1b7224 */ /* 0x100fe200030e0605 */
[C---:B------:R-:W-:Y:S01]  /*bf10*/  IADD3 R63, P5, R4.reuse, 0x40, RZ ;  /* 0x00000040043f7810 */ /* 0x040fe20007fbe0ff */
[--C-:B------:R-:W-:Y:S01]  /*bf20*/  IMAD.X R13, RZ, RZ, R5.reuse, P3 ;  /* 0x000000ffff0d7224 */ /* 0x100fe200018e0605 */
[----:B------:R-:W-:Y:S02]  /*bf30*/  IADD3 R67, P4, R4, 0x60, RZ ;  /* 0x0000006004437810 */ /* 0x000fe40007f9e0ff */
[----:B------:R-:W-:Y:S01]  /*bf40*/  LOP3.LUT R12, R59, 0x380, RZ, 0xc0, !PT ;  /* 0x000003803b0c7812 */ /* 0x000fe200078ec0ff */
[--C-:B------:R-:W-:Y:S01]  /*bf50*/  IMAD.X R25, RZ, RZ, R5.reuse, P5 ;  /* 0x000000ffff197224 */ /* 0x100fe200028e0605 */
[----:B-1----:R-:W-:Y:S01]  /*bf60*/  LOP3.LUT R44, R71, 0x380, RZ, 0xc0, !PT ;  /* 0x00000380472c7812 */ /* 0x002fe200078ec0ff */
[----:B------:R-:W-:Y:S01]  /*bf70*/  IMAD.X R15, RZ, RZ, R5, P4 ;  /* 0x000000ffff0f7224 */ /* 0x000fe200020e0605 */
[----:B------:R-:W-:-:S02]  /*bf80*/  SHF.R.U64 R9, R9, 0x3, RZ ;  /* 0x0000000309097819 */ /* 0x000fc400000012ff */
[----:B------:R-:W-:Y:S02]  /*bf90*/  LOP3.LUT R14, R63, 0x380, RZ, 0xc0, !PT ;  /* 0x000003803f0e7812 */ /* 0x000fe400078ec0ff */
[----:B------:R-:W-:Y:S02]  /*bfa0*/  LOP3.LUT R28, R67, 0x380, RZ, 0xc0, !PT ;  /* 0x00000380431c7812 */ /* 0x000fe400078ec0ff */
[----:B------:R-:W-:Y:S01]  /*bfb0*/  SHF.R.U64 R12, R12, 0x3, RZ ;  /* 0x000000030c0c7819 */ /* 0x000fe200000012ff */
[----:B------:R-:W-:Y:S01]  /*bfc0*/  BAR.SYNC.DEFER_BLOCKING 0x1, 0x100 ;  /* 0x0044000000007b1d */ /* 0x000fe20000010000 */
[C---:B------:R-:W-:Y:S02]  /*bfd0*/  IADD3 R75, P2, R4.reuse, 0x4020, RZ ;  /* 0x00004020044b7810 */ /* 0x040fe40007f5e0ff */
[C---:B------:R-:W-:Y:S02]  /*bfe0*/  IADD3 R79, P1, R4.reuse, 0x4040, RZ ;  /* 0x00004040044f7810 */ /* 0x040fe40007f3e0ff */
[----:B------:R-:W-:Y:S01]  /*bff0*/  IADD3 R62, P0, R4, 0x4060, RZ ;  /* 0x00004060043e7810 */ /* 0x000fe20007f1e0ff */
[----:B------:R-:W-:Y:S01]  /*c000*/  IMAD.X R11, RZ, RZ, R5, P2 ;  /* 0x000000ffff0b7224 */ /* 0x000fe200010e0605 */
[----:B------:R-:W-:-:S02]  /*c010*/  SHF.R.U64 R44, R44, 0x3, RZ ;  /* 0x000000032c2c7819 */ /* 0x000fc400000012ff */
[----:B------:R-:W-:Y:S01]  /*c020*/  LOP3.LUT R4, R9, R4, RZ, 0x3c, !PT ;  /* 0x0000000409047212 */ /* 0x000fe200078e3cff */
[--C-:B------:R-:W-:Y:S01]  /*c030*/  IMAD.X R9, RZ, RZ, R5.reuse, P1 ;  /* 0x000000ffff097224 */ /* 0x100fe200008e0605 */
[----:B------:R-:W-:Y:S01]  /*c040*/  SHF.R.U64 R14, R14, 0x3, RZ ;  /* 0x000000030e0e7819 */ /* 0x000fe200000012ff */
[----:B------:R-:W-:Y:S01]  /*c050*/  IMAD.X R29, RZ, RZ, R5, P0 ;  /* 0x000000ffff1d7224 */ /* 0x000fe200000e0605 */
[----:B------:R-:W-:Y:S02]  /*c060*/  SHF.R.U64 R28, R28, 0x3, RZ ;  /* 0x000000031c1c7819 */ /* 0x000fe400000012ff */
[----:B------:R-:W-:Y:S02]  /*c070*/  LOP3.LUT R26, R12, R59, RZ, 0x3c, !PT ;  /* 0x0000003b0c1a7212 */ /* 0x000fe400078e3cff */
[----:B------:R-:W-:Y:S02]  /*c080*/  LOP3.LUT R12, R44, R71, RZ, 0x3c, !PT ;  /* 0x000000472c0c7212 */ /* 0x000fe400078e3cff */
[----:B------:R-:W-:-:S02]  /*c090*/  MOV R44, R4 ;  /* 0x00000004002c7202 */ /* 0x000fc40000000f00 */
[----:B------:R-:W-:Y:S02]  /*c0a0*/  LOP3.LUT R24, R14, R63, RZ, 0x3c, !PT ;  /* 0x0000003f0e187212 */ /* 0x000fe400078e3cff */
[----:B------:R-:W-:Y:S02]  /*c0b0*/  F2FP.F16.F32.PACK_AB R5, R10, R107 ;  /* 0x0000006b0a05723e */ /* 0x000fe400000000ff */
[----:B------:R-:W-:Y:S02]  /*c0c0*/  LOP3.LUT R14, R28, R67, RZ, 0x3c, !PT ;  /* 0x000000431c0e7212 */ /* 0x000fe400078e3cff */
[----:B------:R-:W-:Y:S02]  /*c0d0*/  LOP3.LUT R10, R75, 0x380, RZ, 0xc0, !PT ;  /* 0x000003804b0a7812 */ /* 0x000fe400078ec0ff */
[----:B------:R-:W-:Y:S02]  /*c0e0*/  LOP3.LUT R28, R79, 0x380, RZ, 0xc0, !PT ;  /* 0x000003804f1c7812 */ /* 0x000fe400078ec0ff */
[----:B------:R-:W-:-:S02]  /*c0f0*/  LOP3.LUT R59, R62, 0x380, RZ, 0xc0, !PT ;  /* 0x000003803e3b7812 */ /* 0x000fc400078ec0ff */
[----:B------:R-:W-:Y:S02]  /*c100*/  SHF.R.U64 R10, R10, 0x3, RZ ;  /* 0x000000030a0a7819 */ /* 0x000fe400000012ff */
[----:B------:R-:W-:Y:S02]  /*c110*/  SHF.R.U64 R28, R28, 0x3, RZ ;  /* 0x000000031c1c7819 */ /* 0x000fe400000012ff */
[----:B------:R-:W-:Y:S02]  /*c120*/  SHF.R.U64 R59, R59, 0x3, RZ ;  /* 0x000000033b3b7819 */ /* 0x000fe400000012ff */
[----:B------:R-:W-:Y:S02]  /*c130*/  LOP3.LUT R10, R10, R75, RZ, 0x3c, !PT ;  /* 0x0000004b0a0a7212 */ /* 0x000fe400078e3cff */
[----:B------:R-:W-:Y:S01]  /*c140*/  F2FP.F16.F32.PACK_AB R4, R106, R109 ;  /* 0x0000006d6a04723e */ /* 0x000fe200000000ff */
[----:B------:R-:W1:Y:S01]  /*c150*/  LDC.64 R74, c[0x0][0xc00] ;  /* 0x00030000ff4a7b82 */ /* 0x000e620000000a00 */
[----:B------:R-:W-:-:S02]  /*c160*/  LOP3.LUT R8, R28, R79, RZ, 0x3c, !PT ;  /* 0x0000004f1c087212 */ /* 0x000fc400078e3cff */
[----:B------:R-:W-:Y:S01]  /*c170*/  LOP3.LUT R28, R59, R62, RZ, 0x3c, !PT ;  /* 0x0000003e3b1c7212 */ /* 0x000fe200078e3cff */
[----:B------:R2:W-:Y:S01]  /*c180*/  STSM.16.M88.4 [R44], R4 ;  /* 0x000000042c007844 */ /* 0x0005e20000000200 */
[----:B------:R-:W-:Y:S02]  /*c190*/  MOV R62, R10 ;  /* 0x0000000a003e7202 */ /* 0x000fe40000000f00 */
[----:B------:R-:W-:Y:S02]  /*c1a0*/  MOV R59, R8 ;  /* 0x00000008003b7202 */ /* 0x000fe40000000f00 */
[----:B------:R-:W-:Y:S02]  /*c1b0*/  MOV R70, R26 ;  /* 0x0000001a00467202 */ /* 0x000fe40000000f00 */
[----:B------:R-:W-:Y:S02]  /*c1c0*/  F2FP.F16.F32.PACK_AB R8, R103, R104 ;  /* 0x000000686708723e */ /* 0x000fe400000000ff */
[----:B------:R-:W-:-:S02]  /*c1d0*/  F2FP.F16.F32.PACK_AB R9, R101, R102 ;  /* 0x000000666509723e */ /* 0x000fc400000000ff */
[----:B------:R-:W-:Y:S02]  /*c1e0*/  F2FP.F16.F32.PACK_AB R10, R99, R100 ;  /* 0x00000064630a723e */ /* 0x000fe400000000ff */
[----:B------:R-:W-:Y:S02]  /*c1f0*/  F2FP.F16.F32.PACK_AB R11, R84, R85 ;  /* 0x00000055540b723e */ /* 0x000fe400000000ff */
[----:B------:R-:W-:Y:S02]  /*c200*/  MOV R67, R24 ;  /* 0x0000001800437202 */ /* 0x000fe40000000f00 */
[----:B------:R-:W-:Y:S01]  /*c210*/  MOV R66, R14 ;  /* 0x0000000e00427202 */ /* 0x000fe20000000f00 */
[----:B------:R-:W-:Y:S01]  /*c220*/  STSM.16.M88.4 [R70], R8 ;  /* 0x0000000846007844 */ /* 0x000fe20000000200 */
[----:B------:R-:W-:Y:S02]  /*c230*/  MOV R63, R12 ;  /* 0x0000000c003f7202 */ /* 0x000fe40000000f00 */
[----:B--2---:R-:W-:-:S02]  /*c240*/  F2FP.F16.F32.PACK_AB R4, R97, R98 ;  /* 0x000000626104723e */ /* 0x004fc400000000ff */
[----:B------:R-:W-:Y:S02]  /*c250*/  F2FP.F16.F32.PACK_AB R5, R76, R81 ;  /* 0x000000514c05723e */ /* 0x000fe400000000ff */
[----:B------:R-:W-:Y:S02]  /*c260*/  F2FP.F16.F32.PACK_AB R6, R95, R96 ;  /* 0x000000605f06723e */ /* 0x000fe400000000ff */
[----:B------:R-:W-:Y:S02]  /*c270*/  F2FP.F16.F32.PACK_AB R7, R72, R77 ;  /* 0x0000004d4807723e */ /* 0x000fe400000000ff */
[----:B------:R-:W-:Y:S02]  /*c280*/  F2FP.F16.F32.PACK_AB R12, R93, R94 ;  /* 0x0000005e5d0c723e */ /* 0x000fe400000000ff */
[----:B------:R-:W-:Y:S01]  /*c290*/  F2FP.F16.F32.PACK_AB R13, R68, R73 ;  /* 0x00000049440d723e */ /* 0x000fe200000000ff */
[----:B------:R2:W-:Y:S01]  /*c2a0*/  STSM.16.M88.4 [R67], R4 ;  /* 0x0000000443007844 */ /* 0x0005e20000000200 */
[----:B------:R-:W-:-:S02]  /*c2b0*/  F2FP.F16.F32.PACK_AB R14, R91, R92 ;  /* 0x0000005c5b0e723e */ /* 0x000fc400000000ff */
[----:B------:R-:W-:Y:S02]  /*c2c0*/  F2FP.F16.F32.PACK_AB R15, R64, R69 ;  /* 0x00000045400f723e */ /* 0x000fe400000000ff */
[----:B------:R-:W-:Y:S02]  /*c2d0*/  MOV R44, R28 ;  /* 0x0000001c002c7202 */ /* 0x000fe40000000f00 */
[----:B------:R-:W-:Y:S01]  /*c2e0*/  F2FP.F16.F32.PACK_AB R24, R89, R90 ;  /* 0x0000005a5918723e */ /* 0x000fe200000000ff */
[----:B------:R3:W-:Y:S01]  /*c2f0*/  STSM.16.M88.4 [R66], R12 ;  /* 0x0000000c42007844 */ /* 0x0007e20000000200 */
[----:B------:R-:W-:Y:S02]  /*c300*/  F2FP.F16.F32.PACK_AB R25, R58, R65 ;  /* 0x000000413a19723e */ /* 0x000fe400000000ff */
[----:B------:R-:W-:Y:S02]  /*c310*/  F2FP.F16.F32.PACK_AB R26, R61, R88 ;  /* 0x000000583d1a723e */ /* 0x000fe400000000ff */
[----:B------:R-:W-:-:S02]  /*c320*/  F2FP.F16.F32.PACK_AB R27, R54, R55 ;  /* 0x00000037361b723e */ /* 0x000fc400000000ff */
[----:B------:R-:W-:Y:S01]  /*c330*/  F2FP.F16.F32.PACK_AB R29, R30, R51 ;  /* 0x000000331e1d723e */ /* 0x000fe200000000ff */
[----:B--2---:R-:W-:Y:S01]  /*c340*/  IMAD.SHL.U32 R5, R23, 0x4, RZ ;  /* 0x0000000417057824 */ /* 0x004fe200078e00ff */
[----:B------:R-:W-:Y:S01]  /*c350*/  F2FP.F16.F32.PACK_AB R28, R57, R60 ;  /* 0x0000003c391c723e */ /* 0x000fe200000000ff */
[----:B------:R3:W-:Y:S01]  /*c360*/  STSM.16.M88.4 [R63], R24 ;  /* 0x000000183f007844 */ /* 0x0007e20000000200 */
[----:B------:R-:W-:Y:S02]  /*c370*/  F2FP.F16.F32.PACK_AB R30, R53, R56 ;  /* 0x00000038351e723e */ /* 0x000fe400000000ff */
[----:B------:R-:W-:Y:S01]  /*c380*/  F2FP.F16.F32.PACK_AB R53, R42, R43 ;  /* 0x0000002b2a35723e */ /* 0x000fe200000000ff */
[----:B------:R-:W2:Y:S01]  /*c390*/  LDC R56, c[0x0][0xbe8] ;  /* 0x0002fa00ff387b82 */ /* 0x000ea20000000800 */
[----:B------:R-:W-:Y:S01]  /*c3a0*/  F2FP.F16.F32.PACK_AB R54, R41, R48 ;  /* 0x000000302936723e */ /* 0x000fe200000000ff */
[----:B------:R3:W-:Y:S01]  /*c3b0*/  STSM.16.M88.4 [R62], R28 ;  /* 0x0000001c3e007844 */ /* 0x0007e20000000200 */
[----:B------:R-:W-:Y:S01]  /*c3c0*/  F2FP.F16.F32.PACK_AB R55, R38, R39 ;  /* 0x000000272637723e */ /* 0x000fe200000000ff */
[----:B------:R-:W-:Y:S01]  /*c3d0*/  IMAD.MOV.U32 R48, RZ, RZ, RZ ;  /* 0x000000ffff307224 */ /* 0x000fe200078e00ff */
[----:B------:R-:W-:-:S02]  /*c3e0*/  F2FP.F16.F32.PACK_AB R41, R34, R35 ;  /* 0x000000232229723e */ /* 0x000fc400000000ff */
[----:B------:R-:W-:Y:S01]  /*c3f0*/  F2FP.F16.F32.PACK_AB R42, R33, R36 ;  /* 0x00000024212a723e */ /* 0x000fe200000000ff */
[----:B------:R3:W-:Y:S01]  /*c400*/  STSM.16.M88.4 [R59], R52 ;  /* 0x000000343b007844 */ /* 0x0007e20000000200 */
[----:B------:R-:W-:Y:S02]  /*c410*/  F2FP.F16.F32.PACK_AB R43, R87, R32 ;  /* 0x00000020572b723e */ /* 0x000fe400000000ff */
[----:B------:R-:W-:Y:S02]  /*c420*/  ISETP.NE.U32.AND P2, PT, RZ, UR4, PT ;  /* 0x00000004ff007c0c */ /* 0x000fe4000bf45070 */
[----:B-1----:R-:W-:Y:S01]  /*c430*/  ISETP.NE.U32.AND P0, PT, R74, RZ, PT ;  /* 0x000000ff4a00720c */ /* 0x002fe20003f05070 */
[----:B------:R3:W-:Y:S01]  /*c440*/  STSM.16.M88.4 [R44], R40 ;  /* 0x000000282c007844 */ /* 0x0007e20000000200 */
[----:B------:R-:W-:Y:S01]  /*c450*/  BAR.SYNC.DEFER_BLOCKING 0x1, 0x100 ;  /* 0x0044000000007b1d */ /* 0x000fe20000010000 */
[----:B------:R-:W-:Y:S02]  /*c460*/  ISETP.NE.AND.EX P2, PT, RZ, UR5, PT, P2 ;  /* 0x00000005ff007c0c */ /* 0x000fe4000bf45320 */
[----:B------:R-:W-:-:S02]  /*c470*/  ISETP.NE.AND.EX P0, PT, R75, RZ, PT, P0 ;  /* 0x000000ff4b00720c */ /* 0x000fc40003f05300 */
[----:B------:R-:W-:Y:S02]  /*c480*/  SHF.L.U64.HI R10, R23, 0x2, R223 ;  /* 0x00000002170a7819 */ /* 0x000fe400000102df */
[----:B------:R-:W-:-:S05]  /*c490*/  IADD3 R6, P1, R5, R74, RZ ;  /* 0x0000004a05067210 */ /* 0x000fca0007f3e0ff */
[C---:B------:R-:W-:Y:S02]  /*c4a0*/  IMAD.X R7, R10.reuse, 0x1, R75, P1 ;  /* 0x000000010a077824 */ /* 0x040fe400008e064b */
[----:B------:R-:W-:Y:S01]  /*c4b0*/  @P2 IADD3 R4, P3, R5, UR4, RZ ;  /* 0x0000000405042c10 */ /* 0x000fe2000ff7e0ff */
[----:B------:R-:W-:Y:S02]  /*c4c0*/  ULDC UR4, c[0x0][0xa88] ;  /* 0x0002a20000047ab9 */ /* 0x000fe40000000800 */
[----:B------:R-:W-:Y:S01]  /*c4d0*/  IMAD.U32 R9, RZ, RZ, UR4 ;  /* 0x00000004ff097e24 */ /* 0x000fe2000f8e00ff */
[----:B------:R-:W-:Y:S01]  /*c4e0*/  @P2 IADD3.X R5, R10, UR5, RZ, P3, !PT ;  /* 0x000000050a052c10 */ /* 0x000fe20009ffe4ff */
[----:B------:R3:W5:Y:S01]  /*c4f0*/  @P0 LDG.E R48, desc[UR60][R6.64] ;  /* 0x0000003c06300981 */ /* 0x000762000c1e1900 */
[----:B--2---:R-:W-:-:S03]  /*c500*/  ISETP.NE.AND P1, PT, R56, 0x1, PT ;  /* 0x000000013800780c */ /* 0x004fc60003f25270 */
[----:B------:R3:W5:Y:S10]  /*c510*/  @P2 LDG.E R9, desc[UR60][R4.64] ;  /* 0x0000003c04092981 */ /* 0x000774000c1e1900 */
[----:B------:R-:W1:Y:S08]  /*c520*/  @P1 LDC R8, c[0x0][0xbec] ;  /* 0x0002fb00ff081b82 */ /* 0x000e700000000800 */
[----:B------:R-:W2:Y:S01]  /*c530*/  @P1 LDC R11, c[0x0][0xbf0] ;  /* 0x0002fc00ff0b1b82 */ /* 0x000ea20000000800 */
[----:B---3--:R-:W-:Y:S05]  /*c540*/  @P2 BRA `(.L_x_386) ;  /* 0x0000000000102947 */ /* 0x008fea0003800000 */
[----:B------:R-:W-:Y:S05]  /*c550*/  @!P0 BRA `(.L_x_386) ;  /* 0x00000000000c8947 */ /* 0x000fea0003800000 */
[----:B------:R-:W3:Y:S04]  /*c560*/  LDG.E R4, desc[UR60][R6.64] ;  /* 0x0000003c06047981 */ /* 0x000ee8000c1e1900 */
[----:B-----5:R-:W3:Y:S02]  /*c570*/  LDG.E R9, desc[UR60][R6.64+0x4] ;  /* 0x0000043c06097981 */ /* 0x020ee4000c1e1900 */
[----:B---3--:R-:W-:-:S07]  /*c580*/  IMAD.IADD R9, R9, 0x1, -R4 ;  /* 0x0000000109097824 */ /* 0x008fce00078e0a04 */
.L_x_386:
[----:B------:R-:W-:Y:S01]  /*c590*/  SHF.R.S32.HI R44, RZ, 0x1f, R221 ;  /* 0x0000001fff2c7819 */ /* 0x000fe200000114dd */
[C---:B------:R-:W-:Y:S01]  /*c5a0*/  IMAD R15, R222.reuse, 0x80, R230 ;  /* 0x00000080de0f7824 */ /* 0x040fe200078e02e6 */
[----:B------:R-:W-:Y:S01]  /*c5b0*/  ULDC.64 UR4, c[0x0][0xb90] ;  /* 0x0002e40000047ab9 */ /* 0x000fe20000000a00 */
[----:B-----5:R-:W-:Y:S01]  /*c5c0*/  SHF.R.S32.HI R49, RZ, 0x1f, R48 ;  /* 0x0000001fff317819 */ /* 0x020fe20000011430 */
[----:B------:R-:W-:Y:S01]  /*c5d0*/  IMAD R24, R222, 0x80, R228 ;  /* 0x00000080de187824 */ /* 0x000fe200078e02e4 */
[----:B------:R-:W-:Y:S01]  /*c5e0*/  SEL R223, R223, RZ, !P0 ;  /* 0x000000ffdfdf7207 */ /* 0x000fe20004000000 */
[----:B------:R-:W-:Y:S01]  /*c5f0*/  IMAD R4, R44, UR4, RZ ;  /* 0x000000042c047c24 */ /* 0x000fe2000f8e02ff */
[----:B------:R-:W-:Y:S01]  /*c600*/  SEL R55, R23, RZ, !P0 ;  /* 0x000000ff17377207 */ /* 0x000fe20004000000 */
[----:B-1----:R-:W-:-:S04]  /*c610*/  @P1 IMAD.HI.U32 R6, R15, R8, RZ ;  /* 0x000000080f061227 */ /* 0x002fc800078e00ff */
[----:B------:R-:W-:Y:S01]  /*c620*/  IMAD.MOV.U32 R7, RZ, RZ, R15 ;  /* 0x000000ffff077224 */ /* 0x000fe200078e000f */
[----:B--2---:R-:W-:Y:S01]  /*c630*/  @P1 SHF.R.U32.HI R7, RZ, R11, R6 ;  /* 0x0000000bff071219 */ /* 0x004fe20000011606 */
[C---:B------:R-:W-:Y:S02]  /*c640*/  IMAD R13, R221.reuse, UR5, R4 ;  /* 0x00000005dd0d7c24 */ /* 0x040fe4000f8e0204 */
[----:B------:R-:W-:Y:S01]  /*c650*/  IMAD.WIDE.U32 R4, R221, UR4, R48 ;  /* 0x00000004dd047c25 */ /* 0x000fe2000f8e0030 */
[----:B------:R-:W-:-:S03]  /*c660*/  ULDC.64 UR4, c[0x0][0xb98] ;  /* 0x0002e60000047ab9 */ /* 0x000fc60000000a00 */
[----:B------:R-:W-:Y:S02]  /*c670*/  IMAD R11, R224, 0x40, R17 ;  /* 0x00000040e00b7824 */ /* 0x000fe400078e0211 */
[----:B------:R-:W-:Y:S02]  /*c680*/  IMAD.IADD R5, R5, 0x1, R13 ;  /* 0x0000000105057824 */ /* 0x000fe400078e020d */
[----:B------:R-:W-:Y:S02]  /*c690*/  IMAD.MOV R13, RZ, RZ, -R7 ;  /* 0x000000ffff0d7224 */ /* 0x000fe400078e0a07 */
[----:B------:R-:W-:-:S04]  /*c6a0*/  IMAD.WIDE R20, R11, 0x2, R20 ;  /* 0x000000020b147825 */ /* 0x000fc800078e0214 */
[----:B------:R-:W-:Y:S01]  /*c6b0*/  IMAD R6, R223, UR4, RZ ;  /* 0x00000004df067c24 */ /* 0x000fe2000f8e02ff */
[C---:B------:R-:W-:Y:S01]  /*c6c0*/  IADD3 R23, P0, R20.reuse, 0x1000, RZ ;  /* 0x0000100014177810 */ /* 0x040fe20007f1e0ff */
[----:B------:R-:W-:Y:S01]  /*c6d0*/  IMAD.WIDE.U32 R4, R55, UR4, R4 ;  /* 0x0000000437047c25 */ /* 0x000fe2000f8e0004 */
[----:B------:R-:W-:Y:S02]  /*c6e0*/  IADD3 R41, P6, R20, 0x4000, RZ ;  /* 0x0000400014297810 */ /* 0x000fe40007fde0ff */
[----:B------:R-:W-:Y:S01]  /*c6f0*/  LOP3.LUT R12, R23, 0x380, RZ, 0xc0, !PT ;  /* 0x00000380170c7812 */ /* 0x000fe200078ec0ff */
[----:B------:R-:W-:Y:S01]  /*c700*/  IMAD R11, R56, R13, R15 ;  /* 0x0000000d380b7224 */ /* 0x000fe200078e020f */
[----:B------:R-:W-:Y:S01]  /*c710*/  SHF.R.S32.HI R13, RZ, 0x1f, R7 ;  /* 0x0000001fff0d7819 */ /* 0x000fe20000011407 */
[----:B------:R-:W-:Y:S01]  /*c720*/  IMAD R8, R55, UR5, R6 ;  /* 0x0000000537087c24 */ /* 0x000fe2000f8e0206 */
[----:B------:R-:W-:Y:S01]  /*c730*/  IADD3 R4, P2, R7, R4, RZ ;  /* 0x0000000407047210 */ /* 0x000fe20007f5e0ff */
[----:B------:R-:W-:Y:S01]  /*c740*/  ULDC.64 UR4, c[0x0][0xb88] ;  /* 0x0002e20000047ab9 */ /* 0x000fe20000000a00 */
[----:B------:R-:W-:Y:S01]  /*c750*/  SHF.R.S32.HI R6, RZ, 0x1f, R11 ;  /* 0x0000001fff067819 */ /* 0x000fe2000001140b */
[----:B------:R-:W-:Y:S01]  /*c760*/  IMAD R57, R9, R56, RZ ;  /* 0x0000003809397224 */ /* 0x000fe200078e02ff */
[----:B------:R-:W-:-:S02]  /*c770*/  IADD3.X R5, R13, R5, R8, P2, !PT ;  /* 0x000000050d057210 */ /* 0x000fc400017fe408 */
[----:B------:R-:W-:Y:S01]  /*c780*/  IADD3 R15, P3, R20, 0x2000, RZ ;  /* 0x00002000140f7810 */ /* 0x000fe20007f7e0ff */
[----:B------:R-:W-:Y:S01]  /*c790*/  IMAD R8, R6, UR4, RZ ;  /* 0x0000000406087c24 */ /* 0x000fe2000f8e02ff */
[----:B------:R-:W-:Y:S01]  /*c7a0*/  SHF.R.U64 R12, R12, 0x3, RZ ;  /* 0x000000030c0c7819 */ /* 0x000fe200000012ff */
[----:B------:R-:W-:Y:S01]  /*c7b0*/  IMAD.WIDE.U32 R4, R11, UR4, R4 ;  /* 0x000000040b047c25 */ /* 0x000fe2000f8e0004 */
[----:B------:R-:W-:Y:S02]  /*c7c0*/  LOP3.LUT R7, R15, 0x380, RZ, 0xc0, !PT ;  /* 0x000003800f077812 */ /* 0x000fe400078ec0ff */
[----:B------:R-:W-:Y:S01]  /*c7d0*/  IADD3 R37, P5, R20, 0x5000, RZ ;  /* 0x0000500014257810 */ /* 0x000fe20007fbe0ff */
[----:B------:R-:W-:Y:S01]  /*c7e0*/  IMAD R13, R11, UR5, R8 ;  /* 0x000000050b0d7c24 */ /* 0x000fe2000f8e0208 */
[----:B------:R-:W-:Y:S01]  /*c7f0*/  ULDC.64 UR4, c[0x0][0xb50] ;  /* 0x0002d40000047ab9 */ /* 0x000fe20000000a00 */
[----:B------:R-:W-:Y:S02]  /*c800*/  SHF.R.U64 R6, R7, 0x3, RZ ;  /* 0x0000000307067819 */ /* 0x000fe400000012ff */
[----:B------:R-:W-:Y:S01]  /*c810*/  IMAD.IADD R5, R5, 0x1, R13 ;  /* 0x0000000105057824 */ /* 0x000fe200078e020d */
[----:B------:R-:W-:Y:S01]  /*c820*/  LEA R10, P4, R4, UR4, 0x2 ;  /* 0x00000004040a7c11 */ /* 0x000fe2000f8810ff */
[----:B------:R-:W-:Y:S01]  /*c830*/  IMAD.X R13, RZ, RZ, R21, P0 ;  /* 0x000000ffff0d7224 */ /* 0x000fe200000e0615 */
[----:B------:R-:W-:-:S02]  /*c840*/  IADD3 R7, P2, R20, 0x3000, RZ ;  /* 0x0000300014077810 */ /* 0x000fc40007f5e0ff */
[----:B------:R-:W-:Y:S01]  /*c850*/  LEA.HI.X R14, R4, UR5, R5, 0x2, P4 ;  /* 0x00000005040e7c11 */ /* 0x000fe2000a0f1405 */
[----:B------:R-:W-:Y:S01]  /*c860*/  SHFL.IDX PT, R50, R10, RZ, 0x1c1f ;  /* 0x001c1fff0a327589 */ /* 0x000fe200000e0000 */
[----:B------:R-:W-:Y:S01]  /*c870*/  LOP3.LUT P0, RZ, R226, 0x3, RZ, 0xc0, !PT ;  /* 0x00000003e2ff7812 */ /* 0x000fe2000780c0ff */
[C---:B------:R-:W-:Y:S01]  /*c880*/  VIADD R4, R24.reuse, 0x8 ;  /* 0x0000000818047836 */ /* 0x040fe20000000000 */
[----:B------:R-:W-:Y:S01]  /*c890*/  LOP3.LUT R8, R7, 0x380, RZ, 0xc0, !PT ;  /* 0x0000038007087812 */ /* 0x000fe200078ec0ff */
[----:B------:R-:W1:Y:S01]  /*c8a0*/  SHFL.IDX PT, R51, R14, RZ, 0x1c1f ;  /* 0x001c1fff0e337589 */ /* 0x000e6200000e0000 */
[----:B------:R-:W-:Y:S01]  /*c8b0*/  IMAD.X R9, RZ, RZ, R21, P2 ;  /* 0x000000ffff097224 */ /* 0x000fe200010e0615 */
[-C--:B------:R-:W-:Y:S01]  /*c8c0*/  ISETP.GE.OR P2, PT, R24, R57.reuse, P0 ;  /* 0x000000391800720c */ /* 0x080fe20000746670 */
[----:B------:R-:W-:Y:S01]  /*c8d0*/  ULDC.64 UR4, c[0x0][0xaa0] ;  /* 0x0002a80000047ab9 */ /* 0x000fe20000000a00 */
[----:B------:R-:W-:Y:S01]  /*c8e0*/  SHFL.IDX PT, R52, R10, 0x1, 0x1c1f ;  /* 0x003c1f000a347f89 */ /* 0x000fe200000e0000 */
[----:B------:R-:W-:-:S02]  /*c8f0*/  ISETP.GE.OR P0, PT, R4, R57, P0 ;  /* 0x000000390400720c */ /* 0x000fc40000706670 */
[C---:B------:R-:W-:Y:S01]  /*c900*/  IADD3 R33, P4, R20.reuse, 0x6000, RZ ;  /* 0x0000600014217810 */ /* 0x040fe20007f9e0ff */
[----:B------:R-:W2:Y:S01]  /*c910*/  SHFL.IDX PT, R53, R14, 0x1, 0x1c1f ;  /* 0x003c1f000e357f89 */ /* 0x000ea200000e0000 */
[----:B------:R-:W-:Y:S02]  /*c920*/  LOP3.LUT R11, R20, 0x380, RZ, 0xc0, !PT ;  /* 0x00000380140b7812 */ /* 0x000fe400078ec0ff */
[----:B------:R-:W-:Y:S02]  /*c930*/  SHF.R.U64 R8, R8, 0x3, RZ ;  /* 0x0000000308087819 */ /* 0x000fe400000012ff */
[----:B------:R-:W-:Y:S02]  /*c940*/  LOP3.LUT R12, R12, R23, RZ, 0x3c, !PT ;  /* 0x000000170c0c7212 */ /* 0x000fe400078e3cff */
[----:B------:R-:W3:Y:S01]  /*c950*/  @P1 LDC R23, c[0x0][0xbec] ;  /* 0x0002fb00ff171b82 */ /* 0x000ee20000000800 */
[----:B------:R-:W-:Y:S02]  /*c960*/  LOP3.LUT R40, R41, 0x380, RZ, 0xc0, !PT ;  /* 0x0000038029287812 */ /* 0x000fe400078ec0ff */
[----:B------:R-:W-:-:S02]  /*c970*/  LOP3.LUT R36, R37, 0x380, RZ, 0xc0, !PT ;  /* 0x0000038025247812 */ /* 0x000fc400078ec0ff */
[----:B------:R-:W-:Y:S02]  /*c980*/  LOP3.LUT R32, R33, 0x380, RZ, 0xc0, !PT ;  /* 0x0000038021207812 */ /* 0x000fe400078ec0ff */
[----:B------:R-:W-:Y:S02]  /*c990*/  SHF.R.U64 R11, R11, 0x3, RZ ;  /* 0x000000030b0b7819 */ /* 0x000fe400000012ff */
[----:B------:R-:W-:Y:S01]  /*c9a0*/  LOP3.LUT R8, R8, R7, RZ, 0x3c, !PT ;  /* 0x0000000708087212 */ /* 0x000fe200078e3cff */
[----:B-1----:R-:W-:Y:S01]  /*c9b0*/  @!P2 ST.E desc[UR60][R50.64], R0 ;  /* 0x000000003200a985 */ /* 0x002fe2000c10193c */
[--C-:B------:R-:W-:Y:S01]  /*c9c0*/  IMAD.X R7, RZ, RZ, R21.reuse, P3 ;  /* 0x000000ffff077224 */ /* 0x100fe200018e0615 */
[----:B------:R-:W-:Y:S02]  /*c9d0*/  IADD3 R5, P3, R20, 0x7000, RZ ;  /* 0x0000700014057810 */ /* 0x000fe40007f7e0ff */
[----:B------:R-:W-:Y:S02]  /*c9e0*/  SHF.R.U64 R40, R40, 0x3, RZ ;  /* 0x0000000328287819 */ /* 0x000fe400000012ff */
[----:B------:R-:W-:Y:S01]  /*c9f0*/  SHF.R.U64 R36, R36, 0x3, RZ ;  /* 0x0000000324247819 */ /* 0x000fe200000012ff */
[----:B--2---:R1:W-:Y:S01]  /*ca00*/  @!P0 ST.E desc[UR60][R52.64], R3 ;  /* 0x0000000334008985 */ /* 0x0043e2000c10193c */
[----:B------:R-:W-:Y:S01]  /*ca10*/  SHF.R.U64 R32, R32, 0x3, RZ ;  /* 0x0000000320207819 */ /* 0x000fe200000012ff */
[----:B------:R-:W-:Y:S01]  /*ca20*/  IMAD.X R29, RZ, RZ, R21, P3 ;  /* 0x000000ffff1d7224 */ /* 0x000fe200018e0615 */
[----:B------:R-:W-:-:S02]  /*ca30*/  LOP3.LUT R20, R11, R20, RZ, 0x3c, !PT ;  /* 0x000000140b147212 */ /* 0x000fc400078e3cff */
[----:B------:R-:W-:Y:S01]  /*ca40*/  LOP3.LUT R40, R40, R41, RZ, 0x3c, !PT ;  /* 0x0000002928287212 */ /* 0x000fe200078e3cff */
[--C-:B------:R-:W-:Y:S01]  /*ca50*/  IMAD.X R41, RZ, RZ, R21.reuse, P6 ;  /* 0x000000ffff297224 */ /* 0x100fe200030e0615 */
[----:B------:R-:W-:Y:S01]  /*ca60*/  LOP3.LUT R36, R36, R37, RZ, 0x3c, !PT ;  /* 0x0000002524247212 */ /* 0x000fe200078e3cff */
[--C-:B------:R-:W-:Y:S01]  /*ca70*/  IMAD.X R37, RZ, RZ, R21.reuse, P5 ;  /* 0x000000ffff257224 */ /* 0x100fe200028e0615 */
[----:B------:R-:W-:Y:S01]  /*ca80*/  LOP3.LUT R32, R32, R33, RZ, 0x3c, !PT ;  /* 0x0000002120207212 */ /* 0x000fe200078e3cff */
[----:B------:R-:W-:Y:S01]  /*ca90*/  IMAD.X R33, RZ, RZ, R21, P4 ;  /* 0x000000ffff217224 */ /* 0x000fe200020e0615 */
[----:B------:R2:W5:Y:S01]  /*caa0*/  LD.E.128 R24, desc[UR60][R20.64] ;  /* 0x0000003c14187980 */ /* 0x000562000c101d00 */
[----:B-1----:R-:W-:Y:S01]  /*cab0*/  IMAD R3, R49, UR4, RZ ;  /* 0x0000000431037c24 */ /* 0x002fe2000f8e02ff */
[----:B------:R-:W-:Y:S01]  /*cac0*/  LOP3.LUT R4, R5, 0x380, RZ, 0xc0, !PT ;  /* 0x0000038005047812 */ /* 0x000fe200078ec0ff */
[----:B------:R-:W1:Y:S01]  /*cad0*/  @P1 LDC R49, c[0x0][0xbf0] ;  /* 0x0002fc00ff311b82 */ /* 0x000e620000000800 */
[----:B------:R-:W-:Y:S01]  /*cae0*/  LOP3.LUT R6, R6, R15, RZ, 0x3c, !PT ;  /* 0x0000000f06067212 */ /* 0x000fe200078e3cff */
[----:B------:R-:W-:Y:S01]  /*caf0*/  IMAD R3, R48, UR5, R3 ;  /* 0x0000000530037c24 */ /* 0x000fe2000f8e0203 */
[----:B------:R-:W-:Y:S01]  /*cb00*/  SHF.R.U64 R4, R4, 0x3, RZ ;  /* 0x0000000304047819 */ /* 0x000fe200000012ff */
[----:B------:R-:W5:Y:S01]  /*cb10*/  LD.E.128 R12, desc[UR60][R12.64] ;  /* 0x0000003c0c0c7980 */ /* 0x000f62000c101d00 */
[----:B--2---:R-:W-:Y:S01]  /*cb20*/  IMAD.WIDE.U32 R20, R48, UR4, RZ ;  /* 0x0000000430147c25 */ /* 0x004fe2000f8e00ff */
[----:B------:R-:W-:Y:S01]  /*cb30*/  ULDC.64 UR4, c[0x0][0xae8] ;  /* 0x0002ba0000047ab9 */ /* 0x000fe20000000a00 */
[----:B------:R-:W-:Y:S01]  /*cb40*/  LOP3.LUT R28, R4, R5, RZ, 0x3c, !PT ;  /* 0x00000005041c7212 */ /* 0x000fe200078e3cff */
[----:B------:R-:W5:Y:S01]  /*cb50*/  LD.E.128 R8, desc[UR60][R8.64] ;  /* 0x0000003c08087980 */ /* 0x000f62000c101d00 */
[----:B------:R-:W-:-:S02]  /*cb60*/  IMAD.IADD R21, R21, 0x1, R3 ;  /* 0x0000000115157824 */ /* 0x000fc400078e0203 */
[----:B------:R-:W-:Y:S01]  /*cb70*/  IMAD R3, R220, 0x20, R224 ;  /* 0x00000020dc037824 */ /* 0x000fe200078e02e0 */
[----:B------:R-:W5:Y:S01]  /*cb80*/  LD.E.128 R4, desc[UR60][R6.64] ;  /* 0x0000003c06047980 */ /* 0x000f62000c101d00 */
[----:B------:R-:W-:Y:S02]  /*cb90*/  IMAD R0, R44, UR4, RZ ;  /* 0x000000042c007c24 */ /* 0x000fe4000f8e02ff */
[----:B------:R-:W-:Y:S01]  /*cba0*/  IMAD R44, R222, 0x80, R3 ;  /* 0x00000080de2c7824 */ /* 0x000fe200078e0203 */
[----:B------:R-:W5:Y:S01]  /*cbb0*/  LD.E.128 R40, desc[UR60][R40.64] ;  /* 0x0000003c28287980 */ /* 0x000f62000c101d00 */
[C---:B------:R-:W-:Y:S02]  /*cbc0*/  IMAD R3, R221.reuse, UR5, R0 ;  /* 0x00000005dd037c24 */ /* 0x040fe4000f8e0200 */
[----:B------:R-:W-:Y:S01]  /*cbd0*/  IMAD.WIDE.U32 R20, R221, UR4, R20 ;  /* 0x00000004dd147c25 */ /* 0x000fe2000f8e0014 */
[----:B------:R-:W-:Y:S01]  /*cbe0*/  ULDC.64 UR4, c[0x0][0xaf0] ;  /* 0x0002bc0000047ab9 */ /* 0x000fe20000000a00 */
[----:B------:R-:W5:Y:S02]  /*cbf0*/  LD.E.128 R36, desc[UR60][R36.64] ;  /* 0x0000003c24247980 */ /* 0x000f64000c101d00 */
[----:B---3--:R-:W-:-:S02]  /*cc00*/  @P1 IMAD.HI.U32 R0, R44, R23, RZ ;  /* 0x000000172c001227 */ /* 0x008fc400078e00ff */
[----:B------:R-:W5:Y:S02]  /*cc10*/  LD.E.128 R32, desc[UR60][R32.64] ;  /* 0x0000003c20207980 */ /* 0x000f64000c101d00 */
[----:B------:R-:W-:Y:S02]  /*cc20*/  IMAD.IADD R21, R21, 0x1, R3 ;  /* 0x0000000115157824 */ /* 0x000fe400078e0203 */
[----:B------:R-:W-:Y:S01]  /*cc30*/  IMAD.MOV.U32 R3, RZ, RZ, R44 ;  /* 0x000000ffff037224 */ /* 0x000fe200078e002c */
[----:B-1----:R-:W-:Y:S01]  /*cc40*/  @P1 SHF.R.U32.HI R3, RZ, R49, R0 ;  /* 0x00000031ff031219 */ /* 0x002fe20000011600 */
[----:B------:R-:W-:Y:S01]  /*cc50*/  IMAD R23, R223, UR4, RZ ;  /* 0x00000004df177c24 */ /* 0x000fe2000f8e02ff */
[----:B------:R-:W5:Y:S01]  /*cc60*/  LD.E.128 R28, desc[UR60][R28.64] ;  /* 0x0000003c1c1c7980 */ /* 0x000f62000c101d00 */
[C---:B------:R-:W-:Y:S01]  /*cc70*/  IMAD.WIDE.U32 R20, R55.reuse, UR4, R20 ;  /* 0x0000000437147c25 */ /* 0x040fe2000f8e0014 */
[----:B------:R-:W-:Y:S01]  /*cc80*/  SHF.R.S32.HI R0, RZ, 0x1f, R3 ;  /* 0x0000001fff007819 */ /* 0x000fe20000011403 */
[----:B------:R-:W-:Y:S01]  /*cc90*/  @!PT LDS RZ, [RZ] ;  /* 0x00000000fffff984 */ /* 0x000fe20000000800 */
[----:B------:R-:W-:Y:S01]  /*cca0*/  @!PT LDS RZ, [RZ] ;  /* 0x00000000fffff984 */ /* 0x000fe20000000800 */
[----:B------:R-:W-:Y:S01]  /*ccb0*/  @!PT LDS RZ, [RZ] ;  /* 0x00000000fffff984 */ /* 0x000fe20000000800 */
[----:B------:R-:W-:Y:S01]  /*ccc0*/  @!PT LDS RZ, [RZ] ;  /* 0x00000000fffff984 */ /* 0x000fe20000000800 */
[----:B------:R1:W-:Y:S06]  /*ccd0*/  MEMBAR.ALL.CTA ;  /* 0x0000000000007992 */ /* 0x0003ec0000008000 */
[----:B-1----:R-:W1:Y:S01]  /*cce0*/  FENCE.VIEW.ASYNC.S ;  /* 0x00000000000073c6 */ /* 0x002e620000000000 */
[----:B------:R-:W-:Y:S01]  /*ccf0*/  IMAD R23, R55, UR5, R23 ;  /* 0x0000000537177c24 */ /* 0x000fe2000f8e0217 */
[----:B------:R-:W-:Y:S01]  /*cd00*/  ULDC.64 UR4, c[0x0][0xae0] ;  /* 0x0002b80000047ab9 */ /* 0x000fe20000000a00 */
[----:B------:R-:W-:-:S02]  /*cd10*/  IMAD.MOV R49, RZ, RZ, -R3 ;  /* 0x000000ffff317224 */ /* 0x000fc400078e0a03 */
[----:B------:R-:W-:Y:S02]  /*cd20*/  IMAD.IADD R21, R21, 0x1, R23 ;  /* 0x0000000115157824 */ /* 0x000fe400078e0217 */
[----:B------:R-:W-:Y:S02]  /*cd30*/  IMAD R0, R0, UR4, RZ ;  /* 0x0000000400007c24 */ /* 0x000fe4000f8e02ff */
[----:B------:R-:W-:Y:S02]  /*cd40*/  IMAD R23, R56, R49, R44 ;  /* 0x0000003138177224 */ /* 0x000fe400078e022c */
[C---:B------:R-:W-:Y:S02]  /*cd50*/  IMAD R49, R3.reuse, UR5, R0 ;  /* 0x0000000503317c24 */ /* 0x040fe4000f8e0200 */
[----:B------:R-:W-:Y:S01]  /*cd60*/  IMAD.WIDE.U32 R20, R3, UR4, R20 ;  /* 0x0000000403147c25 */ /* 0x000fe2000f8e0014 */
[----:B------:R-:W-:Y:S01]  /*cd70*/  SHF.R.S32.HI R0, RZ, 0x1f, R23 ;  /* 0x0000001fff007819 */ /* 0x000fe20000011417 */
[----:B------:R-:W-:-:S02]  /*cd80*/  ULDC.64 UR4, c[0x0][0xad8] ;  /* 0x0002b60000047ab9 */ /* 0x000fc40000000a00 */
[----:B------:R-:W-:Y:S02]  /*cd90*/  IMAD.IADD R21, R21, 0x1, R49 ;  /* 0x0000000115157824 */ /* 0x000fe400078e0231 */
[----:B------:R-:W-:Y:S02]  /*cda0*/  IMAD R44, R0, UR4, RZ ;  /* 0x00000004002c7c24 */ /* 0x000fe4000f8e02ff */
[----:B------:R-:W-:Y:S02]  /*cdb0*/  IMAD R50, R222, 0x80, R224 ;  /* 0x00000080de327824 */ /* 0x000fe400078e02e0 */
[C---:B------:R-:W-:Y:S02]  /*cdc0*/  IMAD R3, R23.reuse, UR5, R44 ;  /* 0x0000000517037c24 */ /* 0x040fe4000f8e022c */
[----:B------:R-:W-:Y:S01]  /*cdd0*/  IMAD.WIDE.U32 R20, R23, UR4, R20 ;  /* 0x0000000417147c25 */ /* 0x000fe2000f8e0014 */
[----:B------:R-:W-:Y:S01]  /*cde0*/  ISETP.GE.AND P2, PT, R50, R57, PT ;  /* 0x000000393200720c */ /* 0x000fe20003f46270 */
[----:B------:R-:W-:-:S02]  /*cdf0*/  ULDC.64 UR4, c[0x0][0xa80] ;  /* 0x0002a00000047ab9 */ /* 0x000fc40000000a00 */
[----:B------:R-:W-:Y:S01]  /*ce00*/  VIADD R0, R50, 0x20 ;  /* 0x0000002032007836 */ /* 0x000fe20000000000 */
[----:B------:R-:W-:Y:S01]  /*ce10*/  LEA R23, P3, R20, UR4, 0x1 ;  /* 0x0000000414177c11 */ /* 0x000fe2000f8608ff */
[----:B------:R-:W-:Y:S02]  /*ce20*/  IMAD.IADD R3, R21, 0x1, R3 ;  /* 0x0000000115037824 */ /* 0x000fe400078e0203 */
[----:B0-----:R-:W-:Y:S01]  /*ce30*/  VIADD R18, R18, 0x34820 ;  /* 0x0003482012127836 */ /* 0x001fe20000000000 */
[-C--:B------:R-:W-:Y:S01]  /*ce40*/  ISETP.GE.AND P0, PT, R0, R57.reuse, PT ;  /* 0x000000390000720c */ /* 0x080fe20003f06270 */
[----:B------:R-:W-:Y:S01]  /*ce50*/  VIADD R0, R50, 0x40 ;  /* 0x0000004032007836 */ /* 0x000fe20000000000 */
[----:B------:R-:W-:Y:S02]  /*ce60*/  LEA.HI.X R3, R20, UR5, R3, 0x1, P3 ;  /* 0x0000000514037c11 */ /* 0x000fe400098f0c03 */
[----:B------:R-:W-:Y:S01]  /*ce70*/  PRMT R18, RZ, 0x654, R18 ;  /* 0x00000654ff127816 */ /* 0x000fe20000000012 */
[----:B-1----:R0:W1:Y:S01]  /*ce80*/  SHFL.IDX PT, R48, R23, RZ, 0x181f ;  /* 0x00181fff17307589 */ /* 0x00206200000e0000 */
[----:B------:R-:W-:Y:S01]  /*ce90*/  ISETP.GE.AND P1, PT, R0, R57, PT ;  /* 0x000000390000720c */ /* 0x000fe20003f26270 */
[----:B------:R-:W-:Y:S01]  /*cea0*/  BSSY B1, `(.L_x_387) ;  /* 0x000000d000017945 */ /* 0x000fe20003800000 */
[----:B------:R0:W-:Y:S01]  /*ceb0*/  SYNCS.ARRIVE.TRANS64.RED.A1T0 RZ, [R18+URZ], RZ ;  /* 0x000000ff12ff79a7 */ /* 0x0001e2000810043f */
[----:B------:R0:W2:Y:S02]  /*cec0*/  SHFL.IDX PT, R0, R3, RZ, 0x181f ;  /* 0x00181fff03007589 */ /* 0x0000a400000e0000 */
[----:B------:R-:W-:Y:S08]  /*ced0*/  @P2 BRA `(.L_x_388) ;  /* 0x0000000000242947 */ /* 0x000ff00003800000 */
[----:B------:R-:W-:Y:S02]  /*cee0*/  ULDC UR4, c[0x0][0xac8] ;  /* 0x0002b20000047ab9 */ /* 0x000fe40000000800 */
[----:B------:R-:W-:Y:S02]  /*cef0*/  ISETP.GE.AND P2, PT, R17, UR4, PT ;  /* 0x0000000411007c0c */ /* 0x000fe4000bf46270 */
[----:B------:R-:W-:-:S11]  /*cf00*/  ISETP.GE.AND P3, PT, R22, UR4, PT ;  /* 0x0000000416007c0c */ /* 0x000fd6000bf66270 */
[CC--:B-1----:R-:W-:Y:S02]  /*cf10*/  @!P2 LEA R20, P4, R17.reuse, R48.reuse, 0x1 ;  /* 0x000000301114a211 */ /* 0x0c2fe400078808ff */
[C---:B------:R-:W-:Y:S02]  /*cf20*/  @!P3 LEA R48, P5, R22.reuse, R48, 0x1 ;  /* 0x000000301630b211 */ /* 0x040fe400078a08ff */
[-C--:B--2---:R-:W-:Y:S02]  /*cf30*/  @!P2 LEA.HI.X R21, R17, R0.reuse, R233, 0x1, P4 ;  /* 0x000000001115a211 */ /* 0x084fe400020f0ce9 */
[----:B------:R-:W-:-:S03]  /*cf40*/  @!P3 LEA.HI.X R49, R22, R0, R232, 0x1, P5 ;  /* 0x000000001631b211 */ /* 0x000fc600028f0ce8 */
[----:B-----5:R3:W-:Y:S04]  /*cf50*/  @!P2 ST.E.128 desc[UR60][R20.64], R24 ;  /* 0x000000181400a985 */ /* 0x0207e8000c101d3c */
[----:B------:R3:W-:Y:S02]  /*cf60*/  @!P3 ST.E.128 desc[UR60][R48.64], R40 ;  /* 0x000000283000b985 */ /* 0x0007e4000c101d3c */
.L_x_388:
[----:B------:R-:W-:Y:S05]  /*cf70*/  BSYNC B1 ;  /* 0x0000000000017941 */ /* 0x000fea0003800000 */
.L_x_387:
[----:B--2---:R2:W4:Y:S01]  /*cf80*/  SHFL.IDX PT, R0, R3, 0x1, 0x181f ;  /* 0x00381f0003007f89 */ /* 0x00452200000e0000 */
[----:B------:R-:W-:Y:S03]  /*cf90*/  BSSY B1, `(.L_x_389) ;  /* 0x000000c000017945 */ /* 0x000fe60003800000 */
[----:B---3-5:R2:W3:Y:S01]  /*cfa0*/  SHFL.IDX PT, R24, R23, 0x1, 0x181f ;  /* 0x00381f0017187f89 */ /* 0x0284e200000e0000 */
[----:B------:R-:W-:Y:S05]  /*cfb0*/  @P0 BRA `(.L_x_390) ;  /* 0x0000000000240947 */ /* 0x000fea0003800000 */
[----:B------:R-:W-:Y:S02]  /*cfc0*/  ULDC UR4, c[0x0][0xac8] ;  /* 0x0002b20000047ab9 */ /* 0x000fe40000000800 */
[----:B------:R-:W-:Y:S02]  /*cfd0*/  ISETP.GE.AND P3, PT, R17, UR4, PT ;  /* 0x0000000411007c0c */ /* 0x000fe4000bf66270 */
[----:B------:R-:W-:-:S11]  /*cfe0*/  ISETP.GE.AND P4, PT, R22, UR4, PT ;  /* 0x0000000416007c0c */ /* 0x000fd6000bf86270 */
[CC--:B---3--:R-:W-:Y:S02]  /*cff0*/  @!P3 LEA R20, P0, R17.reuse, R24.reuse, 0x1 ;  /* 0x000000181114b211 */ /* 0x0c8fe400078008ff */
[C---:B------:R-:W-:Y:S02]  /*d000*/  @!P4 LEA R24, P2, R22.reuse, R24, 0x1 ;  /* 0x000000181618c211 */ /* 0x040fe400078408ff */
[-C--:B----4-:R-:W-:Y:S02]  /*d010*/  @!P3 LEA.HI.X R21, R17, R0.reuse, R233, 0x1, P0 ;  /* 0x000000001115b211 */ /* 0x090fe400000f0ce9 */
[----:B------:R-:W-:-:S03]  /*d020*/  @!P4 LEA.HI.X R25, R22, R0, R232, 0x1, P2 ;  /* 0x000000001619c211 */ /* 0x000fc600010f0ce8 */
[----:B------:R3:W-:Y:S04]  /*d030*/  @!P3 ST.E.128 desc[UR60][R20.64], R12 ;  /* 0x0000000c1400b985 */ /* 0x0007e8000c101d3c */
[----:B------:R3:W-:Y:S02]  /*d040*/  @!P4 ST.E.128 desc[UR60][R24.64], R36 ;  /* 0x000000241800c985 */ /* 0x0007e4000c101d3c */
.L_x_390:
[----:B------:R-:W-:Y:S05]  /*d050*/  BSYNC B1 ;  /* 0x0000000000017941 */ /* 0x000fea0003800000 */
.L_x_389:
[----:B----4-:R4:W0:Y:S01]  /*d060*/  SHFL.IDX PT, R0, R3, 0x2, 0x181f ;  /* 0x00581f0003007f89 */ /* 0x01082200000e0000 */
[----:B------:R-:W-:Y:S03]  /*d070*/  BSSY B1, `(.L_x_391) ;  /* 0x000000c000017945 */ /* 0x000fe60003800000 */
[----:B---3--:R4:W3:Y:S01]  /*d080*/  SHFL.IDX PT, R14, R23, 0x2, 0x181f ;  /* 0x00581f00170e7f89 */ /* 0x0088e200000e0000 */
[----:B------:R-:W-:Y:S05]  /*d090*/  @P1 BRA `(.L_x_392) ;  /* 0x0000000000241947 */ /* 0x000fea0003800000 */
[----:B------:R-:W-:Y:S02]  /*d0a0*/  ULDC UR4, c[0x0][0xac8] ;  /* 0x0002b20000047ab9 */ /* 0x000fe40000000800 */
[----:B------:R-:W-:Y:S02]  /*d0b0*/  ISETP.GE.AND P2, PT, R17, UR4, PT ;  /* 0x0000000411007c0c */ /* 0x000fe4000bf46270 */
[----:B------:R-:W-:-:S11]  /*d0c0*/  ISETP.GE.AND P3, PT, R22, UR4, PT ;  /* 0x0000000416007c0c */ /* 0x000fd6000bf66270 */
[CC--:B---3--:R-:W-:Y:S02]  /*d0d0*/  @!P2 LEA R12, P0, R17.reuse, R14.reuse, 0x1 ;  /* 0x0000000e110ca211 */ /* 0x0c8fe400078008ff */
[C---:B------:R-:W-:Y:S02]  /*d0e0*/  @!P3 LEA R14, P1, R22.reuse, R14, 0x1 ;  /* 0x0000000e160eb211 */ /* 0x040fe400078208ff */
[-C--:B0-----:R-:W-:Y:S02]  /*d0f0*/  @!P2 LEA.HI.X R13, R17, R0.reuse, R233, 0x1, P0 ;  /* 0x00000000110da211 */ /* 0x081fe400000f0ce9 */
[----:B------:R-:W-:-:S03]  /*d100*/  @!P3 LEA.HI.X R15, R22, R0, R232, 0x1, P1 ;  /* 0x00000000160fb211 */ /* 0x000fc600008f0ce8 */
[----:B------:R0:W-:Y:S04]  /*d110*/  @!P2 ST.E.128 desc[UR60][R12.64], R4 ;  /* 0x000000040c00a985 */ /* 0x0001e8000c101d3c */
[----:B------:R0:W-:Y:S02]  /*d120*/  @!P3 ST.E.128 desc[UR60][R14.64], R32 ;  /* 0x000000200e00b985 */ /* 0x0001e4000c101d3c */
.L_x_392:
[----:B------:R-:W-:Y:S05]  /*d130*/  BSYNC B1 ;  /* 0x0000000000017941 */ /* 0x000fea0003800000 */
.L_x_391:
[----:B0-----:R-:W-:Y:S01]  /*d140*/  VIADD R0, R50, 0x60 ;  /* 0x0000006032007836 */ /* 0x001fe20000000000 */
[----:B--2-4-:R-:W0:Y:S04]  /*d150*/  SHFL.IDX PT, R3, R3, 0x3, 0x181f ;  /* 0x00781f0003037f89 */ /* 0x014e2800000e0000 */
[----:B------:R-:W-:Y:S01]  /*d160*/  ISETP.GE.AND P0, PT, R0, R57, PT ;  /* 0x000000390000720c */ /* 0x000fe20003f06270 */
[----:B------:R-:W2:-:S12]  /*d170*/  SHFL.IDX PT, R23, R23, 0x3, 0x181f ;  /* 0x00781f0017177f89 */ /* 0x000e9800000e0000 */
[----:B------:R-:W-:Y:S05]  /*d180*/  @P0 BRA `(.L_x_393) ;  /* 0x0000000800dc0947 */ /* 0x000fea0003800000 */
[----:B------:R-:W-:Y:S02]  /*d190*/  ULDC UR4, c[0x0][0xac8] ;  /* 0x0002b20000047ab9 */ /* 0x000fe40000000800 */
[----:B------:R-:W-:-:S13]  /*d1a0*/  ISETP.GE.AND P1, PT, R17, UR4, PT ;  /* 0x0000000411007c0c */ /* 0x000fda000bf26270 */
[----:B--2---:R-:W-:-:S04]  /*d1b0*/  @!P1 LEA R4, P0, R17, R23, 0x1 ;  /* 0x0000001711049211 */ /* 0x004fc800078008ff */
[----:B0-----:R-:W-:Y:S02]  /*d1c0*/  @!P1 LEA.HI.X R5, R17, R3, R233, 0x1, P0 ;  /* 0x0000000311059211 */ /* 0x001fe400000f0ce9 */
[----:B------:R-:W-:-:S03]  /*d1d0*/  ISETP.GE.AND P0, PT, R22, UR4, PT ;  /* 0x0000000416007c0c */ /* 0x000fc6000bf06270 */
[----:B------:R4:W-:Y:S10]  /*d1e0*/  @!P1 ST.E.128 desc[UR60][R4.64], R8 ;  /* 0x0000000804009985 */ /* 0x0009f4000c101d3c */
[----:B------:R-:W-:Y:S05]  /*d1f0*/  @P0 BRA `(.L_x_393) ;  /* 0x0000000800c00947 */ /* 0x000fea0003800000 */
[----:B----4-:R-:W-:-:S04]  /*d200*/  LEA R4, P0, R22, R23, 0x1 ;  /* 0x0000001716047211 */ /* 0x010fc800078008ff */
[----:B------:R-:W-:-:S05]  /*d210*/  LEA.HI.X R5, R22, R3, R232, 0x1, P0 ;  /* 0x0000000316057211 */ /* 0x000fca00000f0ce8 */
[----:B------:R0:W-:Y:S01]  /*d220*/  ST.E.128 desc[UR60][R4.64], R28 ;  /* 0x0000001c04007985 */ /* 0x0001e2000c101d3c */
[----:B------:R-:W-:Y:S05]  /*d230*/  BRA `(.L_x_393) ;  /* 0x0000000800b07947 */ /* 0x000fea0003800000 */
.L_x_385:
[----:B------:R-:W2:Y:S01]  /*d240*/  LDC.64 R6, c[0x0][0xc00] ;  /* 0x00030000ff067b82 */ /* 0x000ea20000000a00 */
[----:B------:R-:W-:Y:S01]  /*d250*/  ULDC.64 UR4, c[0x0][0xc08] ;  /* 0x0003020000047ab9 */ /* 0x000fe20000000a00 */
[----:B------:R-:W-:-:S06]  /*d260*/  IMAD.MOV.U32 R3, RZ, RZ, RZ ;  /* 0x000000ffff037224 */ /* 0x000fcc00078e00ff */
[----:B------:R-:W3:Y:S01]  /*d270*/  LDC.64 R4, c[0x0][0xc00] ;  /* 0x00030000ff047b82 */ /* 0x000ee20000000a00 */
[----:B------:R-:W-:-:S04]  /*d280*/  ISETP.NE.U32.AND P1, PT, RZ, UR4, PT ;  /* 0x00000004ff007c0c */ /* 0x000fc8000bf25070 */
[----:B------:R-:W-:-:S03]  /*d290*/  ISETP.NE.AND.EX P1, PT, RZ, UR5, PT, P1 ;  /* 0x00000005ff007c0c */ /* 0x000fc6000bf25310 */
[----:B------:R-:W4:Y:S01]  /*d2a0*/  LDC R21, c[0x0][0xbe8] ;  /* 0x0002fa00ff157b82 */ /* 0x000f220000000800 */
[----:B--2---:R-:W-:-:S04]  /*d2b0*/  ISETP.NE.U32.AND P0, PT, R6, RZ, PT ;  /* 0x000000ff0600720c */ /* 0x004fc80003f05070 */
[----:B------:R-:W-:Y:S01]  /*d2c0*/  ISETP.NE.AND.EX P0, PT, R7, RZ, PT, P0 ;  /* 0x000000ff0700720c */ /* 0x000fe20003f05300 */
[----:B---3--:R-:W-:-:S04]  /*d2d0*/  IMAD.WIDE R6, R23, 0x4, R4 ;  /* 0x0000000417067825 */ /* 0x008fc800078e0204 */
[----:B------:R-:W2:Y:S01]  /*d2e0*/  @P1 LDC.64 R4, c[0x0][0xc08] ;  /* 0x00030200ff041b82 */ /* 0x000ea20000000a00 */
[----:B------:R-:W-:Y:S02]  /*d2f0*/  ULDC UR4, c[0x0][0xa88] ;  /* 0x0002a20000047ab9 */ /* 0x000fe40000000800 */
[----:B------:R-:W-:-:S05]  /*d300*/  IMAD.U32 R0, RZ, RZ, UR4 ;  /* 0x00000004ff007e24 */ /* 0x000fca000f8e00ff */
[----:B------:R3:W5:Y:S01]  /*d310*/  @P0 LDG.E R3, desc[UR60][R6.64] ;  /* 0x0000003c06030981 */ /* 0x000762000c1e1900 */
[----:B--2---:R-:W-:-:S05]  /*d320*/  @P1 IMAD.WIDE R4, R23, 0x4, R4 ;  /* 0x0000000417041825 */ /* 0x004fca00078e0204 */
[----:B------:R3:W5:Y:S01]  /*d330*/  @P1 LDG.E R0, desc[UR60][R4.64] ;  /* 0x0000003c04001981 */ /* 0x000762000c1e1900 */
[----:B----4-:R-:W-:Y:S02]  /*d340*/  ISETP.NE.AND P2, PT, R21, 0x1, PT ;  /* 0x000000011500780c */ /* 0x010fe40003f45270 */
[----:B------:R-:W-:-:S11]  /*d350*/  ISETP.GE.AND P3, PT, R234, 0x80, PT ;  /* 0x00000080ea00780c */ /* 0x000fd60003f66270 */
[----:B------:R-:W2:Y:S08]  /*d360*/  @P2 LDC R14, c[0x0][0xbec] ;  /* 0x0002fb00ff0e2b82 */ /* 0x000eb00000000800 */
[----:B------:R-:W4:Y:S01]  /*d370*/  @P2 LDC R25, c[0x0][0xbf0] ;  /* 0x0002fc00ff192b82 */ /* 0x000f220000000800 */
[----:B---3--:R-:W-:Y:S05]  /*d380*/  @P1 BRA `(.L_x_394) ;  /* 0x0000000000101947 */ /* 0x008fea0003800000 */
[----:B------:R-:W-:Y:S05]  /*d390*/  @!P0 BRA `(.L_x_394) ;  /* 0x00000000000c8947 */ /* 0x000fea0003800000 */
[----:B------:R-:W3:Y:S04]  /*d3a0*/  LDG.E R5, desc[UR60][R6.64] ;  /* 0x0000003c06057981 */ /* 0x000ee8000c1e1900 */
[----:B-----5:R-:W3:Y:S02]  /*d3b0*/  LDG.E R0, desc[UR60][R6.64+0x4] ;  /* 0x0000043c06007981 */ /* 0x020ee4000c1e1900 */
[----:B---3--:R-:W-:-:S07]  /*d3c0*/  IMAD.IADD R0, R0, 0x1, -R5 ;  /* 0x0000000100007824 */ /* 0x008fce00078e0a05 */
.L_x_394:
[----:B------:R-:W-:Y:S01]  /*d3d0*/  BSSY B1, `(.L_x_395) ;  /* 0x000002e000017945 */ /* 0x000fe20003800000 */
[----:B------:R-:W-:Y:S02]  /*d3e0*/  SHF.R.S32.HI R13, RZ, 0x1f, R221 ;  /* 0x0000001fff0d7819 */ /* 0x000fe400000114dd */
[----:B------:R-:W-:Y:S02]  /*d3f0*/  SEL R23, R23, RZ, !P0 ;  /* 0x000000ff17177207 */ /* 0x000fe40004000000 */
[----:B------:R-:W-:Y:S02]  /*d400*/  SEL R223, R223, RZ, !P0 ;  /* 0x000000ffdfdf7207 */ /* 0x000fe40004000000 */
[----:B-----5:R-:W-:Y:S01]  /*d410*/  SHF.R.S32.HI R10, RZ, 0x1f, R3 ;  /* 0x0000001fff0a7819 */ /* 0x020fe20000011403 */
[----:B------:R-:W-:Y:S06]  /*d420*/  @P3 BRA `(.L_x_396) ;  /* 0x0000000000a03947 */ /* 0x000fec0003800000 */
[----:B------:R-:W3:Y:S01]  /*d430*/  S2R R4, SR_TID.X ;  /* 0x0000000000047919 */ /* 0x000ee20000002100 */
[----:B------:R-:W5:Y:S02]  /*d440*/  LDC R11, c[0x0][0xbe8] ;  /* 0x0002fa00ff0b7b82 */ /* 0x000f640000000800 */
[----:B-----5:R-:W-:Y:S02]  /*d450*/  IMAD R5, R0, R11, RZ ;  /* 0x0000000b00057224 */ /* 0x020fe400078e02ff */
[----:B---3--:R-:W-:-:S04]  /*d460*/  IMAD R4, R222, 0x80, R4 ;  /* 0x00000080de047824 */ /* 0x008fc800078e0204 */
[----:B------:R-:W-:-:S05]  /*d470*/  VIADD R12, R4, 0xffffff80 ;  /* 0xffffff80040c7836 */ /* 0x000fca0000000000 */
[----:B------:R-:W-:-:S13]  /*d480*/  ISETP.GE.AND P0, PT, R12, R5, PT ;  /* 0x000000050c00720c */ /* 0x000fda0003f06270 */
[----:B------:R-:W-:Y:S05]  /*d490*/  @P0 BRA `(.L_x_396) ;  /* 0x0000000000840947 */ /* 0x000fea0003800000 */
[----:B------:R-:W-:Y:S01]  /*d4a0*/  ISETP.NE.AND P0, PT, R11, 0x1, PT ;  /* 0x000000010b00780c */ /* 0x000fe20003f05270 */
[----:B------:R-:W-:Y:S01]  /*d4b0*/  ULDC.64 UR4, c[0x0][0xb90] ;  /* 0x0002e40000047ab9 */ /* 0x000fe20000000a00 */
[----:B------:R-:W-:Y:S02]  /*d4c0*/  IMAD.MOV.U32 R4, RZ, RZ, R3 ;  /* 0x000000ffff047224 */ /* 0x000fe400078e0003 */
[----:B------:R-:W-:Y:S02]  /*d4d0*/  IMAD R8, R13, UR4, RZ ;  /* 0x000000040d087c24 */ /* 0x000fe4000f8e02ff */
[----:B------:R-:W-:Y:S02]  /*d4e0*/  IMAD.MOV.U32 R5, RZ, RZ, R10 ;  /* 0x000000ffff057224 */ /* 0x000fe400078e000a */
[----:B------:R-:W-:Y:S02]  /*d4f0*/  IMAD.MOV.U32 R7, RZ, RZ, R12 ;  /* 0x000000ffff077224 */ /* 0x000fe400078e000c */
[----:B------:R-:W-:-:S03]  /*d500*/  IMAD.WIDE.U32 R4, R221, UR4, R4 ;  /* 0x00000004dd047c25 */ /* 0x000fc6000f8e0004 */
[----:B------:R-:W3:Y:S08]  /*d510*/  @P0 LDC R9, c[0x0][0xbec] ;  /* 0x0002fb00ff090b82 */ /* 0x000ef00000000800 */
[----:B------:R-:W5:Y:S01]  /*d520*/  @P0 LDC R15, c[0x0][0xbf0] ;  /* 0x0002fc00ff0f0b82 */ /* 0x000f620000000800 */
[----:B---3--:R-:W-:-:S04]  /*d530*/  @P0 IMAD.HI.U32 R6, R12, R9, RZ ;  /* 0x000000090c060227 */ /* 0x008fc800078e00ff */
[----:B------:R-:W-:Y:S01]  /*d540*/  IMAD R9, R221, UR5, R8 ;  /* 0x00000005dd097c24 */ /* 0x000fe2000f8e0208 */
[----:B------:R-:W-:Y:S01]  /*d550*/  ULDC.64 UR4, c[0x0][0xb98] ;  /* 0x0002e60000047ab9 */ /* 0x000fe20000000a00 */
[----:B-----5:R-:W-:Y:S02]  /*d560*/  @P0 SHF.R.U32.HI R7, RZ, R15, R6 ;  /* 0x0000000fff070219 */ /* 0x020fe40000011606 */
[----:B------:R-:W-:Y:S02]  /*d570*/  IMAD.IADD R5, R5, 0x1, R9 ;  /* 0x0000000105057824 */ /* 0x000fe400078e0209 */
[----:B------:R-:W-:Y:S02]  /*d580*/  IMAD R6, R223, UR4, RZ ;  /* 0x00000004df067c24 */ /* 0x000fe4000f8e02ff */
[----:B------:R-:W-:Y:S02]  /*d590*/  IMAD.MOV R9, RZ, RZ, -R7 ;  /* 0x000000ffff097224 */ /* 0x000fe400078e0a07 */
[----:B------:R-:W-:-:S04]  /*d5a0*/  IMAD.WIDE.U32 R4, R23, UR4, R4 ;  /* 0x0000000417047c25 */ /* 0x000fc8000f8e0004 */
[----:B------:R-:W-:Y:S01]  /*d5b0*/  IMAD R9, R11, R9, R12 ;  /* 0x000000090b097224 */ /* 0x000fe200078e020c */
[----:B------:R-:W-:Y:S01]  /*d5c0*/  SHF.R.S32.HI R11, RZ, 0x1f, R7 ;  /* 0x0000001fff0b7819 */ /* 0x000fe20000011407 */
[----:B------:R-:W-:Y:S01]  /*d5d0*/  IMAD R8, R23, UR5, R6 ;  /* 0x0000000517087c24 */ /* 0x000fe2000f8e0206 */
[----:B------:R-:W-:Y:S01]  /*d5e0*/  IADD3 R4, P0, R7, R4, RZ ;  /* 0x0000000407047210 */ /* 0x000fe20007f1e0ff */
[----:B------:R-:W-:Y:S01]  /*d5f0*/  ULDC.64 UR4, c[0x0][0xb88] ;  /* 0x0002e20000047ab9 */ /* 0x000fe20000000a00 */
[----:B------:R-:W-:Y:S02]  /*d600*/  SHF.R.S32.HI R6, RZ, 0x1f, R9 ;  /* 0x0000001fff067819 */ /* 0x000fe40000011409 */
[----:B------:R-:W-:-:S03]  /*d610*/  IADD3.X R5, R11, R5, R8, P0, !PT ;  /* 0x000000050b057210 */ /* 0x000fc600007fe408 */
[----:B------:R-:W-:Y:S02]  /*d620*/  IMAD R6, R6, UR4, RZ ;  /* 0x0000000406067c24 */ /* 0x000fe4000f8e02ff */
[----:B------:R-:W-:-:S04]  /*d630*/  IMAD.WIDE.U32 R4, R9, UR4, R4 ;  /* 0x0000000409047c25 */ /* 0x000fc8000f8e0004 */
[----:B------:R-:W-:Y:S01]  /*d640*/  IMAD R7, R9, UR5, R6 ;  /* 0x0000000509077c24 */ /* 0x000fe2000f8e0206 */
[----:B------:R-:W-:Y:S02]  /*d650*/  ULDC.64 UR4, c[0x0][0xb50] ;  /* 0x0002d40000047ab9 */ /* 0x000fe40000000a00 */
[----:B------:R-:W-:Y:S01]  /*d660*/  LEA R6, P0, R4, UR4, 0x2 ;  /* 0x0000000404067c11 */ /* 0x000fe2000f8010ff */
[----:B------:R-:W-:-:S05]  /*d670*/  IMAD.IADD R5, R5, 0x1, R7 ;  /* 0x0000000105057824 */ /* 0x000fca00078e0207 */
[----:B------:R-:W-:Y:S01]  /*d680*/  LEA.HI.X R7, R4, UR5, R5, 0x2, P0 ;  /* 0x0000000504077c11 */ /* 0x000fe200080f1405 */
[----:B------:R-:W-:-:S05]  /*d690*/  IMAD.MOV.U32 R5, RZ, RZ, -0x800000 ;  /* 0xff800000ff057424 */ /* 0x000fca00078e00ff */
[----:B------:R3:W-:Y:S02]  /*d6a0*/  STG.E desc[UR60][R6.64], R5 ;  /* 0x0000000506007986 */ /* 0x0007e4000c10193c */
.L_x_396:
[----:B------:R-:W-:Y:S05]  /*d6b0*/  BSYNC B1 ;  /* 0x0000000000017941 */ /* 0x000fea0003800000 */
.L_x_395:
[----:B------:R-:W-:Y:S01]  /*d6c0*/  ULDC.64 UR4, c[0x0][0xaa0] ;  /* 0x0002a80000047ab9 */ /* 0x000fe20000000a00 */
[----:B------:R-:W-:Y:S01]  /*d6d0*/  BSSY B1, `(.L_x_397) ;  /* 0x0000038000017945 */ /* 0x000fe20003800000 */
[----:B------:R-:W-:-:S04]  /*d6e0*/  IMAD R4, R10, UR4, RZ ;  /* 0x000000040a047c24 */ /* 0x000fc8000f8e02ff */
[C---:B---3--:R-:W-:Y:S02]  /*d6f0*/  IMAD R7, R3.reuse, UR5, R4 ;  /* 0x0000000503077c24 */ /* 0x048fe4000f8e0204 */
[----:B------:R-:W-:Y:S01]  /*d700*/  IMAD.WIDE.U32 R4, R3, UR4, RZ ;  /* 0x0000000403047c25 */ /* 0x000fe2000f8e00ff */
[----:B------:R-:W-:-:S03]  /*d710*/  ULDC.64 UR4, c[0x0][0xae8] ;  /* 0x0002ba0000047ab9 */ /* 0x000fc60000000a00 */
[----:B------:R-:W-:Y:S02]  /*d720*/  IMAD R3, R220, 0x20, R224 ;  /* 0x00000020dc037824 */ /* 0x000fe400078e02e0 */
[----:B------:R-:W-:Y:S02]  /*d730*/  IMAD.IADD R5, R5, 0x1, R7 ;  /* 0x0000000105057824 */ /* 0x000fe400078e0207 */
[----:B------:R-:W-:Y:S02]  /*d740*/  IMAD R9, R222, 0x80, R3 ;  /* 0x00000080de097824 */ /* 0x000fe400078e0203 */
[----:B------:R-:W-:Y:S02]  /*d750*/  IMAD R8, R13, UR4, RZ ;  /* 0x000000040d087c24 */ /* 0x000fe4000f8e02ff */
[----:B--2---:R-:W-:-:S04]  /*d760*/  @P2 IMAD.HI.U32 R6, R9, R14, RZ ;  /* 0x0000000e09062227 */ /* 0x004fc800078e00ff */
[C---:B------:R-:W-:Y:S02]  /*d770*/  IMAD R7, R221.reuse, UR5, R8 ;  /* 0x00000005dd077c24 */ /* 0x040fe4000f8e0208 */
[----:B------:R-:W-:Y:S01]  /*d780*/  IMAD.WIDE.U32 R4, R221, UR4, R4 ;  /* 0x00000004dd047c25 */ /* 0x000fe2000f8e0004 */
[----:B------:R-:W-:-:S03]  /*d790*/  ULDC.64 UR4, c[0x0][0xaf0] ;  /* 0x0002bc0000047ab9 */ /* 0x000fc60000000a00 */
[----:B------:R-:W-:Y:S01]  /*d7a0*/  IMAD.MOV.U32 R3, RZ, RZ, R9 ;  /* 0x000000ffff037224 */ /* 0x000fe200078e0009 */
[----:B----4-:R-:W-:Y:S01]  /*d7b0*/  @P2 SHF.R.U32.HI R3, RZ, R25, R6 ;  /* 0x00000019ff032219 */ /* 0x010fe20000011606 */
[----:B------:R-:W-:Y:S02]  /*d7c0*/  IMAD R8, R223, UR4, RZ ;  /* 0x00000004df087c24 */ /* 0x000fe4000f8e02ff */
[----:B------:R-:W-:Y:S01]  /*d7d0*/  IMAD.IADD R5, R5, 0x1, R7 ;  /* 0x0000000105057824 */ /* 0x000fe200078e0207 */
[----:B------:R-:W-:Y:S01]  /*d7e0*/  SHF.R.S32.HI R6, RZ, 0x1f, R3 ;  /* 0x0000001fff067819 */ /* 0x000fe20000011403 */
[C---:B------:R-:W-:Y:S02]  /*d7f0*/  IMAD R7, R23.reuse, UR5, R8 ;  /* 0x0000000517077c24 */ /* 0x040fe4000f8e0208 */
[----:B------:R-:W-:Y:S01]  /*d800*/  IMAD.WIDE.U32 R4, R23, UR4, R4 ;  /* 0x0000000417047c25 */ /* 0x000fe2000f8e0004 */
[----:B------:R-:W-:-:S03]  /*d810*/  ULDC.64 UR4, c[0x0][0xae0] ;  /* 0x0002b80000047ab9 */ /* 0x000fc60000000a00 */
[----:B------:R-:W-:Y:S02]  /*d820*/  IMAD.MOV R8, RZ, RZ, -R3 ;  /* 0x000000ffff087224 */ /* 0x000fe400078e0a03 */
        /* <DEDUP_REMOVED lines=10> */
[----:B------:R-:W-:Y:S02]  /*d8d0*/  IMAD R21, R0, R21, RZ ;  /* 0x0000001500157224 */ /* 0x000fe400078e02ff */
[C---:B------:R-:W-:Y:S02]  /*d8e0*/  IMAD R3, R7.reuse, UR5, R6 ;  /* 0x0000000507037c24 */ /* 0x040fe4000f8e0206 */
[----:B------:R-:W-:Y:S01]  /*d8f0*/  IMAD.WIDE.U32 R4, R7, UR4, R4 ;  /* 0x0000000407047c25 */ /* 0x000fe2000f8e0004 */
[----:B------:R-:W-:Y:S01]  /*d900*/  ISETP.GE.AND P2, PT, R8, R21, PT ;  /* 0x000000150800720c */ /* 0x000fe20003f46270 */
[----:B------:R-:W-:-:S02]  /*d910*/  ULDC.64 UR4, c[0x0][0xa80] ;  /* 0x0002a00000047ab9 */ /* 0x000fc40000000a00 */
[----:B------:R-:W-:Y:S01]  /*d920*/  VIADD R0, R8, 0x20 ;  /* 0x0000002008007836 */ /* 0x000fe20000000000 */
[----:B------:R-:W-:Y:S01]  /*d930*/  LEA R6, P3, R4, UR4, 0x1 ;  /* 0x0000000404067c11 */ /* 0x000fe2000f8608ff */
[----:B------:R-:W-:-:S03]  /*d940*/  IMAD.IADD R3, R5, 0x1, R3 ;  /* 0x0000000105037824 */ /* 0x000fc600078e0203 */
[-C--:B------:R-:W-:Y:S01]  /*d950*/  ISETP.GE.AND P1, PT, R0, R21.reuse, PT ;  /* 0x000000150000720c */ /* 0x080fe20003f26270 */
[----:B------:R-:W-:Y:S01]  /*d960*/  VIADD R0, R8, 0x40 ;  /* 0x0000004008007836 */ /* 0x000fe20000000000 */
[----:B------:R-:W-:Y:S02]  /*d970*/  LEA.HI.X R3, R4, UR5, R3, 0x1, P3 ;  /* 0x0000000504037c11 */ /* 0x000fe400098f0c03 */
[----:B------:R2:W3:Y:S02]  /*d980*/  SHFL.IDX PT, R4, R6, RZ, 0x181f ;  /* 0x00181fff06047589 */ /* 0x0004e400000e0000 */
[----:B------:R-:W-:Y:S02]  /*d990*/  ISETP.GE.AND P0, PT, R0, R21, PT ;  /* 0x000000150000720c */ /* 0x000fe40003f06270 */
[----:B------:R2:W4:Y:S01]  /*d9a0*/  SHFL.IDX PT, R0, R3, RZ, 0x181f ;  /* 0x00181fff03007589 */ /* 0x00052200000e0000 */
[----:B------:R-:W-:Y:S10]  /*d9b0*/  @P2 BRA `(.L_x_398) ;  /* 0x0000000000242947 */ /* 0x000ff40003800000 */
[----:B------:R-:W-:Y:S02]  /*d9c0*/  ULDC UR4, c[0x0][0xac8] ;  /* 0x0002b20000047ab9 */ /* 0x000fe40000000800 */
[----:B------:R-:W-:Y:S02]  /*d9d0*/  ISETP.GE.AND P4, PT, R17, UR4, PT ;  /* 0x0000000411007c0c */ /* 0x000fe4000bf86270 */
[----:B------:R-:W-:-:S11]  /*d9e0*/  ISETP.GE.AND P5, PT, R22, UR4, PT ;  /* 0x0000000416007c0c */ /* 0x000fd6000bfa6270 */
[CC--:B---3--:R-:W-:Y:S02]  /*d9f0*/  @!P4 LEA R10, P2, R17.reuse, R4.reuse, 0x1 ;  /* 0x00000004110ac211 */ /* 0x0c8fe400078408ff */
[C---:B------:R-:W-:Y:S02]  /*da00*/  @!P5 LEA R4, P3, R22.reuse, R4, 0x1 ;  /* 0x000000041604d211 */ /* 0x040fe400078608ff */
[-C--:B----4-:R-:W-:Y:S02]  /*da10*/  @!P4 LEA.HI.X R11, R17, R0.reuse, R233, 0x1, P2 ;  /* 0x00000000110bc211 */ /* 0x090fe400010f0ce9 */
[----:B------:R-:W-:-:S03]  /*da20*/  @!P5 LEA.HI.X R5, R22, R0, R232, 0x1, P3 ;  /* 0x000000001605d211 */ /* 0x000fc600018f0ce8 */
[----:B------:R3:W-:Y:S04]  /*da30*/  @!P4 ST.E.128 desc[UR60][R10.64], RZ ;  /* 0x000000ff0a00c985 */ /* 0x0007e8000c101d3c */
[----:B------:R3:W-:Y:S02]  /*da40*/  @!P5 ST.E.128 desc[UR60][R4.64], RZ ;  /* 0x000000ff0400d985 */ /* 0x0007e4000c101d3c */
.L_x_398:
[----:B------:R-:W-:Y:S05]  /*da50*/  BSYNC B1 ;  /* 0x0000000000017941 */ /* 0x000fea0003800000 */
.L_x_397:
        /* <DEDUP_REMOVED lines=11> */
[----:B------:R0:W-:Y:S04]  /*db10*/  @!P3 ST.E.128 desc[UR60][R10.64], RZ ;  /* 0x000000ff0a00b985 */ /* 0x0001e8000c101d3c */
[----:B------:R0:W-:Y:S02]  /*db20*/  @!P4 ST.E.128 desc[UR60][R4.64], RZ ;  /* 0x000000ff0400c985 */ /* 0x0001e4000c101d3c */
.L_x_400:
[----:B------:R-:W-:Y:S05]  /*db30*/  BSYNC B1 ;  /* 0x0000000000017941 */ /* 0x000fea0003800000 */
.L_x_399:
[----:B0-----:R0:W0:Y:S01]  /*db40*/  SHFL.IDX PT, R0, R3, 0x2, 0x181f ;  /* 0x00581f0003007f89 */ /* 0x00102200000e0000 */
[----:B------:R-:W-:Y:S03]  /*db50*/  BSSY B1, `(.L_x_401) ;  /* 0x000000c000017945 */ /* 0x000fe60003800000 */
[----:B---3--:R3:W0:Y:S01]  /*db60*/  SHFL.IDX PT, R4, R6, 0x2, 0x181f ;  /* 0x00581f0006047f89 */ /* 0x00862200000e0000 */
[----:B------:R-:W-:Y:S05]  /*db70*/  @P0 BRA `(.L_x_402) ;  /* 0x0000000000240947 */ /* 0x000fea0003800000 */
[----:B------:R-:W-:Y:S02]  /*db80*/  ULDC UR4, c[0x0][0xac8] ;  /* 0x0002b20000047ab9 */ /* 0x000fe40000000800 */
[----:B------:R-:W-:Y:S02]  /*db90*/  ISETP.GE.AND P2, PT, R17, UR4, PT ;  /* 0x0000000411007c0c */ /* 0x000fe4000bf46270 */
[----:B------:R-:W-:-:S11]  /*dba0*/  ISETP.GE.AND P3, PT, R22, UR4, PT ;  /* 0x0000000416007c0c */ /* 0x000fd6000bf66270 */
[CC--:B0-----:R-:W-:Y:S02]  /*dbb0*/  @!P2 LEA R10, P0, R17.reuse, R4.reuse, 0x1 ;  /* 0x00000004110aa211 */ /* 0x0c1fe400078008ff */
[C---:B------:R-:W-:Y:S02]  /*dbc0*/  @!P3 LEA R4, P1, R22.reuse, R4, 0x1 ;  /* 0x000000041604b211 */ /* 0x040fe400078208ff */
[-C--:B------:R-:W-:Y:S02]  /*dbd0*/  @!P2 LEA.HI.X R11, R17, R0.reuse, R233, 0x1, P0 ;  /* 0x00000000110ba211 */ /* 0x080fe400000f0ce9 */
[----:B------:R-:W-:-:S03]  /*dbe0*/  @!P3 LEA.HI.X R5, R22, R0, R232, 0x1, P1 ;  /* 0x000000001605b211 */ /* 0x000fc600008f0ce8 */
[----:B------:R0:W-:Y:S04]  /*dbf0*/  @!P2 ST.E.128 desc[UR60][R10.64], RZ ;  /* 0x000000ff0a00a985 */ /* 0x0001e8000c101d3c */
[----:B------:R0:W-:Y:S02]  /*dc00*/  @!P3 ST.E.128 desc[UR60][R4.64], RZ ;  /* 0x000000ff0400b985 */ /* 0x0001e4000c101d3c */
.L_x_402:
[----:B------:R-:W-:Y:S05]  /*dc10*/  BSYNC B1 ;  /* 0x0000000000017941 */ /* 0x000fea0003800000 */
.L_x_401:
[----:B0-----:R-:W-:Y:S01]  /*dc20*/  VIADD R0, R8, 0x60 ;  /* 0x0000006008007836 */ /* 0x001fe20000000000 */
[----:B--2-4-:R-:W0:Y:S04]  /*dc30*/  SHFL.IDX PT, R3, R3, 0x3, 0x181f ;  /* 0x00781f0003037f89 */ /* 0x014e2800000e0000 */
[----:B------:R-:W-:Y:S01]  /*dc40*/  ISETP.GE.AND P0, PT, R0, R21, PT ;  /* 0x000000150000720c */ /* 0x000fe20003f06270 */
[----:B------:R2:W4:-:S12]  /*dc50*/  SHFL.IDX PT, R4, R6, 0x3, 0x181f ;  /* 0x00781f0006047f89 */ /* 0x00051800000e0000 */
[----:B--2---:R-:W-:Y:S05]  /*dc60*/  @P0 BRA `(.L_x_393) ;  /* 0x0000000000240947 */ /* 0x004fea0003800000 */
[----:B------:R-:W-:Y:S02]  /*dc70*/  ULDC UR4, c[0x0][0xac8] ;  /* 0x0002b20000047ab9 */ /* 0x000fe40000000800 */
[----:B------:R-:W-:Y:S02]  /*dc80*/  ISETP.GE.AND P2, PT, R17, UR4, PT ;  /* 0x0000000411007c0c */ /* 0x000fe4000bf46270 */
[----:B------:R-:W-:-:S11]  /*dc90*/  ISETP.GE.AND P3, PT, R22, UR4, PT ;  /* 0x0000000416007c0c */ /* 0x000fd6000bf66270 */
[CC--:B---34-:R-:W-:Y:S02]  /*dca0*/  @!P2 LEA R6, P0, R17.reuse, R4.reuse, 0x1 ;  /* 0x000000041106a211 */ /* 0x0d8fe400078008ff */
[C---:B------:R-:W-:Y:S02]  /*dcb0*/  @!P3 LEA R4, P1, R22.reuse, R4, 0x1 ;  /* 0x000000041604b211 */ /* 0x040fe400078208ff */
[-C--:B0-----:R-:W-:Y:S02]  /*dcc0*/  @!P2 LEA.HI.X R7, R17, R3.reuse, R233, 0x1, P0 ;  /* 0x000000031107a211 */ /* 0x081fe400000f0ce9 */
[----:B------:R-:W-:-:S03]  /*dcd0*/  @!P3 LEA.HI.X R5, R22, R3, R232, 0x1, P1 ;  /* 0x000000031605b211 */ /* 0x000fc600008f0ce8 */
[----:B------:R0:W-:Y:S04]  /*dce0*/  @!P2 ST.E.128 desc[UR60][R6.64], RZ ;  /* 0x000000ff0600a985 */ /* 0x0001e8000c101d3c */
[----:B------:R0:W-:Y:S02]  /*dcf0*/  @!P3 ST.E.128 desc[UR60][R4.64], RZ ;  /* 0x000000ff0400b985 */ /* 0x0001e4000c101d3c */
.L_x_393:
[----:B------:R-:W-:Y:S05]  /*dd00*/  BSYNC B0 ;  /* 0x0000000000007941 */ /* 0x000fea0003800000 */
.L_x_384:
[----:B------:R-:W-:Y:S02]  /*dd10*/  ULDC UR4, c[0x0][0xc3c] ;  /* 0x00030f0000047ab9 */ /* 0x000fe40000000800 */
[----:B-1----:R-:W-:-:S13]  /*dd20*/  ISETP.GE.AND P0, PT, R47, UR4, PT ;  /* 0x000000042f007c0c */ /* 0x002fda000bf06270 */
[----:B------:R-:W-:Y:S05]  /*dd30*/  @!P0 BRA `(.L_x_403) ;  /* 0xffffff3000308947 */ /* 0x000fea000383ffff */
[----:B------:R-:W-:Y:S05]  /*dd40*/  EXIT ;  /* 0x000000000000794d */ /* 0x000fea0003800000 */
.L_x_359:
[----:B------:R-:W-:-:S08]  /*dd50*/  NOP ;  /* 0x0000000000007918 */ /* 0x000fd00000000000 */
[----:B--2---:R-:W0:-:S00]  /*dd60*/  USETMAXREG.DEALLOC.CTAPOOL 0x18 ;  /* 0x00000018000079c8 */ /* 0x004e0000080e0500 */
[----:B0-----:R-:W2:Y:S01]  /*dd70*/  LDL.LU R2, [R1+0x1c] ;  /* 0x00001c0001027983 */ /* 0x001ea20000300800 */
[----:B------:R-:W-:-:S06]  /*dd80*/  LOP3.LUT R0, R0, 0x3, RZ, 0xc0, !PT ;  /* 0x0000000300007812 */ /* 0x000fcc00078ec0ff */
[----:B------:R-:W0:Y:S02]  /*dd90*/  SHFL.IDX PT, R0, R0, RZ, 0x1f ;  /* 0x00001fff00007589 */ /* 0x000e2400000e0000 */
[----:B0-----:R-:W-:Y:S01]  /*dda0*/  ISETP.NE.AND P0, PT, R0, RZ, PT ;  /* 0x000000ff0000720c */ /* 0x001fe20003f05270 */
[----:B------:R-:W-:Y:S01]  /*ddb0*/  IMAD.MOV.U32 R0, RZ, RZ, RZ ;  /* 0x000000ffff007224 */ /* 0x000fe200078e00ff */
[----:B--2---:R-:W-:-:S11]  /*ddc0*/  LOP3.LUT R2, R2, 0xfffffffd, RZ, 0xc0, !PT ;  /* 0xfffffffd02027812 */ /* 0x004fd600078ec0ff */
[----:B------:R-:W-:-:S05]  /*ddd0*/  @P0 LOP3.LUT R2, R2, 0x2, RZ, 0xfc, !PT ;  /* 0x0000000202020812 */ /* 0x000fca00078efcff */
[----:B------:R0:W-:Y:S01]  /*dde0*/  STL [R1+0x1c], R2 ;  /* 0x00001c0201007387 */ /* 0x0001e20000100800 */
[----:B------:R-:W-:Y:S05]  /*ddf0*/  @!P0 BRA `(.L_x_404) ;  /* 0x00000000001c8947 */ /* 0x000fea0003800000 */
[----:B------:R-:W1:Y:S08]  /*de00*/  S2UR UR5, SR_CgaCtaId ;  /* 0x00000000000579c3 */ /* 0x000e700000008800 */
[----:B------:R-:W-:Y:S06]  /*de10*/  BAR.SYNC.DEFER_BLOCKING 0x5, 0x180 ;  /* 0x0146000000007b1d */ /* 0x000fec0000010000 */
[----:B------:R-:W-:-:S02]  /*de20*/  UMOV UR4, 0x400 ;  /* 0x0000040000047882 */ /* 0x000fc40000000000 */
[----:B-1----:R-:W-:-:S09]  /*de30*/  ULEA UR4, UR5, UR4, 0x18 ;  /* 0x0000000405047291 */ /* 0x002fd2000f8ec03f */
[----:B------:R-:W1:Y:S01]  /*de40*/  LDS.128 R16, [UR4+0x348d0] ;  /* 0x0348d004ff107984 */ /* 0x000e620008000c00 */
[----:B------:R-:W-:Y:S06]  /*de50*/  BAR.ARV 0x4, 0x180 ;  /* 0x0106000000007b1d */ /* 0x000fec0000002000 */
[----:B------:R-:W-:Y:S05]  /*de60*/  BRA `(.L_x_405) ;  /* 0x0000000400fc7947 */ /* 0x000fea0003800000 */
.L_x_404:
[----:B0-----:R-:W0:Y:S01]  /*de70*/  S2R R2, SR_TID.X ;  /* 0x0000000000027919 */ /* 0x001e220000002100 */
[----:B------:R-:W-:Y:S01]  /*de80*/  ULDC UR4, c[0x0][0xc3c] ;  /* 0x00030f0000047ab9 */ /* 0x000fe20000000800 */
[----:B------:R-:W1:Y:S01]  /*de90*/  S2UR UR6, SR_CTAID.X ;  /* 0x00000000000679c3 */ /* 0x000e620000002500 */
[----:B------:R-:W-:Y:S01]  /*dea0*/  ULDC UR5, c[0x0][0xc38] ;  /* 0x00030e0000057ab9 */ /* 0x000fe20000000800 */
[----:B0-----:R-:W-:-:S04]  /*deb0*/  LOP3.LUT R5, R2, 0x1f, RZ, 0xc0, !PT ;  /* 0x0000001f02057812 */ /* 0x001fc800078ec0ff */
[----:B------:R-:W-:-:S04]  /*dec0*/  ISETP.NE.AND P0, PT, R5, 0x1f, PT ;  /* 0x0000001f0500780c */ /* 0x000fc80003f05270 */
[----:B------:R-:W-:-:S13]  /*ded0*/  ISETP.GE.OR P1, PT, R5, UR4, !P0 ;  /* 0x0000000405007c0c */ /* 0x000fda000c726670 */
[----:B------:R-:W0:Y:S02]  /*dee0*/  @!P1 LDC.64 R2, c[0x0][0xc80] ;  /* 0x00032000ff029b82 */ /* 0x000e240000000a00 */
[----:B0-----:R-:W-:-:S05]  /*def0*/  @!P1 IMAD.WIDE.U32 R2, R5, 0x4, R2 ;  /* 0x0000000405029825 */ /* 0x001fca00078e0002 */
[----:B------:R-:W2:Y:S01]  /*df00*/  @!P1 LDG.E R0, desc[UR60][R2.64] ;  /* 0x0000003c02009981 */ /* 0x000ea2000c1e1900 */
[C---:B------:R-:W-:Y:S01]  /*df10*/  ISETP.NE.AND P1, PT, R5.reuse, RZ, PT ;  /* 0x000000ff0500720c */ /* 0x040fe20003f25270 */
[----:B------:R-:W-:Y:S01]  /*df20*/  UMOV UR4, URZ ;  /* 0x0000003f00047c82 */ /* 0x000fe20008000000 */
[C---:B------:R-:W-:Y:S01]  /*df30*/  ISETP.GE.U32.AND P2, PT, R5.reuse, 0x2, PT ;  /* 0x000000020500780c */ /* 0x040fe20003f46070 */
[----:B------:R-:W-:Y:S01]  /*df40*/  IMAD.MOV.U32 R16, RZ, RZ, RZ ;  /* 0x000000ffff107224 */ /* 0x000fe200078e00ff */
[C---:B------:R-:W-:Y:S02]  /*df50*/  ISETP.GE.U32.AND P3, PT, R5.reuse, 0x4, PT ;  /* 0x000000040500780c */ /* 0x040fe40003f66070 */
[C---:B------:R-:W-:Y:S02]  /*df60*/  ISETP.GE.U32.AND P4, PT, R5.reuse, 0x8, PT ;  /* 0x000000080500780c */ /* 0x040fe40003f86070 */
[----:B------:R-:W-:Y:S01]  /*df70*/  ISETP.GE.U32.AND P5, PT, R5, 0x10, PT ;  /* 0x000000100500780c */ /* 0x000fe20003fa6070 */
[----:B--2---:R-:W0:Y:S02]  /*df80*/  SHFL.UP PT, R4, R0, 0x1, RZ ;  /* 0x0420000000047989 */ /* 0x004e2400000e00ff */
[----:B0-----:R-:W-:-:S05]  /*df90*/  SEL R7, R4, RZ, P1 ;  /* 0x000000ff04077207 */ /* 0x001fca0000800000 */
[----:B------:R-:W-:-:S05]  /*dfa0*/  IMAD.IADD R7, R0, 0x1, R7 ;  /* 0x0000000100077824 */ /* 0x000fca00078e0207 */
[----:B------:R-:W0:Y:S02]  /*dfb0*/  SHFL.UP PT, R4, R7, 0x2, RZ ;  /* 0x0440000007047989 */ /* 0x000e2400000e00ff */
        /* <DEDUP_REMOVED lines=11> */
[----:B------:R-:W0:Y:S02]  /*e070*/  SHFL.IDX PT, R4, R2, 0x1f, 0x1f ;  /* 0x03e01f0002047f89 */ /* 0x000e2400000e0000 */
[----:B0-----:R-:W-:-:S04]  /*e080*/  IMAD R4, R4, UR5, RZ ;  /* 0x0000000504047c24 */ /* 0x001fc8000f8e02ff */
[----:B------:R-:W-:Y:S01]  /*e090*/  IMAD.MOV.U32 R7, RZ, RZ, R4 ;  /* 0x000000ffff077224 */ /* 0x000fe200078e0004 */
[----:B-1----:R-:W-:-:S13]  /*e0a0*/  ISETP.GT.AND P6, PT, R4, UR6, PT ;  /* 0x0000000604007c0c */ /* 0x002fda000bfc4270 */
[----:B------:R-:W-:Y:S05]  /*e0b0*/  @P6 BRA `(.L_x_406) ;  /* 0x0000000000a06947 */ /* 0x000fea0003800000 */
[----:B------:R-:W0:Y:S01]  /*e0c0*/  LDC R6, c[0x0][0xc3c] ;  /* 0x00030f00ff067b82 */ /* 0x000e220000000800 */
[----:B------:R-:W-:Y:S01]  /*e0d0*/  IMAD.MOV.U32 R4, RZ, RZ, R7 ;  /* 0x000000ffff047224 */ /* 0x000fe200078e0007 */
[----:B------:R-:W-:Y:S01]  /*e0e0*/  UMOV UR4, URZ ;  /* 0x0000003f00047c82 */ /* 0x000fe20008000000 */
[----:B------:R-:W-:Y:S01]  /*e0f0*/  ULDC UR7, c[0x0][0xc3c] ;  /* 0x00030f0000077ab9 */ /* 0x000fe20000000800 */
[----:B------:R-:W-:-:S05]  /*e100*/  ULDC UR5, c[0x0][0xc38] ;  /* 0x00030e0000057ab9 */ /* 0x000fca0000000800 */
.L_x_410:
[----:B------:R-:W-:Y:S01]  /*e110*/  UIADD3 UR4, UR4, 0x1f, URZ ;  /* 0x0000001f04047890 */ /* 0x000fe2000fffe03f */
[----:B------:R-:W-:-:S05]  /*e120*/  IMAD.U32 R19, RZ, RZ, UR7 ;  /* 0x00000007ff137e24 */ /* 0x000fca000f8e00ff */
[----:B0-----:R-:W-:-:S13]  /*e130*/  ISETP.LE.AND P6, PT, R6, UR4, PT ;  /* 0x0000000406007c0c */ /* 0x001fda000bfc3270 */
[----:B------:R-:W-:Y:S05]  /*e140*/  @P6 BRA `(.L_x_407) ;  /* 0x0000000400206947 */ /* 0x000fea0003800000 */
[----:B------:R-:W-:Y:S01]  /*e150*/  VIADD R7, R5, UR4 ;  /* 0x0000000405077c36 */ /* 0x000fe20008000000 */
[----:B------:R-:W-:Y:S01]  /*e160*/  BSSY B0, `(.L_x_408) ;  /* 0x0000007000007945 */ /* 0x000fe20003800000 */
[----:B------:R-:W-:-:S03]  /*e170*/  IMAD.MOV.U32 R0, RZ, RZ, RZ ;  /* 0x000000ffff007224 */ /* 0x000fc600078e00ff */
[----:B------:R-:W-:-:S13]  /*e180*/  ISETP.GE.OR P6, PT, R7, R6, !P0 ;  /* 0x000000060700720c */ /* 0x000fda00047c6670 */
[----:B------:R-:W-:Y:S05]  /*e190*/  @P6 BRA `(.L_x_409) ;  /* 0x00000000000c6947 */ /* 0x000fea0003800000 */
[----:B------:R-:W0:Y:S02]  /*e1a0*/  LDC.64 R2, c[0x0][0xc80] ;  /* 0x00032000ff027b82 */ /* 0x000e240000000a00 */
[----:B0-----:R-:W-:-:S05]  /*e1b0*/  IMAD.WIDE R2, R7, 0x4, R2 ;  /* 0x0000000407027825 */ /* 0x001fca00078e0202 */
[----:B------:R0:W5:Y:S02]  /*e1c0*/  LDG.E R0, desc[UR60][R2.64] ;  /* 0x0000003c02007981 */ /* 0x000164000c1e1900 */
.L_x_409:
[----:B------:R-:W-:Y:S05]  /*e1d0*/  BSYNC B0 ;  /* 0x0000000000007941 */ /* 0x000fea0003800000 */
.L_x_408:
[----:B0----5:R-:W0:Y:S02]  /*e1e0*/  SHFL.UP PT, R2, R0, 0x1, RZ ;  /* 0x0420000000027989 */ /* 0x021e2400000e00ff */
        /* <DEDUP_REMOVED lines=16> */
[----:B------:R-:W-:-:S05]  /*e2f0*/  IMAD.IADD R4, R3, 0x1, R4 ;  /* 0x0000000103047824 */ /* 0x000fca00078e0204 */
[----:B------:R-:W-:-:S13]  /*e300*/  ISETP.GT.AND P6, PT, R4, UR6, PT ;  /* 0x0000000604007c0c */ /* 0x000fda000bfc4270 */
[----:B------:R-:W-:Y:S05]  /*e310*/  @!P6 BRA `(.L_x_410) ;  /* 0xfffffffc007ce947 */ /* 0x000fea000383ffff */
[----:B------:R-:W-:Y:S02]  /*e320*/  IMAD.MOV.U32 R2, RZ, RZ, R9 ;  /* 0x000000ffff027224 */ /* 0x000fe400078e0009 */
[----:B------:R-:W-:-:S07]  /*e330*/  IMAD.MOV.U32 R7, RZ, RZ, R3 ;  /* 0x000000ffff077224 */ /* 0x000fce00078e0003 */
.L_x_406:
[----:B------:R-:W-:-:S04]  /*e340*/  IMAD.IADD R7, R4, 0x1, -R7 ;  /* 0x0000000104077824 */ /* 0x000fc800078e0a07 */
[----:B------:R-:W-:-:S05]  /*e350*/  IMAD R3, R2, UR5, R7 ;  /* 0x0000000502037c24 */ /* 0x000fca000f8e0207 */
[----:B------:R-:W-:-:S13]  /*e360*/  ISETP.GT.AND P0, PT, R3, UR6, PT ;  /* 0x0000000603007c0c */ /* 0x000fda000bf04270 */
[----:B------:R-:W-:-:S04]  /*e370*/  VOTE.ANY R6, PT, !P0 ;  /* 0x0000000000067806 */ /* 0x000fc800040e0100 */
[----:B------:R-:W0:Y:S01]  /*e380*/  POPC R19, R6 ;  /* 0x0000000600137309 */ /* 0x000e220000000000 */
[----:B------:R-:W-:Y:S01]  /*e390*/  ISETP.NE.AND P0, PT, R6, RZ, PT ;  /* 0x000000ff0600720c */ /* 0x000fe20003f05270 */
[----:B0-----:R-:W0:Y:S02]  /*e3a0*/  SHFL.IDX PT, R0, R0, R19, 0x1f ;  /* 0x00001f1300007589 */ /* 0x001e2400000e0000 */
[----:B0-----:R-:W-:-:S04]  /*e3b0*/  IABS R4, R0 ;  /* 0x0000000000047213 */ /* 0x001fc80000000000 */
[----:B------:R-:W0:Y:S08]  /*e3c0*/  I2F.RP R8, R4 ;  /* 0x0000000400087306 */ /* 0x000e300000209400 */
[----:B0-----:R-:W0:Y:S02]  /*e3d0*/  MUFU.RCP R8, R8 ;  /* 0x0000000800087308 */ /* 0x001e240000001000 */
[----:B0-----:R-:W-:-:S06]  /*e3e0*/  VIADD R3, R8, 0xffffffe ;  /* 0x0ffffffe08037836 */ /* 0x001fcc0000000000 */
[----:B------:R-:W0:Y:S02]  /*e3f0*/  F2I.FTZ.U32.TRUNC.NTZ R3, R3 ;  /* 0x0000000300037305 */ /* 0x000e24000021f000 */
[----:B0-----:R-:W-:Y:S01]  /*e400*/  IMAD.MOV R11, RZ, RZ, -R3 ;  /* 0x000000ffff0b7224 */ /* 0x001fe200078e0a03 */
[----:B------:R-:W-:Y:S06]  /*e410*/  @!P0 BRA `(.L_x_411) ;  /* 0x0000000000088947 */ /* 0x000fec0003800000 */
[----:B------:R-:W-:-:S05]  /*e420*/  VIADD R9, R19, 0xffffffff ;  /* 0xffffffff13097836 */ /* 0x000fca0000000000 */
[----:B------:R0:W1:Y:S02]  /*e430*/  SHFL.IDX PT, R16, R2, R9, 0x1f ;  /* 0x00001f0902107589 */ /* 0x00006400000e0000 */
.L_x_411:
[----:B-1----:R-:W-:Y:S01]  /*e440*/  IMAD R16, R16, UR5, R7 ;  /* 0x0000000510107c24 */ /* 0x002fe2000f8e0207 */
[----:B------:R-:W-:Y:S01]  /*e450*/  IABS R6, R0 ;  /* 0x0000000000067213 */ /* 0x000fe20000000000 */
[----:B------:R-:W-:Y:S02]  /*e460*/  IMAD R7, R11, R4, RZ ;  /* 0x000000040b077224 */ /* 0x000fe400078e02ff */
[----:B0-----:R-:W-:Y:S01]  /*e470*/  IMAD.MOV.U32 R2, RZ, RZ, RZ ;  /* 0x000000ffff027224 */ /* 0x001fe200078e00ff */
[----:B------:R-:W-:Y:S01]  /*e480*/  IADD3 R17, -R16, UR6, RZ ;  /* 0x0000000610117c10 */ /* 0x000fe2000fffe1ff */
[----:B------:R-:W-:Y:S02]  /*e490*/  IMAD.MOV R6, RZ, RZ, -R6 ;  /* 0x000000ffff067224 */ /* 0x000fe400078e0a06 */
[----:B------:R-:W-:Y:S01]  /*e4a0*/  IMAD.HI.U32 R2, R3, R7, R2 ;  /* 0x0000000703027227 */ /* 0x000fe200078e0002 */
[----:B------:R-:W-:-:S03]  /*e4b0*/  IABS R3, R17 ;  /* 0x0000001100037213 */ /* 0x000fc60000000000 */
[----:B------:R-:W-:Y:S02]  /*e4c0*/  VIADD R19, R19, UR4 ;  /* 0x0000000413137c36 */ /* 0x000fe40008000000 */
[----:B------:R-:W-:-:S04]  /*e4d0*/  IMAD.HI.U32 R2, R2, R3, RZ ;  /* 0x0000000302027227 */ /* 0x000fc800078e00ff */
[----:B------:R-:W-:-:S05]  /*e4e0*/  IMAD R3, R2, R6, R3 ;  /* 0x0000000602037224 */ /* 0x000fca00078e0203 */
[----:B------:R-:W-:-:S13]  /*e4f0*/  ISETP.GT.U32.AND P1, PT, R4, R3, PT ;  /* 0x000000030400720c */ /* 0x000fda0003f24070 */
[----:B------:R-:W-:Y:S02]  /*e500*/  @!P1 IMAD.IADD R3, R3, 0x1, -R4 ;  /* 0x0000000103039824 */ /* 0x000fe400078e0a04 */
[----:B------:R-:W-:Y:S01]  /*e510*/  @!P1 VIADD R2, R2, 0x1 ;  /* 0x0000000102029836 */ /* 0x000fe20000000000 */
[----:B------:R-:W-:Y:S02]  /*e520*/  ISETP.NE.AND P1, PT, R0, RZ, PT ;  /* 0x000000ff0000720c */ /* 0x000fe40003f25270 */
[----:B------:R-:W-:Y:S02]  /*e530*/  ISETP.GE.U32.AND P0, PT, R3, R4, PT ;  /* 0x000000040300720c */ /* 0x000fe40003f06070 */
[----:B------:R-:W-:-:S04]  /*e540*/  LOP3.LUT R3, R17, R0, RZ, 0x3c, !PT ;  /* 0x0000000011037212 */ /* 0x000fc800078e3cff */
[----:B------:R-:W-:-:S07]  /*e550*/  ISETP.GE.AND P2, PT, R3, RZ, PT ;  /* 0x000000ff0300720c */ /* 0x000fce0003f46270 */
[----:B------:R-:W-:-:S06]  /*e560*/  @P0 VIADD R2, R2, 0x1 ;  /* 0x0000000102020836 */ /* 0x000fcc0000000000 */
[----:B------:R-:W-:Y:S01]  /*e570*/  @!P2 IMAD.MOV R2, RZ, RZ, -R2 ;  /* 0x000000ffff02a224 */ /* 0x000fe200078e0a02 */
[----:B------:R-:W-:-:S05]  /*e580*/  @!P1 LOP3.LUT R2, RZ, R0, RZ, 0x33, !PT ;  /* 0x00000000ff029212 */ /* 0x000fca00078e33ff */
[--C-:B------:R-:W-:Y:S02]  /*e590*/  IMAD.MOV R3, RZ, RZ, -R2.reuse ;  /* 0x000000ffff037224 */ /* 0x100fe400078e0a02 */
[----:B------:R-:W-:Y:S02]  /*e5a0*/  IMAD.MOV.U32 R18, RZ, RZ, R2 ;  /* 0x000000ffff127224 */ /* 0x000fe400078e0002 */
[----:B------:R-:W-:Y:S01]  /*e5b0*/  IMAD R17, R0, R3, R17 ;  /* 0x0000000300117224 */ /* 0x000fe200078e0211 */
[----:B------:R-:W-:Y:S06]  /*e5c0*/  BRA `(.L_x_412) ;  /* 0x00000000000c7947 */ /* 0x000fec0003800000 */
.L_x_407:
[----:B------:R-:W-:Y:S02]  /*e5d0*/  IMAD.MOV.U32 R17, RZ, RZ, RZ ;  /* 0x000000ffff117224 */ /* 0x000fe400078e00ff */
[----:B------:R-:W-:Y:S02]  /*e5e0*/  IMAD.U32 R16, RZ, RZ, UR6 ;  /* 0x00000006ff107e24 */ /* 0x000fe4000f8e00ff */
[----:B------:R-:W-:-:S07]  /*e5f0*/  IMAD.MOV.U32 R18, RZ, RZ, RZ ;  /* 0x000000ffff127224 */ /* 0x000fce00078e00ff */
.L_x_412:
[----:B------:R-:W-:-:S13]  /*e600*/  ISETP.NE.AND P0, PT, R5, RZ, PT ;  /* 0x000000ff0500720c */ /* 0x000fda0003f05270 */
[----:B------:R-:W0:Y:S01]  /*e610*/  @!P0 S2R R3, SR_CgaCtaId ;  /* 0x0000000000038919 */ /* 0x000e220000008800 */
[----:B------:R-:W-:-:S04]  /*e620*/  @!P0 MOV R0, 0x400 ;  /* 0x0000040000008802 */ /* 0x000fc80000000f00 */
[----:B0-----:R-:W-:-:S05]  /*e630*/  @!P0 LEA R0, R3, R0, 0x18 ;  /* 0x0000000003008211 */ /* 0x001fca00078ec0ff */
[----:B------:R0:W-:Y:S01]  /*e640*/  @!P0 STS.128 [R0+0x348d0], R16 ;  /* 0x0348d01000008388 */ /* 0x0001e20000000c00 */
[----:B------:R-:W-:Y:S06]  /*e650*/  BAR.ARV 0x5, 0x180 ;  /* 0x0146000000007b1d */ /* 0x000fec0000002000 */
.L_x_405:
[----:B0-----:R-:W-:Y:S01]  /*e660*/  IMAD.MOV.U32 R0, RZ, RZ, 0x1 ;  /* 0x00000001ff007424 */ /* 0x001fe200078e00ff */
[----:B------:R0:W-:Y:S01]  /*e670*/  STL [R1+0x50], RZ ;  /* 0x000050ff01007387 */ /* 0x0001e20000100800 */
[----:B------:R-:W-:Y:S02]  /*e680*/  ULDC UR4, c[0x0][0xc3c] ;  /* 0x00030f0000047ab9 */ /* 0x000fe40000000800 */
[----:B-1----:R-:W-:Y:S01]  /*e690*/  ISETP.GE.AND P0, PT, R19, UR4, PT ;  /* 0x0000000413007c0c */ /* 0x002fe2000bf06270 */
[----:B------:R0:W-:Y:S04]  /*e6a0*/  STL [R1+0x10], R0 ;  /* 0x0000100001007387 */ /* 0x0001e80000100800 */
[----:B------:R0:W-:Y:S08]  /*e6b0*/  STL [R1+0x8], RZ ;  /* 0x000008ff01007387 */ /* 0x0001f00000100800 */
[----:B0-----:R-:W-:Y:S05]  /*e6c0*/  @P0 BRA `(.L_x_413) ;  /* 0x0000004c00f40947 */ /* 0x001fea0003800000 */
[----:B------:R-:W0:Y:S01]  /*e6d0*/  S2R R5, SR_TID.X ;  /* 0x0000000000057919 */ /* 0x000e220000002100 */
[----:B------:R-:W1:Y:S01]  /*e6e0*/  S2UR UR5, SR_CgaCtaId ;  /* 0x00000000000579c3 */ /* 0x000e620000008800 */
[----:B------:R-:W-:Y:S01]  /*e6f0*/  UMOV UR4, 0x400 ;  /* 0x0000040000047882 */ /* 0x000fe20000000000 */
[----:B------:R-:W-:Y:S01]  /*e700*/  BSSY B8, `(.L_x_413) ;  /* 0x00004f9000087945 */ /* 0x000fe20003800000 */
[----:B------:R-:W-:Y:S01]  /*e710*/  ULDC UR38, c[0x0][0xc] ;  /* 0x0000030000267ab9 */ /* 0x000fe20000000800 */
[----:B------:R-:W-:Y:S01]  /*e720*/  ULDC.64 UR36, c[0x0][0x198] ;  /* 0x0000660000247ab9 */ /* 0x000fe20000000a00 */
[----:B-1----:R-:W-:Y:S01]  /*e730*/  ULEA UR4, UR5, UR4, 0x18 ;  /* 0x0000000405047291 */ /* 0x002fe2000f8ec03f */
[C---:B0-----:R-:W-:Y:S01]  /*e740*/  IMAD.SHL.U32 R0, R5.reuse, 0x8, RZ ;  /* 0x0000000805007824 */ /* 0x041fe200078e00ff */
[----:B------:R-:W-:-:S04]  /*e750*/  LOP3.LUT R4, R5, 0x7f, RZ, 0xc0, !PT ;  /* 0x0000007f05047812 */ /* 0x000fc800078ec0ff */
[C---:B------:R-:W-:Y:S02]  /*e760*/  LOP3.LUT R2, R0.reuse, 0x1f8, RZ, 0xc0, !PT ;  /* 0x000001f800027812 */ /* 0x040fe400078ec0ff */
[----:B------:R-:W-:Y:S02]  /*e770*/  LOP3.LUT R0, R0, 0x38, RZ, 0xc0, !PT ;  /* 0x0000003800007812 */ /* 0x000fe400078ec0ff */
[----:B------:R-:W-:Y:S01]  /*e780*/  LOP3.LUT R3, R2, 0x38, R5, 0x78, !PT ;  /* 0x0000003802037812 */ /* 0x000fe200078e7805 */
[----:B------:R-:W-:Y:S01]  /*e790*/  IMAD.SHL.U32 R2, R4, 0x8, RZ ;  /* 0x0000000804027824 */ /* 0x000fe200078e00ff */
[----:B------:R-:W-:-:S04]  /*e7a0*/  LOP3.LUT R0, R0, 0x40, RZ, 0xfc, !PT ;  /* 0x0000004000007812 */ /* 0x000fc800078efcff */
[----:B------:R-:W-:Y:S01]  /*e7b0*/  LOP3.LUT R3, R3, 0x200, R2, 0xf8, !PT ;  /* 0x0000020003037812 */ /* 0x000fe200078ef802 */
[----:B------:R-:W-:Y:S01]  /*e7c0*/  IMAD.SHL.U32 R2, R5, 0x10, RZ ;  /* 0x0000001005027824 */ /* 0x000fe200078e00ff */
[----:B------:R-:W-:Y:S01]  /*e7d0*/  SHF.R.U32.HI R5, RZ, 0x3, R4 ;  /* 0x00000003ff057819 */ /* 0x000fe20000011604 */
[----:B------:R-:W-:-:S03]  /*e7e0*/  IMAD.U32 R4, RZ, RZ, UR4 ;  /* 0x00000004ff047e24 */ /* 0x000fc6000f8e00ff */
[----:B------:R-:W-:Y:S01]  /*e7f0*/  LOP3.LUT R2, R5, 0x70, R2, 0xf8, !PT ;  /* 0x0000007005027812 */ /* 0x000fe200078ef802 */
[----:B------:R-:W-:Y:S01]  /*e800*/  IMAD R3, R3, 0x2, R4 ;  /* 0x0000000203037824 */ /* 0x000fe200078e0204 */
[----:B------:R0:W-:Y:S01]  /*e810*/  STL [R1+0x4], R4 ;  /* 0x0000040401007387 */ /* 0x0001e20000100800 */
[----:B------:R-:W-:-:S03]  /*e820*/  IMAD.MOV.U32 R2, RZ, RZ, 0x1 ;  /* 0x00000001ff027424 */ /* 0x000fc600078e00ff */
[----:B------:R0:W-:Y:S04]  /*e830*/  STL [R1+0x24], R3 ;  /* 0x0000240301007387 */ /* 0x0001e80000100800 */
[----:B------:R0:W-:Y:S04]  /*e840*/  STL [R1+0x8], RZ ;  /* 0x000008ff01007387 */ /* 0x0001e80000100800 */
[----:B------:R0:W-:Y:S04]  /*e850*/  STL [R1+0x10], R2 ;  /* 0x0000100201007387 */ /* 0x0001e80000100800 */
[----:B------:R0:W-:Y:S02]  /*e860*/  STL [R1+0x50], RZ ;  /* 0x000050ff01007387 */ /* 0x0001e40000100800 */
.L_x_512:
[----:B01----:R-:W0:Y:S02]  /*e870*/  LDC.64 R2, c[0x0][0xc88] ;  /* 0x00032200ff027b82 */ /* 0x003e240000000a00 */
[----:B0-----:R-:W-:-:S05]  /*e880*/  IMAD.WIDE R2, R19, 0x4, R2 ;  /* 0x0000000413027825 */ /* 0x001fca00078e0202 */
[----:B--23--:R-:W2:Y:S01]  /*e890*/  LDG.E R11, desc[UR60][R2.64] ;  /* 0x0000003c020b7981 */ /* 0x00cea2000c1e1900 */
[----:B------:R-:W-:Y:S05]  /*e8a0*/  YIELD ;  /* 0x0000000000007946 */ /* 0x000fea0003800000 */
[----:B------:R-:W-:Y:S01]  /*e8b0*/  ULDC.64 UR4, c[0x0][0xa28] ;  /* 0x00028a0000047ab9 */ /* 0x000fe20000000a00 */
[----:B------:R-:W-:Y:S01]  /*e8c0*/  IMAD.MOV.U32 R0, RZ, RZ, RZ ;  /* 0x000000ffff007224 */ /* 0x000fe200078e00ff */
[----:B------:R-:W-:Y:S01]  /*e8d0*/  ISETP.NE.U32.AND P0, PT, RZ, UR4, PT ;  /* 0x00000004ff007c0c */ /* 0x000fe2000bf05070 */
[----:B------:R-:W-:Y:S01]  /*e8e0*/  IMAD.MOV.U32 R6, RZ, RZ, RZ ;  /* 0x000000ffff067224 */ /* 0x000fe200078e00ff */
[----:B------:R-:W-:Y:S01]  /*e8f0*/  ULDC.64 UR6, c[0x0][0xa18] ;  /* 0x0002860000067ab9 */ /* 0x000fe20000000a00 */
[----:B------:R-:W-:Y:S01]  /*e900*/  ULDC.64 UR8, c[0x0][0xa08] ;  /* 0x0002820000087ab9 */ /* 0x000fe20000000a00 */
[----:B------:R-:W-:-:S02]  /*e910*/  ISETP.NE.AND.EX P0, PT, RZ, UR5, PT, P0 ;  /* 0x00000005ff007c0c */ /* 0x000fc4000bf05300 */
[----:B--2---:R-:W-:Y:S01]  /*e920*/  SHF.R.S32.HI R4, RZ, 0x1f, R11 ;  /* 0x0000001fff047819 */ /* 0x004fe2000001140b */
[----:B------:R-:W-:-:S10]  /*e930*/  IMAD.SHL.U32 R10, R11, 0x4, RZ ;  /* 0x000000040b0a7824 */ /* 0x000fd400078e00ff */
[C---:B------:R-:W-:Y:S01]  /*e940*/  @P0 LEA R2, P1, R11.reuse, UR4, 0x2 ;  /* 0x000000040b020c11 */ /* 0x040fe2000f8210ff */
[----:B------:R-:W-:Y:S03]  /*e950*/  STL [R1+0x28], R11 ;  /* 0x0000280b01007387 */ /* 0x000fe60000100800 */
[C-C-:B------:R-:W-:Y:S01]  /*e960*/  @P0 LEA.HI.X R3, R11.reuse, UR5, R4.reuse, 0x2, P1 ;  /* 0x000000050b030c11 */ /* 0x140fe200088f1404 */
[----:B------:R-:W-:Y:S01]  /*e970*/  ULDC.64 UR4, c[0x0][0xa00] ;  /* 0x0002800000047ab9 */ /* 0x000fe20000000a00 */
[----:B------:R-:W-:Y:S01]  /*e980*/  SHF.L.U64.HI R9, R11, 0x2, R4 ;  /* 0x000000020b097819 */ /* 0x000fe20000010204 */
[----:B------:R0:W-:Y:S01]  /*e990*/  STL [R1+0x38], R4 ;  /* 0x0000380401007387 */ /* 0x0001e20000100800 */
[----:B------:R-:W-:-:S03]  /*e9a0*/  ISETP.NE.U32.AND P1, PT, RZ, UR4, PT ;  /* 0x00000004ff007c0c */ /* 0x000fc6000bf25070 */
[----:B-----5:R1:W5:Y:S01]  /*e9b0*/  @P0 LDG.E R0, desc[UR60][R2.64] ;  /* 0x0000003c02000981 */ /* 0x020362000c1e1900 */
[----:B------:R-:W-:Y:S01]  /*e9c0*/  ISETP.NE.AND.EX P1, PT, RZ, UR5, PT, P1 ;  /* 0x00000005ff007c0c */ /* 0x000fe2000bf25310 */
[----:B------:R-:W-:Y:S01]  /*e9d0*/  IMAD.MOV.U32 R8, RZ, RZ, RZ ;  /* 0x000000ffff087224 */ /* 0x000fe200078e00ff */
[----:B------:R-:W-:Y:S01]  /*e9e0*/  ISETP.NE.U32.AND P2, PT, RZ, UR6, PT ;  /* 0x00000006ff007c0c */ /* 0x000fe2000bf45070 */
[----:B------:R-:W-:Y:S01]  /*e9f0*/  STL [R1], R10 ;  /* 0x0000000a01007387 */ /* 0x000fe20000100800 */
[----:B------:R-:W-:Y:S02]  /*ea00*/  ISETP.NE.U32.AND P0, PT, RZ, UR8, PT ;  /* 0x00000008ff007c0c */ /* 0x000fe4000bf05070 */
[----:B------:R-:W-:Y:S01]  /*ea10*/  ISETP.NE.AND.EX P2, PT, RZ, UR7, PT, P2 ;  /* 0x00000007ff007c0c */ /* 0x000fe2000bf45320 */
[----:B------:R-:W-:Y:S01]  /*ea20*/  STL [R1+0x20], R9 ;  /* 0x0000200901007387 */ /* 0x000fe20000100800 */
[----:B------:R-:W-:Y:S02]  /*ea30*/  ISETP.NE.AND.EX P0, PT, RZ, UR9, PT, P0 ;  /* 0x00000009ff007c0c */ /* 0x000fe4000bf05300 */
[----:B-1----:R-:W-:-:S02]  /*ea40*/  IADD3 R2, P3, R10, UR4, RZ ;  /* 0x000000040a027c10 */ /* 0x002fc4000ff7e0ff */
[----:B0-----:R-:W-:Y:S02]  /*ea50*/  IADD3 R4, P4, R10, UR8, RZ ;  /* 0x000000080a047c10 */ /* 0x001fe4000ff9e0ff */
[C---:B------:R-:W-:Y:S01]  /*ea60*/  IADD3.X R3, R9.reuse, UR5, RZ, P3, !PT ;  /* 0x0000000509037c10 */ /* 0x040fe20009ffe4ff */
[----:B------:R-:W-:Y:S01]  /*ea70*/  ULDC UR4, c[0x0][0x288] ;  /* 0x0000a20000047ab9 */ /* 0x000fe20000000800 */
[----:B------:R-:W-:-:S03]  /*ea80*/  IADD3.X R5, R9, UR9, RZ, P4, !PT ;  /* 0x0000000909057c10 */ /* 0x000fc6000a7fe4ff */
[----:B------:R-:W2:Y:S01]  /*ea90*/  @P1 LDG.E R6, desc[UR60][R2.64] ;  /* 0x0000003c02061981 */ /* 0x000ea2000c1e1900 */
[----:B------:R-:W-:Y:S01]  /*eaa0*/  IMAD.U32 R12, RZ, RZ, UR4 ;  /* 0x00000004ff0c7e24 */ /* 0x000fe2000f8e00ff */
[----:B------:R-:W-:Y:S02]  /*eab0*/  ULDC.64 UR4, c[0x0][0x418] ;  /* 0x0001060000047ab9 */ /* 0x000fe40000000a00 */
[----:B------:R-:W5:Y:S04]  /*eac0*/  @P0 LDG.E R8, desc[UR60][R4.64] ;  /* 0x0000003c04080981 */ /* 0x000f68000c1e1900 */
[----:B--2---:R0:W-:Y:S02]  /*ead0*/  STL [R1+0x34], R6 ;  /* 0x0000340601007387 */ /* 0x0041e40000100800 */
[----:B0-----:R-:W-:-:S04]  /*eae0*/  @P2 IADD3 R6, P3, R10, UR6, RZ ;  /* 0x000000060a062c10 */ /* 0x001fc8000ff7e0ff */
[----:B------:R-:W-:-:S05]  /*eaf0*/  @P2 IADD3.X R7, R9, UR7, RZ, P3, !PT ;  /* 0x0000000709072c10 */ /* 0x000fca0009ffe4ff */
[----:B------:R0:W2:Y:S01]  /*eb00*/  @P2 LDG.E R12, desc[UR60][R6.64] ;  /* 0x0000003c060c2981 */ /* 0x0000a2000c1e1900 */
[----:B------:R-:W-:-:S03]  /*eb10*/  UISETP.NE.U32.AND UP0, UPT, UR4, URZ, UPT ;  /* 0x0000003f0400728c */ /* 0x000fc6000bf05070 */
[----:B------:R-:W-:Y:S01]  /*eb20*/  ULDC UR4, c[0x0][0x424] ;  /* 0x0001090000047ab9 */ /* 0x000fe20000000800 */
[----:B------:R-:W-:-:S03]  /*eb30*/  UISETP.NE.AND.EX UP0, UPT, UR5, URZ, UPT, UP0 ;  /* 0x0000003f0500728c */ /* 0x000fc6000bf05300 */
[----:B------:R-:W-:Y:S01]  /*eb40*/  ULDC UR5, c[0x0][0x2f0] ;  /* 0x0000bc0000057ab9 */ /* 0x000fe20000000800 */
[----:B------:R-:W-:-:S04]  /*eb50*/  USEL UR4, UR4, 0x1, UP0 ;  /* 0x0000000104047887 */ /* 0x000fc80008000000 */
[----:B------:R-:W-:-:S06]  /*eb60*/  UIMAD UR4, UR4, UR5, URZ ;  /* 0x00000005040472a4 */ /* 0x000fcc000f8e023f */
[----:B0-----:R-:W-:Y:S01]  /*eb70*/  IMAD.U32 R6, RZ, RZ, UR4 ;  /* 0x00000004ff067e24 */ /* 0x001fe2000f8e00ff */
[----:B--2---:R0:W-:Y:S01]  /*eb80*/  STL [R1+0x40], R12 ;  /* 0x0000400c01007387 */ /* 0x0041e20000100800 */
[----:B------:R-:W-:Y:S05]  /*eb90*/  @P2 BRA `(.L_x_414) ;  /* 0x0000000000142947 */ /* 0x000fea0003800000 */
[----:B------:R-:W-:Y:S05]  /*eba0*/  @!P1 BRA `(.L_x_414) ;  /* 0x0000000000109947 */ /* 0x000fea0003800000 */
[----:B------:R-:W2:Y:S04]  /*ebb0*/  LDG.E R7, desc[UR60][R2.64] ;  /* 0x0000003c02077981 */ /* 0x000ea8000c1e1900 */
[----:B------:R-:W2:Y:S02]  /*ebc0*/  LDG.E R2, desc[UR60][R2.64+0x4] ;  /* 0x0000043c02027981 */ /* 0x000ea4000c1e1900 */
[----:B--2---:R-:W-:-:S05]  /*ebd0*/  IMAD.IADD R2, R2, 0x1, -R7 ;  /* 0x0000000102027824 */ /* 0x004fca00078e0a07 */
[----:B------:R1:W-:Y:S02]  /*ebe0*/  STL [R1+0x40], R2 ;  /* 0x0000400201007387 */ /* 0x0003e40000100800 */
.L_x_414:
[----:B-1----:R-:W-:Y:S01]  /*ebf0*/  IMAD.MOV.U32 R2, RZ, RZ, R11 ;  /* 0x000000ffff027224 */ /* 0x002fe200078e000b */
[----:B------:R-:W-:Y:S01]  /*ec00*/  ULDC.64 UR4, c[0x0][0xa20] ;  /* 0x0002880000047ab9 */ /* 0x000fe20000000a00 */
[----:B-----5:R-:W-:Y:S01]  /*ec10*/  IMAD.IADD R3, R8, 0x1, R0 ;  /* 0x0000000108037824 */ /* 0x020fe200078e0200 */
[----:B------:R-:W-:Y:S02]  /*ec20*/  ISETP.NE.U32.AND P1, PT, RZ, UR4, PT ;  /* 0x00000004ff007c0c */ /* 0x000fe4000bf25070 */
[----:B------:R1:W-:Y:S02]  /*ec30*/  STL [R1+0xc], R2 ;  /* 0x00000c0201007387 */ /* 0x0003e40000100800 */
[----:B------:R-:W-:Y:S02]  /*ec40*/  ISETP.NE.AND.EX P1, PT, RZ, UR5, PT, P1 ;  /* 0x00000005ff007c0c */ /* 0x000fe4000bf25310 */
[----:B------:R1:W-:Y:S11]  /*ec50*/  STL [R1+0x18], R3 ;  /* 0x0000180301007387 */ /* 0x0003f60000100800 */
[----:B-1----:R-:W-:Y:S05]  /*ec60*/  @!P1 BRA `(.L_x_415) ;  /* 0x0000000000109947 */ /* 0x002fea0003800000 */
[----:B------:R-:W-:-:S04]  /*ec70*/  IADD3 R6, P0, R10, UR4, RZ ;  /* 0x000000040a067c10 */ /* 0x000fc8000ff1e0ff */
[----:B------:R-:W-:-:S05]  /*ec80*/  IADD3.X R7, R9, UR5, RZ, P0, !PT ;  /* 0x0000000509077c10 */ /* 0x000fca00087fe4ff */
[----:B------:R1:W5:Y:S01]  /*ec90*/  LDG.E R6, desc[UR60][R6.64] ;  /* 0x0000003c06067981 */ /* 0x000362000c1e1900 */
[----:B------:R-:W-:Y:S05]  /*eca0*/  BRA `(.L_x_416) ;  /* 0x0000000000107947 */ /* 0x000fea0003800000 */
.L_x_415:
[----:B------:R-:W-:Y:S05]  /*ecb0*/  @!P0 BRA `(.L_x_416) ;  /* 0x00000000000c8947 */ /* 0x000fea0003800000 */
[----:B------:R-:W2:Y:S04]  /*ecc0*/  LDG.E R6, desc[UR60][R4.64] ;  /* 0x0000003c04067981 */ /* 0x000ea8000c1e1900 */
[----:B------:R-:W2:Y:S02]  /*ecd0*/  LDG.E R4, desc[UR60][R4.64+0x4] ;  /* 0x0000043c04047981 */ /* 0x000ea4000c1e1900 */
[----:B--2---:R-:W-:-:S07]  /*ece0*/  IMAD.IADD R6, R4, 0x1, -R6 ;  /* 0x0000000104067824 */ /* 0x004fce00078e0a06 */
.L_x_416:
[----:B-----5:R-:W-:Y:S01]  /*ecf0*/  IMAD.IADD R2, R6, 0x1, -R0 ;  /* 0x0000000106027824 */ /* 0x020fe200078e0a00 */
[----:B------:R-:W-:Y:S03]  /*ed00*/  BSSY B7, `(.L_x_417) ;  /* 0x00003f6000077945 */ /* 0x000fe60003800000 */
[C---:B------:R-:W-:Y:S01]  /*ed10*/  VIADD R0, R2.reuse, 0xaf ;  /* 0x000000af02007836 */ /* 0x040fe20000000000 */
[----:B------:R2:W-:Y:S01]  /*ed20*/  STL [R1+0x3c], R2 ;  /* 0x00003c0201007387 */ /* 0x0005e20000100800 */
[----:B------:R-:W-:Y:S02]  /*ed30*/  ISETP.GT.AND P0, PT, R2, RZ, PT ;  /* 0x000000ff0200720c */ /* 0x000fe40003f04270 */
[----:B------:R-:W-:-:S05]  /*ed40*/  IMAD.HI R0, R0, 0x2e8ba2e9, RZ ;  /* 0x2e8ba2e900007827 */ /* 0x000fca00078e02ff */
[----:B--2---:R-:W-:-:S04]  /*ed50*/  SHF.R.U32.HI R2, RZ, 0x1f, R0 ;  /* 0x0000001fff027819 */ /* 0x004fc80000011600 */
[----:B------:R-:W-:-:S05]  /*ed60*/  LEA.HI.SX32 R0, R0, R2, 0x1b ;  /* 0x0000000200007211 */ /* 0x000fca00078fdaff */
[----:B------:R2:W-:Y:S01]  /*ed70*/  STL [R1+0x30], R0 ;  /* 0x0000300001007387 */ /* 0x0005e20000100800 */
[----:B------:R-:W-:Y:S05]  /*ed80*/  @P0 BRA `(.L_x_418) ;  /* 0x0000000000440947 */ /* 0x000fea0003800000 */
[----:B------:R-:W3:Y:S02]  /*ed90*/  S2R R3, SR_TID.X ;  /* 0x0000000000037919 */ /* 0x000ee40000002100 */
[----:B---3--:R-:W-:-:S04]  /*eda0*/  LOP3.LUT R3, R3, 0x7f, RZ, 0xc0, !PT ;  /* 0x0000007f03037812 */ /* 0x008fc800078ec0ff */
[----:B------:R-:W-:-:S13]  /*edb0*/  ISETP.NE.AND P0, PT, R3, RZ, PT ;  /* 0x000000ff0300720c */ /* 0x000fda0003f05270 */
[----:B------:R-:W-:Y:S05]  /*edc0*/  @P0 BRA `(.L_x_419) ;  /* 0x0000003c00a40947 */ /* 0x000fea0003800000 */
[----:B------:R-:W3:Y:S01]  /*edd0*/  S2R R3, SR_LANEID ;  /* 0x0000000000037919 */ /* 0x000ee20000000000 */
[----:B------:R-:W-:Y:S02]  /*ede0*/  VOTEU.ANY UR4, UPT, PT ;  /* 0x0000000000047886 */ /* 0x000fe400038e0100 */
[----:B--2---:R-:W3:Y:S08]  /*edf0*/  FLO.U32 R0, UR4 ;  /* 0x0000000400007d00 */ /* 0x004ef000080e0000 */
[----:B------:R-:W2:Y:S01]  /*ee00*/  POPC R5, UR4 ;  /* 0x0000000400057d09 */ /* 0x000ea20008000000 */
[----:B---3--:R-:W-:-:S02]  /*ee10*/  ISETP.EQ.U32.AND P0, PT, R0, R3, PT ;  /* 0x000000030000720c */ /* 0x008fc40003f02070 */
[----:B------:R-:W2:Y:S11]  /*ee20*/  LDC.64 R2, c[0x0][0xc60] ;  /* 0x00031800ff027b82 */ /* 0x000eb60000000a00 */
[----:B--2---:R-:W2:Y:S01]  /*ee30*/  @P0 ATOMG.E.ADD.STRONG.GPU PT, R3, desc[UR60][R2.64], R5 ;  /* 0x00000005020309a8 */ /* 0x004ea200081ee1fc */
[----:B------:R-:W3:Y:S02]  /*ee40*/  S2R R4, SR_LTMASK ;  /* 0x0000000000047919 */ /* 0x000ee40000003900 */
[----:B---3--:R-:W-:-:S04]  /*ee50*/  LOP3.LUT R4, R4, UR4, RZ, 0xc0, !PT ;  /* 0x0000000404047c12 */ /* 0x008fc8000f8ec0ff */
[----:B-1----:R-:W1:Y:S01]  /*ee60*/  POPC R7, R4 ;  /* 0x0000000400077309 */ /* 0x002e620000000000 */
[----:B--2---:R-:W1:Y:S02]  /*ee70*/  SHFL.IDX PT, R0, R3, R0, 0x1f ;  /* 0x00001f0003007589 */ /* 0x004e6400000e0000 */
[----:B-1----:R-:W-:Y:S01]  /*ee80*/  IADD3 R16, R0, UR38, R7 ;  /* 0x0000002600107c10 */ /* 0x002fe2000fffe007 */
[----:B------:R-:W-:Y:S06]  /*ee90*/  BRA `(.L_x_419) ;  /* 0x0000003c00707947 */ /* 0x000fec0003800000 */
.L_x_418:
[----:B--2---:R-:W2:Y:S01]  /*eea0*/  LDL R0, [R1+0x4] ;  /* 0x0000040001007983 */ /* 0x004ea20000100800 */
[----:B------:R-:W-:Y:S01]  /*eeb0*/  BSSY B6, `(.L_x_420) ;  /* 0x0000014000067945 */ /* 0x000fe20003800000 */
[----:B--2---:R-:W-:-:S05]  /*eec0*/  VIADD R0, R0, 0x1e400 ;  /* 0x0001e40000007836 */ /* 0x004fca0000000000 */
[----:B------:R-:W-:-:S13]  /*eed0*/  LOP3.LUT P0, RZ, R0, 0x3ff, RZ, 0xc0, !PT ;  /* 0x000003ff00ff7812 */ /* 0x000fda000780c0ff */
[----:B------:R-:W-:Y:S05]  /*eee0*/  @!P0 BRA `(.L_x_421) ;  /* 0x0000000000408947 */ /* 0x000fea0003800000 */
[----:B------:R-:W-:Y:S01]  /*eef0*/  MOV R2, 0x0 ;  /* 0x0000000000027802 */ /* 0x000fe20000000f00 */
[----:B------:R-:W-:Y:S01]  /*ef00*/  ULDC.64 UR6, c[0x4][0xa0] ;  /* 0x0100280000067ab9 */ /* 0x000fe20000000a00 */
[----:B------:R-:W-:Y:S01]  /*ef10*/  ULDC.64 UR8, c[0x4][0xa8] ;  /* 0x01002a0000087ab9 */ /* 0x000fe20000000a00 */
[----:B------:R-:W-:Y:S01]  /*ef20*/  ULDC.64 UR4, c[0x4][0x28] ;  /* 0x01000a0000047ab9 */ /* 0x000fe20000000a00 */
[----:B------:R-:W-:Y:S02]  /*ef30*/  IMAD.U32 R4, RZ, RZ, UR6 ;  /* 0x00000006ff047e24 */ /* 0x000fe4000f8e00ff */
[----:B------:R-:W2:Y:S01]  /*ef40*/  LDC.64 R2, c[0x4][R2] ;  /* 0x0100000002027b82 */ /* 0x000ea20000000a00 */
[----:B------:R-:W-:Y:S02]  /*ef50*/  IMAD.U32 R5, RZ, RZ, UR7 ;  /* 0x00000007ff057e24 */ /* 0x000fe4000f8e00ff */
[----:B------:R-:W-:Y:S02]  /*ef60*/  IMAD.U32 R6, RZ, RZ, UR8 ;  /* 0x00000008ff067e24 */ /* 0x000fe4000f8e00ff */
[----:B-1----:R-:W-:-:S02]  /*ef70*/  IMAD.U32 R7, RZ, RZ, UR9 ;  /* 0x00000009ff077e24 */ /* 0x002fc4000f8e00ff */
[----:B------:R-:W-:Y:S02]  /*ef80*/  IMAD.U32 R10, RZ, RZ, UR4 ;  /* 0x00000004ff0a7e24 */ /* 0x000fe4000f8e00ff */
[----:B------:R-:W-:Y:S02]  /*ef90*/  IMAD.U32 R11, RZ, RZ, UR5 ;  /* 0x00000005ff0b7e24 */ /* 0x000fe4000f8e00ff */
[----:B------:R-:W-:Y:S02]  /*efa0*/  IMAD.MOV.U32 R8, RZ, RZ, 0x70 ;  /* 0x00000070ff087424 */ /* 0x000fe400078e00ff */
[----:B0-----:R-:W-:Y:S02]  /*efb0*/  IMAD.MOV.U32 R12, RZ, RZ, 0x1 ;  /* 0x00000001ff0c7424 */ /* 0x001fe400078e00ff */
[----:B------:R-:W-:-:S07]  /*efc0*/  IMAD.MOV.U32 R13, RZ, RZ, RZ ;  /* 0x000000ffff0d7224 */ /* 0x000fce00078e00ff */
[----:B------:R-:W-:-:S07]  /*efd0*/  LEPC R20, `(.L_x_421) ;  /* 0x000000001014794e */ /* 0x000fce0000000000 */
[----:B--2---:R-:W-:Y:S05]  /*efe0*/  CALL.ABS.NOINC R2 ;  /* 0x0000000002007343 */ /* 0x004fea0003c00000 */
.L_x_421:
[----:B------:R-:W-:Y:S05]  /*eff0*/  BSYNC B6 ;  /* 0x0000000000067941 */ /* 0x000fea0003800000 */
.L_x_420:
[----:B------:R-:W2:Y:S01]  /*f000*/  LDL R2, [R1+0x4] ;  /* 0x0000040001027983 */ /* 0x000ea20000100800 */
        /* <DEDUP_REMOVED lines=8> */
[----:B------:R2:W3:Y:S01]  /*f090*/  LDC.64 R2, c[0x4][R0] ;  /* 0x0100000000027b82 */ /* 0x0004e20000000a00 */
[----:B------:R-:W-:Y:S02]  /*f0a0*/  IMAD.U32 R4, RZ, RZ, UR6 ;  /* 0x00000006ff047e24 */ /* 0x000fe4000f8e00ff */
[----:B------:R-:W-:Y:S02]  /*f0b0*/  IMAD.U32 R5, RZ, RZ, UR7 ;  /* 0x00000007ff057e24 */ /* 0x000fe4000f8e00ff */
[----:B------:R-:W-:Y:S02]  /*f0c0*/  IMAD.U32 R6, RZ, RZ, UR8 ;  /* 0x00000008ff067e24 */ /* 0x000fe4000f8e00ff */
[----:B-1----:R-:W-:-:S02]  /*f0d0*/  IMAD.U32 R7, RZ, RZ, UR9 ;  /* 0x00000009ff077e24 */ /* 0x002fc4000f8e00ff */
[----:B------:R-:W-:Y:S02]  /*f0e0*/  IMAD.U32 R10, RZ, RZ, UR4 ;  /* 0x00000004ff0a7e24 */ /* 0x000fe4000f8e00ff */
[----:B------:R-:W-:Y:S02]  /*f0f0*/  IMAD.U32 R11, RZ, RZ, UR5 ;  /* 0x00000005ff0b7e24 */ /* 0x000fe4000f8e00ff */
[----:B------:R-:W-:Y:S02]  /*f100*/  IMAD.MOV.U32 R8, RZ, RZ, 0x70 ;  /* 0x00000070ff087424 */ /* 0x000fe400078e00ff */
[----:B0-----:R-:W-:Y:S02]  /*f110*/  IMAD.MOV.U32 R12, RZ, RZ, 0x1 ;  /* 0x00000001ff0c7424 */ /* 0x001fe400078e00ff */
[----:B--2---:R-:W-:-:S07]  /*f120*/  IMAD.MOV.U32 R13, RZ, RZ, RZ ;  /* 0x000000ffff0d7224 */ /* 0x004fce00078e00ff */
[----:B------:R-:W-:-:S07]  /*f130*/  LEPC R20, `(.L_x_424) ;  /* 0x000000001014794e */ /* 0x000fce0000000000 */
[----:B---3--:R-:W-:Y:S05]  /*f140*/  CALL.ABS.NOINC R2 ;  /* 0x0000000002007343 */ /* 0x008fea0003c00000 */
.L_x_424:
[----:B------:R-:W-:Y:S01]  /*f150*/  MOV R2, 0x0 ;  /* 0x0000000000027802 */ /* 0x000fe20000000f00 */
        /* <DEDUP_REMOVED lines=14> */
[----:B0-----:R-:W-:Y:S05]  /*f240*/  CALL.ABS.NOINC R2 ;  /* 0x0000000002007343 */ /* 0x001fea0003c00000 */
.L_x_423:
[----:B------:R-:W-:Y:S05]  /*f250*/  BSYNC B6 ;  /* 0x0000000000067941 */ /* 0x000fea0003800000 */
.L_x_422:
[----:B------:R-:W2:Y:S01]  /*f260*/  LDL.LU R2, [R1] ;  /* 0x0000000001027983 */ /* 0x000ea20000300800 */
[----:B------:R-:W-:-:S03]  /*f270*/  ULDC.64 UR4, c[0x0][0x9f8] ;  /* 0x00027e0000047ab9 */ /* 0x000fc60000000a00 */
[----:B------:R-:W3:Y:S04]  /*f280*/  LDL.LU R4, [R1+0x20] ;  /* 0x0000200001047983 */ /* 0x000ee80000300800 */
[----:B-1----:R-:W4:Y:S01]  /*f290*/  LDL R7, [R1+0xc] ;  /* 0x00000c0001077983 */ /* 0x002f220000100800 */
[----:B------:R-:W-:-:S03]  /*f2a0*/  ISETP.NE.U32.AND P0, PT, RZ, UR4, PT ;  /* 0x00000004ff007c0c */ /* 0x000fc6000bf05070 */
[----:B------:R-:W5:Y:S01]  /*f2b0*/  LDL R0, [R1+0x30] ;  /* 0x0000300001007983 */ /* 0x000f620000100800 */
[----:B------:R-:W-:-:S13]  /*f2c0*/  ISETP.NE.AND.EX P0, PT, RZ, UR5, PT, P0 ;  /* 0x00000005ff007c0c */ /* 0x000fda000bf05300 */
[----:B--2---:R-:W-:-:S04]  /*f2d0*/  @P0 IADD3 R2, P1, R2, UR4, RZ ;  /* 0x0000000402020c10 */ /* 0x004fc8000ff3e0ff */
[----:B---3--:R-:W-:Y:S01]  /*f2e0*/  @P0 IADD3.X R3, R4, UR5, RZ, P1, !PT ;  /* 0x0000000504030c10 */ /* 0x008fe20008ffe4ff */
[----:B------:R-:W-:-:S04]  /*f2f0*/  ULDC.64 UR4, c[0x0][0xa08] ;  /* 0x0002820000047ab9 */ /* 0x000fc80000000a00 */
[----:B----4-:R1:W2:Y:S01]  /*f300*/  @P0 LDG.E R7, desc[UR60][R2.64] ;  /* 0x0000003c02070981 */ /* 0x0102a2000c1e1900 */
[----:B-----5:R-:W-:Y:S01]  /*f310*/  VIADD R9, R0, 0xffffffff ;  /* 0xffffffff00097836 */ /* 0x020fe20000000000 */
[----:B-1----:R-:W1:Y:S01]  /*f320*/  LDC.64 R2, c[0x0][0x418] ;  /* 0x00010600ff027b82 */ /* 0x002e620000000a00 */
[----:B--2---:R-:W-:Y:S01]  /*f330*/  SHF.R.S32.HI R8, RZ, 0x1f, R7 ;  /* 0x0000001fff087819 */ /* 0x004fe20000011407 */
[----:B------:R2:W-:Y:S04]  /*f340*/  @P0 STL [R1+0xc], R7 ;  /* 0x00000c0701000387 */ /* 0x0005e80000100800 */
[----:B------:R2:W-:Y:S04]  /*f350*/  STL [R1+0x2c], R9 ;  /* 0x00002c0901007387 */ /* 0x0005e80000100800 */
[----:B------:R2:W-:Y:S01]  /*f360*/  STL [R1+0x20], R8 ;  /* 0x0000200801007387 */ /* 0x0005e20000100800 */
[----:B-1----:R-:W-:Y:S01]  /*f370*/  LOP3.LUT P0, RZ, R2, UR4, RZ, 0xfc, !PT ;  /* 0x0000000402ff7c12 */ /* 0x002fe2000f80fcff */
[----:B------:R-:W-:-:S03]  /*f380*/  UMOV UR4, 0xffffffff ;  /* 0xffffffff00047882 */ /* 0x000fc60000000000 */
[----:B------:R-:W-:-:S04]  /*f390*/  LOP3.LUT P0, RZ, R3, UR5, RZ, 0xfc, P0 ;  /* 0x0000000503ff7c12 */ /* 0x000fc8000800fcff */
[----:B------:R-:W-:Y:S01]  /*f3a0*/  SEL R0, R7, RZ, !P0 ;  /* 0x000000ff07007207 */ /* 0x000fe20004000000 */
[----:B--2---:R-:W-:Y:S08]  /*f3b0*/  BRA.DIV UR4, `(.L_x_425) ;  /* 0x0000004a04147947 */ /* 0x004ff0000b800000 */
[----:B------:R-:W1:Y:S02]  /*f3c0*/  S2R R4, SR_TID.X ;  /* 0x0000000000047919 */ /* 0x000e640000002100 */
[----:B-1----:R-:W-:-:S04]  /*f3d0*/  SHF.R.U32.HI R4, RZ, 0x5, R4 ;  /* 0x00000005ff047819 */ /* 0x002fc80000011604 */
[----:B------:R-:W-:-:S05]  /*f3e0*/  LOP3.LUT R4, R4, 0x3, RZ, 0xc0, !PT ;  /* 0x0000000304047812 */ /* 0x000fca00078ec0ff */
[----:B------:R1:W2:Y:S02]  /*f3f0*/  SHFL.IDX PT, R14, R4, RZ, 0x1f ;  /* 0x00001fff040e7589 */ /* 0x0002a400000e0000 */
.L_x_528:
[----:B-1----:R-:W3:Y:S01]  /*f400*/  LDL.LU R4, [R1+0x1c] ;  /* 0x00001c0001047983 */ /* 0x002ee20000300800 */
[----:B------:R-:W-:Y:S02]  /*f410*/  PLOP3.LUT P1, PT, PT, PT, PT, 0x8, 0x0 ;  /* 0x000000000000781c */ /* 0x000fe40003f2e170 */
[----:B--2---:R-:W-:Y:S01]  /*f420*/  ISETP.NE.AND P0, PT, R14, RZ, PT ;  /* 0x000000ff0e00720c */ /* 0x004fe20003f05270 */
[----:B------:R1:W-:Y:S01]  /*f430*/  STL [R1], R0 ;  /* 0x0000000001007387 */ /* 0x0003e20000100800 */
[----:B---3--:R-:W-:-:S09]  /*f440*/  LOP3.LUT R4, R4, 0xfffffffe, RZ, 0xc0, !PT ;  /* 0xfffffffe04047812 */ /* 0x008fd200078ec0ff */
[----:B------:R-:W-:-:S05]  /*f450*/  @P1 LOP3.LUT R4, R4, 0x1, RZ, 0xfc, !PT ;  /* 0x0000000104041812 */ /* 0x000fca00078efcff */
[----:B------:R1:W-:Y:S01]  /*f460*/  STL [R1+0x1c], R4 ;  /* 0x00001c0401007387 */ /* 0x0003e20000100800 */
[----:B------:R-:W-:Y:S05]  /*f470*/  @P0 BRA `(.L_x_426) ;  /* 0x0000000400380947 */ /* 0x000fea0003800000 */
[----:B------:R-:W-:-:S03]  /*f480*/  UMOV UR4, 0xffffffff ;  /* 0xffffffff00047882 */ /* 0x000fc60000000000 */
[----:B------:R-:W-:Y:S05]  /*f490*/  BRA.DIV UR4, `(.L_x_427) ;  /* 0x0000004a04107947 */ /* 0x000fea000b800000 */
[----:B------:R-:W-:-:S13]  /*f4a0*/  ELECT P6, URZ, PT ;  /* 0x00000000003f782f */ /* 0x000fda00038c0000 */
.L_x_531:
[----:B------:R-:W-:Y:S05]  /*f4b0*/  @!P6 BRA `(.L_x_426) ;  /* 0x000000040028e947 */ /* 0x000fea0003800000 */
[----:B------:R2:W-:Y:S01]  /*f4c0*/  STL [R1+0x14], R9 ;  /* 0x0000140901007387 */ /* 0x0005e20000100800 */
[----:B------:R-:W-:-:S04]  /*f4d0*/  ISETP.NE.U32.AND P0, PT, R2, RZ, PT ;  /* 0x000000ff0200720c */ /* 0x000fc80003f05070 */
[----:B------:R-:W-:-:S13]  /*f4e0*/  ISETP.NE.AND.EX P0, PT, R3, RZ, PT, P0 ;  /* 0x000000ff0300720c */ /* 0x000fda0003f05300 */
[----:B--2---:R-:W-:Y:S05]  /*f4f0*/  @!P0 BRA `(.L_x_428) ;  /* 0x0000000000508947 */ /* 0x004fea0003800000 */
[----:B------:R-:W2:Y:S01]  /*f500*/  LDC R6, c[0x0][0x43c] ;  /* 0x00010f00ff067b82 */ /* 0x000ea20000000800 */
[----:B-1----:R-:W-:Y:S01]  /*f510*/  IMAD.MOV.U32 R0, RZ, RZ, R9 ;  /* 0x000000ffff007224 */ /* 0x002fe200078e0009 */
[----:B------:R-:W-:Y:S01]  /*f520*/  ULDC.64 UR4, c[0x0][0x428] ;  /* 0x00010a0000047ab9 */ /* 0x000fe20000000a00 */
[----:B--2---:R-:W-:-:S13]  /*f530*/  ISETP.NE.AND P0, PT, R6, 0x1, PT ;  /* 0x000000010600780c */ /* 0x004fda0003f05270 */
[----:B------:R-:W1:Y:S02]  /*f540*/  @P0 LDC.64 R4, c[0x0][0x440] ;  /* 0x00011000ff040b82 */ /* 0x000e640000000a00 */
[----:B-1----:R-:W-:-:S05]  /*f550*/  @P0 IMAD.HI.U32 R4, R9, R4, RZ ;  /* 0x0000000409040227 */ /* 0x002fca00078e00ff */
        /* <DEDUP_REMOVED lines=8> */
[----:B-1----:R-:W-:-:S04]  /*f5e0*/  IMAD R6, R8, UR4, RZ ;  /* 0x0000000408067c24 */ /* 0x002fc8000f8e02ff */
[----:B------:R-:W-:-:S04]  /*f5f0*/  IMAD R0, R7, UR5, R6 ;  /* 0x0000000507007c24 */ /* 0x000fc8000f8e0206 */
[----:B------:R-:W-:-:S05]  /*f600*/  IMAD.IADD R0, R5, 0x1, R0 ;  /* 0x0000000105007824 */ /* 0x000fca00078e0200 */
[----:B------:R-:W-:-:S05]  /*f610*/  LEA.HI.X R3, R4, R3, R0, 0x2, P0 ;  /* 0x0000000304037211 */ /* 0x000fca00000f1400 */
[----:B------:R-:W2:Y:S04]  /*f620*/  LDG.E R0, desc[UR60][R2.64] ;  /* 0x0000003c02007981 */ /* 0x000ea8000c1e1900 */
[----:B--2---:R2:W-:Y:S02]  /*f630*/  STL [R1], R0 ;  /* 0x0000000001007387 */ /* 0x0045e40000100800 */
.L_x_428:
[----:B------:R-:W3:Y:S04]  /*f640*/  LDL R7, [R1+0x4] ;  /* 0x0000040001077983 */ /* 0x000ee80000100800 */
[----:B-12---:R-:W3:Y:S04]  /*f650*/  LDL R0, [R1+0x8] ;  /* 0x0000080001007983 */ /* 0x006ee80000100800 */
[----:B------:R-:W2:Y:S01]  /*f660*/  LDL R2, [R1+0x10] ;  /* 0x0000100001027983 */ /* 0x000ea20000100800 */
[----:B---3--:R-:W-:Y:S01]  /*f670*/  IMAD R0, R0, 0x8, R7 ;  /* 0x0000000800007824 */ /* 0x008fe200078e0207 */
[----:B--2---:R-:W-:-:S04]  /*f680*/  SHF.L.U32 R2, R2, 0x1f, RZ ;  /* 0x0000001f02027819 */ /* 0x004fc800000006ff */
[----:B------:R-:W1:Y:S02]  /*f690*/  SYNCS.PHASECHK.TRANS64.TRYWAIT P0, [R0+URZ+0x34840], R2 ;  /* 0x03484002000075a7 */ /* 0x000e64000800017f */
[----:B-1----:R-:W-:Y:S05]  /*f6a0*/  @!P0 BRA `(.L_x_429) ;  /* 0x0000004400ac8947 */ /* 0x002fea0003800000 */
.L_x_532:
[----:B------:R-:W2:Y:S02]  /*f6b0*/  S2R R3, SR_TID.X ;  /* 0x0000000000037919 */ /* 0x000ea40000002100 */
        /* <DEDUP_REMOVED lines=10> */
.L_x_430:
[----:B------:R-:W2:Y:S04]  /*f760*/  LDL R7, [R1+0x4] ;  /* 0x0000040001077983 */ /* 0x000ea80000100800 */
[----:B------:R-:W2:Y:S04]  /*f770*/  LDL R6, [R1+0x8] ;  /* 0x0000080001067983 */ /* 0x000ea80000100800 */
[----:B------:R-:W3:Y:S04]  /*f780*/  LDL R5, [R1+0x14] ;  /* 0x0000140001057983 */ /* 0x000ee80000100800 */
[----:B------:R-:W4:Y:S04]  /*f790*/  LDL R4, [R1+0x18] ;  /* 0x0000180001047983 */ /* 0x000f280000100800 */
[----:B------:R-:W5:Y:S04]  /*f7a0*/  LDL R3, [R1] ;  /* 0x0000000001037983 */ /* 0x000f680000100800 */
[----:B-1----:R-:W5:Y:S01]  /*f7b0*/  LDL.LU R2, [R1+0x1c] ;  /* 0x00001c0001027983 */ /* 0x002f620000300800 */
[----:B------:R-:W-:Y:S01]  /*f7c0*/  R2UR UR9, R0 ;  /* 0x00000000000972ca */ /* 0x000fe200000e0000 */
[----:B------:R-:W-:Y:S01]  /*f7d0*/  UIADD3 UR4, UP0, UR36, 0x370, URZ ;  /* 0x0000037024047890 */ /* 0x000fe2000ff1e03f */
[----:B------:R-:W-:Y:S01]  /*f7e0*/  PLOP3.LUT P0, PT, PT, PT, PT, 0x80, 0x0 ;  /* 0x000000000000781c */ /* 0x000fe20003f0f070 */
[----:B------:R-:W-:Y:S01]  /*f7f0*/  UMOV UR10, URZ ;  /* 0x0000003f000a7c82 */ /* 0x000fe20008000000 */
[----:B------:R-:W-:Y:S01]  /*f800*/  R2UR UR12, R18 ;  /* 0x00000000120c72ca */ /* 0x000fe200000e0000 */
[----:B------:R-:W-:Y:S01]  /*f810*/  UMOV UR7, 0x14f00000 ;  /* 0x14f0000000077882 */ /* 0x000fe20000000000 */
[----:B------:R-:W-:-:S07]  /*f820*/  UMOV UR15, 0x40 ;  /* 0x00000040000f7882 */ /* 0x000fce0000000000 */
[----:B------:R-:W-:Y:S01]  /*f830*/  UIADD3 UR9, UR9, 0x34830, URZ ;  /* 0x0003483009097890 */ /* 0x000fe2000fffe03f */
[----:B--2---:R-:W-:Y:S01]  /*f840*/  IMAD R0, R6, 0xb000, R7 ;  /* 0x0000b00006007824 */ /* 0x004fe200078e0207 */
[----:B---3--:R-:W-:-:S04]  /*f850*/  R2UR UR11, R5 ;  /* 0x00000000050b72ca */ /* 0x008fc800000e0000 */
[----:B------:R-:W-:Y:S02]  /*f860*/  R2UR UR6, R0 ;  /* 0x00000000000672ca */ /* 0x000fe400000e0000 */
[----:B----4-:R-:W-:Y:S02]  /*f870*/  R2UR UR5, R4 ;  /* 0x00000000040572ca */ /* 0x010fe400000e0000 */
[----:B-----5:R-:W-:Y:S02]  /*f880*/  R2UR UR13, R3 ;  /* 0x00000000030d72ca */ /* 0x020fe400000e0000 */
[----:B------:R-:W-:-:S07]  /*f890*/  LOP3.LUT R2, R2, 0xfffffffe, RZ, 0xc0, !PT ;  /* 0xfffffffe02027812 */ /* 0x000fce00078ec0ff */
[----:B------:R-:W-:Y:S01]  /*f8a0*/  UIADD3 UR8, UR6, 0x1e400, URZ ;  /* 0x0001e40006087890 */ /* 0x000fe2000fffe03f */
[----:B------:R-:W-:Y:S01]  /*f8b0*/  @P0 LOP3.LUT R2, R2, 0x1, RZ, 0xfc, !PT ;  /* 0x0000000102020812 */ /* 0x000fe200078efcff */
[----:B------:R-:W-:Y:S02]  /*f8c0*/  UIMAD UR11, UR11, 0xb0, UR5 ;  /* 0x000000b00b0b78a4 */ /* 0x000fe4000f8e0205 */
[----:B------:R-:W-:Y:S02]  /*f8d0*/  UIADD3.X UR5, URZ, UR37, URZ, UP0, !UPT ;  /* 0x000000253f057290 */ /* 0x000fe400087fe43f */
[----:B------:R-:W-:Y:S01]  /*f8e0*/  UIADD3 UR14, UR6, 0x23c00, URZ ;  /* 0x00023c00060e7890 */ /* 0x000fe2000fffe03f */
[----:B------:R2:W-:Y:S02]  /*f8f0*/  STL [R1+0x1c], R2 ;  /* 0x00001c0201007387 */ /* 0x0005e40000100800 */
[----:B------:R-:W-:-:S04]  /*f900*/  UMOV UR6, 0x0 ;  /* 0x0000000000067882 */ /* 0x000fc80000000000 */
[----:B------:R1:W-:Y:S02]  /*f910*/  UTMALDG.4D [UR8], [UR4], desc[UR6] ;  /* 0x00000608040075b4 */ /* 0x0003e40008019000 */
[----:B-1----:R-:W-:Y:S01]  /*f920*/  UMOV UR8, UR14 ;  /* 0x0000000e00087c82 */ /* 0x002fe20008000000 */
[----:B------:R-:W-:Y:S02]  /*f930*/  UMOV UR10, UR15 ;  /* 0x0000000f000a7c82 */ /* 0x000fe40008000000 */
[----:B------:R2:W-:Y:S02]  /*f940*/  UTMALDG.4D [UR8], [UR4], desc[UR6] ;  /* 0x00000608040075b4 */ /* 0x0005e40008019000 */
[----:B--2---:R-:W-:Y:S01]  /*f950*/  NOP ;  /* 0x0000000000007918 */ /* 0x004fe20000000000 */
.L_x_426:
[----:B------:R-:W2:Y:S04]  /*f960*/  LDL R2, [R1+0x4] ;  /* 0x0000040001027983 */ /* 0x000ea80000100800 */
[----:B------:R-:W3:Y:S04]  /*f970*/  LDL.LU R3, [R1+0x34] ;  /* 0x0000340001037983 */ /* 0x000ee80000300800 */
[----:B------:R-:W4:Y:S04]  /*f980*/  LDL.LU R5, [R1+0x28] ;  /* 0x0000280001057983 */ /* 0x000f280000300800 */
[----:B-1----:R-:W5:Y:S01]  /*f990*/  LDL.LU R4, [R1+0x38] ;  /* 0x0000380001047983 */ /* 0x002f620000300800 */
[----:B------:R-:W-:Y:S05]  /*f9a0*/  WARPSYNC.ALL ;  /* 0x0000000000007948 */ /* 0x000fea0003800000 */
[----:B------:R-:W-:Y:S01]  /*f9b0*/  ULDC.64 UR4, c[0x0][0x298] ;  /* 0x0000a60000047ab9 */ /* 0x000fe20000000a00 */
[----:B------:R-:W-:Y:S01]  /*f9c0*/  ULDC.64 UR6, c[0x0][0xa00] ;  /* 0x0002800000067ab9 */ /* 0x000fe20000000a00 */
[----:B------:R-:W-:Y:S01]  /*f9d0*/  BSSY B6, `(.L_x_431) ;  /* 0x0000024000067945 */ /* 0x000fe20003800000 */
[----:B------:R-:W-:Y:S01]  /*f9e0*/  BAR.SYNC.DEFER_BLOCKING 0x8, 0x180 ;  /* 0x0206000000007b1d */ /* 0x000fe20000010000 */
[----:B------:R-:W-:-:S04]  /*f9f0*/  ISETP.NE.U32.AND P0, PT, RZ, UR6, PT ;  /* 0x00000006ff007c0c */ /* 0x000fc8000bf05070 */
[----:B------:R-:W-:Y:S01]  /*fa00*/  ISETP.NE.AND.EX P0, PT, RZ, UR7, PT, P0 ;  /* 0x00000007ff007c0c */ /* 0x000fe2000bf05300 */
[----:B--2---:R-:W-:Y:S01]  /*fa10*/  VIADD R2, R2, 0x16400 ;  /* 0x0001640002027836 */ /* 0x004fe20000000000 */
[----:B---3--:R-:W-:-:S04]  /*fa20*/  SHF.R.S32.HI R0, RZ, 0x1f, R3 ;  /* 0x0000001fff007819 */ /* 0x008fc80000011403 */
[----:B------:R-:W-:Y:S02]  /*fa30*/  LOP3.LUT P1, RZ, R2, 0x3ff, RZ, 0xc0, !PT ;  /* 0x000003ff02ff7812 */ /* 0x000fe4000782c0ff */
[----:B----4-:R-:W-:Y:S01]  /*fa40*/  SEL R5, R5, RZ, !P0 ;  /* 0x000000ff05057207 */ /* 0x010fe20004000000 */
[----:B------:R-:W-:Y:S01]  /*fa50*/  IMAD R0, R0, UR4, RZ ;  /* 0x0000000400007c24 */ /* 0x000fe2000f8e02ff */
[----:B-----5:R-:W-:-:S03]  /*fa60*/  SEL R4, R4, RZ, !P0 ;  /* 0x000000ff04047207 */ /* 0x020fc60004000000 */
[C---:B------:R-:W-:Y:S02]  /*fa70*/  IMAD R0, R3.reuse, UR5, R0 ;  /* 0x0000000503007c24 */ /* 0x040fe4000f8e0200 */
[----:B------:R-:W-:-:S05]  /*fa80*/  IMAD.WIDE.U32 R2, R3, UR4, RZ ;  /* 0x0000000403027c25 */ /* 0x000fca000f8e00ff */
[----:B------:R1:W-:Y:S04]  /*fa90*/  STL.64 [R1+0x48], R2 ;  /* 0x0000480201007387 */ /* 0x0003e80000100a00 */
[----:B------:R2:W-:Y:S04]  /*faa0*/  STL [R1+0x28], R5 ;  /* 0x0000280501007387 */ /* 0x0005e80000100800 */
[----:B------:R2:W-:Y:S01]  /*fab0*/  STL [R1+0x54], R4 ;  /* 0x0000540401007387 */ /* 0x0005e20000100800 */
[----:B-1----:R-:W-:Y:S01]  /*fac0*/  IMAD.IADD R2, R3, 0x1, R0 ;  /* 0x0000000103027824 */ /* 0x002fe200078e0200 */
[----:B------:R-:W-:-:S05]  /*fad0*/  SHF.R.S32.HI R0, RZ, 0x1f, R18 ;  /* 0x0000001fff007819 */ /* 0x000fca0000011412 */
[----:B------:R2:W-:Y:S04]  /*fae0*/  STL [R1+0x38], R0 ;  /* 0x0000380001007387 */ /* 0x0005e80000100800 */
[----:B------:R2:W-:Y:S01]  /*faf0*/  STL [R1+0x34], R2 ;  /* 0x0000340201007387 */ /* 0x0005e20000100800 */
[----:B------:R-:W-:Y:S05]  /*fb00*/  @!P1 BRA `(.L_x_432) ;  /* 0x0000000000409947 */ /* 0x000fea0003800000 */
[----:B--2---:R-:W-:Y:S01]  /*fb10*/  MOV R2, 0x0 ;  /* 0x0000000000027802 */ /* 0x004fe20000000f00 */
        /* <DEDUP_REMOVED lines=11> */
[----:B0-----:R-:W-:Y:S02]  /*fbd0*/  IMAD.MOV.U32 R12, RZ, RZ, 0x1 ;  /* 0x00000001ff0c7424 */ /* 0x001fe400078e00ff */
[----:B------:R-:W-:-:S07]  /*fbe0*/  IMAD.MOV.U32 R13, RZ, RZ, RZ ;  /* 0x000000ffff0d7224 */ /* 0x000fce00078e00ff */
[----:B------:R-:W-:-:S07]  /*fbf0*/  LEPC R20, `(.L_x_432) ;  /* 0x000000001014794e */ /* 0x000fce0000000000 */
[----:B-1----:R-:W-:Y:S05]  /*fc00*/  CALL.ABS.NOINC R2 ;  /* 0x0000000002007343 */ /* 0x002fea0003c00000 */
.L_x_432:
[----:B------:R-:W-:Y:S05]  /*fc10*/  BSYNC B6 ;  /* 0x0000000000067941 */ /* 0x000fea0003800000 */
.L_x_431:
[----:B--2---:R-:W2:Y:S01]  /*fc20*/  LDL.LU R4, [R1+0x34] ;  /* 0x0000340001047983 */ /* 0x004ea20000300800 */
[----:B------:R-:W1:Y:S01]  /*fc30*/  LDC R7, c[0x0][0x448] ;  /* 0x00011200ff077b82 */ /* 0x000e620000000800 */
[----:B------:R-:W-:Y:S01]  /*fc40*/  ULDC.64 UR4, c[0x0][0x2d8] ;  /* 0x0000b60000047ab9 */ /* 0x000fe20000000a00 */
[----:B------:R-:W-:Y:S01]  /*fc50*/  IMAD.SHL.U32 R17, R17, 0x80, RZ ;  /* 0x0000008011117824 */ /* 0x000fe200078e00ff */
[----:B------:R-:W2:Y:S01]  /*fc60*/  LDL.LU.64 R2, [R1+0x48] ;  /* 0x0000480001027983 */ /* 0x000ea20000300a00 */
[----:B------:R-:W-:-:S03]  /*fc70*/  ULDC.64 UR6, c[0x0][0x280] ;  /* 0x0000a00000067ab9 */ /* 0x000fc60000000a00 */
[----:B------:R-:W3:Y:S04]  /*fc80*/  LDL.LU R0, [R1+0x38] ;  /* 0x0000380001007983 */ /* 0x000ee80000300800 */
[----:B------:R-:W4:Y:S04]  /*fc90*/  LDL.LU R6, [R1+0x54] ;  /* 0x0000540001067983 */ /* 0x000f280000300800 */
[----:B------:R-:W4:Y:S01]  /*fca0*/  LDL.LU R5, [R1+0x28] ;  /* 0x0000280001057983 */ /* 0x000f220000300800 */
[----:B------:R-:W0:Y:S01]  /*fcb0*/  S2R R9, SR_TID.X ;  /* 0x0000000000097919 */ /* 0x000e220000002100 */
[----:B------:R-:W0:Y:S01]  /*fcc0*/  S2R R8, SR_TID.X ;  /* 0x0000000000087919 */ /* 0x000e220000002100 */
[----:B-1----:R-:W-:Y:S01]  /*fcd0*/  ISETP.NE.AND P0, PT, R7, 0x1, PT ;  /* 0x000000010700780c */ /* 0x002fe20003f05270 */
[----:B0-----:R-:W-:-:S02]  /*fce0*/  IMAD.SHL.U32 R9, R9, 0x8, RZ ;  /* 0x0000000809097824 */ /* 0x001fc400078e00ff */
[----:B------:R-:W-:-:S03]  /*fcf0*/  IMAD.SHL.U32 R10, R8, 0x8, RZ ;  /* 0x00000008080a7824 */ /* 0x000fc600078e00ff */
[----:B------:R-:W-:-:S04]  /*fd00*/  LOP3.LUT R9, R9, 0x38, RZ, 0xc0, !PT ;  /* 0x0000003809097812 */ /* 0x000fc800078ec0ff */
[----:B------:R-:W-:Y:S02]  /*fd10*/  LOP3.LUT R9, R9, 0x40, RZ, 0xfc, !PT ;  /* 0x0000004009097812 */ /* 0x000fe400078efcff */
[----:B------:R-:W-:Y:S01]  /*fd20*/  LOP3.LUT R10, R10, 0x38, RZ, 0xc0, !PT ;  /* 0x000000380a0a7812 */ /* 0x000fe200078ec0ff */
[----:B--2---:R-:W-:Y:S02]  /*fd30*/  IMAD.MOV.U32 R3, RZ, RZ, R4 ;  /* 0x000000ffff037224 */ /* 0x004fe400078e0004 */
[----:B------:R-:W0:Y:S01]  /*fd40*/  S2R R4, SR_TID.X ;  /* 0x0000000000047919 */ /* 0x000e220000002100 */
[----:B---3--:R-:W-:Y:S02]  /*fd50*/  IMAD R0, R0, UR4, RZ ;  /* 0x0000000400007c24 */ /* 0x008fe4000f8e02ff */
[----:B------:R-:W-:-:S04]  /*fd60*/  IMAD.WIDE.U32 R2, R18, UR4, R2 ;  /* 0x0000000412027c25 */ /* 0x000fc8000f8e0002 */
[----:B------:R-:W-:Y:S01]  /*fd70*/  IMAD R0, R18, UR5, R0 ;  /* 0x0000000512007c24 */ /* 0x000fe2000f8e0200 */
[----:B------:R-:W-:-:S03]  /*fd80*/  ULDC.64 UR4, c[0x0][0x2e0] ;  /* 0x0000b80000047ab9 */ /* 0x000fc60000000a00 */
[----:B------:R-:W-:Y:S02]  /*fd90*/  IMAD.IADD R3, R3, 0x1, R0 ;  /* 0x0000000103037824 */ /* 0x000fe400078e0200 */
[----:B----4-:R-:W-:Y:S02]  /*fda0*/  IMAD R0, R6, UR4, RZ ;  /* 0x0000000406007c24 */ /* 0x010fe4000f8e02ff */
[C---:B------:R-:W-:Y:S01]  /*fdb0*/  IMAD.WIDE.U32 R2, R5.reuse, UR4, R2 ;  /* 0x0000000405027c25 */ /* 0x040fe2000f8e0002 */
[----:B------:R-:W1:Y:S03]  /*fdc0*/  @P0 LDC R6, c[0x0][0x450] ;  /* 0x00011400ff060b82 */ /* 0x000e660000000800 */
[----:B------:R-:W-:Y:S01]  /*fdd0*/  IMAD R0, R5, UR5, R0 ;  /* 0x0000000505007c24 */ /* 0x000fe2000f8e0200 */
[----:B------:R-:W-:-:S03]  /*fde0*/  ULDC.64 UR4, c[0x0][0x2d0] ;  /* 0x0000b40000047ab9 */ /* 0x000fc60000000a00 */
[----:B------:R-:W-:Y:S01]  /*fdf0*/  IMAD.IADD R3, R3, 0x1, R0 ;  /* 0x0000000103037824 */ /* 0x000fe200078e0200 */
[C---:B0-----:R-:W-:Y:S01]  /*fe00*/  LOP3.LUT R5, R4.reuse, 0x7f, RZ, 0xc0, !PT ;  /* 0x0000007f04057812 */ /* 0x041fe200078ec0ff */
[----:B------:R-:W-:-:S03]  /*fe10*/  IMAD.SHL.U32 R4, R4, 0x10, RZ ;  /* 0x0000001004047824 */ /* 0x000fc600078e00ff */
[----:B------:R-:W-:-:S04]  /*fe20*/  SHF.R.U32.HI R5, RZ, 0x3, R5 ;  /* 0x00000003ff057819 */ /* 0x000fc80000011605 */
[----:B------:R-:W-:Y:S02]  /*fe30*/  LOP3.LUT R4, R5, 0x70, R4, 0xf8, !PT ;  /* 0x0000007005047812 */ /* 0x000fe400078ef804 */
[----:B------:R-:W0:Y:S02]  /*fe40*/  @P0 LDC R5, c[0x0][0x44c] ;  /* 0x00011300ff050b82 */ /* 0x000e240000000800 */
[----:B------:R-:W-:-:S05]  /*fe50*/  LOP3.LUT R0, R4, R17, RZ, 0xfc, !PT ;  /* 0x0000001104007212 */ /* 0x000fca00078efcff */
[----:B------:R-:W-:Y:S02]  /*fe60*/  IMAD.MOV.U32 R4, RZ, RZ, R0 ;  /* 0x000000ffff047224 */ /* 0x000fe400078e0000 */
[----:B0-----:R-:W-:-:S05]  /*fe70*/  @P0 IMAD.HI.U32 R5, R0, R5, RZ ;  /* 0x0000000500050227 */ /* 0x001fca00078e00ff */
[----:B-1----:R-:W-:-:S05]  /*fe80*/  @P0 SHF.R.U32.HI R4, RZ, R6, R5 ;  /* 0x00000006ff040219 */ /* 0x002fca0000011605 */
[----:B------:R-:W-:Y:S02]  /*fe90*/  IMAD.MOV R5, RZ, RZ, -R4 ;  /* 0x000000ffff057224 */ /* 0x000fe400078e0a04 */
[----:B------:R-:W-:-:S04]  /*fea0*/  IMAD.WIDE.U32 R2, R4, UR4, R2 ;  /* 0x0000000404027c25 */ /* 0x000fc8000f8e0002 */
[----:B------:R-:W-:Y:S01]  /*feb0*/  IMAD R0, R7, R5, R0 ;  /* 0x0000000507007224 */ /* 0x000fe200078e0200 */
[----:B------:R-:W-:-:S05]  /*fec0*/  SHF.R.S32.HI R5, RZ, 0x1f, R4 ;  /* 0x0000001fff057819 */ /* 0x000fca0000011404 */
[----:B------:R-:W-:-:S04]  /*fed0*/  IMAD R5, R5, UR4, RZ ;  /* 0x0000000405057c24 */ /* 0x000fc8000f8e02ff */
[----:B------:R-:W-:Y:S01]  /*fee0*/  IMAD R4, R4, UR5, R5 ;  /* 0x0000000504047c24 */ /* 0x000fe2000f8e0205 */
[----:B------:R-:W-:-:S03]  /*fef0*/  ULDC.64 UR4, c[0x0][0x2c8] ;  /* 0x0000b20000047ab9 */ /* 0x000fc60000000a00 */
[----:B------:R-:W-:Y:S01]  /*ff00*/  IMAD.IADD R3, R3, 0x1, R4 ;  /* 0x0000000103037824 */ /* 0x000fe200078e0204 */
[----:B------:R-:W-:Y:S01]  /*ff10*/  SHF.R.S32.HI R4, RZ, 0x1f, R0 ;  /* 0x0000001fff047819 */ /* 0x000fe20000011400 */
        /* <DEDUP_REMOVED lines=12> */
[----:B------:R-:W0:Y:S02]  /*ffe0*/  S2R R5, SR_TID.X ;  /* 0x0000000000057919 */ /* 0x000e240000002100 */
[----:B0-----:R-:W-:-:S04]  /*fff0*/  LOP3.LUT R5, R5, 0x7f, RZ, 0xc0, !PT ;  /* 0x0000007f05057812 */ /* 0x001fc800078ec0ff */
[----:B------:R-:W-:Y:S02]  /*10000*/  SHF.R.U32.HI R6, RZ, 0x3, R5 ;  /* 0x00000003ff067819 */ /* 0x000fe40000011605 */
[----:B------:R-:W2:Y:S03]  /*10010*/  LDL.LU R5, [R1+0x40] ;  /* 0x0000400001057983 */ /* 0x000ea60000300800 */
[----:B------:R-:W-:Y:S01]  /*10020*/  IMAD.IADD R2, R6, 0x1, R17 ;  /* 0x0000000106027824 */ /* 0x000fe200078e0211 */
[----:B------:R-:W-:Y:S04]  /*10030*/  SHFL.IDX PT, R8, R0, 0x1, 0x181f ;  /* 0x00381f0000087f89 */ /* 0x000fe800000e0000 */
[----:B------:R-:W-:Y:S01]  /*10040*/  SHFL.IDX PT, R6, R0, RZ, 0x181f ;  /* 0x00181fff00067589 */ /* 0x000fe200000e0000 */
[----:B--2---:R-:W-:-:S03]  /*10050*/  IMAD R3, R5, R7, RZ ;  /* 0x0000000705037224 */ /* 0x004fc600078e02ff */
[----:B------:R-:W0:Y:S01]  /*10060*/  SHFL.IDX PT, R7, R4, RZ, 0x181f ;  /* 0x00181fff04077589 */ /* 0x000e2200000e0000 */
[C---:B------:R-:W-:Y:S01]  /*10070*/  VIADD R5, R2.reuse, 0x10 ;  /* 0x0000001002057836 */ /* 0x040fe20000000000 */
[----:B------:R-:W-:-:S04]  /*10080*/  ISETP.GE.AND P4, PT, R2, R3, PT ;  /* 0x000000030200720c */ /* 0x000fc80003f86270 */
[----:B------:R-:W-:Y:S02]  /*10090*/  ISETP.GE.AND P2, PT, R5, R3, PT ;  /* 0x000000030500720c */ /* 0x000fe40003f46270 */
[----:B------:R-:W1:Y:S07]  /*100a0*/  SHFL.IDX PT, R5, R4, 0x1, 0x181f ;  /* 0x00381f0004057f89 */ /* 0x000e6e00000e0000 */
[----:B0-----:R-:W-:-:S05]  /*100b0*/  @!P4 LEA R7, P3, R10, R7, 0x1 ;  /* 0x000000070a07c211 */ /* 0x001fca00078608ff */
[----:B------:R-:W-:-:S05]  /*100c0*/  @!P4 IMAD.X R6, RZ, RZ, R6, P3 ;  /* 0x000000ffff06c224 */ /* 0x000fca00018e0606 */
[----:B------:R-:W-:-:S04]  /*100d0*/  @!P4 LOP3.LUT R7, R7, R6, RZ, 0x3c, !PT ;  /* 0x000000060707c212 */ /* 0x000fc800078e3cff */
[----:B------:R-:W-:-:S04]  /*100e0*/  @!P4 LOP3.LUT R6, R7, R6, RZ, 0x3c, !PT ;  /* 0x000000060706c212 */ /* 0x000fc800078e3cff */
[----:B------:R-:W-:-:S05]  /*100f0*/  @!P4 LOP3.LUT R7, R7, R6, RZ, 0x3c, !PT ;  /* 0x000000060707c212 */ /* 0x000fca00078e3cff */
[----:B-----5:R-:W-:Y:S04]  /*10100*/  @!P4 LDGSTS.E.BYPASS.LTC128B.128 [R9+0x16400], desc[UR60][R6.64], !P0 ;  /* 0x164000000609cfae */ /* 0x020fe8000c101d7c */
[----:B------:R1:W-:Y:S02]  /*10110*/  @!P4 LDGSTS.E.BYPASS.LTC128B.128 [R9+0x1a400], desc[UR60][R6.64+0x80], !P1 ;  /* 0x1a4000800609cfae */ /* 0x0003e4000c901d7c */
[----:B-1----:R-:W-:Y:S01]  /*10120*/  @!P2 LEA R7, P3, R10, R5, 0x1 ;  /* 0x000000050a07a211 */ /* 0x002fe200078608ff */
[----:B------:R-:W-:-:S04]  /*10130*/  VIADD R5, R2, 0x20 ;  /* 0x0000002002057836 */ /* 0x000fc80000000000 */
[----:B------:R-:W-:-:S05]  /*10140*/  @!P2 IMAD.X R6, RZ, RZ, R8, P3 ;  /* 0x000000ffff06a224 */ /* 0x000fca00018e0608 */
[----:B------:R-:W-:-:S04]  /*10150*/  @!P2 LOP3.LUT R7, R7, R6, RZ, 0x3c, !PT ;  /* 0x000000060707a212 */ /* 0x000fc800078e3cff */
[----:B------:R-:W-:-:S04]  /*10160*/  @!P2 LOP3.LUT R6, R7, R6, RZ, 0x3c, !PT ;  /* 0x000000060706a212 */ /* 0x000fc800078e3cff */
[----:B------:R-:W-:-:S05]  /*10170*/  @!P2 LOP3.LUT R7, R7, R6, RZ, 0x3c, !PT ;  /* 0x000000060707a212 */ /* 0x000fca00078e3cff */
        /* <DEDUP_REMOVED lines=45> */
[----:B0-----:R-:W0:Y:S04]  /*10450*/  SHFL.IDX PT, R6, R0, 0x6, 0x181f ;  /* 0x00d81f0000067f89 */ /* 0x001e2800000e0000 */
[----:B------:R-:W2:Y:S01]  /*10460*/  SHFL.IDX PT, R0, R0, 0x7, 0x181f ;  /* 0x00f81f0000007f89 */ /* 0x000ea200000e0000 */
[----:B-1----:R-:W-:-:S05]  /*10470*/  @!P2 LEA R5, P3, R10, R5, 0x1 ;  /* 0x000000050a05a211 */ /* 0x002fca00078608ff */
[----:B0-----:R-:W-:-:S04]  /*10480*/  @!P2 IMAD.X R6, RZ, RZ, R6, P3 ;  /* 0x000000ffff06a224 */ /* 0x001fc800018e0606 */
[----:B------:R-:W-:Y:S02]  /*10490*/  @!P2 IMAD.MOV.U32 R7, RZ, RZ, R6 ;  /* 0x000000ffff07a224 */ /* 0x000fe400078e0006 */
[----:B------:R-:W-:-:S05]  /*104a0*/  @!P2 IMAD.MOV.U32 R6, RZ, RZ, R5 ;  /* 0x000000ffff06a224 */ /* 0x000fca00078e0005 */
[----:B------:R0:W-:Y:S04]  /*104b0*/  @!P2 LDGSTS.E.BYPASS.LTC128B.128 [R9+0x19400], desc[UR60][R6.64], !P0 ;  /* 0x194000000609afae */ /* 0x0001e8000c101d7c */
[----:B--2---:R0:W-:Y:S02]  /*104c0*/  @!P2 LDGSTS.E.BYPASS.LTC128B.128 [R9+0x1d400], desc[UR60][R6.64+0x80], !P1 ;  /* 0x1d4000800609afae */ /* 0x0041e4000c901d7c */
.L_x_549:
[----:B------:R-:W-:Y:S01]  /*104d0*/  VIADD R2, R2, 0x70 ;  /* 0x0000007002027836 */ /* 0x000fe20000000000 */
[----:B------:R-:W-:Y:S04]  /*104e0*/  BSSY B0, `(.L_x_434) ;  /* 0x000000a000007945 */ /* 0x000fe80003800000 */
[----:B------:R-:W-:-:S13]  /*104f0*/  ISETP.GE.AND P2, PT, R2, R3, PT ;  /* 0x000000030200720c */ /* 0x000fda0003f46270 */
[----:B------:R-:W-:Y:S05]  /*10500*/  @P2 BRA `(.L_x_435) ;  /* 0x00000000001c2947 */ /* 0x000fea0003800000 */
[----:B------:R-:W-:-:S05]  /*10510*/  LEA R2, P2, R10, R4, 0x1 ;  /* 0x000000040a027211 */ /* 0x000fca00078408ff */
[----:B------:R-:W-:-:S05]  /*10520*/  IMAD.X R3, RZ, RZ, R0, P2 ;  /* 0x000000ffff037224 */ /* 0x000fca00010e0600 */
[----:B------:R-:W-:Y:S01]  /*10530*/  @!PT LDS RZ, [RZ] ;  /* 0x00000000fffff984 */ /* 0x000fe20000000800 */
[----:B------:R-:W-:Y:S01]  /*10540*/  @!PT LDS RZ, [RZ] ;  /* 0x00000000fffff984 */ /* 0x000fe20000000800 */
[----:B------:R-:W-:Y:S01]  /*10550*/  @!PT LDS RZ, [RZ] ;  /* 0x00000000fffff984 */ /* 0x000fe20000000800 */
[----:B------:R1:W-:Y:S04]  /*10560*/  LDGSTS.E.BYPASS.LTC128B.128 [R9+0x19c00], desc[UR60][R2.64], !P0 ;  /* 0x19c0000002097fae */ /* 0x0003e8000c101d7c */
[----:B------:R1:W-:Y:S02]  /*10570*/  LDGSTS.E.BYPASS.LTC128B.128 [R9+0x1dc00], desc[UR60][R2.64+0x80], !P1 ;  /* 0x1dc0008002097fae */ /* 0x0003e4000c901d7c */
.L_x_435:
[----:B------:R-:W-:Y:S05]  /*10580*/  BSYNC B0 ;  /* 0x0000000000007941 */ /* 0x000fea0003800000 */
.L_x_434:
[----:B01----:R-:W2:Y:S01]  /*10590*/  LDL R9, [R1+0x4] ;  /* 0x0000040001097983 */ /* 0x003ea20000100800 */
[----:B------:R-:W-:Y:S01]  /*105a0*/  PLOP3.LUT P0, PT, PT, PT, PT, 0x80, 0x0 ;  /* 0x000000000000781c */ /* 0x000fe20003f0f070 */
[----:B------:R-:W-:Y:S01]  /*105b0*/  NOP ;  /* 0x0000000000007918 */ /* 0x000fe20000000000 */
[----:B--2---:R-:W-:-:S11]  /*105c0*/  VIADD R6, R9, 0x34800 ;  /* 0x0003480009067836 */ /* 0x004fd60000000000 */
.L_x_436:
[----:B------:R-:W2:Y:S01]  /*105d0*/  LDL R2, [R1+0x4] ;  /* 0x0000040001027983 */ /* 0x000ea20000100800 */
[----:B------:R-:W-:Y:S02]  /*105e0*/  PLOP3.LUT P1, PT, P1, P0, PT, 0xa2, 0x0 ;  /* 0x000000000000781c */ /* 0x000fe40000f21472 */
[----:B--2---:R-:W-:-:S08]  /*105f0*/  @P0 R2UR P1, UR4, R2 ;  /* 0x00000000020402ca */ /* 0x004fd00000020000 */
[----:B------:R-:W-:-:S05]  /*10600*/  @P0 PLOP3.LUT P0, PT, P1, PT, PT, 0x80, 0x0 ;  /* 0x000000000000081c */ /* 0x000fca0000f0f070 */
[----:B------:R-:W-:Y:S01]  /*10610*/  @!P1 SYNCS.ARRIVE.TRANS64.RED.A0T1 RZ, [UR4+0x34800], RZ ;  /* 0x034800ffffff99a7 */ /* 0x000fe20008200404 */
[----:B------:R-:W-:Y:S07]  /*10620*/  @!P1 ARRIVES.LDGSTSBAR.64.TRANSCNT [UR4+0x34800] ;  /* 0x03480000ff0099b0 */ /* 0x000fee0008000a84 */
[----:B------:R-:W-:Y:S05]  /*10630*/  @P0 BRA.U.ANY `(.L_x_436) ;  /* 0xfffffffd00e40947 */ /* 0x000fea000393ffff */
[----:B------:R-:W2:Y:S02]  /*10640*/  LDL.LU R3, [R1+0x50] ;  /* 0x0000500001037983 */ /* 0x000ea40000300800 */
[----:B--2---:R-:W-:-:S05]  /*10650*/  VIADD R3, R3, 0x1 ;  /* 0x0000000103037836 */ /* 0x004fca0000000000 */
[----:B------:R0:W-:Y:S01]  /*10660*/  STL [R1+0x50], R3 ;  /* 0x0000500301007387 */ /* 0x0001e20000100800 */
[----:B------:R-:W-:-:S04]  /*10670*/  LEA.HI R0, R3, R3, RZ, 0x1 ;  /* 0x0000000303007211 */ /* 0x000fc800078f08ff */
[----:B------:R-:W-:-:S05]  /*10680*/  LOP3.LUT R0, R0, 0xfffffffe, RZ, 0xc0, !PT ;  /* 0xfffffffe00007812 */ /* 0x000fca00078ec0ff */
[----:B------:R-:W-:-:S05]  /*10690*/  IMAD.IADD R0, R3, 0x1, -R0 ;  /* 0x0000000103007824 */ /* 0x000fca00078e0a00 */
[----:B------:R-:W-:Y:S01]  /*106a0*/  SHF.L.U32 R0, R0, 0x1f, RZ ;  /* 0x0000001f00007819 */ /* 0x000fe200000006ff */
[----:B------:R-:W-:Y:S01]  /*106b0*/  NOP ;  /* 0x0000000000007918 */ /* 0x000fe20000000000 */
[----:B------:R0:W-:Y:S01]  /*106c0*/  SYNCS.ARRIVE.TRANS64.A1T0 RZ, [R2+URZ+0x34800], RZ ;  /* 0x034800ff02ff79a7 */ /* 0x0001e2000810003f */
[----:B------:R-:W-:Y:S01]  /*106d0*/  BSSY B0, `(.L_x_437) ;  /* 0x0000003000007945 */ /* 0x000fe20003800000 */
[----:B------:R-:W1:Y:S03]  /*106e0*/  SYNCS.PHASECHK.TRANS64.TRYWAIT P0, [R2+URZ+0x34820], R0 ;  /* 0x03482000020075a7 */ /* 0x000e66000800017f */
[----:B01----:R-:W-:Y:S05]  /*106f0*/  @!P0 BRA `(.L_x_438) ;  /* 0x0000004000648947 */ /* 0x003fea0003800000 */
.L_x_550:
[----:B------:R-:W-:Y:S05]  /*10700*/  BSYNC B0 ;  /* 0x0000000000007941 */ /* 0x000fea0003800000 */
.L_x_437:
[----:B0-----:R-:W2:Y:S01]  /*10710*/  LDL.LU R2, [R1+0x3c] ;  /* 0x00003c0001027983 */ /* 0x001ea20000300800 */
[----:B------:R-:W-:Y:S01]  /*10720*/  BSSY B0, `(.L_x_439) ;  /* 0x00001f6000007945 */ /* 0x000fe20003800000 */
[----:B--2---:R-:W-:-:S13]  /*10730*/  ISETP.GE.AND P0, PT, R2, 0xb1, PT ;  /* 0x000000b10200780c */ /* 0x004fda0003f06270 */
[----:B------:R-:W-:Y:S05]  /*10740*/  @!P0 BRA `(.L_x_440) ;  /* 0x0000001c00cc8947 */ /* 0x000fea0003800000 */
[----:B------:R-:W2:Y:S01]  /*10750*/  LDL R2, [R1+0x30] ;  /* 0x0000300001027983 */ /* 0x000ea20000100800 */
[----:B------:R-:W-:Y:S01]  /*10760*/  IMAD.MOV.U32 R0, RZ, RZ, 0x1 ;  /* 0x00000001ff007424 */ /* 0x000fe200078e00ff */
[----:B------:R-:W-:Y:S01]  /*10770*/  BSSY B2, `(.L_x_441) ;  /* 0x00000ac000027945 */ /* 0x000fe20003800000 */
[----:B--2---:R-:W-:-:S05]  /*10780*/  IMAD.MOV R9, RZ, RZ, -R2 ;  /* 0x000000ffff097224 */ /* 0x004fca00078e0a02 */
[----:B------:R-:W-:-:S05]  /*10790*/  VIADDMNMX R9, R9, R0, 0xffffffff, !PT ;  /* 0xffffffff09097446 */ /* 0x000fca0007800100 */
[----:B------:R-:W-:-:S05]  /*107a0*/  IMAD.IADD R0, R2, 0x1, R9 ;  /* 0x0000000102007824 */ /* 0x000fca00078e0209 */
[----:B------:R-:W-:-:S04]  /*107b0*/  LOP3.LUT R0, R0, 0x1, RZ, 0xc0, !PT ;  /* 0x0000000100007812 */ /* 0x000fc800078ec0ff */
[----:B------:R-:W-:Y:S01]  /*107c0*/  ISETP.NE.U32.AND P0, PT, R0, 0x1, PT ;  /* 0x000000010000780c */ /* 0x000fe20003f05070 */
[----:B------:R-:W-:-:S12]  /*107d0*/  VIADD R0, R2, 0xfffffffe ;  /* 0xfffffffe02007836 */ /* 0x000fd80000000000 */
[----:B------:R-:W-:Y:S05]  /*107e0*/  @P0 BRA `(.L_x_442) ;  /* 0x0000000800900947 */ /* 0x000fea0003800000 */
[----:B------:R-:W2:Y:S04]  /*107f0*/  LDL R4, [R1+0x1c] ;  /* 0x00001c0001047983 */ /* 0x000ea80000100800 */
[----:B------:R-:W3:Y:S04]  /*10800*/  LDL R3, [R1+0x8] ;  /* 0x0000080001037983 */ /* 0x000ee80000100800 */
[----:B------:R-:W4:Y:S01]  /*10810*/  LDL R2, [R1+0x10] ;  /* 0x0000100001027983 */ /* 0x000f220000100800 */
[----:B------:R-:W-:Y:S01]  /*10820*/  BSSY B1, `(.L_x_443) ;  /* 0x000009c000017945 */ /* 0x000fe20003800000 */
[----:B--2---:R-:W-:Y:S01]  /*10830*/  LOP3.LUT P1, RZ, R4, 0x1, RZ, 0xc0, !PT ;  /* 0x0000000104ff7812 */ /* 0x004fe2000782c0ff */
[----:B---3--:R-:W-:-:S05]  /*10840*/  VIADD R7, R3, 0x1 ;  /* 0x0000000103077836 */ /* 0x008fca0000000000 */
[----:B------:R-:W-:-:S04]  /*10850*/  ISETP.NE.AND P0, PT, R7, 0x2, PT ;  /* 0x000000020700780c */ /* 0x000fc80003f05270 */
[----:B------:R-:W-:Y:S02]  /*10860*/  SEL R10, RZ, 0x1, P0 ;  /* 0x00000001ff0a7807 */ /* 0x000fe40000000000 */
[----:B------:R-:W-:Y:S02]  /*10870*/  SEL R7, R7, RZ, P0 ;  /* 0x000000ff07077207 */ /* 0x000fe40000000000 */
[----:B----4-:R-:W-:Y:S01]  /*10880*/  LOP3.LUT R10, R2, R10, RZ, 0x3c, !PT ;  /* 0x0000000a020a7212 */ /* 0x010fe200078e3cff */
[----:B------:R-:W-:Y:S06]  /*10890*/  @!P1 BRA `(.L_x_444) ;  /* 0x0000000800509947 */ /* 0x000fec0003800000 */
[----:B------:R0:W5:Y:S01]  /*108a0*/  LDL R4, [R1] ;  /* 0x0000000001047983 */ /* 0x0001620000100800 */
[----:B------:R-:W-:Y:S02]  /*108b0*/  ULDC.64 UR4, c[0x0][0x418] ;  /* 0x0001060000047ab9 */ /* 0x000fe40000000a00 */
[----:B------:R-:W-:-:S04]  /*108c0*/  ISETP.NE.U32.AND P0, PT, RZ, UR4, PT ;  /* 0x00000004ff007c0c */ /* 0x000fc8000bf05070 */
[----:B------:R-:W-:-:S13]  /*108d0*/  ISETP.NE.AND.EX P0, PT, RZ, UR5, PT, P0 ;  /* 0x00000005ff007c0c */ /* 0x000fda000bf05300 */
[----:B0-----:R-:W-:Y:S05]  /*108e0*/  @!P0 BRA `(.L_x_445) ;  /* 0x00000000004c8947 */ /* 0x001fea0003800000 */
[----:B------:R-:W2:Y:S01]  /*108f0*/  LDL R11, [R1+0x20] ;  /* 0x00002000010b7983 */ /* 0x000ea20000100800 */
[----:B------:R-:W0:Y:S01]  /*10900*/  LDC R5, c[0x0][0x43c] ;  /* 0x00010f00ff057b82 */ /* 0x000e220000000800 */
[----:B------:R-:W-:Y:S02]  /*10910*/  ULDC.64 UR6, c[0x0][0x428] ;  /* 0x00010a0000067ab9 */ /* 0x000fe40000000a00 */
[----:B------:R-:W3:Y:S01]  /*10920*/  LDL R8, [R1+0xc] ;  /* 0x00000c0001087983 */ /* 0x000ee20000100800 */
[----:B0-----:R-:W-:-:S13]  /*10930*/  ISETP.NE.AND P0, PT, R5, 0x1, PT ;  /* 0x000000010500780c */ /* 0x001fda0003f05270 */
[----:B------:R-:W0:Y:S02]  /*10940*/  @P0 LDC.64 R2, c[0x0][0x440] ;  /* 0x00011000ff020b82 */ /* 0x000e240000000a00 */
[----:B0----5:R-:W-:-:S04]  /*10950*/  @P0 IMAD.HI.U32 R4, R0, R2, RZ ;  /* 0x0000000200040227 */ /* 0x021fc800078e00ff */
[----:B------:R-:W-:Y:S01]  /*10960*/  IMAD.MOV.U32 R2, RZ, RZ, R0 ;  /* 0x000000ffff027224 */ /* 0x000fe200078e0000 */
[----:B------:R-:W-:-:S05]  /*10970*/  @P0 SHF.R.U32.HI R2, RZ, R3, R4 ;  /* 0x00000003ff020219 */ /* 0x000fca0000011604 */
[----:B------:R-:W-:-:S04]  /*10980*/  IMAD.MOV R3, RZ, RZ, -R2 ;  /* 0x000000ffff037224 */ /* 0x000fc800078e0a02 */
[----:B------:R-:W-:Y:S01]  /*10990*/  IMAD R0, R5, R3, R0 ;  /* 0x0000000305007224 */ /* 0x000fe200078e0200 */
[----:B------:R-:W-:Y:S01]  /*109a0*/  SHF.R.S32.HI R3, RZ, 0x1f, R2 ;  /* 0x0000001fff037819 */ /* 0x000fe20000011402 */
[----:B--2---:R-:W-:-:S04]  /*109b0*/  IMAD R4, R11, UR6, RZ ;  /* 0x000000060b047c24 */ /* 0x004fc8000f8e02ff */
[C---:B---3--:R-:W-:Y:S02]  /*109c0*/  IMAD R4, R8.reuse, UR7, R4 ;  /* 0x0000000708047c24 */ /* 0x048fe4000f8e0204 */
[----:B------:R-:W-:-:S04]  /*109d0*/  IMAD.WIDE.U32 R2, R8, UR6, R2 ;  /* 0x0000000608027c25 */ /* 0x000fc8000f8e0002 */
[----:B------:R-:W-:Y:S01]  /*109e0*/  IMAD.IADD R3, R4, 0x1, R3 ;  /* 0x0000000104037824 */ /* 0x000fe200078e0203 */
[----:B------:R-:W-:-:S04]  /*109f0*/  LEA R4, P0, R2, UR4, 0x2 ;  /* 0x0000000402047c11 */ /* 0x000fc8000f8010ff */
[----:B------:R-:W-:-:S05]  /*10a00*/  LEA.HI.X R5, R2, UR5, R3, 0x2, P0 ;  /* 0x0000000502057c11 */ /* 0x000fca00080f1403 */
[----:B------:R0:W5:Y:S04]  /*10a10*/  LDG.E R4, desc[UR60][R4.64] ;  /* 0x0000003c04047981 */ /* 0x000168000c1e1900 */
.L_x_445:
[----:B------:R-:W2:Y:S01]  /*10a20*/  LDL R2, [R1+0x4] ;  /* 0x0000040001027983 */ /* 0x000ea20000100800 */
[----:B------:R-:W-:Y:S01]  /*10a30*/  BSSY B3, `(.L_x_446) ;  /* 0x0000005000037945 */ /* 0x000fe20003800000 */
[----:B--2---:R-:W-:Y:S01]  /*10a40*/  IMAD R3, R7, 0x8, R2 ;  /* 0x0000000807037824 */ /* 0x004fe200078e0202 */
[----:B------:R-:W-:-:S04]  /*10a50*/  SHF.L.U32 R2, R10, 0x1f, RZ ;  /* 0x0000001f0a027819 */ /* 0x000fc800000006ff */
[----:B------:R-:W1:Y:S02]  /*10a60*/  SYNCS.PHASECHK.TRANS64.TRYWAIT P0, [R3+URZ+0x34840], R2 ;  /* 0x03484002030075a7 */ /* 0x000e64000800017f */
[----:B-1----:R-:W-:Y:S05]  /*10a70*/  @!P0 BRA `(.L_x_447) ;  /* 0x0000003c009c8947 */ /* 0x002fea0003800000 */
.L_x_551:
[----:B------:R-:W-:Y:S05]  /*10a80*/  BSYNC B3 ;  /* 0x0000000000037941 */ /* 0x000fea0003800000 */
.L_x_446:
        /* <DEDUP_REMOVED lines=12> */
.L_x_449:
[----:B------:R-:W-:Y:S05]  /*10b50*/  BSYNC B3 ;  /* 0x0000000000037941 */ /* 0x000fea0003800000 */
.L_x_448:
[----:B------:R-:W2:Y:S04]  /*10b60*/  LDL R5, [R1+0x4] ;  /* 0x0000040001057983 */ /* 0x000ea80000100800 */
[----:B-1----:R-:W3:Y:S01]  /*10b70*/  LDL R2, [R1+0x18] ;  /* 0x0000180001027983 */ /* 0x002ee20000100800 */
        /* <DEDUP_REMOVED lines=8> */
[----:B--2---:R-:W-:-:S02]  /*10c00*/  IMAD R8, R7, 0xb000, R5 ;  /* 0x0000b00007087824 */ /* 0x004fc400078e0205 */
[----:B---3--:R-:W-:Y:S02]  /*10c10*/  IMAD R2, R0, 0xb0, R2 ;  /* 0x000000b000027824 */ /* 0x008fe400078e0202 */
[----:B------:R-:W-:-:S08]  /*10c20*/  VIADD R5, R8, 0x1e400 ;  /* 0x0001e40008057836 */ /* 0x000fd00000000000 */
.L_x_450:
        /* <DEDUP_REMOVED lines=16> */
.L_x_451:
        /* <DEDUP_REMOVED lines=10> */
[----:B------:R-:W2:Y:S04]  /*10dd0*/  LDL.LU R12, [R1+0x10] ;  /* 0x00001000010c7983 */ /* 0x000ea80000300800 */
[----:B------:R-:W3:Y:S01]  /*10de0*/  LDL R8, [R1+0x8] ;  /* 0x0000080001087983 */ /* 0x000ee20000100800 */
[----:B------:R-:W-:Y:S01]  /*10df0*/  BSSY B3, `(.L_x_452) ;  /* 0x0000005000037945 */ /* 0x000fe20003800000 */
[----:B--2---:R-:W-:Y:S01]  /*10e00*/  SHF.L.U32 R2, R12, 0x1f, RZ ;  /* 0x0000001f0c027819 */ /* 0x004fe200000006ff */
[----:B---3--:R-:W-:-:S04]  /*10e10*/  IMAD R3, R8, 0x8, R6 ;  /* 0x0000000808037824 */ /* 0x008fc800078e0206 */
[----:B------:R-:W0:Y:S02]  /*10e20*/  SYNCS.PHASECHK.TRANS64.TRYWAIT P0, [R3+URZ+0x60], R2 ;  /* 0x00006002030075a7 */ /* 0x000e24000800017f */
[----:B0-----:R-:W-:Y:S05]  /*10e30*/  @!P0 BRA `(.L_x_453) ;  /* 0x0000003800c08947 */ /* 0x001fea0003800000 */
.L_x_552:
[----:B------:R-:W-:Y:S05]  /*10e40*/  BSYNC B3 ;  /* 0x0000000000037941 */ /* 0x000fea0003800000 */
.L_x_452:
[----:B------:R1:W5:Y:S04]  /*10e50*/  LDL R17, [R1+0x4] ;  /* 0x0000040001117983 */ /* 0x0003680000100800 */
[----:B------:R1:W5:Y:S01]  /*10e60*/  LDL R15, [R1+0x8] ;  /* 0x00000800010f7983 */ /* 0x0003620000100800 */
[----:B------:R-:W-:Y:S01]  /*10e70*/  BSSY B3, `(.L_x_454) ;  /* 0x000000c000037945 */ /* 0x000fe20003800000 */
[----:B------:R-:W-:Y:S02]  /*10e80*/  IMAD.MOV.U32 R12, RZ, RZ, 0x0 ;  /* 0x00000000ff0c7424 */ /* 0x000fe400078e00ff */
[----:B------:R-:W-:Y:S01]  /*10e90*/  IMAD.MOV.U32 R13, RZ, RZ, 0x14f00000 ;  /* 0x14f00000ff0d7424 */ /* 0x000fe200078e00ff */
[----:B------:R-:W-:Y:S06]  /*10ea0*/  @P1 BRA `(.L_x_455) ;  /* 0x0000000000201947 */ /* 0x000fec0003800000 */
[----:B------:R-:W2:Y:S01]  /*10eb0*/  S2R R5, SR_TID.X ;  /* 0x0000000000057919 */ /* 0x000ea20000002100 */
[----:B0----5:R-:W-:Y:S02]  /*10ec0*/  IMAD R2, R15, 0x8, R17 ;  /* 0x000000080f027824 */ /* 0x021fe400078e0211 */
[----:B------:R-:W-:-:S04]  /*10ed0*/  IMAD.MOV.U32 R3, RZ, RZ, 0xb000 ;  /* 0x0000b000ff037424 */ /* 0x000fc800078e00ff */
[----:B------:R3:W-:Y:S01]  /*10ee0*/  SYNCS.ARRIVE.TRANS64 RZ, [R2+URZ+0x34850], R3 ;  /* 0x0348500302ff79a7 */ /* 0x0007e2000800003f */
[----:B--2---:R-:W-:-:S04]  /*10ef0*/  LOP3.LUT R5, R5, 0x1f, RZ, 0xc0, !PT ;  /* 0x0000001f05057812 */ /* 0x004fc800078ec0ff */
[----:B------:R-:W-:-:S13]  /*10f00*/  ISETP.NE.AND P0, PT, R5, RZ, PT ;  /* 0x000000ff0500720c */ /* 0x000fda0003f05270 */
[----:B---3--:R-:W-:Y:S05]  /*10f10*/  @!P0 BRA `(.L_x_455) ;  /* 0x0000000000048947 */ /* 0x008fea0003800000 */
[----:B------:R-:W-:Y:S01]  /*10f20*/  BPT.TRAP 0x1 ;  /* 0x000000040000795c */ /* 0x000fe20000300000 */
.L_x_455:
[----:B------:R-:W-:Y:S05]  /*10f30*/  BSYNC B3 ;  /* 0x0000000000037941 */ /* 0x000fea0003800000 */
.L_x_454:
[----:B------:R-:W2:Y:S04]  /*10f40*/  LDL R8, [R1+0x18] ;  /* 0x0000180001087983 */ /* 0x000ea80000100800 */
[----:B0-----:R-:W2:Y:S01]  /*10f50*/  LDL.LU R3, [R1+0x14] ;  /* 0x0000140001037983 */ /* 0x001ea20000300800 */
[----:B------:R-:W-:Y:S01]  /*10f60*/  R2UR UR10, R11 ;  /* 0x000000000b0a72ca */ /* 0x000fe200000e0000 */
[C-C-:B-----5:R-:W-:Y:S01]  /*10f70*/  IMAD R5, R15.reuse, 0x8, R17.reuse ;  /* 0x000000080f057824 */ /* 0x160fe200078e0211 */
[----:B------:R-:W-:Y:S01]  /*10f80*/  R2UR UR6, R12 ;  /* 0x000000000c0672ca */ /* 0x000fe200000e0000 */
[----:B------:R-:W-:Y:S01]  /*10f90*/  IMAD R2, R15, 0xb000, R17 ;  /* 0x0000b0000f027824 */ /* 0x000fe200078e0211 */
[----:B------:R-:W-:Y:S01]  /*10fa0*/  R2UR UR7, R13 ;  /* 0x000000000d0772ca */ /* 0x000fe200000e0000 */
[----:B------:R-:W-:Y:S01]  /*10fb0*/  UIADD3 UR4, UP0, UR36, 0x470, URZ ;  /* 0x0000047024047890 */ /* 0x000fe2000ff1e03f */
[----:B------:R-:W-:Y:S01]  /*10fc0*/  PLOP3.LUT P0, PT, PT, PT, PT, 0x80, 0x0 ;  /* 0x000000000000781c */ /* 0x000fe20003f0f070 */
[----:B------:R-:W-:-:S02]  /*10fd0*/  VIADD R5, R5, 0x34850 ;  /* 0x0003485005057836 */ /* 0x000fc40000000000 */
[----:B------:R-:W-:Y:S01]  /*10fe0*/  UIADD3.X UR5, URZ, UR37, URZ, UP0, !UPT ;  /* 0x000000253f057290 */ /* 0x000fe200087fe43f */
[----:B--2---:R-:W-:Y:S02]  /*10ff0*/  IMAD R3, R3, 0xb0, R8 ;  /* 0x000000b003037824 */ /* 0x004fe400078e0208 */
[----:B------:R-:W-:-:S09]  /*11000*/  VIADD R8, R2, 0x400 ;  /* 0x0000040002087836 */ /* 0x000fd20000000000 */
.L_x_456:
[----:B------:R-:W2:Y:S01]  /*11010*/  LDL R11, [R1] ;  /* 0x00000000010b7983 */ /* 0x000ea20000100800 */
[----:B------:R-:W-:-:S13]  /*11020*/  @P0 ELECT P1, URZ, PT ;  /* 0x00000000003f082f */ /* 0x000fda0003820000 */
[----:B------:R-:W-:Y:S02]  /*11030*/  @P1 R2UR UR12, R18 ;  /* 0x00000000120c12ca */ /* 0x000fe400000e0000 */
[----:B------:R-:W-:Y:S02]  /*11040*/  @P1 R2UR UR11, R3 ;  /* 0x00000000030b12ca */ /* 0x000fe400000e0000 */
[----:B------:R-:W-:Y:S02]  /*11050*/  @P1 R2UR UR9, R5 ;  /* 0x00000000050912ca */ /* 0x000fe400000e0000 */
[----:B------:R-:W-:Y:S02]  /*11060*/  @P1 R2UR UR8, R8 ;  /* 0x00000000080812ca */ /* 0x000fe400000e0000 */
[----:B------:R-:W-:Y:S02]  /*11070*/  @P1 PLOP3.LUT P0, PT, P1, PT, PT, 0x8, 0x0 ;  /* 0x000000000000181c */ /* 0x000fe40000f0e170 */
[----:B--2---:R-:W-:-:S02]  /*11080*/  @P1 R2UR UR13, R11 ;  /* 0x000000000b0d12ca */ /* 0x004fc400000e0000 */
[----:B------:R-:W-:-:S11]  /*11090*/  PLOP3.LUT P1, PT, PT, PT, PT, 0x8, 0x0 ;  /* 0x000000000000781c */ /* 0x000fd60003f2e170 */
[----:B------:R0:W-:Y:S02]  /*110a0*/  UTMALDG.4D [UR8], [UR4], desc[UR6] ;  /* 0x00000608040075b4 */ /* 0x0001e40008019000 */
[----:B0-----:R-:W-:Y:S05]  /*110b0*/  @P0 BRA.U.ANY `(.L_x_456) ;  /* 0xfffffffd00d40947 */ /* 0x001fea000393ffff */
[----:B------:R-:W-:Y:S01]  /*110c0*/  R2UR UR10, R14 ;  /* 0x000000000e0a72ca */ /* 0x000fe200000e0000 */
[----:B------:R-:W-:Y:S01]  /*110d0*/  VIADD R2, R2, 0x5c00 ;  /* 0x00005c0002027836 */ /* 0x000fe20000000000 */
[----:B------:R-:W-:Y:S02]  /*110e0*/  R2UR UR6, R12 ;  /* 0x000000000c0672ca */ /* 0x000fe400000e0000 */
[----:B------:R-:W-:Y:S02]  /*110f0*/  R2UR UR7, R13 ;  /* 0x000000000d0772ca */ /* 0x000fe400000e0000 */
[----:B------:R-:W-:-:S13]  /*11100*/  PLOP3.LUT P0, PT, PT, PT, PT, 0x80, 0x0 ;  /* 0x000000000000781c */ /* 0x000fda0003f0f070 */
.L_x_457:
        /* <DEDUP_REMOVED lines=11> */
[----:B------:R0:W-:Y:S04]  /*111c0*/  STL [R1], R4 ;  /* 0x0000000401007387 */ /* 0x0001e80000100800 */
[----:B------:R0:W-:Y:S02]  /*111d0*/  STL [R1+0x14], R0 ;  /* 0x0000140001007387 */ /* 0x0001e40000100800 */
.L_x_444:
[----:B------:R-:W-:Y:S05]  /*111e0*/  BSYNC B1 ;  /* 0x0000000000017941 */ /* 0x000fea0003800000 */
.L_x_443:
[----:B0-----:R-:W2:Y:S04]  /*111f0*/  LDL.LU R0, [R1+0x30] ;  /* 0x0000300001007983 */ /* 0x001ea80000300800 */
[----:B------:R0:W-:Y:S04]  /*11200*/  STL [R1+0x8], R7 ;  /* 0x0000080701007387 */ /* 0x0001e80000100800 */
[----:B------:R0:W-:Y:S02]  /*11210*/  STL [R1+0x10], R10 ;  /* 0x0000100a01007387 */ /* 0x0001e40000100800 */
[----:B0-2---:R-:W-:-:S07]  /*11220*/  VIADD R0, R0, 0xfffffffd ;  /* 0xfffffffd00007836 */ /* 0x005fce0000000000 */
.L_x_442:
[----:B------:R-:W-:Y:S05]  /*11230*/  BSYNC B2 ;  /* 0x0000000000027941 */ /* 0x000fea0003800000 */
.L_x_441:
[----:B------:R-:W2:Y:S01]  /*11240*/  LDL.LU R2, [R1+0x2c] ;  /* 0x00002c0001027983 */ /* 0x000ea20000300800 */
[----:B------:R-:W-:-:S05]  /*11250*/  IMAD.MOV R9, RZ, RZ, -R9 ;  /* 0x000000ffff097224 */ /* 0x000fca00078e0a09 */
[----:B--2---:R-:W-:-:S13]  /*11260*/  ISETP.NE.AND P0, PT, R2, R9, PT ;  /* 0x000000090200720c */ /* 0x004fda0003f05270 */
[----:B------:R-:W-:Y:S05]  /*11270*/  @!P0 BRA `(.L_x_440) ;  /* 0x0000001400008947 */ /* 0x000fea0003800000 */
[----:B------:R0:W5:Y:S02]  /*11280*/  LDL R8, [R1] ;  /* 0x0000000001087983 */ /* 0x0001640000100800 */
.L_x_488:
[----:B--2---:R-:W2:Y:S04]  /*11290*/  LDL R4, [R1+0x1c] ;  /* 0x00001c0001047983 */ /* 0x004ea80000100800 */
[----:B---3--:R-:W3:Y:S04]  /*112a0*/  LDL R3, [R1+0x8] ;  /* 0x0000080001037983 */ /* 0x008ee80000100800 */
[----:B----4-:R-:W4:Y:S01]  /*112b0*/  LDL R2, [R1+0x10] ;  /* 0x0000100001027983 */ /* 0x010f220000100800 */
[----:B------:R-:W-:Y:S05]  /*112c0*/  YIELD ;  /* 0x0000000000007946 */ /* 0x000fea0003800000 */
        /* <DEDUP_REMOVED lines=8> */
[----:B------:R-:W-:Y:S01]  /*11350*/  ULDC.64 UR4, c[0x0][0x418] ;  /* 0x0001060000047ab9 */ /* 0x000fe20000000a00 */
[----:B------:R-:W-:Y:S01]  /*11360*/  IMAD.MOV.U32 R7, RZ, RZ, R0 ;  /* 0x000000ffff077224 */ /* 0x000fe200078e0000 */
[----:B------:R-:W-:-:S04]  /*11370*/  ISETP.NE.U32.AND P0, PT, RZ, UR4, PT ;  /* 0x00000004ff007c0c */ /* 0x000fc8000bf05070 */
[----:B------:R-:W-:-:S13]  /*11380*/  ISETP.NE.AND.EX P0, PT, RZ, UR5, PT, P0 ;  /* 0x00000005ff007c0c */ /* 0x000fda000bf05300 */
[----:B------:R-:W-:Y:S05]  /*11390*/  @!P0 BRA `(.L_x_460) ;  /* 0x00000000004c8947 */ /* 0x000fea0003800000 */
[----:B------:R-:W2:Y:S01]  /*113a0*/  LDL R10, [R1+0x20] ;  /* 0x00002000010a7983 */ /* 0x000ea20000100800 */
[----:B-----5:R-:W3:Y:S01]  /*113b0*/  LDC R8, c[0x0][0x43c] ;  /* 0x00010f00ff087b82 */ /* 0x020ee20000000800 */
[----:B------:R-:W-:Y:S02]  /*113c0*/  ULDC.64 UR6, c[0x0][0x428] ;  /* 0x00010a0000067ab9 */ /* 0x000fe40000000a00 */
[----:B------:R-:W4:Y:S01]  /*113d0*/  LDL R9, [R1+0xc] ;  /* 0x00000c0001097983 */ /* 0x000f220000100800 */
[----:B---3--:R-:W-:-:S13]  /*113e0*/  ISETP.NE.AND P0, PT, R8, 0x1, PT ;  /* 0x000000010800780c */ /* 0x008fda0003f05270 */
[----:B------:R-:W3:Y:S02]  /*113f0*/  @P0 LDC.64 R2, c[0x0][0x440] ;  /* 0x00011000ff020b82 */ /* 0x000ee40000000a00 */
[----:B---3--:R-:W-:-:S04]  /*11400*/  @P0 IMAD.HI.U32 R7, R0, R2, RZ ;  /* 0x0000000200070227 */ /* 0x008fc800078e00ff */
[----:B------:R-:W-:Y:S01]  /*11410*/  IMAD.MOV.U32 R2, RZ, RZ, R0 ;  /* 0x000000ffff027224 */ /* 0x000fe200078e0000 */
[----:B------:R-:W-:-:S04]  /*11420*/  @P0 SHF.R.U32.HI R2, RZ, R3, R7 ;  /* 0x00000003ff020219 */ /* 0x000fc80000011607 */
[--C-:B------:R-:W-:Y:S01]  /*11430*/  SHF.R.S32.HI R3, RZ, 0x1f, R2.reuse ;  /* 0x0000001fff037819 */ /* 0x100fe20000011402 */
[----:B------:R-:W-:-:S04]  /*11440*/  IMAD.MOV R7, RZ, RZ, -R2 ;  /* 0x000000ffff077224 */ /* 0x000fc800078e0a02 */
[----:B------:R-:W-:Y:S02]  /*11450*/  IMAD R7, R8, R7, R0 ;  /* 0x0000000708077224 */ /* 0x000fe400078e0200 */
[----:B--2---:R-:W-:-:S04]  /*11460*/  IMAD R8, R10, UR6, RZ ;  /* 0x000000060a087c24 */ /* 0x004fc8000f8e02ff */
[C---:B----4-:R-:W-:Y:S02]  /*11470*/  IMAD R8, R9.reuse, UR7, R8 ;  /* 0x0000000709087c24 */ /* 0x050fe4000f8e0208 */
[----:B------:R-:W-:-:S04]  /*11480*/  IMAD.WIDE.U32 R2, R9, UR6, R2 ;  /* 0x0000000609027c25 */ /* 0x000fc8000f8e0002 */
[----:B------:R-:W-:Y:S01]  /*11490*/  IMAD.IADD R3, R8, 0x1, R3 ;  /* 0x0000000108037824 */ /* 0x000fe200078e0203 */
[----:B------:R-:W-:-:S04]  /*114a0*/  LEA R8, P0, R2, UR4, 0x2 ;  /* 0x0000000402087c11 */ /* 0x000fc8000f8010ff */
[----:B------:R-:W-:-:S05]  /*114b0*/  LEA.HI.X R9, R2, UR5, R3, 0x2, P0 ;  /* 0x0000000502097c11 */ /* 0x000fca00080f1403 */
[----:B------:R2:W5:Y:S04]  /*114c0*/  LDG.E R8, desc[UR60][R8.64] ;  /* 0x0000003c08087981 */ /* 0x000568000c1e1900 */
.L_x_460:
[----:B------:R-:W3:Y:S01]  /*114d0*/  LDL R2, [R1+0x4] ;  /* 0x0000040001027983 */ /* 0x000ee20000100800 */
[----:B------:R-:W-:Y:S01]  /*114e0*/  BSSY B2, `(.L_x_461) ;  /* 0x0000005000027945 */ /* 0x000fe20003800000 */
[----:B---3--:R-:W-:Y:S01]  /*114f0*/  IMAD R3, R4, 0x8, R2 ;  /* 0x0000000804037824 */ /* 0x008fe200078e0202 */
[----:B------:R-:W-:-:S04]  /*11500*/  SHF.L.U32 R2, R5, 0x1f, RZ ;  /* 0x0000001f05027819 */ /* 0x000fc800000006ff */
[----:B------:R-:W3:Y:S02]  /*11510*/  SYNCS.PHASECHK.TRANS64.TRYWAIT P0, [R3+URZ+0x34840], R2 ;  /* 0x03484002030075a7 */ /* 0x000ee4000800017f */
[----:B---3--:R-:W-:Y:S05]  /*11520*/  @!P0 BRA `(.L_x_462) ;  /* 0x0000003400188947 */ /* 0x008fea0003800000 */
.L_x_553:
[----:B------:R-:W-:Y:S05]  /*11530*/  BSYNC B2 ;  /* 0x0000000000027941 */ /* 0x000fea0003800000 */
.L_x_461:
[----:B--2---:R-:W2:Y:S01]  /*11540*/  S2R R9, SR_TID.X ;  /* 0x0000000000097919 */ /* 0x004ea20000002100 */
[----:B------:R-:W-:Y:S01]  /*11550*/  BSSY B2, `(.L_x_463) ;  /* 0x000000b000027945 */ /* 0x000fe20003800000 */
[----:B--2---:R-:W-:-:S04]  /*11560*/  LOP3.LUT R9, R9, 0x7f, RZ, 0xc0, !PT ;  /* 0x0000007f09097812 */ /* 0x004fc800078ec0ff */
[----:B------:R-:W-:-:S13]  /*11570*/  ISETP.NE.AND P1, PT, R9, RZ, PT ;  /* 0x000000ff0900720c */ /* 0x000fda0003f25270 */
[----:B------:R-:W-:Y:S05]  /*11580*/  @P1 BRA `(.L_x_464) ;  /* 0x00000000001c1947 */ /* 0x000fea0003800000 */
[----:B------:R-:W2:Y:S01]  /*11590*/  S2R R9, SR_TID.X ;  /* 0x0000000000097919 */ /* 0x000ea20000002100 */
[----:B---3--:R-:W-:-:S04]  /*115a0*/  IMAD.MOV.U32 R2, RZ, RZ, 0xb000 ;  /* 0x0000b000ff027424 */ /* 0x008fc800078e00ff */
[----:B------:R4:W-:Y:S01]  /*115b0*/  SYNCS.ARRIVE.TRANS64 RZ, [R3+URZ+0x34830], R2 ;  /* 0x0348300203ff79a7 */ /* 0x0009e2000800003f */
[----:B--2---:R-:W-:-:S04]  /*115c0*/  LOP3.LUT R9, R9, 0x1f, RZ, 0xc0, !PT ;  /* 0x0000001f09097812 */ /* 0x004fc800078ec0ff */
[----:B------:R-:W-:-:S13]  /*115d0*/  ISETP.NE.AND P0, PT, R9, RZ, PT ;  /* 0x000000ff0900720c */ /* 0x000fda0003f05270 */
[----:B----4-:R-:W-:Y:S05]  /*115e0*/  @!P0 BRA `(.L_x_464) ;  /* 0x0000000000048947 */ /* 0x010fea0003800000 */
[----:B------:R-:W-:Y:S01]  /*115f0*/  BPT.TRAP 0x1 ;  /* 0x000000040000795c */ /* 0x000fe20000300000 */
.L_x_464:
[----:B------:R-:W-:Y:S05]  /*11600*/  BSYNC B2 ;  /* 0x0000000000027941 */ /* 0x000fea0003800000 */
.L_x_463:
[----:B---3--:R-:W2:Y:S04]  /*11610*/  LDL R2, [R1+0x4] ;  /* 0x0000040001027983 */ /* 0x008ea80000100800 */
[----:B------:R-:W3:Y:S01]  /*11620*/  LDL R9, [R1+0x18] ;  /* 0x0000180001097983 */ /* 0x000ee20000100800 */
        /* <DEDUP_REMOVED lines=11> */
.L_x_465:
        /* <DEDUP_REMOVED lines=9> */
[----:B--2---:R-:W-:Y:S05]  /*11770*/  @P0 BRA.U.ANY `(.L_x_465) ;  /* 0xfffffffd00d80947 */ /* 0x004fea000393ffff */
[----:B------:R-:W-:Y:S01]  /*11780*/  IMAD.MOV.U32 R14, RZ, RZ, 0x40 ;  /* 0x00000040ff0e7424 */ /* 0x000fe200078e00ff */
[----:B------:R-:W-:Y:S01]  /*11790*/  PLOP3.LUT P0, PT, PT, PT, PT, 0x80, 0x0 ;  /* 0x000000000000781c */ /* 0x000fe20003f0f070 */
[----:B------:R-:W-:Y:S01]  /*117a0*/  VIADD R2, R2, 0x23c00 ;  /* 0x00023c0002027836 */ /* 0x000fe20000000000 */
[----:B------:R-:W-:Y:S01]  /*117b0*/  UMOV UR6, 0x0 ;  /* 0x0000000000067882 */ /* 0x000fe20000000000 */
[----:B------:R-:W-:Y:S01]  /*117c0*/  UMOV UR7, 0x14f00000 ;  /* 0x14f0000000077882 */ /* 0x000fe20000000000 */
[----:B------:R-:W-:-:S15]  /*117d0*/  R2UR UR10, R14 ;  /* 0x000000000e0a72ca */ /* 0x000fde00000e0000 */
.L_x_466:
        /* <DEDUP_REMOVED lines=10> */
[----:B------:R-:W2:Y:S04]  /*11880*/  LDL.LU R12, [R1+0x10] ;  /* 0x00001000010c7983 */ /* 0x000ea80000300800 */
[----:B------:R-:W3:Y:S01]  /*11890*/  LDL R10, [R1+0x8] ;  /* 0x00000800010a7983 */ /* 0x000ee20000100800 */
[----:B------:R-:W-:Y:S01]  /*118a0*/  BSSY B2, `(.L_x_467) ;  /* 0x0000005000027945 */ /* 0x000fe20003800000 */
[----:B--2---:R-:W-:Y:S01]  /*118b0*/  SHF.L.U32 R3, R12, 0x1f, RZ ;  /* 0x0000001f0c037819 */ /* 0x004fe200000006ff */
[----:B---3--:R-:W-:-:S04]  /*118c0*/  IMAD R2, R10, 0x8, R6 ;  /* 0x000000080a027824 */ /* 0x008fc800078e0206 */
[----:B------:R-:W2:Y:S02]  /*118d0*/  SYNCS.PHASECHK.TRANS64.TRYWAIT P0, [R2+URZ+0x60], R3 ;  /* 0x00006003020075a7 */ /* 0x000ea4000800017f */
[----:B--2---:R-:W-:Y:S05]  /*118e0*/  @!P0 BRA `(.L_x_468) ;  /* 0x00000030003c8947 */ /* 0x004fea0003800000 */
.L_x_554:
[----:B------:R-:W-:Y:S05]  /*118f0*/  BSYNC B2 ;  /* 0x0000000000027941 */ /* 0x000fea0003800000 */
.L_x_467:
[----:B------:R-:W-:Y:S01]  /*11900*/  BSSY B2, `(.L_x_469) ;  /* 0x000000b000027945 */ /* 0x000fe20003800000 */
[----:B------:R-:W-:Y:S02]  /*11910*/  IMAD.MOV.U32 R12, RZ, RZ, 0x0 ;  /* 0x00000000ff0c7424 */ /* 0x000fe400078e00ff */
[----:B------:R-:W-:Y:S01]  /*11920*/  IMAD.MOV.U32 R13, RZ, RZ, 0x14f00000 ;  /* 0x14f00000ff0d7424 */ /* 0x000fe200078e00ff */
[----:B------:R-:W-:Y:S06]  /*11930*/  @P1 BRA `(.L_x_470) ;  /* 0x00000000001c1947 */ /* 0x000fec0003800000 */
[----:B------:R-:W3:Y:S01]  /*11940*/  S2R R9, SR_TID.X ;  /* 0x0000000000097919 */ /* 0x000ee20000002100 */
[----:B--2---:R-:W-:-:S04]  /*11950*/  IMAD.MOV.U32 R3, RZ, RZ, 0xb000 ;  /* 0x0000b000ff037424 */ /* 0x004fc800078e00ff */
[----:B------:R4:W-:Y:S01]  /*11960*/  SYNCS.ARRIVE.TRANS64 RZ, [R2+URZ+0x50], R3 ;  /* 0x0000500302ff79a7 */ /* 0x0009e2000800003f */
[----:B---3--:R-:W-:-:S04]  /*11970*/  LOP3.LUT R9, R9, 0x1f, RZ, 0xc0, !PT ;  /* 0x0000001f09097812 */ /* 0x008fc800078ec0ff */
[----:B------:R-:W-:-:S13]  /*11980*/  ISETP.NE.AND P0, PT, R9, RZ, PT ;  /* 0x000000ff0900720c */ /* 0x000fda0003f05270 */
[----:B----4-:R-:W-:Y:S05]  /*11990*/  @!P0 BRA `(.L_x_470) ;  /* 0x0000000000048947 */ /* 0x010fea0003800000 */
[----:B------:R-:W-:Y:S01]  /*119a0*/  BPT.TRAP 0x1 ;  /* 0x000000040000795c */ /* 0x000fe20000300000 */
.L_x_470:
[----:B------:R-:W-:Y:S05]  /*119b0*/  BSYNC B2 ;  /* 0x0000000000027941 */ /* 0x000fea0003800000 */
.L_x_469:
[----:B------:R-:W3:Y:S04]  /*119c0*/  LDL R15, [R1+0x4] ;  /* 0x00000400010f7983 */ /* 0x000ee80000100800 */
[----:B--2---:R-:W3:Y:S04]  /*119d0*/  LDL.LU R3, [R1+0x8] ;  /* 0x0000080001037983 */ /* 0x004ee80000300800 */
[----:B------:R-:W2:Y:S04]  /*119e0*/  LDL R10, [R1+0x18] ;  /* 0x00001800010a7983 */ /* 0x000ea80000100800 */
[----:B------:R-:W2:Y:S01]  /*119f0*/  LDL.LU R9, [R1+0x14] ;  /* 0x0000140001097983 */ /* 0x000ea20000300800 */
[----:B------:R-:W-:Y:S01]  /*11a00*/  R2UR UR10, R11 ;  /* 0x000000000b0a72ca */ /* 0x000fe200000e0000 */
[----:B------:R-:W-:Y:S01]  /*11a10*/  UIADD3 UR4, UP0, UR36, 0x470, URZ ;  /* 0x0000047024047890 */ /* 0x000fe2000ff1e03f */
[----:B------:R-:W-:Y:S01]  /*11a20*/  R2UR UR6, R12 ;  /* 0x000000000c0672ca */ /* 0x000fe200000e0000 */
[----:B------:R-:W-:Y:S01]  /*11a30*/  VIADD R2, R2, 0x50 ;  /* 0x0000005002027836 */ /* 0x000fe20000000000 */
[----:B------:R-:W-:Y:S01]  /*11a40*/  R2UR UR7, R13 ;  /* 0x000000000d0772ca */ /* 0x000fe200000e0000 */
[----:B------:R-:W-:Y:S01]  /*11a50*/  UIADD3.X UR5, URZ, UR37, URZ, UP0, !UPT ;  /* 0x000000253f057290 */ /* 0x000fe200087fe43f */
[----:B------:R-:W-:Y:S01]  /*11a60*/  PLOP3.LUT P0, PT, PT, PT, PT, 0x80, 0x0 ;  /* 0x000000000000781c */ /* 0x000fe20003f0f070 */
[----:B---3--:R-:W-:-:S02]  /*11a70*/  IMAD R3, R3, 0xb000, R15 ;  /* 0x0000b00003037824 */ /* 0x008fc400078e020f */
[----:B--2---:R-:W-:Y:S02]  /*11a80*/  IMAD R9, R9, 0xb0, R10 ;  /* 0x000000b009097824 */ /* 0x004fe400078e020a */
[----:B------:R-:W-:-:S08]  /*11a90*/  VIADD R10, R3, 0x400 ;  /* 0x00000400030a7836 */ /* 0x000fd00000000000 */
.L_x_471:
        /* <DEDUP_REMOVED lines=10> */
[----:B--2---:R-:W-:Y:S05]  /*11b40*/  @P0 BRA.U.ANY `(.L_x_471) ;  /* 0xfffffffd00d40947 */ /* 0x004fea000393ffff */
[----:B------:R-:W-:Y:S01]  /*11b50*/  R2UR UR10, R14 ;  /* 0x000000000e0a72ca */ /* 0x000fe200000e0000 */
[----:B------:R-:W-:Y:S01]  /*11b60*/  VIADD R3, R3, 0x5c00 ;  /* 0x00005c0003037836 */ /* 0x000fe20000000000 */
[----:B------:R-:W-:Y:S02]  /*11b70*/  R2UR UR6, R12 ;  /* 0x000000000c0672ca */ /* 0x000fe400000e0000 */
[----:B------:R-:W-:Y:S02]  /*11b80*/  R2UR UR7, R13 ;  /* 0x000000000d0772ca */ /* 0x000fe400000e0000 */
[----:B------:R-:W-:-:S13]  /*11b90*/  PLOP3.LUT P0, PT, PT, PT, PT, 0x80, 0x0 ;  /* 0x000000000000781c */ /* 0x000fda0003f0f070 */
.L_x_472:
        /* <DEDUP_REMOVED lines=11> */
[----:B------:R2:W-:Y:S04]  /*11c50*/  STL [R1+0x14], R7 ;  /* 0x0000140701007387 */ /* 0x0005e80000100800 */
[----:B------:R2:W-:Y:S02]  /*11c60*/  STL [R1], R8 ;  /* 0x0000000801007387 */ /* 0x0005e40000100800 */
.L_x_459:
[----:B------:R-:W-:Y:S05]  /*11c70*/  BSYNC B1 ;  /* 0x0000000000017941 */ /* 0x000fea0003800000 */
.L_x_458:
[----:B------:R-:W3:Y:S01]  /*11c80*/  LDL R2, [R1+0x1c] ;  /* 0x00001c0001027983 */ /* 0x000ee20000100800 */
[----:B------:R-:W-:Y:S01]  /*11c90*/  VIADD R3, R4, 0x1 ;  /* 0x0000000104037836 */ /* 0x000fe20000000000 */
[----:B------:R-:W-:Y:S04]  /*11ca0*/  BSSY B1, `(.L_x_473) ;  /* 0x000009a000017945 */ /* 0x000fe80003800000 */
[----:B------:R-:W-:-:S04]  /*11cb0*/  ISETP.NE.AND P0, PT, R3, 0x2, PT ;  /* 0x000000020300780c */ /* 0x000fc80003f05270 */
[----:B------:R-:W-:Y:S02]  /*11cc0*/  SEL R11, R3, RZ, P0 ;  /* 0x000000ff030b7207 */ /* 0x000fe40000000000 */
[----:B---3--:R-:W-:Y:S02]  /*11cd0*/  LOP3.LUT P1, RZ, R2, 0x1, RZ, 0xc0, !PT ;  /* 0x0000000102ff7812 */ /* 0x008fe4000782c0ff */
[----:B------:R-:W-:-:S04]  /*11ce0*/  SEL R2, RZ, 0x1, P0 ;  /* 0x00000001ff027807 */ /* 0x000fc80000000000 */
[----:B------:R-:W-:-:S05]  /*11cf0*/  LOP3.LUT R10, R5, R2, RZ, 0x3c, !PT ;  /* 0x00000002050a7212 */ /* 0x000fca00078e3cff */
[----:B------:R3:W-:Y:S04]  /*11d00*/  STL [R1+0x10], R10 ;  /* 0x0000100a01007387 */ /* 0x0007e80000100800 */
[----:B------:R3:W-:Y:S01]  /*11d10*/  STL [R1+0x8], R11 ;  /* 0x0000080b01007387 */ /* 0x0007e20000100800 */
[----:B------:R-:W-:Y:S05]  /*11d20*/  @!P1 BRA `(.L_x_474) ;  /* 0x0000000800449947 */ /* 0x000fea0003800000 */
[----:B------:R-:W-:Y:S01]  /*11d30*/  ULDC.64 UR4, c[0x0][0x418] ;  /* 0x0001060000047ab9 */ /* 0x000fe20000000a00 */
[----:B--2---:R-:W-:Y:S01]  /*11d40*/  VIADD R7, R0, 0xffffffff ;  /* 0xffffffff00077836 */ /* 0x004fe20000000000 */
[----:B------:R-:W-:-:S04]  /*11d50*/  ISETP.NE.U32.AND P0, PT, RZ, UR4, PT ;  /* 0x00000004ff007c0c */ /* 0x000fc8000bf05070 */
[----:B------:R-:W-:-:S13]  /*11d60*/  ISETP.NE.AND.EX P0, PT, RZ, UR5, PT, P0 ;  /* 0x00000005ff007c0c */ /* 0x000fda000bf05300 */
[----:B------:R-:W-:Y:S05]  /*11d70*/  @!P0 BRA `(.L_x_475) ;  /* 0x00000000004c8947 */ /* 0x000fea0003800000 */
[----:B------:R-:W2:Y:S01]  /*11d80*/  LDL R13, [R1+0x20] ;  /* 0x00002000010d7983 */ /* 0x000ea20000100800 */
[----:B------:R-:W4:Y:S01]  /*11d90*/  LDC R9, c[0x0][0x43c] ;  /* 0x00010f00ff097b82 */ /* 0x000f220000000800 */
[----:B------:R-:W-:Y:S02]  /*11da0*/  ULDC.64 UR6, c[0x0][0x428] ;  /* 0x00010a0000067ab9 */ /* 0x000fe40000000a00 */
[----:B------:R-:W3:Y:S01]  /*11db0*/  LDL R12, [R1+0xc] ;  /* 0x00000c00010c7983 */ /* 0x000ee20000100800 */
[----:B----4-:R-:W-:-:S13]  /*11dc0*/  ISETP.NE.AND P0, PT, R9, 0x1, PT ;  /* 0x000000010900780c */ /* 0x010fda0003f05270 */
[----:B------:R-:W4:Y:S02]  /*11dd0*/  @P0 LDC.64 R2, c[0x0][0x440] ;  /* 0x00011000ff020b82 */ /* 0x000f240000000a00 */
[----:B----45:R-:W-:-:S04]  /*11de0*/  @P0 IMAD.HI.U32 R8, R7, R2, RZ ;  /* 0x0000000207080227 */ /* 0x030fc800078e00ff */
        /* <DEDUP_REMOVED lines=12> */
.L_x_475:
[----:B------:R-:W4:Y:S01]  /*11eb0*/  LDL R2, [R1+0x4] ;  /* 0x0000040001027983 */ /* 0x000f220000100800 */
[----:B------:R-:W-:Y:S01]  /*11ec0*/  SHF.L.U32 R3, R10, 0x1f, RZ ;  /* 0x0000001f0a037819 */ /* 0x000fe200000006ff */
[----:B------:R-:W-:Y:S01]  /*11ed0*/  BSSY B2, `(.L_x_476) ;  /* 0x0000004000027945 */ /* 0x000fe20003800000 */
[----:B----4-:R-:W-:-:S04]  /*11ee0*/  IMAD R2, R11, 0x8, R2 ;  /* 0x000000080b027824 */ /* 0x010fc800078e0202 */
[----:B------:R-:W4:Y:S02]  /*11ef0*/  SYNCS.PHASECHK.TRANS64.TRYWAIT P0, [R2+URZ+0x34840], R3 ;  /* 0x03484003020075a7 */ /* 0x000f24000800017f */
[----:B----4-:R-:W-:Y:S05]  /*11f00*/  @!P0 BRA `(.L_x_477) ;  /* 0x0000002800c88947 */ /* 0x010fea0003800000 */
.L_x_555:
[----:B------:R-:W-:Y:S05]  /*11f10*/  BSYNC B2 ;  /* 0x0000000000027941 */ /* 0x000fea0003800000 */
.L_x_476:
[----:B--2---:R-:W2:Y:S01]  /*11f20*/  S2R R9, SR_TID.X ;  /* 0x0000000000097919 */ /* 0x004ea20000002100 */
[----:B------:R-:W-:Y:S01]  /*11f30*/  BSSY B2, `(.L_x_478) ;  /* 0x000000b000027945 */ /* 0x000fe20003800000 */
[----:B--2---:R-:W-:-:S04]  /*11f40*/  LOP3.LUT R9, R9, 0x7f, RZ, 0xc0, !PT ;  /* 0x0000007f09097812 */ /* 0x004fc800078ec0ff */
[----:B------:R-:W-:-:S13]  /*11f50*/  ISETP.NE.AND P1, PT, R9, RZ, PT ;  /* 0x000000ff0900720c */ /* 0x000fda0003f25270 */
[----:B------:R-:W-:Y:S05]  /*11f60*/  @P1 BRA `(.L_x_479) ;  /* 0x00000000001c1947 */ /* 0x000fea0003800000 */
[----:B------:R-:W2:Y:S01]  /*11f70*/  S2R R9, SR_TID.X ;  /* 0x0000000000097919 */ /* 0x000ea20000002100 */
[----:B----4-:R-:W-:-:S04]  /*11f80*/  IMAD.MOV.U32 R3, RZ, RZ, 0xb000 ;  /* 0x0000b000ff037424 */ /* 0x010fc800078e00ff */
[----:B------:R4:W-:Y:S01]  /*11f90*/  SYNCS.ARRIVE.TRANS64 RZ, [R2+URZ+0x34830], R3 ;  /* 0x0348300302ff79a7 */ /* 0x0009e2000800003f */
[----:B--2---:R-:W-:-:S04]  /*11fa0*/  LOP3.LUT R9, R9, 0x1f, RZ, 0xc0, !PT ;  /* 0x0000001f09097812 */ /* 0x004fc800078ec0ff */
[----:B------:R-:W-:-:S13]  /*11fb0*/  ISETP.NE.AND P0, PT, R9, RZ, PT ;  /* 0x000000ff0900720c */ /* 0x000fda0003f05270 */
[----:B----4-:R-:W-:Y:S05]  /*11fc0*/  @!P0 BRA `(.L_x_479) ;  /* 0x0000000000048947 */ /* 0x010fea0003800000 */
[----:B------:R-:W-:Y:S01]  /*11fd0*/  BPT.TRAP 0x1 ;  /* 0x000000040000795c */ /* 0x000fe20000300000 */
.L_x_479:
[----:B------:R-:W-:Y:S05]  /*11fe0*/  BSYNC B2 ;  /* 0x0000000000027941 */ /* 0x000fea0003800000 */
.L_x_478:
[----:B----4-:R-:W2:Y:S04]  /*11ff0*/  LDL R2, [R1+0x8] ;  /* 0x0000080001027983 */ /* 0x010ea80000100800 */
[----:B---3--:R-:W3:Y:S04]  /*12000*/  LDL R10, [R1+0x4] ;  /* 0x00000400010a7983 */ /* 0x008ee80000100800 */
[----:B------:R-:W4:Y:S01]  /*12010*/  LDL R9, [R1+0x18] ;  /* 0x0000180001097983 */ /* 0x000f220000100800 */
[----:B------:R-:W-:-:S05]  /*12020*/  IMAD.MOV.U32 R12, RZ, RZ, RZ ;  /* 0x000000ffff0c7224 */ /* 0x000fca00078e00ff */
[----:B------:R-:W-:Y:S01]  /*12030*/  R2UR UR10, R12 ;  /* 0x000000000c0a72ca */ /* 0x000fe200000e0000 */
[----:B------:R-:W-:Y:S01]  /*12040*/  UIADD3 UR4, UP0, UR36, 0x370, URZ ;  /* 0x0000037024047890 */ /* 0x000fe2000ff1e03f */
[----:B------:R-:W-:Y:S01]  /*12050*/  PLOP3.LUT P0, PT, PT, PT, PT, 0x80, 0x0 ;  /* 0x000000000000781c */ /* 0x000fe20003f0f070 */
[----:B------:R-:W-:Y:S01]  /*12060*/  UMOV UR6, 0x0 ;  /* 0x0000000000067882 */ /* 0x000fe20000000000 */
[----:B------:R-:W-:Y:S01]  /*12070*/  UMOV UR7, 0x14f00000 ;  /* 0x14f0000000077882 */ /* 0x000fe20000000000 */
[----:B------:R-:W-:Y:S01]  /*12080*/  UIADD3.X UR5, URZ, UR37, URZ, UP0, !UPT ;  /* 0x000000253f057290 */ /* 0x000fe200087fe43f */
[C---:B--2---:R-:W-:Y:S02]  /*12090*/  IMAD R3, R2.reuse, 0x8, R6 ;  /* 0x0000000802037824 */ /* 0x044fe400078e0206 */
[----:B---3--:R-:W-:Y:S02]  /*120a0*/  IMAD R2, R2, 0xb000, R10 ;  /* 0x0000b00002027824 */ /* 0x008fe400078e020a */
[----:B------:R-:W-:-:S02]  /*120b0*/  VIADD R3, R3, 0x30 ;  /* 0x0000003003037836 */ /* 0x000fc40000000000 */
[----:B----4-:R-:W-:Y:S02]  /*120c0*/  IMAD R9, R7, 0xb0, R9 ;  /* 0x000000b007097824 */ /* 0x010fe400078e0209 */
[----:B------:R-:W-:-:S07]  /*120d0*/  VIADD R10, R2, 0x1e400 ;  /* 0x0001e400020a7836 */ /* 0x000fce0000000000 */
.L_x_480:
        /* <DEDUP_REMOVED lines=16> */
.L_x_481:
        /* <DEDUP_REMOVED lines=10> */
[----:B------:R-:W-:Y:S01]  /*12280*/  SHF.L.U32 R5, R5, 0x1f, RZ ;  /* 0x0000001f05057819 */ /* 0x000fe200000006ff */
[----:B------:R-:W-:Y:S01]  /*12290*/  IMAD R2, R4, 0x8, R6 ;  /* 0x0000000804027824 */ /* 0x000fe200078e0206 */
[----:B------:R-:W-:Y:S03]  /*122a0*/  BSSY B2, `(.L_x_482) ;  /* 0x0000003000027945 */ /* 0x000fe60003800000 */
[----:B------:R-:W2:Y:S02]  /*122b0*/  SYNCS.PHASECHK.TRANS64.TRYWAIT P0, [R2+URZ+0x60], R5 ;  /* 0x00006005020075a7 */ /* 0x000ea4000800017f */
[----:B--2---:R-:W-:Y:S05]  /*122c0*/  @!P0 BRA `(.L_x_483) ;  /* 0x0000002400ec8947 */ /* 0x004fea0003800000 */
.L_x_556:
[----:B------:R-:W-:Y:S05]  /*122d0*/  BSYNC B2 ;  /* 0x0000000000027941 */ /* 0x000fea0003800000 */
.L_x_482:
[----:B------:R-:W-:Y:S01]  /*122e0*/  BSSY B2, `(.L_x_484) ;  /* 0x000000b000027945 */ /* 0x000fe20003800000 */
[----:B------:R-:W-:Y:S02]  /*122f0*/  IMAD.MOV.U32 R10, RZ, RZ, 0x0 ;  /* 0x00000000ff0a7424 */ /* 0x000fe400078e00ff */
[----:B------:R-:W-:Y:S01]  /*12300*/  IMAD.MOV.U32 R11, RZ, RZ, 0x14f00000 ;  /* 0x14f00000ff0b7424 */ /* 0x000fe200078e00ff */
[----:B------:R-:W-:Y:S06]  /*12310*/  @P1 BRA `(.L_x_485) ;  /* 0x00000000001c1947 */ /* 0x000fec0003800000 */
[----:B------:R-:W3:Y:S02]  /*12320*/  S2R R3, SR_TID.X ;  /* 0x0000000000037919 */ /* 0x000ee40000002100 */
[----:B---3--:R-:W-:Y:S01]  /*12330*/  LOP3.LUT R9, R3, 0x1f, RZ, 0xc0, !PT ;  /* 0x0000001f03097812 */ /* 0x008fe200078ec0ff */
[----:B------:R-:W-:-:S03]  /*12340*/  IMAD.MOV.U32 R3, RZ, RZ, 0xb000 ;  /* 0x0000b000ff037424 */ /* 0x000fc600078e00ff */
[----:B------:R-:W-:Y:S01]  /*12350*/  ISETP.NE.AND P0, PT, R9, RZ, PT ;  /* 0x000000ff0900720c */ /* 0x000fe20003f05270 */
[----:B------:R3:W-:-:S12]  /*12360*/  SYNCS.ARRIVE.TRANS64 RZ, [R2+URZ+0x50], R3 ;  /* 0x0000500302ff79a7 */ /* 0x0007d8000800003f */
[----:B---3--:R-:W-:Y:S05]  /*12370*/  @!P0 BRA `(.L_x_485) ;  /* 0x0000000000048947 */ /* 0x008fea0003800000 */
[----:B------:R-:W-:Y:S01]  /*12380*/  BPT.TRAP 0x1 ;  /* 0x000000040000795c */ /* 0x000fe20000300000 */
.L_x_485:
[----:B------:R-:W-:Y:S05]  /*12390*/  BSYNC B2 ;  /* 0x0000000000027941 */ /* 0x000fea0003800000 */
.L_x_484:
[----:B------:R-:W3:Y:S04]  /*123a0*/  LDL R9, [R1+0x4] ;  /* 0x0000040001097983 */ /* 0x000ee80000100800 */
[----:B--2---:R-:W2:Y:S04]  /*123b0*/  LDL R5, [R1+0x18] ;  /* 0x0000180001057983 */ /* 0x004ea80000100800 */
        /* <DEDUP_REMOVED lines=11> */
.L_x_486:
        /* <DEDUP_REMOVED lines=16> */
.L_x_487:
        /* <DEDUP_REMOVED lines=13> */
.L_x_474:
[----:B------:R-:W-:Y:S05]  /*12640*/  BSYNC B1 ;  /* 0x0000000000017941 */ /* 0x000fea0003800000 */
.L_x_473:
[C---:B------:R-:W-:Y:S01]  /*12650*/  ISETP.GT.AND P0, PT, R0.reuse, 0x1, PT ;  /* 0x000000010000780c */ /* 0x040fe20003f04270 */
[----:B------:R-:W-:-:S12]  /*12660*/  VIADD R0, R0, 0xfffffffe ;  /* 0xfffffffe00007836 */ /* 0x000fd80000000000 */
[----:B------:R-:W-:Y:S05]  /*12670*/  @P0 BRA `(.L_x_488) ;  /* 0xffffffec00040947 */ /* 0x000fea000383ffff */
.L_x_440:
[----:B------:R-:W-:Y:S05]  /*12680*/  BSYNC B0 ;  /* 0x0000000000007941 */ /* 0x000fea0003800000 */
.L_x_439:
[----:B------:R-:W2:Y:S01]  /*12690*/  S2R R2, SR_TID.X ;  /* 0x0000000000027919 */ /* 0x000ea20000002100 */
[----:B------:R-:W-:Y:S01]  /*126a0*/  BSSY B0, `(.L_x_489) ;  /* 0x0000010000007945 */ /* 0x000fe20003800000 */
[----:B--2-4-:R-:W-:-:S04]  /*126b0*/  LOP3.LUT R7, R2, 0x7f, RZ, 0xc0, !PT ;  /* 0x0000007f02077812 */ /* 0x014fc800078ec0ff */
[----:B------:R-:W-:-:S13]  /*126c0*/  ISETP.NE.AND P0, PT, R7, RZ, PT ;  /* 0x000000ff0700720c */ /* 0x000fda0003f05270 */
[----:B------:R-:W-:Y:S05]  /*126d0*/  @P0 BRA `(.L_x_490) ;  /* 0x0000000000300947 */ /* 0x000fea0003800000 */
[----:B------:R-:W2:Y:S01]  /*126e0*/  S2R R3, SR_LANEID ;  /* 0x0000000000037919 */ /* 0x000ea20000000000 */
[----:B------:R-:W-:Y:S01]  /*126f0*/  VOTEU.ANY UR4, UPT, PT ;  /* 0x0000000000047886 */ /* 0x000fe200038e0100 */
[----:B------:R-:W4:Y:S01]  /*12700*/  LDC.64 R4, c[0x0][0xc60] ;  /* 0x00031800ff047b82 */ /* 0x000f220000000a00 */
[----:B------:R-:W2:Y:S08]  /*12710*/  FLO.U32 R0, UR4 ;  /* 0x0000000400007d00 */ /* 0x000eb000080e0000 */
[----:B------:R-:W4:Y:S01]  /*12720*/  POPC R2, UR4 ;  /* 0x0000000400027d09 */ /* 0x000f220008000000 */
[----:B--2---:R-:W-:-:S13]  /*12730*/  ISETP.EQ.U32.AND P0, PT, R0, R3, PT ;  /* 0x000000030000720c */ /* 0x004fda0003f02070 */
[----:B----4-:R-:W2:Y:S01]  /*12740*/  @P0 ATOMG.E.ADD.STRONG.GPU PT, R5, desc[UR60][R4.64], R2 ;  /* 0x00000002040509a8 */ /* 0x010ea200081ee1fc */
[----:B------:R-:W4:Y:S02]  /*12750*/  S2R R3, SR_LTMASK ;  /* 0x0000000000037919 */ /* 0x000f240000003900 */
[----:B----4-:R-:W-:-:S06]  /*12760*/  LOP3.LUT R3, R3, UR4, RZ, 0xc0, !PT ;  /* 0x0000000403037c12 */ /* 0x010fcc000f8ec0ff */
[----:B------:R-:W4:Y:S01]  /*12770*/  POPC R3, R3 ;  /* 0x0000000300037309 */ /* 0x000f220000000000 */
[----:B--2---:R-:W4:Y:S02]  /*12780*/  SHFL.IDX PT, R0, R5, R0, 0x1f ;  /* 0x00001f0005007589 */ /* 0x004f2400000e0000 */
[----:B----4-:R-:W-:-:S07]  /*12790*/  IADD3 R16, R0, UR38, R3 ;  /* 0x0000002600107c10 */ /* 0x010fce000fffe003 */
.L_x_490:
[----:B------:R-:W-:Y:S05]  /*127a0*/  BSYNC B0 ;  /* 0x0000000000007941 */ /* 0x000fea0003800000 */
.L_x_489:
[----:B------:R-:W2:Y:S01]  /*127b0*/  LDL R0, [R1+0x1c] ;  /* 0x00001c0001007983 */ /* 0x000ea20000100800 */
[----:B------:R-:W-:Y:S01]  /*127c0*/  BSSY B0, `(.L_x_491) ;  /* 0x0000040000007945 */ /* 0x000fe20003800000 */
[----:B--2---:R-:W-:-:S13]  /*127d0*/  LOP3.LUT P0, RZ, R0, 0x1, RZ, 0xc0, !PT ;  /* 0x0000000100ff7812 */ /* 0x004fda000780c0ff */
[----:B------:R-:W-:Y:S05]  /*127e0*/  @!P0 BRA `(.L_x_492) ;  /* 0x0000000000f48947 */ /* 0x000fea0003800000 */
[----:B------:R-:W2:Y:S04]  /*127f0*/  LDL R3, [R1+0x4] ;  /* 0x0000040001037983 */ /* 0x000ea80000100800 */
[----:B------:R-:W2:Y:S04]  /*12800*/  LDL R2, [R1+0x8] ;  /* 0x0000080001027983 */ /* 0x000ea80000100800 */
[----:B------:R-:W4:Y:S01]  /*12810*/  LDL R0, [R1+0x10] ;  /* 0x0000100001007983 */ /* 0x000f220000100800 */
[----:B------:R-:W-:Y:S01]  /*12820*/  BSSY B1, `(.L_x_493) ;  /* 0x0000006000017945 */ /* 0x000fe20003800000 */
[----:B------:R-:W-:Y:S01]  /*12830*/  ISETP.NE.AND P1, PT, R7, RZ, PT ;  /* 0x000000ff0700720c */ /* 0x000fe20003f25270 */
[----:B--2---:R-:W-:Y:S01]  /*12840*/  IMAD R2, R2, 0x8, R3 ;  /* 0x0000000802027824 */ /* 0x004fe200078e0203 */
[----:B----4-:R-:W-:-:S04]  /*12850*/  SHF.L.U32 R0, R0, 0x1f, RZ ;  /* 0x0000001f00007819 */ /* 0x010fc800000006ff */
[----:B------:R-:W2:Y:S02]  /*12860*/  SYNCS.PHASECHK.TRANS64.TRYWAIT P0, [R2+URZ+0x34860], R0 ;  /* 0x03486000020075a7 */ /* 0x000ea4000800017f */
[----:B--2---:R-:W-:Y:S05]  /*12870*/  @!P0 BRA `(.L_x_494) ;  /* 0x0000002000948947 */ /* 0x004fea0003800000 */
.L_x_557:
[----:B------:R-:W-:Y:S05]  /*12880*/  BSYNC B1 ;  /* 0x0000000000017941 */ /* 0x000fea0003800000 */
.L_x_493:
[----:B------:R-:W-:Y:S04]  /*12890*/  BSSY B1, `(.L_x_495) ;  /* 0x0000009000017945 */ /* 0x000fe80003800000 */
        /* <DEDUP_REMOVED lines=8> */
.L_x_496:
[----:B------:R-:W-:Y:S05]  /*12920*/  BSYNC B1 ;  /* 0x0000000000017941 */ /* 0x000fea0003800000 */
.L_x_495:
[----:B------:R-:W4:Y:S04]  /*12930*/  LDL R5, [R1+0x4] ;  /* 0x0000040001057983 */ /* 0x000f280000100800 */
[----:B--2---:R-:W4:Y:S04]  /*12940*/  LDL R0, [R1+0x8] ;  /* 0x0000080001007983 */ /* 0x004f280000100800 */
[----:B------:R-:W2:Y:S04]  /*12950*/  LDL.LU R4, [R1+0x18] ;  /* 0x0000180001047983 */ /* 0x000ea80000300800 */
[----:B------:R-:W2:Y:S01]  /*12960*/  LDL R3, [R1+0x14] ;  /* 0x0000140001037983 */ /* 0x000ea20000100800 */
[----:B------:R-:W-:Y:S01]  /*12970*/  UIADD3 UR4, UP0, UR36, 0x470, URZ ;  /* 0x0000047024047890 */ /* 0x000fe2000ff1e03f */
[----:B------:R-:W-:Y:S01]  /*12980*/  PLOP3.LUT P0, PT, PT, PT, PT, 0x80, 0x0 ;  /* 0x000000000000781c */ /* 0x000fe20003f0f070 */
[----:B------:R-:W-:Y:S01]  /*12990*/  VIADD R2, R2, 0x34850 ;  /* 0x0003485002027836 */ /* 0x000fe20000000000 */
[----:B------:R-:W-:Y:S01]  /*129a0*/  UMOV UR6, 0x0 ;  /* 0x0000000000067882 */ /* 0x000fe20000000000 */
[----:B------:R-:W-:Y:S01]  /*129b0*/  UIADD3.X UR5, URZ, UR37, URZ, UP0, !UPT ;  /* 0x000000253f057290 */ /* 0x000fe200087fe43f */
[----:B------:R-:W-:Y:S01]  /*129c0*/  UMOV UR7, 0x14f00000 ;  /* 0x14f0000000077882 */ /* 0x000fe20000000000 */
[----:B------:R-:W-:Y:S01]  /*129d0*/  UMOV UR10, URZ ;  /* 0x0000003f000a7c82 */ /* 0x000fe20008000000 */
[----:B----4-:R-:W-:-:S02]  /*129e0*/  IMAD R0, R0, 0xb000, R5 ;  /* 0x0000b00000007824 */ /* 0x010fc400078e0205 */
[----:B--2---:R-:W-:Y:S02]  /*129f0*/  IMAD R3, R3, 0xb0, R4 ;  /* 0x000000b003037824 */ /* 0x004fe400078e0204 */
[----:B------:R-:W-:-:S07]  /*12a00*/  VIADD R4, R0, 0x400 ;  /* 0x0000040000047836 */ /* 0x000fce0000000000 */
.L_x_497:
        /* <DEDUP_REMOVED lines=11> */
[----:B------:R-:W-:Y:S01]  /*12ac0*/  PLOP3.LUT P0, PT, PT, PT, PT, 0x80, 0x0 ;  /* 0x000000000000781c */ /* 0x000fe20003f0f070 */
[----:B------:R-:W-:Y:S01]  /*12ad0*/  VIADD R0, R0, 0x5c00 ;  /* 0x00005c0000007836 */ /* 0x000fe20000000000 */
[----:B------:R-:W-:Y:S01]  /*12ae0*/  UMOV UR6, 0x0 ;  /* 0x0000000000067882 */ /* 0x000fe20000000000 */
[----:B------:R-:W-:Y:S01]  /*12af0*/  UMOV UR7, 0x14f00000 ;  /* 0x14f0000000077882 */ /* 0x000fe20000000000 */
[----:B------:R-:W-:-:S09]  /*12b00*/  UMOV UR10, 0x40 ;  /* 0x00000040000a7882 */ /* 0x000fd20000000000 */
.L_x_498:
        /* <DEDUP_REMOVED lines=11> */
.L_x_492:
[----:B------:R-:W-:Y:S05]  /*12bc0*/  BSYNC B0 ;  /* 0x0000000000007941 */ /* 0x000fea0003800000 */
.L_x_491:
[----:B------:R-:W2:Y:S04]  /*12bd0*/  LDL.LU R5, [R1+0x8] ;  /* 0x0000080001057983 */ /* 0x000ea80000300800 */
[----:B------:R-:W4:Y:S01]  /*12be0*/  LDL.LU R4, [R1+0x10] ;  /* 0x0000100001047983 */ /* 0x000f220000300800 */
[----:B--2---:R-:W-:-:S05]  /*12bf0*/  VIADD R0, R5, 0x1 ;  /* 0x0000000105007836 */ /* 0x004fca0000000000 */
[----:B------:R-:W-:-:S04]  /*12c00*/  ISETP.NE.AND P0, PT, R0, 0x2, PT ;  /* 0x000000020000780c */ /* 0x000fc80003f05270 */
[----:B------:R-:W-:Y:S02]  /*12c10*/  SEL R2, RZ, 0x1, P0 ;  /* 0x00000001ff027807 */ /* 0x000fe40000000000 */
[----:B------:R-:W-:Y:S02]  /*12c20*/  SEL R0, R0, RZ, P0 ;  /* 0x000000ff00007207 */ /* 0x000fe40000000000 */
[----:B----4-:R-:W-:-:S03]  /*12c30*/  LOP3.LUT R4, R4, R2, RZ, 0x3c, !PT ;  /* 0x0000000204047212 */ /* 0x010fc600078e3cff */
[----:B------:R2:W-:Y:S04]  /*12c40*/  STL [R1+0x8], R0 ;  /* 0x0000080001007387 */ /* 0x0005e80000100800 */
[----:B------:R2:W-:Y:S02]  /*12c50*/  STL [R1+0x10], R4 ;  /* 0x0000100401007387 */ /* 0x0005e40000100800 */
.L_x_419:
[----:B------:R-:W-:Y:S05]  /*12c60*/  BSYNC B7 ;  /* 0x0000000000077941 */ /* 0x000fea0003800000 */
.L_x_417:
[----:B--2---:R-:W2:Y:S02]  /*12c70*/  LDL R0, [R1+0x1c] ;  /* 0x00001c0001007983 */ /* 0x004ea40000100800 */
[----:B--2---:R-:W-:-:S13]  /*12c80*/  LOP3.LUT P0, RZ, R0, 0x2, RZ, 0xc0, !PT ;  /* 0x0000000200ff7812 */ /* 0x004fda000780c0ff */
[----:B------:R-:W-:Y:S05]  /*12c90*/  @!P0 BRA `(.L_x_499) ;  /* 0x0000000000288947 */ /* 0x000fea0003800000 */
[----:B------:R-:W-:Y:S05]  /*12ca0*/  WARPSYNC.ALL ;  /* 0x0000000000007948 */ /* 0x000fea0003800000 */
[----:B------:R-:W2:Y:S08]  /*12cb0*/  S2UR UR5, SR_CgaCtaId ;  /* 0x00000000000579c3 */ /* 0x000eb00000008800 */
[----:B------:R-:W-:Y:S06]  /*12cc0*/  BAR.SYNC.DEFER_BLOCKING 0x5, 0x180 ;  /* 0x0146000000007b1d */ /* 0x000fec0000010000 */
[----:B------:R-:W-:-:S02]  /*12cd0*/  UMOV UR4, 0x400 ;  /* 0x0000040000047882 */ /* 0x000fc40000000000 */
[----:B--2---:R-:W-:-:S06]  /*12ce0*/  ULEA UR4, UR5, UR4, 0x18 ;  /* 0x0000000405047291 */ /* 0x004fcc000f8ec03f */
[----:B------:R-:W-:-:S05]  /*12cf0*/  IMAD.U32 R0, RZ, RZ, UR4 ;  /* 0x00000004ff007e24 */ /* 0x000fca000f8e00ff */
[----:B------:R2:W4:Y:S04]  /*12d00*/  LDS.128 R16, [R0+0x348d0] ;  /* 0x0348d00000107984 */ /* 0x0005280000000c00 */
[----:B------:R2:W-:Y:S01]  /*12d10*/  STL [R1+0x4], R0 ;  /* 0x0000040001007387 */ /* 0x0005e20000100800 */
[----:B------:R-:W-:Y:S06]  /*12d20*/  BAR.ARV 0x4, 0x180 ;  /* 0x0106000000007b1d */ /* 0x000fec0000002000 */
[----:B------:R-:W-:Y:S05]  /*12d30*/  BRA `(.L_x_500) ;  /* 0x0000000800487947 */ /* 0x000fea0003800000 */
.L_x_499:
[----:B------:R-:W1:Y:S01]  /*12d40*/  S2R R0, SR_TID.X ;  /* 0x0000000000007919 */ /* 0x000e620000002100 */
[----:B------:R-:W-:Y:S01]  /*12d50*/  UMOV UR4, 0xffffffff ;  /* 0xffffffff00047882 */ /* 0x000fe20000000000 */
[----:B-1----:R-:W-:-:S04]  /*12d60*/  LOP3.LUT R7, R0, 0x1f, RZ, 0xc0, !PT ;  /* 0x0000001f00077812 */ /* 0x002fc800078ec0ff */
[----:B------:R-:W-:Y:S01]  /*12d70*/  ISETP.NE.AND P0, PT, R7, 0x1f, PT ;  /* 0x0000001f0700780c */ /* 0x000fe20003f05270 */
[----:B------:R-:W-:-:S12]  /*12d80*/  BRA.DIV UR4, `(.L_x_501) ;  /* 0x0000001e04647947 */ /* 0x000fd8000b800000 */
[----:B------:R-:W-:Y:S01]  /*12d90*/  IMAD.IADD R5, R19, 0x1, R7 ;  /* 0x0000000113057824 */ /* 0x000fe200078e0207 */
[----:B------:R-:W-:-:S04]  /*12da0*/  ULDC UR4, c[0x0][0xc3c] ;  /* 0x00030f0000047ab9 */ /* 0x000fc80000000800 */
[----:B------:R-:W-:-:S13]  /*12db0*/  ISETP.GE.OR P1, PT, R5, UR4, !P0 ;  /* 0x0000000405007c0c */ /* 0x000fda000c726670 */
[----:B------:R-:W1:Y:S02]  /*12dc0*/  @!P1 LDC.64 R2, c[0x0][0xc80] ;  /* 0x00032000ff029b82 */ /* 0x000e640000000a00 */
[----:B-1----:R-:W-:-:S06]  /*12dd0*/  @!P1 IMAD.WIDE R2, R5, 0x4, R2 ;  /* 0x0000000405029825 */ /* 0x002fcc00078e0202 */
[----:B------:R1:W2:Y:S01]  /*12de0*/  @!P1 LDG.E R3, desc[UR60][R2.64] ;  /* 0x0000003c02039981 */ /* 0x0002a2000c1e1900 */
[C---:B------:R-:W-:Y:S02]  /*12df0*/  ISETP.GE.U32.AND P2, PT, R7.reuse, 0x2, PT ;  /* 0x000000020700780c */ /* 0x040fe40003f46070 */
[C---:B------:R-:W-:Y:S01]  /*12e00*/  ISETP.GE.U32.AND P3, PT, R7.reuse, 0x4, PT ;  /* 0x000000040700780c */ /* 0x040fe20003f66070 */
[----:B------:R-:W-:Y:S01]  /*12e10*/  SHFL.IDX PT, R4, R16, 0x1, 0x1f ;  /* 0x00201f0010047f89 */ /* 0x000fe200000e0000 */
[C---:B------:R-:W-:Y:S02]  /*12e20*/  ISETP.GE.U32.AND P4, PT, R7.reuse, 0x8, PT ;  /* 0x000000080700780c */ /* 0x040fe40003f86070 */
[C---:B------:R-:W-:Y:S01]  /*12e30*/  ISETP.GE.U32.AND P5, PT, R7.reuse, 0x10, PT ;  /* 0x000000100700780c */ /* 0x040fe20003fa6070 */
[----:B-1----:R-:W-:Y:S02]  /*12e40*/  IMAD.MOV.U32 R2, RZ, RZ, RZ ;  /* 0x000000ffff027224 */ /* 0x002fe400078e00ff */
[----:B--2---:R-:W-:Y:S01]  /*12e50*/  @!P1 IMAD.MOV.U32 R2, RZ, RZ, R3 ;  /* 0x000000ffff029224 */ /* 0x004fe200078e0003 */
[----:B------:R-:W-:-:S04]  /*12e60*/  ISETP.NE.AND P1, PT, R7, RZ, PT ;  /* 0x000000ff0700720c */ /* 0x000fc80003f25270 */
[----:B------:R-:W1:Y:S02]  /*12e70*/  SHFL.UP PT, R14, R2, 0x1, RZ ;  /* 0x04200000020e7989 */ /* 0x000e6400000e00ff */
[----:B-1----:R-:W-:-:S05]  /*12e80*/  SEL R5, R14, RZ, P1 ;  /* 0x000000ff0e057207 */ /* 0x002fca0000800000 */
[----:B------:R-:W-:-:S05]  /*12e90*/  IMAD.IADD R3, R2, 0x1, R5 ;  /* 0x0000000102037824 */ /* 0x000fca00078e0205 */
        /* <DEDUP_REMOVED lines=11> */
[----:B------:R-:W-:Y:S02]  /*12f50*/  IMAD.IADD R3, R3, 0x1, R0 ;  /* 0x0000000103037824 */ /* 0x000fe400078e0200 */
[----:B------:R1:W2:Y:S04]  /*12f60*/  SHFL.IDX PT, R0, R16, RZ, 0x1f ;  /* 0x00001fff10007589 */ /* 0x0002a800000e0000 */
[----:B------:R1:W4:Y:S02]  /*12f70*/  SHFL.IDX PT, R6, R3, 0x1f, 0x1f ;  /* 0x03e01f0003067f89 */ /* 0x00032400000e0000 */
.L_x_567:
[----:B------:R-:W-:Y:S02]  /*12f80*/  ULDC UR4, c[0x0][0xc38] ;  /* 0x00030e0000047ab9 */ /* 0x000fe40000000800 */
[----:B-1----:R-:W-:-:S04]  /*12f90*/  IMAD.U32 R16, RZ, RZ, UR4 ;  /* 0x00000004ff107e24 */ /* 0x002fc8000f8e00ff */
[----:B----4-:R-:W-:-:S04]  /*12fa0*/  IMAD R6, R6, R16, RZ ;  /* 0x0000001006067224 */ /* 0x010fc800078e02ff */
[----:B------:R-:W-:-:S05]  /*12fb0*/  IMAD.IADD R4, R4, 0x1, R6 ;  /* 0x0000000104047824 */ /* 0x000fca00078e0206 */
[----:B--2---:R-:W-:-:S13]  /*12fc0*/  ISETP.GT.AND P6, PT, R4, R0, PT ;  /* 0x000000000400720c */ /* 0x004fda0003fc4270 */
[----:B------:R-:W-:Y:S05]  /*12fd0*/  @P6 BRA `(.L_x_502) ;  /* 0x00000000009c6947 */ /* 0x000fea0003800000 */
.L_x_507:
[----:B-1----:R-:W1:Y:S01]  /*12fe0*/  LDC R2, c[0x0][0xc3c] ;  /* 0x00030f00ff027b82 */ /* 0x002e620000000800 */
[----:B------:R-:W-:-:S05]  /*12ff0*/  VIADD R19, R19, 0x1f ;  /* 0x0000001f13137836 */ /* 0x000fca0000000000 */
[----:B-1----:R-:W-:-:S13]  /*13000*/  ISETP.GE.AND P6, PT, R19, R2, PT ;  /* 0x000000021300720c */ /* 0x002fda0003fc6270 */
[----:B------:R-:W-:Y:S05]  /*13010*/  @P6 BRA `(.L_x_503) ;  /* 0x0000000400446947 */ /* 0x000fea0003800000 */
[----:B------:R-:W1:Y:S01]  /*13020*/  S2R R3, SR_TID.X ;  /* 0x0000000000037919 */ /* 0x000e620000002100 */
[----:B------:R-:W-:Y:S01]  /*13030*/  BSSY B0, `(.L_x_504) ;  /* 0x0000009000007945 */ /* 0x000fe20003800000 */
[----:B-1----:R-:W-:-:S05]  /*13040*/  LOP3.LUT R3, R3, 0x1f, RZ, 0xc0, !PT ;  /* 0x0000001f03037812 */ /* 0x002fca00078ec0ff */
[----:B------:R-:W-:-:S05]  /*13050*/  IMAD.IADD R5, R19, 0x1, R3 ;  /* 0x0000000113057824 */ /* 0x000fca00078e0203 */
[----:B------:R-:W-:Y:S01]  /*13060*/  ISETP.GE.OR P6, PT, R5, R2, !P0 ;  /* 0x000000020500720c */ /* 0x000fe200047c6670 */
[----:B------:R-:W-:-:S12]  /*13070*/  IMAD.MOV.U32 R2, RZ, RZ, RZ ;  /* 0x000000ffff027224 */ /* 0x000fd800078e00ff */
[----:B------:R-:W-:Y:S05]  /*13080*/  @P6 BRA `(.L_x_505) ;  /* 0x00000000000c6947 */ /* 0x000fea0003800000 */
[----:B------:R-:W1:Y:S02]  /*13090*/  LDC.64 R2, c[0x0][0xc80] ;  /* 0x00032000ff027b82 */ /* 0x000e640000000a00 */
[----:B-1----:R-:W-:-:S06]  /*130a0*/  IMAD.WIDE R2, R5, 0x4, R2 ;  /* 0x0000000405027825 */ /* 0x002fcc00078e0202 */
[----:B------:R1:W5:Y:S02]  /*130b0*/  LDG.E R2, desc[UR60][R2.64] ;  /* 0x0000003c02027981 */ /* 0x000364000c1e1900 */
.L_x_505:
[----:B------:R-:W-:Y:S05]  /*130c0*/  BSYNC B0 ;  /* 0x0000000000007941 */ /* 0x000fea0003800000 */
.L_x_504:
[----:B------:R-:W-:-:S03]  /*130d0*/  UMOV UR4, 0xffffffff ;  /* 0xffffffff00047882 */ /* 0x000fc60000000000 */
[----:B------:R-:W-:Y:S05]  /*130e0*/  BRA.DIV UR4, `(.L_x_506) ;  /* 0x0000001e04c47947 */ /* 0x000fea000b800000 */
[----:B-----5:R-:W1:Y:S02]  /*130f0*/  SHFL.UP PT, R14, R2, 0x1, RZ ;  /* 0x04200000020e7989 */ /* 0x020e6400000e00ff */
        /* <DEDUP_REMOVED lines=14> */
[----:B------:R1:W2:Y:S02]  /*131e0*/  SHFL.IDX PT, R6, R3, 0x1f, 0x1f ;  /* 0x03e01f0003067f89 */ /* 0x0002a400000e0000 */
.L_x_575:
[----:B------:R-:W-:Y:S02]  /*131f0*/  ULDC UR4, c[0x0][0xc38] ;  /* 0x00030e0000047ab9 */ /* 0x000fe40000000800 */
[----:B------:R-:W-:-:S04]  /*13200*/  IMAD.U32 R16, RZ, RZ, UR4 ;  /* 0x00000004ff107e24 */ /* 0x000fc8000f8e00ff */
[----:B--2---:R-:W-:-:S04]  /*13210*/  IMAD R6, R6, R16, RZ ;  /* 0x0000001006067224 */ /* 0x004fc800078e02ff */
[----:B------:R-:W-:-:S05]  /*13220*/  IMAD.IADD R4, R6, 0x1, R4 ;  /* 0x0000000106047824 */ /* 0x000fca00078e0204 */
[----:B------:R-:W-:-:S13]  /*13230*/  ISETP.GT.AND P6, PT, R4, R0, PT ;  /* 0x000000000400720c */ /* 0x000fda0003fc4270 */
[----:B------:R-:W-:Y:S05]  /*13240*/  @!P6 BRA `(.L_x_507) ;  /* 0xfffffffc0064e947 */ /* 0x000fea000383ffff */
.L_x_502:
[----:B------:R-:W-:Y:S01]  /*13250*/  IMAD.IADD R6, R4, 0x1, -R6 ;  /* 0x0000000104067824 */ /* 0x000fe200078e0a06 */
[----:B------:R-:W-:-:S03]  /*13260*/  UMOV UR4, 0xffffffff ;  /* 0xffffffff00047882 */ /* 0x000fc60000000000 */
[----:B------:R-:W-:-:S05]  /*13270*/  IMAD R4, R3, R16, R6 ;  /* 0x0000001003047224 */ /* 0x000fca00078e0206 */
[----:B------:R-:W-:Y:S01]  /*13280*/  ISETP.GT.AND P6, PT, R4, R0, PT ;  /* 0x000000000400720c */ /* 0x000fe20003fc4270 */
[----:B------:R-:W-:-:S12]  /*13290*/  BRA.DIV UR4, `(.L_x_508) ;  /* 0x00000022041c7947 */ /* 0x000fd8000b800000 */
[----:B------:R-:W-:-:S04]  /*132a0*/  VOTE.ANY R5, PT, !P6 ;  /* 0x0000000000057806 */ /* 0x000fc800070e0100 */
[----:B------:R-:W2:Y:S02]  /*132b0*/  POPC R4, R5 ;  /* 0x0000000500047309 */ /* 0x000ea40000000000 */
[----:B--2---:R2:W4:Y:S02]  /*132c0*/  SHFL.IDX PT, R17, R2, R4, 0x1f ;  /* 0x00001f0402117589 */ /* 0x00452400000e0000 */
.L_x_579:
[----:B------:R-:W-:Y:S01]  /*132d0*/  ISETP.NE.AND P0, PT, R5, RZ, PT ;  /* 0x000000ff0500720c */ /* 0x000fe20003f05270 */
[----:B--2---:R-:W-:-:S12]  /*132e0*/  IMAD.MOV.U32 R2, RZ, RZ, RZ ;  /* 0x000000ffff027224 */ /* 0x004fd800078e00ff */
[----:B------:R-:W-:Y:S05]  /*132f0*/  @!P0 BRA `(.L_x_509) ;  /* 0x0000000000108947 */ /* 0x000fea0003800000 */
[----:B------:R-:W-:Y:S01]  /*13300*/  UMOV UR4, 0xffffffff ;  /* 0xffffffff00047882 */ /* 0x000fe20000000000 */
[----:B0-----:R-:W-:Y:S02]  /*13310*/  VIADD R12, R4, 0xffffffff ;  /* 0xffffffff040c7836 */ /* 0x001fe40000000000 */
[----:B------:R-:W-:Y:S05]  /*13320*/  BRA.DIV UR4, `(.L_x_510) ;  /* 0x0000002204407947 */ /* 0x000fea000b800000 */
[----:B------:R2:W0:Y:S02]  /*13330*/  SHFL.IDX PT, R2, R3, R12, 0x1f ;  /* 0x00001f0c03027589 */ /* 0x00042400000e0000 */
.L_x_509:
[----:B----4-:R-:W-:Y:S01]  /*13340*/  IABS R5, R17 ;  /* 0x0000001100057213 */ /* 0x010fe20000000000 */
[----:B0-----:R-:W-:Y:S02]  /*13350*/  IMAD R16, R2, R16, R6 ;  /* 0x0000001002107224 */ /* 0x001fe400078e0206 */
[----:B------:R-:W-:Y:S01]  /*13360*/  IMAD.IADD R19, R4, 0x1, R19 ;  /* 0x0000000104137824 */ /* 0x000fe200078e0213 */
[----:B------:R-:W0:Y:S01]  /*13370*/  I2F.RP R2, R5 ;  /* 0x0000000500027306 */ /* 0x000e220000209400 */
[----:B------:R-:W-:-:S07]  /*13380*/  IMAD.IADD R0, R0, 0x1, -R16 ;  /* 0x0000000100007824 */ /* 0x000fce00078e0a10 */
[----:B0-----:R-:W0:Y:S02]  /*13390*/  MUFU.RCP R2, R2 ;  /* 0x0000000200027308 */ /* 0x001e240000001000 */
[----:B0-----:R-:W-:-:S06]  /*133a0*/  VIADD R2, R2, 0xffffffe ;  /* 0x0ffffffe02027836 */ /* 0x001fcc0000000000 */
[----:B-12---:R-:W0:Y:S02]  /*133b0*/  F2I.FTZ.U32.TRUNC.NTZ R3, R2 ;  /* 0x0000000200037305 */ /* 0x006e24000021f000 */
[----:B0-----:R-:W-:-:S04]  /*133c0*/  IMAD.MOV R2, RZ, RZ, -R3 ;  /* 0x000000ffff027224 */ /* 0x001fc800078e0a03 */
[----:B------:R-:W-:Y:S02]  /*133d0*/  IMAD R6, R2, R5, RZ ;  /* 0x0000000502067224 */ /* 0x000fe400078e02ff */
[----:B------:R-:W-:-:S04]  /*133e0*/  IMAD.MOV.U32 R2, RZ, RZ, RZ ;  /* 0x000000ffff027224 */ /* 0x000fc800078e00ff */
[----:B------:R-:W-:Y:S01]  /*133f0*/  IMAD.HI.U32 R2, R3, R6, R2 ;  /* 0x0000000603027227 */ /* 0x000fe200078e0002 */
[----:B------:R-:W-:Y:S02]  /*13400*/  IABS R6, R17 ;  /* 0x0000001100067213 */ /* 0x000fe40000000000 */
[----:B------:R-:W-:-:S03]  /*13410*/  IABS R3, R0 ;  /* 0x0000000000037213 */ /* 0x000fc60000000000 */
[----:B------:R-:W-:Y:S02]  /*13420*/  IMAD.MOV R6, RZ, RZ, -R6 ;  /* 0x000000ffff067224 */ /* 0x000fe400078e0a06 */
        /* <DEDUP_REMOVED lines=16> */
.L_x_503:
[----:B------:R-:W-:Y:S01]  /*13530*/  UMOV UR4, URZ ;  /* 0x0000003f00047c82 */ /* 0x000fe20008000000 */
[----:B------:R-:W-:Y:S01]  /*13540*/  UMOV UR5, URZ ;  /* 0x0000003f00057c82 */ /* 0x000fe20008000000 */
[----:B------:R-:W-:Y:S01]  /*13550*/  ULDC UR6, c[0x0][0xc3c] ;  /* 0x00030f0000067ab9 */ /* 0x000fe20000000800 */
[----:B------:R-:W-:Y:S02]  /*13560*/  IMAD.MOV.U32 R16, RZ, RZ, R0 ;  /* 0x000000ffff107224 */ /* 0x000fe400078e0000 */
[----:B------:R-:W-:Y:S02]  /*13570*/  IMAD.U32 R17, RZ, RZ, UR4 ;  /* 0x00000004ff117e24 */ /* 0x000fe4000f8e00ff */
[----:B------:R-:W-:Y:S02]  /*13580*/  IMAD.U32 R18, RZ, RZ, UR5 ;  /* 0x00000005ff127e24 */ /* 0x000fe4000f8e00ff */
[----:B------:R-:W-:-:S07]  /*13590*/  IMAD.U32 R19, RZ, RZ, UR6 ;  /* 0x00000006ff137e24 */ /* 0x000fce000f8e00ff */
.L_x_511:
[----:B------:R1:W2:Y:S01]  /*135a0*/  LDL R2, [R1+0x4] ;  /* 0x0000040001027983 */ /* 0x0002a20000100800 */
[----:B------:R-:W4:Y:S01]  /*135b0*/  S2R R0, SR_TID.X ;  /* 0x0000000000007919 */ /* 0x000f220000002100 */
[----:B------:R-:W-:Y:S05]  /*135c0*/  WARPSYNC.ALL ;  /* 0x0000000000007948 */ /* 0x000fea0003800000 */
[----:B----4-:R-:W-:Y:S01]  /*135d0*/  LOP3.LUT R0, R0, 0x1f, RZ, 0xc0, !PT ;  /* 0x0000001f00007812 */ /* 0x010fe200078ec0ff */
[----:B------:R-:W-:Y:S03]  /*135e0*/  BAR.SYNC.DEFER_BLOCKING 0x4, 0x180 ;  /* 0x0106000000007b1d */ /* 0x000fe60000010000 */
[----:B------:R-:W-:-:S13]  /*135f0*/  ISETP.NE.AND P0, PT, R0, RZ, PT ;  /* 0x000000ff0000720c */ /* 0x000fda0003f05270 */
[----:B------:R-:W2:Y:S01]  /*13600*/  @!P0 S2R R3, SR_CgaCtaId ;  /* 0x0000000000038919 */ /* 0x000ea20000008800 */
[----:B------:R-:W-:-:S04]  /*13610*/  @!P0 MOV R0, 0x400 ;  /* 0x0000040000008802 */ /* 0x000fc80000000f00 */
[----:B--2---:R-:W-:-:S05]  /*13620*/  @!P0 LEA R2, R3, R0, 0x18 ;  /* 0x0000000003028211 */ /* 0x004fca00078ec0ff */
[----:B------:R1:W-:Y:S04]  /*13630*/  @!P0 STS.128 [R2+0x348d0], R16 ;  /* 0x0348d01002008388 */ /* 0x0003e80000000c00 */
[----:B------:R1:W-:Y:S01]  /*13640*/  @!P0 STL [R1+0x4], R2 ;  /* 0x0000040201008387 */ /* 0x0003e20000100800 */
[----:B------:R-:W-:Y:S06]  /*13650*/  BAR.ARV 0x5, 0x180 ;  /* 0x0146000000007b1d */ /* 0x000fec0000002000 */
.L_x_500:
[----:B------:R-:W-:Y:S02]  /*13660*/  ULDC UR4, c[0x0][0xc3c] ;  /* 0x00030f0000047ab9 */ /* 0x000fe40000000800 */
[----:B----4-:R-:W-:-:S13]  /*13670*/  ISETP.GE.AND P0, PT, R19, UR4, PT ;  /* 0x0000000413007c0c */ /* 0x010fda000bf06270 */
[----:B------:R-:W-:Y:S05]  /*13680*/  @!P0 BRA `(.L_x_512) ;  /* 0xffffffb000788947 */ /* 0x000fea000383ffff */
[----:B------:R-:W-:Y:S05]  /*13690*/  BSYNC B8 ;  /* 0x0000000000087941 */ /* 0x000fea0003800000 */
.L_x_413:
[----:B--2---:R-:W2:Y:S01]  /*136a0*/  LDL.LU R0, [R1+0x50] ;  /* 0x0000500001007983 */ /* 0x004ea20000300800 */
[----:B------:R-:W-:Y:S01]  /*136b0*/  BSSY B0, `(.L_x_513) ;  /* 0x000000b000007945 */ /* 0x000fe20003800000 */
[----:B------:R-:W4:Y:S01]  /*136c0*/  S2R R5, SR_CgaCtaId ;  /* 0x0000000000057919 */ /* 0x000f220000008800 */
[----:B--2---:R-:W-:-:S05]  /*136d0*/  VIADD R0, R0, 0x1 ;  /* 0x0000000100007836 */ /* 0x004fca0000000000 */
[----:B-1----:R-:W-:-:S04]  /*136e0*/  LEA.HI R2, R0, R0, RZ, 0x1 ;  /* 0x0000000000027211 */ /* 0x002fc800078f08ff */
[----:B------:R-:W-:-:S05]  /*136f0*/  LOP3.LUT R3, R2, 0xfffffffe, RZ, 0xc0, !PT ;  /* 0xfffffffe02037812 */ /* 0x000fca00078ec0ff */
[----:B------:R-:W-:Y:S01]  /*13700*/  IMAD.IADD R3, R0, 0x1, -R3 ;  /* 0x0000000100037824 */ /* 0x000fe200078e0a03 */
[----:B------:R-:W-:-:S04]  /*13710*/  MOV R0, 0x400 ;  /* 0x0000040000007802 */ /* 0x000fc80000000f00 */
[----:B----4-:R-:W-:Y:S02]  /*13720*/  LEA R0, R5, R0, 0x18 ;  /* 0x0000000005007211 */ /* 0x010fe400078ec0ff */
[----:B------:R-:W-:-:S04]  /*13730*/  SHF.L.U32 R3, R3, 0x1f, RZ ;  /* 0x0000001f03037819 */ /* 0x000fc800000006ff */
[----:B------:R-:W1:Y:S02]  /*13740*/  SYNCS.PHASECHK.TRANS64.TRYWAIT P0, [R0+URZ+0x34820], R3 ;  /* 0x03482003000075a7 */ /* 0x000e64000800017f */
[----:B-1----:R-:W-:Y:S05]  /*13750*/  @!P0 BRA `(.L_x_514) ;  /* 0x0000001c005c8947 */ /* 0x002fea0003800000 */
.L_x_582:
[----:B------:R-:W-:Y:S05]  /*13760*/  BSYNC B0 ;  /* 0x0000000000007941 */ /* 0x000fea0003800000 */
.L_x_513:
[----:B------:R-:W-:-:S03]  /*13770*/  UMOV UR4, 0xffffffff ;  /* 0xffffffff00047882 */ /* 0x000fc60000000000 */
[----:B------:R-:W-:Y:S05]  /*13780*/  BRA.DIV UR4, `(.L_x_515) ;  /* 0x0000001e04647947 */ /* 0x000fea000b800000 */
[----:B------:R-:W2:Y:S02]  /*13790*/  S2R R2, SR_TID.X ;  /* 0x0000000000027919 */ /* 0x000ea40000002100 */
[----:B--2---:R-:W-:-:S04]  /*137a0*/  SHF.R.U32.HI R2, RZ, 0x5, R2 ;  /* 0x00000005ff027819 */ /* 0x004fc80000011602 */
[----:B------:R-:W-:-:S05]  /*137b0*/  LOP3.LUT R2, R2, 0x3, RZ, 0xc0, !PT ;  /* 0x0000000302027812 */ /* 0x000fca00078ec0ff */
[----:B------:R2:W4:Y:S02]  /*137c0*/  SHFL.IDX PT, R14, R2, RZ, 0x1f ;  /* 0x00001fff020e7589 */ /* 0x00052400000e0000 */
.L_x_585:
[----:B----4-:R-:W-:Y:S01]  /*137d0*/  ISETP.NE.AND P0, PT, R14, RZ, PT ;  /* 0x000000ff0e00720c */ /* 0x010fe20003f05270 */
[----:B------:R-:W-:-:S12]  /*137e0*/  BSSY B0, `(.L_x_516) ;  /* 0x0000027000007945 */ /* 0x000fd80003800000 */
[----:B------:R-:W-:Y:S05]  /*137f0*/  @P0 BRA `(.L_x_517) ;  /* 0x0000000000940947 */ /* 0x000fea0003800000 */
[----:B------:R-:W-:-:S03]  /*13800*/  UMOV UR4, 0xffffffff ;  /* 0xffffffff00047882 */ /* 0x000fc60000000000 */
[----:B------:R-:W-:Y:S05]  /*13810*/  BRA.DIV UR4, `(.L_x_518) ;  /* 0x0000001e04747947 */ /* 0x000fea000b800000 */
[----:B------:R-:W-:-:S13]  /*13820*/  ELECT P6, URZ, PT ;  /* 0x00000000003f782f */ /* 0x000fda00038c0000 */
.L_x_588:
[----:B------:R-:W-:Y:S05]  /*13830*/  @!P6 BRA `(.L_x_517) ;  /* 0x000000000084e947 */ /* 0x000fea0003800000 */
[----:B--2---:R-:W2:Y:S02]  /*13840*/  LDL.LU R2, [R1+0x58] ;  /* 0x0000580001027983 */ /* 0x004ea40000300800 */
[----:B--2---:R-:W-:-:S04]  /*13850*/  LOP3.LUT R2, R2, 0x2, RZ, 0xfc, !PT ;  /* 0x0000000202027812 */ /* 0x004fc800078efcff */
[----:B------:R-:W-:-:S13]  /*13860*/  ISETP.NE.AND P2, PT, R2, 0x3, PT ;  /* 0x000000030200780c */ /* 0x000fda0003f45270 */
[----:B------:R-:W-:Y:S05]  /*13870*/  @!P2 BRA `(.L_x_519) ;  /* 0x000000000004a947 */ /* 0x000fea0003800000 */
[----:B------:R-:W-:Y:S01]  /*13880*/  BPT.TRAP 0x1 ;  /* 0x000000040000795c */ /* 0x000fe20000300000 */
.L_x_519:
[----:B-1----:R-:W2:Y:S04]  /*13890*/  LDL R3, [R1+0x8] ;  /* 0x0000080001037983 */ /* 0x002ea80000100800 */
[----:B------:R-:W4:Y:S01]  /*138a0*/  LDL.LU R7, [R1+0x10] ;  /* 0x0000100001077983 */ /* 0x000f220000300800 */
[----:B------:R-:W-:-:S04]  /*138b0*/  VIADD R2, R0, 0x34840 ;  /* 0x0003484000027836 */ /* 0x000fc80000000000 */
[C---:B--2---:R-:W-:Y:S02]  /*138c0*/  IMAD R6, R3.reuse, 0x8, R2 ;  /* 0x0000000803067824 */ /* 0x044fe400078e0202 */
[----:B------:R-:W-:Y:S01]  /*138d0*/  VIADD R3, R3, 0x1 ;  /* 0x0000000103037836 */ /* 0x000fe20000000000 */
[----:B----4-:R-:W-:-:S04]  /*138e0*/  SHF.L.U32 R5, R7, 0x1f, RZ ;  /* 0x0000001f07057819 */ /* 0x010fc800000006ff */
[C---:B------:R-:W-:Y:S01]  /*138f0*/  ISETP.NE.AND P1, PT, R3.reuse, 0x2, PT ;  /* 0x000000020300780c */ /* 0x040fe20003f25270 */
[----:B------:R-:W1:Y:S03]  /*13900*/  SYNCS.PHASECHK.TRANS64.TRYWAIT P0, [R6+URZ], R5 ;  /* 0x00000005060075a7 */ /* 0x000e66000800017f */
[----:B------:R-:W-:Y:S02]  /*13910*/  SEL R4, RZ, 0x1, P1 ;  /* 0x00000001ff047807 */ /* 0x000fe40000800000 */
[----:B------:R-:W-:Y:S02]  /*13920*/  SEL R3, R3, RZ, P1 ;  /* 0x000000ff03037207 */ /* 0x000fe40000800000 */
[----:B------:R-:W-:-:S03]  /*13930*/  LOP3.LUT R4, R7, R4, RZ, 0x3c, !PT ;  /* 0x0000000407047212 */ /* 0x000fc600078e3cff */
[----:B------:R-:W-:Y:S01]  /*13940*/  IMAD R7, R3, 0x8, R2 ;  /* 0x0000000803077824 */ /* 0x000fe200078e0202 */
[----:B------:R-:W-:Y:S01]  /*13950*/  SHF.L.U32 R2, R4, 0x1f, RZ ;  /* 0x0000001f04027819 */ /* 0x000fe200000006ff */
[----:B-1----:R-:W-:Y:S06]  /*13960*/  @!P0 BRA `(.L_x_520) ;  /* 0x0000001c00408947 */ /* 0x002fec0003800000 */
.L_x_589:
[----:B------:R-:W2:Y:S02]  /*13970*/  SYNCS.PHASECHK.TRANS64.TRYWAIT P0, [R7+URZ], R2 ;  /* 0x00000002070075a7 */ /* 0x000ea4000800017f */
[----:B--2---:R-:W-:Y:S05]  /*13980*/  @!P0 BRA `(.L_x_521) ;  /* 0x0000001c004c8947 */ /* 0x004fea0003800000 */
.L_x_590:
[----:B------:R-:W-:Y:S05]  /*13990*/  @!P2 BRA `(.L_x_522) ;  /* 0x000000000004a947 */ /* 0x000fea0003800000 */
[----:B------:R-:W-:Y:S01]  /*139a0*/  BPT.TRAP 0x1 ;  /* 0x000000040000795c */ /* 0x000fe20000300000 */
.L_x_522:
[----:B------:R-:W4:Y:S01]  /*139b0*/  LDL.LU R4, [R1+0x8] ;  /* 0x0000080001047983 */ /* 0x000f220000300800 */
[----:B------:R-:W-:-:S04]  /*139c0*/  VIADD R0, R0, 0x34860 ;  /* 0x0003486000007836 */ /* 0x000fc80000000000 */
[----:B----4-:R-:W-:-:S04]  /*139d0*/  IMAD R4, R4, 0x8, R0 ;  /* 0x0000000804047824 */ /* 0x010fc800078e0200 */
[----:B------:R-:W4:Y:S02]  /*139e0*/  SYNCS.PHASECHK.TRANS64.TRYWAIT P0, [R4+URZ], R5 ;  /* 0x00000005040075a7 */ /* 0x000f24000800017f */
[----:B----4-:R-:W-:Y:S05]  /*139f0*/  @!P0 BRA `(.L_x_523) ;  /* 0x0000001c00448947 */ /* 0x010fea0003800000 */
.L_x_591:
[----:B------:R-:W-:-:S07]  /*13a00*/  IMAD R3, R3, 0x8, R0 ;  /* 0x0000000803037824 */ /* 0x000fce00078e0200 */
.L_x_524:
[----:B------:R0:W0:Y:S02]  /*13a10*/  SYNCS.PHASECHK.TRANS64.TRYWAIT P0, [R3+URZ], R2 ;  /* 0x00000002030075a7 */ /* 0x000024000800017f */
[----:B0-----:R-:W-:Y:S05]  /*13a20*/  @!P0 NANOSLEEP.SYNCS 0x989680 ;  /* 0x009896800000895d */ /* 0x001fea0003900000 */
[----:B------:R-:W0:Y:S02]  /*13a30*/  @!P0 SYNCS.PHASECHK.TRANS64 P0, [R3+URZ], R2 ;  /* 0x00000002030085a7 */ /* 0x000e24000800007f */
[----:B0-----:R-:W-:Y:S05]  /*13a40*/  @!P0 BRA `(.L_x_524) ;  /* 0xfffffffc00f08947 */ /* 0x001fea000383ffff */
.L_x_517:
[----:B------:R-:W-:Y:S05]  /*13a50*/  BSYNC B0 ;  /* 0x0000000000007941 */ /* 0x000fea0003800000 */
.L_x_516:
[----:B------:R-:W-:Y:S05]  /*13a60*/  EXIT ;  /* 0x000000000000794d */ /* 0x000fea0003800000 */
.L_x_365:
[----:B0-----:R0:W1:Y:S02]  /*13a70*/  SYNCS.PHASECHK.TRANS64.TRYWAIT P1, [R0+URZ+0x34800], R3 ;  /* 0x03480003000075a7 */ /* 0x001064000802017f */
[----:B-1----:R-:W-:Y:S05]  /*13a80*/  @!P1 NANOSLEEP.SYNCS 0x989680 ;  /* 0x009896800000995d */ /* 0x002fea0003900000 */
[----:B------:R-:W1:Y:S02]  /*13a90*/  @!P1 SYNCS.PHASECHK.TRANS64 P1, [R0+URZ+0x34800], R3 ;  /* 0x03480003000095a7 */ /* 0x000e64000802007f */
[----:B-1----:R-:W-:Y:S05]  /*13aa0*/  @!P1 BRA `(.L_x_365) ;  /* 0xfffffffc00f09947 */ /* 0x002fea000383ffff */
[----:B------:R-:W-:Y:S05]  /*13ab0*/  BRA `(.L_x_525) ;  /* 0xfffffed800c87947 */ /* 0x000fea000383ffff */
.L_x_369:
[----:B-1----:R1:W2:Y:S02]  /*13ac0*/  SYNCS.PHASECHK.TRANS64.TRYWAIT P2, [R12+URZ+0x34830], R3 ;  /* 0x034830030c0075a7 */ /* 0x0022a4000804017f */
[----:B--2---:R-:W-:Y:S05]  /*13ad0*/  @!P2 NANOSLEEP.SYNCS 0x989680 ;  /* 0x009896800000a95d */ /* 0x004fea0003900000 */
[----:B------:R-:W2:Y:S02]  /*13ae0*/  @!P2 SYNCS.PHASECHK.TRANS64 P2, [R12+URZ+0x34830], R3 ;  /* 0x034830030c00a5a7 */ /* 0x000ea4000804007f */
[----:B--2---:R-:W-:Y:S05]  /*13af0*/  @!P2 BRA `(.L_x_369) ;  /* 0xfffffffc00f0a947 */ /* 0x004fea000383ffff */
[----:B------:R-:W-:Y:S05]  /*13b00*/  BRA `(.L_x_368) ;  /* 0xfffffed800ec7947 */ /* 0x000fea000383ffff */
.L_x_374:
[----:B-1----:R1:W2:Y:S02]  /*13b10*/  SYNCS.PHASECHK.TRANS64.TRYWAIT P2, [R0+URZ+0x34830], R11 ;  /* 0x0348300b000075a7 */ /* 0x0022a4000804017f */
[----:B--2---:R-:W-:Y:S05]  /*13b20*/  @!P2 NANOSLEEP.SYNCS 0x989680 ;  /* 0x009896800000a95d */ /* 0x004fea0003900000 */
[----:B------:R-:W2:Y:S02]  /*13b30*/  @!P2 SYNCS.PHASECHK.TRANS64 P2, [R0+URZ+0x34830], R11 ;  /* 0x0348300b0000a5a7 */ /* 0x000ea4000804007f */
[----:B--2---:R-:W-:Y:S05]  /*13b40*/  @!P2 BRA `(.L_x_374) ;  /* 0xfffffffc00f0a947 */ /* 0x004fea000383ffff */
[----:B------:R-:W-:Y:S05]  /*13b50*/  BRA `(.L_x_371) ;  /* 0xffffff2c00087947 */ /* 0x000fea000383ffff */
.L_x_378:
[----:B-1----:R-:W-:-:S04]  /*13b60*/  IMAD.U32 R11, RZ, RZ, UR6 ;  /* 0x00000006ff0b7e24 */ /* 0x002fc8000f8e00ff */
[----:B------:R1:W2:Y:S03]  /*13b70*/  SYNCS.PHASECHK.TRANS64.TRYWAIT P2, [R11+URZ+0x34850], R0 ;  /* 0x034850000b0075a7 */ /* 0x0002a6000804017f */
[----:B--2---:R-:W-:Y:S05]  /*13b80*/  @!P2 NANOSLEEP.SYNCS 0x989680 ;  /* 0x009896800000a95d */ /* 0x004fea0003900000 */
[----:B------:R-:W2:Y:S02]  /*13b90*/  @!P2 SYNCS.PHASECHK.TRANS64 P2, [R11+URZ+0x34850], R0 ;  /* 0x034850000b00a5a7 */ /* 0x000ea4000804007f */
[----:B--2---:R-:W-:Y:S05]  /*13ba0*/  @!P2 BRA `(.L_x_378) ;  /* 0xfffffffc00eca947 */ /* 0x004fea000383ffff */
[----:B------:R-:W-:Y:S05]  /*13bb0*/  BRA `(.L_x_375) ;  /* 0xffffff5000b47947 */ /* 0x000fea000383ffff */
.L_x_383:
[----:B-1----:R1:W2:Y:S02]  /*13bc0*/  SYNCS.PHASECHK.TRANS64.TRYWAIT P0, [R8+URZ+0x34850], R3 ;  /* 0x03485003080075a7 */ /* 0x0022a4000800017f */
[----:B--2---:R-:W-:Y:S05]  /*13bd0*/  @!P0 NANOSLEEP.SYNCS 0x989680 ;  /* 0x009896800000895d */ /* 0x004fea0003900000 */
[----:B------:R-:W2:Y:S02]  /*13be0*/  @!P0 SYNCS.PHASECHK.TRANS64 P0, [R8+URZ+0x34850], R3 ;  /* 0x03485003080085a7 */ /* 0x000ea4000800007f */
[----:B--2---:R-:W-:Y:S05]  /*13bf0*/  @!P0 BRA `(.L_x_383) ;  /* 0xfffffffc00f08947 */ /* 0x004fea000383ffff */
[----:B------:R-:W-:Y:S05]  /*13c00*/  BRA `(.L_x_382) ;  /* 0xffffff7400987947 */ /* 0x000fea000383ffff */
.L_x_425:
[----:B------:R-:W1:Y:S01]  /*13c10*/  S2R R4, SR_TID.X ;  /* 0x0000000000047919 */ /* 0x000e620000002100 */
[----:B------:R-:W-:Y:S01]  /*13c20*/  BSSY B0, `(.L_x_526) ;  /* 0x000000a000007945 */ /* 0x000fe20003800000 */
[----:B0-----:R-:W-:Y:S02]  /*13c30*/  IMAD.MOV.U32 R12, RZ, RZ, RZ ;  /* 0x000000ffff0c7224 */ /* 0x001fe400078e00ff */
[----:B------:R-:W-:Y:S02]  /*13c40*/  IMAD.MOV.U32 R11, RZ, RZ, 0x1f ;  /* 0x0000001fff0b7424 */ /* 0x000fe400078e00ff */
[----:B------:R-:W-:Y:S01]  /*13c50*/  IMAD.MOV.U32 R15, RZ, RZ, -0x1 ;  /* 0xffffffffff0f7424 */ /* 0x000fe200078e00ff */
[----:B-1----:R-:W-:-:S04]  /*13c60*/  SHF.R.U32.HI R4, RZ, 0x5, R4 ;  /* 0x00000005ff047819 */ /* 0x002fc80000011604 */
[----:B------:R-:W-:-:S05]  /*13c70*/  LOP3.LUT R4, R4, 0x3, RZ, 0xc0, !PT ;  /* 0x0000000304047812 */ /* 0x000fca00078ec0ff */
[----:B------:R-:W-:-:S07]  /*13c80*/  IMAD.MOV.U32 R13, RZ, RZ, R4 ;  /* 0x000000ffff0d7224 */ /* 0x000fce00078e0004 */
[----:B------:R-:W-:Y:S05]  /*13c90*/  WARPSYNC.COLLECTIVE R15, `(.L_x_527) ;  /* 0x000000000f087348 */ /* 0x000fea0003c00000 */
[----:B------:R0:W1:Y:S02]  /*13ca0*/  SHFL.IDX P6, R14, R13, R12, R11 ;  /* 0x0000000c0d0e7389 */ /* 0x00006400000c000b */
[----:B01----:R-:W-:Y:S01]  /*13cb0*/  ENDCOLLECTIVE ;  /* 0x000000000000791b */ /* 0x003fe20003800000 */
.L_x_527:
[----:B------:R-:W-:Y:S05]  /*13cc0*/  BSYNC B0 ;  /* 0x0000000000007941 */ /* 0x000fea0003800000 */
.L_x_526:
[----:B------:R-:W-:Y:S05]  /*13cd0*/  BRA `(.L_x_528) ;  /* 0xffffffb400c87947 */ /* 0x000fea000383ffff */
.L_x_427:
[----:B------:R-:W-:Y:S01]  /*13ce0*/  BSSY B0, `(.L_x_529) ;  /* 0x0000006000007945 */ /* 0x000fe20003800000 */
[----:B------:R-:W-:-:S07]  /*13cf0*/  IMAD.MOV.U32 R15, RZ, RZ, -0x1 ;  /* 0xffffffffff0f7424 */ /* 0x000fce00078e00ff */
[----:B01----:R-:W-:Y:S05]  /*13d00*/  WARPSYNC.COLLECTIVE R15, `(.L_x_530) ;  /* 0x000000000f0c7348 */ /* 0x003fea0003c00000 */
[----:B------:R-:W-:Y:S02]  /*13d10*/  ELECT P6, UR62, PT ;  /* 0x00000000003e782f */ /* 0x000fe400038c0000 */
[----:B------:R-:W-:Y:S01]  /*13d20*/  MOV R14, UR62 ;  /* 0x0000003e000e7c02 */ /* 0x000fe20008000f00 */
[----:B01----:R-:W-:Y:S10]  /*13d30*/  ENDCOLLECTIVE ;  /* 0x000000000000791b */ /* 0x003ff40003800000 */
.L_x_530:
[----:B------:R-:W-:Y:S05]  /*13d40*/  BSYNC B0 ;  /* 0x0000000000007941 */ /* 0x000fea0003800000 */
.L_x_529:
[----:B------:R-:W-:Y:S05]  /*13d50*/  BRA `(.L_x_531) ;  /* 0xffffffb400d47947 */ /* 0x000fea000383ffff */
.L_x_429:
[----:B-1----:R1:W2:Y:S02]  /*13d60*/  SYNCS.PHASECHK.TRANS64.TRYWAIT P0, [R0+URZ+0x34840], R2 ;  /* 0x03484002000075a7 */ /* 0x0022a4000800017f */
[----:B--2---:R-:W-:Y:S05]  /*13d70*/  @!P0 NANOSLEEP.SYNCS 0x989680 ;  /* 0x009896800000895d */ /* 0x004fea0003900000 */
[----:B------:R-:W2:Y:S02]  /*13d80*/  @!P0 SYNCS.PHASECHK.TRANS64 P0, [R0+URZ+0x34840], R2 ;  /* 0x03484002000085a7 */ /* 0x000ea4000800007f */
[----:B--2---:R-:W-:Y:S05]  /*13d90*/  @!P0 BRA `(.L_x_429) ;  /* 0xfffffffc00f08947 */ /* 0x004fea000383ffff */
[----:B------:R-:W-:Y:S05]  /*13da0*/  BRA `(.L_x_532) ;  /* 0xffffffb800407947 */ /* 0x000fea000383ffff */
.L_x_433:
[----:B------:R-:W2:Y:S01]  /*13db0*/  LDL.LU R11, [R1+0x40] ;  /* 0x00004000010b7983 */ /* 0x000ea20000300800 */
[----:B------:R-:W-:Y:S01]  /*13dc0*/  IMAD.MOV.U32 R13, RZ, RZ, R0 ;  /* 0x000000ffff0d7224 */ /* 0x000fe200078e0000 */
[----:B------:R-:W-:Y:S01]  /*13dd0*/  LOP3.LUT R8, R8, 0x7f, RZ, 0xc0, !PT ;  /* 0x0000007f08087812 */ /* 0x000fe200078ec0ff */
[----:B------:R-:W-:Y:S02]  /*13de0*/  IMAD.MOV.U32 R12, RZ, RZ, RZ ;  /* 0x000000ffff0c7224 */ /* 0x000fe400078e00ff */
[----:B------:R-:W-:Y:S01]  /*13df0*/  IMAD.MOV.U32 R15, RZ, RZ, -0x1 ;  /* 0xffffffffff0f7424 */ /* 0x000fe200078e00ff */
[----:B------:R-:W-:-:S05]  /*13e00*/  SHF.R.U32.HI R5, RZ, 0x3, R8 ;  /* 0x00000003ff057819 */ /* 0x000fca0000011608 */
[----:B------:R-:W-:-:S04]  /*13e10*/  IMAD.IADD R2, R5, 0x1, R17 ;  /* 0x0000000105027824 */ /* 0x000fc800078e0211 */
[----:B------:R-:W-:Y:S02]  /*13e20*/  VIADD R5, R2, 0x10 ;  /* 0x0000001002057836 */ /* 0x000fe40000000000 */
[----:B--2---:R-:W-:Y:S02]  /*13e30*/  IMAD R3, R11, R7, RZ ;  /* 0x000000070b037224 */ /* 0x004fe400078e02ff */
[----:B------:R-:W-:-:S03]  /*13e40*/  IMAD.MOV.U32 R11, RZ, RZ, 0x181f ;  /* 0x0000181fff0b7424 */ /* 0x000fc600078e00ff */
[----:B------:R-:W-:-:S13]  /*13e50*/  ISETP.GE.AND P2, PT, R2, R3, PT ;  /* 0x000000030200720c */ /* 0x000fda0003f46270 */
[----:B-----5:R-:W-:Y:S05]  /*13e60*/  WARPSYNC.COLLECTIVE R15, `(.L_x_533) ;  /* 0x000000000f087348 */ /* 0x020fea0003c00000 */
[----:B------:R0:W1:Y:S02]  /*13e70*/  SHFL.IDX P6, R14, R13, R12, R11 ;  /* 0x0000000c0d0e7389 */ /* 0x00006400000c000b */
[----:B01---5:R-:W-:Y:S01]  /*13e80*/  ENDCOLLECTIVE ;  /* 0x000000000000791b */ /* 0x023fe20003800000 */
.L_x_533:
[----:B------:R-:W-:Y:S02]  /*13e90*/  IMAD.MOV.U32 R13, RZ, RZ, R4 ;  /* 0x000000ffff0d7224 */ /* 0x000fe400078e0004 */
[----:B------:R-:W-:-:S07]  /*13ea0*/  IMAD.MOV.U32 R6, RZ, RZ, R14 ;  /* 0x000000ffff067224 */ /* 0x000fce00078e000e */
[----:B------:R-:W-:Y:S05]  /*13eb0*/  WARPSYNC.COLLECTIVE R15, `(.L_x_534) ;  /* 0x000000000f087348 */ /* 0x000fea0003c00000 */
[----:B------:R0:W1:Y:S02]  /*13ec0*/  SHFL.IDX P6, R14, R13, R12, R11 ;  /* 0x0000000c0d0e7389 */ /* 0x00006400000c000b */
[----:B01----:R-:W-:Y:S01]  /*13ed0*/  ENDCOLLECTIVE ;  /* 0x000000000000791b */ /* 0x003fe20003800000 */
.L_x_534:
[----:B------:R-:W-:Y:S02]  /*13ee0*/  IMAD.MOV.U32 R13, RZ, RZ, R0 ;  /* 0x000000ffff0d7224 */ /* 0x000fe400078e0000 */
[----:B------:R-:W-:Y:S02]  /*13ef0*/  IMAD.MOV.U32 R12, RZ, RZ, 0x1 ;  /* 0x00000001ff0c7424 */ /* 0x000fe400078e00ff */
[----:B------:R-:W-:-:S07]  /*13f00*/  IMAD.MOV.U32 R7, RZ, RZ, R14 ;  /* 0x000000ffff077224 */ /* 0x000fce00078e000e */
[----:B------:R-:W-:Y:S05]  /*13f10*/  WARPSYNC.COLLECTIVE R15, `(.L_x_535) ;  /* 0x000000000f087348 */ /* 0x000fea0003c00000 */
[----:B------:R0:W1:Y:S02]  /*13f20*/  SHFL.IDX P6, R14, R13, R12, R11 ;  /* 0x0000000c0d0e7389 */ /* 0x00006400000c000b */
[----:B01----:R-:W-:Y:S01]  /*13f30*/  ENDCOLLECTIVE ;  /* 0x000000000000791b */ /* 0x003fe20003800000 */
.L_x_535:
[----:B------:R-:W-:-:S05]  /*13f40*/  @!P2 LEA R7, P3, R10, R7, 0x1 ;  /* 0x000000070a07a211 */ /* 0x000fca00078608ff */
[----:B------:R-:W-:-:S05]  /*13f50*/  @!P2 IMAD.X R6, RZ, RZ, R6, P3 ;  /* 0x000000ffff06a224 */ /* 0x000fca00018e0606 */
[----:B------:R-:W-:Y:S01]  /*13f60*/  @!P2 LOP3.LUT R7, R7, R6, RZ, 0x3c, !PT ;  /* 0x000000060707a212 */ /* 0x000fe200078e3cff */
[----:B------:R-:W-:-:S03]  /*13f70*/  IMAD.MOV.U32 R13, RZ, RZ, R4 ;  /* 0x000000ffff0d7224 */ /* 0x000fc600078e0004 */
[----:B------:R-:W-:-:S04]  /*13f80*/  @!P2 LOP3.LUT R6, R7, R6, RZ, 0x3c, !PT ;  /* 0x000000060706a212 */ /* 0x000fc800078e3cff */
[----:B------:R-:W-:Y:S01]  /*13f90*/  @!P2 LOP3.LUT R7, R7, R6, RZ, 0x3c, !PT ;  /* 0x000000060707a212 */ /* 0x000fe200078e3cff */
[----:B------:R-:W-:-:S07]  /*13fa0*/  IMAD.MOV.U32 R8, RZ, RZ, R14 ;  /* 0x000000ffff087224 */ /* 0x000fce00078e000e */
[----:B------:R-:W-:Y:S05]  /*13fb0*/  WARPSYNC.COLLECTIVE R15, `(.L_x_536) ;  /* 0x000000000f087348 */ /* 0x000fea0003c00000 */
[----:B------:R0:W1:Y:S02]  /*13fc0*/  SHFL.IDX P6, R14, R13, R12, R11 ;  /* 0x0000000c0d0e7389 */ /* 0x00006400000c000b */
[----:B01----:R-:W-:Y:S01]  /*13fd0*/  ENDCOLLECTIVE ;  /* 0x000000000000791b */ /* 0x003fe20003800000 */
.L_x_536:
[----:B------:R-:W-:Y:S01]  /*13fe0*/  @!PT LDS RZ, [RZ] ;  /* 0x00000000fffff984 */ /* 0x000fe20000000800 */
[----:B------:R-:W-:Y:S01]  /*13ff0*/  @!PT LDS RZ, [RZ] ;  /* 0x00000000fffff984 */ /* 0x000fe20000000800 */
[----:B------:R-:W-:Y:S01]  /*14000*/  @!PT LDS RZ, [RZ] ;  /* 0x00000000fffff984 */ /* 0x000fe20000000800 */
[----:B------:R0:W-:Y:S04]  /*14010*/  @!P2 LDGSTS.E.BYPASS.LTC128B.128 [R9+0x16400], desc[UR60][R6.64], !P0 ;  /* 0x164000000609afae */ /* 0x0001e8000c101d7c */
[----:B------:R0:W-:Y:S01]  /*14020*/  @!P2 LDGSTS.E.BYPASS.LTC128B.128 [R9+0x1a400], desc[UR60][R6.64+0x80], !P1 ;  /* 0x1a4000800609afae */ /* 0x0001e2000c901d7c */
[----:B------:R-:W-:Y:S01]  /*14030*/  ISETP.GE.AND P2, PT, R5, R3, PT ;  /* 0x000000030500720c */ /* 0x000fe20003f46270 */
[----:B------:R-:W-:Y:S02]  /*14040*/  IMAD.MOV.U32 R13, RZ, RZ, R0 ;  /* 0x000000ffff0d7224 */ /* 0x000fe400078e0000 */
[----:B------:R-:W-:Y:S02]  /*14050*/  IMAD.MOV.U32 R12, RZ, RZ, 0x2 ;  /* 0x00000002ff0c7424 */ /* 0x000fe400078e00ff */
[----:B------:R-:W-:-:S08]  /*14060*/  IMAD.MOV.U32 R5, RZ, RZ, R14 ;  /* 0x000000ffff057224 */ /* 0x000fd000078e000e */
[----:B0-----:R-:W-:Y:S05]  /*14070*/  WARPSYNC.COLLECTIVE R15, `(.L_x_537) ;  /* 0x000000000f087348 */ /* 0x001fea0003c00000 */
[----:B------:R1:W2:Y:S02]  /*14080*/  SHFL.IDX P6, R14, R13, R12, R11 ;  /* 0x0000000c0d0e7389 */ /* 0x0002a400000c000b */
[----:B012---:R-:W-:Y:S01]  /*14090*/  ENDCOLLECTIVE ;  /* 0x000000000000791b */ /* 0x007fe20003800000 */
.L_x_537:
[----:B------:R-:W-:Y:S01]  /*140a0*/  @!P2 LEA R7, P3, R10, R5, 0x1 ;  /* 0x000000050a07a211 */ /* 0x000fe200078608ff */
[----:B------:R-:W-:-:S04]  /*140b0*/  VIADD R5, R2, 0x20 ;  /* 0x0000002002057836 */ /* 0x000fc80000000000 */
[----:B------:R-:W-:Y:S02]  /*140c0*/  @!P2 IMAD.X R6, RZ, RZ, R8, P3 ;  /* 0x000000ffff06a224 */ /* 0x000fe400018e0608 */
[----:B------:R-:W-:-:S03]  /*140d0*/  VIADD R8, R2, 0x60 ;  /* 0x0000006002087836 */ /* 0x000fc60000000000 */
[----:B------:R-:W-:Y:S01]  /*140e0*/  @!P2 LOP3.LUT R7, R7, R6, RZ, 0x3c, !PT ;  /* 0x000000060707a212 */ /* 0x000fe200078e3cff */
[----:B------:R-:W-:-:S03]  /*140f0*/  IMAD.MOV.U32 R13, RZ, RZ, R4 ;  /* 0x000000ffff0d7224 */ /* 0x000fc600078e0004 */
[----:B------:R-:W-:-:S04]  /*14100*/  @!P2 LOP3.LUT R6, R7, R6, RZ, 0x3c, !PT ;  /* 0x000000060706a212 */ /* 0x000fc800078e3cff */
[----:B------:R-:W-:-:S05]  /*14110*/  @!P2 LOP3.LUT R7, R7, R6, RZ, 0x3c, !PT ;  /* 0x000000060707a212 */ /* 0x000fca00078e3cff */
[----:B------:R-:W-:Y:S01]  /*14120*/  @!PT LDS RZ, [RZ] ;  /* 0x00000000fffff984 */ /* 0x000fe20000000800 */
[----:B------:R-:W-:Y:S01]  /*14130*/  @!PT LDS RZ, [RZ] ;  /* 0x00000000fffff984 */ /* 0x000fe20000000800 */
[----:B------:R-:W-:Y:S01]  /*14140*/  @!PT LDS RZ, [RZ] ;  /* 0x00000000fffff984 */ /* 0x000fe20000000800 */
[----:B------:R-:W-:Y:S04]  /*14150*/  @!P2 LDGSTS.E.BYPASS.LTC128B.128 [R9+0x16c00], desc[UR60][R6.64], !P0 ;  /* 0x16c000000609afae */ /* 0x000fe8000c101d7c */
[----:B------:R0:W-:Y:S01]  /*14160*/  @!P2 LDGSTS.E.BYPASS.LTC128B.128 [R9+0x1ac00], desc[UR60][R6.64+0x80], !P1 ;  /* 0x1ac000800609afae */ /* 0x0001e2000c901d7c */
[----:B------:R-:W-:Y:S01]  /*14170*/  ISETP.GE.AND P2, PT, R5, R3, PT ;  /* 0x000000030500720c */ /* 0x000fe20003f46270 */
[----:B0-----:R-:W-:-:S12]  /*14180*/  IMAD.MOV.U32 R6, RZ, RZ, R14 ;  /* 0x000000ffff067224 */ /* 0x001fd800078e000e */
[----:B------:R-:W-:Y:S05]  /*14190*/  WARPSYNC.COLLECTIVE R15, `(.L_x_538) ;  /* 0x000000000f087348 */ /* 0x000fea0003c00000 */
[----:B------:R0:W1:Y:S02]  /*141a0*/  SHFL.IDX P6, R14, R13, R12, R11 ;  /* 0x0000000c0d0e7389 */ /* 0x00006400000c000b */
[----:B01----:R-:W-:Y:S01]  /*141b0*/  ENDCOLLECTIVE ;  /* 0x000000000000791b */ /* 0x003fe20003800000 */
.L_x_538:
[----:B------:R-:W-:Y:S02]  /*141c0*/  IMAD.MOV.U32 R13, RZ, RZ, R0 ;  /* 0x000000ffff0d7224 */ /* 0x000fe400078e0000 */
[----:B------:R-:W-:Y:S02]  /*141d0*/  IMAD.MOV.U32 R12, RZ, RZ, 0x3 ;  /* 0x00000003ff0c7424 */ /* 0x000fe400078e00ff */
[----:B------:R-:W-:-:S07]  /*141e0*/  IMAD.MOV.U32 R5, RZ, RZ, R14 ;  /* 0x000000ffff057224 */ /* 0x000fce00078e000e */
[----:B------:R-:W-:Y:S05]  /*141f0*/  WARPSYNC.COLLECTIVE R15, `(.L_x_539) ;  /* 0x000000000f087348 */ /* 0x000fea0003c00000 */
[----:B------:R0:W1:Y:S02]  /*14200*/  SHFL.IDX P6, R14, R13, R12, R11 ;  /* 0x0000000c0d0e7389 */ /* 0x00006400000c000b */
[----:B01----:R-:W-:Y:S01]  /*14210*/  ENDCOLLECTIVE ;  /* 0x000000000000791b */ /* 0x003fe20003800000 */
.L_x_539:
[----:B------:R-:W-:-:S05]  /*14220*/  @!P2 LEA R5, P3, R10, R5, 0x1 ;  /* 0x000000050a05a211 */ /* 0x000fca00078608ff */
[----:B------:R-:W-:-:S04]  /*14230*/  @!P2 IMAD.X R6, RZ, RZ, R6, P3 ;  /* 0x000000ffff06a224 */ /* 0x000fc800018e0606 */
[----:B------:R-:W-:Y:S02]  /*14240*/  @!P2 IMAD.MOV.U32 R7, RZ, RZ, R6 ;  /* 0x000000ffff07a224 */ /* 0x000fe400078e0006 */
[----:B------:R-:W-:Y:S02]  /*14250*/  @!P2 IMAD.MOV.U32 R6, RZ, RZ, R5 ;  /* 0x000000ffff06a224 */ /* 0x000fe400078e0005 */
[----:B------:R-:W-:Y:S02]  /*14260*/  IMAD.MOV.U32 R13, RZ, RZ, R4 ;  /* 0x000000ffff0d7224 */ /* 0x000fe400078e0004 */
[----:B------:R-:W-:Y:S01]  /*14270*/  VIADD R5, R2, 0x30 ;  /* 0x0000003002057836 */ /* 0x000fe20000000000 */
        /* <DEDUP_REMOVED lines=10> */
.L_x_540:
[----:B------:R-:W-:Y:S02]  /*14320*/  IMAD.MOV.U32 R13, RZ, RZ, R0 ;  /* 0x000000ffff0d7224 */ /* 0x000fe400078e0000 */
[----:B------:R-:W-:Y:S02]  /*14330*/  IMAD.MOV.U32 R12, RZ, RZ, 0x4 ;  /* 0x00000004ff0c7424 */ /* 0x000fe400078e00ff */
[----:B------:R-:W-:-:S07]  /*14340*/  IMAD.MOV.U32 R5, RZ, RZ, R14 ;  /* 0x000000ffff057224 */ /* 0x000fce00078e000e */
[----:B------:R-:W-:Y:S05]  /*14350*/  WARPSYNC.COLLECTIVE R15, `(.L_x_541) ;  /* 0x000000000f087348 */ /* 0x000fea0003c00000 */
[----:B------:R0:W1:Y:S02]  /*14360*/  SHFL.IDX P6, R14, R13, R12, R11 ;  /* 0x0000000c0d0e7389 */ /* 0x00006400000c000b */
[----:B01----:R-:W-:Y:S01]  /*14370*/  ENDCOLLECTIVE ;  /* 0x000000000000791b */ /* 0x003fe20003800000 */
.L_x_541:
        /* <DEDUP_REMOVED lines=16> */
.L_x_542:
[----:B------:R-:W-:Y:S02]  /*14480*/  IMAD.MOV.U32 R13, RZ, RZ, R0 ;  /* 0x000000ffff0d7224 */ /* 0x000fe400078e0000 */
[----:B------:R-:W-:Y:S02]  /*14490*/  IMAD.MOV.U32 R12, RZ, RZ, 0x5 ;  /* 0x00000005ff0c7424 */ /* 0x000fe400078e00ff */
[----:B------:R-:W-:-:S07]  /*144a0*/  IMAD.MOV.U32 R5, RZ, RZ, R14 ;  /* 0x000000ffff057224 */ /* 0x000fce00078e000e */
[----:B------:R-:W-:Y:S05]  /*144b0*/  WARPSYNC.COLLECTIVE R15, `(.L_x_543) ;  /* 0x000000000f087348 */ /* 0x000fea0003c00000 */
[----:B------:R0:W1:Y:S02]  /*144c0*/  SHFL.IDX P6, R14, R13, R12, R11 ;  /* 0x0000000c0d0e7389 */ /* 0x00006400000c000b */
[----:B01----:R-:W-:Y:S01]  /*144d0*/  ENDCOLLECTIVE ;  /* 0x000000000000791b */ /* 0x003fe20003800000 */
.L_x_543:
        /* <DEDUP_REMOVED lines=16> */
.L_x_544:
[----:B------:R-:W-:Y:S02]  /*145e0*/  IMAD.MOV.U32 R13, RZ, RZ, R0 ;  /* 0x000000ffff0d7224 */ /* 0x000fe400078e0000 */
[----:B------:R-:W-:Y:S02]  /*145f0*/  IMAD.MOV.U32 R12, RZ, RZ, 0x6 ;  /* 0x00000006ff0c7424 */ /* 0x000fe400078e00ff */
[----:B------:R-:W-:-:S07]  /*14600*/  IMAD.MOV.U32 R5, RZ, RZ, R14 ;  /* 0x000000ffff057224 */ /* 0x000fce00078e000e */
[----:B------:R-:W-:Y:S05]  /*14610*/  WARPSYNC.COLLECTIVE R15, `(.L_x_545) ;  /* 0x000000000f087348 */ /* 0x000fea0003c00000 */
[----:B------:R0:W1:Y:S02]  /*14620*/  SHFL.IDX P6, R14, R13, R12, R11 ;  /* 0x0000000c0d0e7389 */ /* 0x00006400000c000b */
[----:B01----:R-:W-:Y:S01]  /*14630*/  ENDCOLLECTIVE ;  /* 0x000000000000791b */ /* 0x003fe20003800000 */
.L_x_545:
[----:B------:R-:W-:-:S05]  /*14640*/  @!P2 LEA R5, P3, R10, R5, 0x1 ;  /* 0x000000050a05a211 */ /* 0x000fca00078608ff */
[----:B------:R-:W-:-:S04]  /*14650*/  @!P2 IMAD.X R6, RZ, RZ, R6, P3 ;  /* 0x000000ffff06a224 */ /* 0x000fc800018e0606 */
[----:B------:R-:W-:Y:S02]  /*14660*/  @!P2 IMAD.MOV.U32 R7, RZ, RZ, R6 ;  /* 0x000000ffff07a224 */ /* 0x000fe400078e0006 */
[----:B------:R-:W-:Y:S02]  /*14670*/  @!P2 IMAD.MOV.U32 R6, RZ, RZ, R5 ;  /* 0x000000ffff06a224 */ /* 0x000fe400078e0005 */
[----:B------:R-:W-:-:S03]  /*14680*/  IMAD.MOV.U32 R13, RZ, RZ, R4 ;  /* 0x000000ffff0d7224 */ /* 0x000fc600078e0004 */
        /* <DEDUP_REMOVED lines=10> */
.L_x_546:
[----:B------:R-:W-:Y:S02]  /*14730*/  IMAD.MOV.U32 R13, RZ, RZ, R0 ;  /* 0x000000ffff0d7224 */ /* 0x000fe400078e0000 */
[----:B------:R-:W-:Y:S02]  /*14740*/  IMAD.MOV.U32 R12, RZ, RZ, 0x7 ;  /* 0x00000007ff0c7424 */ /* 0x000fe400078e00ff */
[----:B------:R-:W-:-:S07]  /*14750*/  IMAD.MOV.U32 R5, RZ, RZ, R14 ;  /* 0x000000ffff057224 */ /* 0x000fce00078e000e */
[----:B------:R-:W-:Y:S05]  /*14760*/  WARPSYNC.COLLECTIVE R15, `(.L_x_547) ;  /* 0x000000000f087348 */ /* 0x000fea0003c00000 */
[----:B------:R0:W1:Y:S02]  /*14770*/  SHFL.IDX P6, R14, R13, R12, R11 ;  /* 0x0000000c0d0e7389 */ /* 0x00006400000c000b */
[----:B01----:R-:W-:Y:S01]  /*14780*/  ENDCOLLECTIVE ;  /* 0x000000000000791b */ /* 0x003fe20003800000 */
.L_x_547:
[----:B------:R-:W-:-:S05]  /*14790*/  @!P2 LEA R5, P3, R10, R5, 0x1 ;  /* 0x000000050a05a211 */ /* 0x000fca00078608ff */
[----:B------:R-:W-:-:S04]  /*147a0*/  @!P2 IMAD.X R6, RZ, RZ, R6, P3 ;  /* 0x000000ffff06a224 */ /* 0x000fc800018e0606 */
[----:B------:R-:W-:Y:S02]  /*147b0*/  @!P2 IMAD.MOV.U32 R7, RZ, RZ, R6 ;  /* 0x000000ffff07a224 */ /* 0x000fe400078e0006 */
[----:B------:R-:W-:Y:S02]  /*147c0*/  IMAD.MOV.U32 R13, RZ, RZ, R4 ;  /* 0x000000ffff0d7224 */ /* 0x000fe400078e0004 */
[----:B------:R-:W-:-:S05]  /*147d0*/  @!P2 IMAD.MOV.U32 R6, RZ, RZ, R5 ;  /* 0x000000ffff06a224 */ /* 0x000fca00078e0005 */
[----:B------:R-:W-:Y:S01]  /*147e0*/  @!PT LDS RZ, [RZ] ;  /* 0x00000000fffff984 */ /* 0x000fe20000000800 */
[----:B------:R-:W-:Y:S01]  /*147f0*/  @!PT LDS RZ, [RZ] ;  /* 0x00000000fffff984 */ /* 0x000fe20000000800 */
[----:B------:R-:W-:Y:S01]  /*14800*/  @!PT LDS RZ, [RZ] ;  /* 0x00000000fffff984 */ /* 0x000fe20000000800 */
[----:B------:R0:W-:Y:S01]  /*14810*/  @!P2 LDGSTS.E.BYPASS.LTC128B.128 [R9+0x19400], desc[UR60][R6.64], !P0 ;  /* 0x194000000609afae */ /* 0x0001e2000c101d7c */
[----:B------:R-:W-:-:S03]  /*14820*/  IMAD.MOV.U32 R0, RZ, RZ, R14 ;  /* 0x000000ffff007224 */ /* 0x000fc600078e000e */
[----:B------:R0:W-:Y:S04]  /*14830*/  @!P2 LDGSTS.E.BYPASS.LTC128B.128 [R9+0x1d400], desc[UR60][R6.64+0x80], !P1 ;  /* 0x1d4000800609afae */ /* 0x0001e8000c901d7c */
[----:B0-----:R-:W-:Y:S05]  /*14840*/  WARPSYNC.COLLECTIVE R15, `(.L_x_548) ;  /* 0x000000000f087348 */ /* 0x001fea0003c00000 */
[----:B------:R1:W2:Y:S02]  /*14850*/  SHFL.IDX P6, R14, R13, R12, R11 ;  /* 0x0000000c0d0e7389 */ /* 0x0002a400000c000b */
[----:B012---:R-:W-:Y:S01]  /*14860*/  ENDCOLLECTIVE ;  /* 0x000000000000791b */ /* 0x007fe20003800000 */
.L_x_548:
[----:B------:R-:W-:Y:S01]  /*14870*/  IMAD.MOV.U32 R4, RZ, RZ, R14 ;  /* 0x000000ffff047224 */ /* 0x000fe200078e000e */
[----:B------:R-:W-:Y:S06]  /*14880*/  BRA `(.L_x_549) ;  /* 0xffffffbc00107947 */ /* 0x000fec000383ffff */
.L_x_438:
[----:B0-----:R-:W2:Y:S02]  /*14890*/  LDL R2, [R1+0x4] ;  /* 0x0000040001027983 */ /* 0x001ea40000100800 */
[----:B--2---:R0:W1:Y:S02]  /*148a0*/  SYNCS.PHASECHK.TRANS64.TRYWAIT P0, [R2+URZ+0x34820], R0 ;  /* 0x03482000020075a7 */ /* 0x004064000800017f */
[----:B-1----:R-:W-:Y:S05]  /*148b0*/  @!P0 NANOSLEEP.SYNCS 0x989680 ;  /* 0x009896800000895d */ /* 0x002fea0003900000 */
[----:B------:R-:W1:Y:S02]  /*148c0*/  @!P0 SYNCS.PHASECHK.TRANS64 P0, [R2+URZ+0x34820], R0 ;  /* 0x03482000020085a7 */ /* 0x000e64000800007f */
[----:B-1----:R-:W-:Y:S05]  /*148d0*/  @!P0 BRA `(.L_x_438) ;  /* 0xfffffffc00ec8947 */ /* 0x002fea000383ffff */
[----:B------:R-:W-:Y:S05]  /*148e0*/  BRA `(.L_x_550) ;  /* 0xffffffbc00847947 */ /* 0x000fea000383ffff */
.L_x_447:
[----:B-1----:R1:W2:Y:S02]  /*148f0*/  SYNCS.PHASECHK.TRANS64.TRYWAIT P0, [R3+URZ+0x34840], R2 ;  /* 0x03484002030075a7 */ /* 0x0022a4000800017f */
[----:B--2---:R-:W-:Y:S05]  /*14900*/  @!P0 NANOSLEEP.SYNCS 0x989680 ;  /* 0x009896800000895d */ /* 0x004fea0003900000 */
[----:B------:R-:W2:Y:S02]  /*14910*/  @!P0 SYNCS.PHASECHK.TRANS64 P0, [R3+URZ+0x34840], R2 ;  /* 0x03484002030085a7 */ /* 0x000ea4000800007f */
[----:B--2---:R-:W-:Y:S05]  /*14920*/  @!P0 BRA `(.L_x_447) ;  /* 0xfffffffc00f08947 */ /* 0x004fea000383ffff */
[----:B------:R-:W-:Y:S05]  /*14930*/  BRA `(.L_x_551) ;  /* 0xffffffc000507947 */ /* 0x000fea000383ffff */
.L_x_453:
[----:B0-----:R0:W1:Y:S02]  /*14940*/  SYNCS.PHASECHK.TRANS64.TRYWAIT P0, [R3+URZ+0x60], R2 ;  /* 0x00006002030075a7 */ /* 0x001064000800017f */
[----:B-1----:R-:W-:Y:S05]  /*14950*/  @!P0 NANOSLEEP.SYNCS 0x989680 ;  /* 0x009896800000895d */ /* 0x002fea0003900000 */
[----:B------:R-:W1:Y:S02]  /*14960*/  @!P0 SYNCS.PHASECHK.TRANS64 P0, [R3+URZ+0x60], R2 ;  /* 0x00006002030085a7 */ /* 0x000e64000800007f */
[----:B-1----:R-:W-:Y:S05]  /*14970*/  @!P0 BRA `(.L_x_453) ;  /* 0xfffffffc00f08947 */ /* 0x002fea000383ffff */
[----:B------:R-:W-:Y:S05]  /*14980*/  BRA `(.L_x_552) ;  /* 0xffffffc4002c7947 */ /* 0x000fea000383ffff */
.L_x_462:
[----:B---3--:R3:W4:Y:S02]  /*14990*/  SYNCS.PHASECHK.TRANS64.TRYWAIT P0, [R3+URZ+0x34840], R2 ;  /* 0x03484002030075a7 */ /* 0x008724000800017f */
[----:B----4-:R-:W-:Y:S05]  /*149a0*/  @!P0 NANOSLEEP.SYNCS 0x989680 ;  /* 0x009896800000895d */ /* 0x010fea0003900000 */
[----:B------:R-:W4:Y:S02]  /*149b0*/  @!P0 SYNCS.PHASECHK.TRANS64 P0, [R3+URZ+0x34840], R2 ;  /* 0x03484002030085a7 */ /* 0x000f24000800007f */
[----:B----4-:R-:W-:Y:S05]  /*149c0*/  @!P0 BRA `(.L_x_462) ;  /* 0xfffffffc00f08947 */ /* 0x010fea000383ffff */
[----:B------:R-:W-:Y:S05]  /*149d0*/  BRA `(.L_x_553) ;  /* 0xffffffc800d47947 */ /* 0x000fea000383ffff */
.L_x_468:
[----:B--2---:R2:W3:Y:S02]  /*149e0*/  SYNCS.PHASECHK.TRANS64.TRYWAIT P0, [R2+URZ+0x60], R3 ;  /* 0x00006003020075a7 */ /* 0x0044e4000800017f */
[----:B---3--:R-:W-:Y:S05]  /*149f0*/  @!P0 NANOSLEEP.SYNCS 0x989680 ;  /* 0x009896800000895d */ /* 0x008fea0003900000 */
[----:B------:R-:W3:Y:S02]  /*14a00*/  @!P0 SYNCS.PHASECHK.TRANS64 P0, [R2+URZ+0x60], R3 ;  /* 0x00006003020085a7 */ /* 0x000ee4000800007f */
[----:B---3--:R-:W-:Y:S05]  /*14a10*/  @!P0 BRA `(.L_x_468) ;  /* 0xfffffffc00f08947 */ /* 0x008fea000383ffff */
[----:B------:R-:W-:Y:S05]  /*14a20*/  BRA `(.L_x_554) ;  /* 0xffffffcc00b07947 */ /* 0x000fea000383ffff */
.L_x_477:
[----:B----4-:R4:W0:Y:S02]  /*14a30*/  SYNCS.PHASECHK.TRANS64.TRYWAIT P0, [R2+URZ+0x34840], R3 ;  /* 0x03484003020075a7 */ /* 0x010824000800017f */
[----:B0-----:R-:W-:Y:S05]  /*14a40*/  @!P0 NANOSLEEP.SYNCS 0x989680 ;  /* 0x009896800000895d */ /* 0x001fea0003900000 */
[----:B------:R-:W0:Y:S02]  /*14a50*/  @!P0 SYNCS.PHASECHK.TRANS64 P0, [R2+URZ+0x34840], R3 ;  /* 0x03484003020085a7 */ /* 0x000e24000800007f */
[----:B0-----:R-:W-:Y:S05]  /*14a60*/  @!P0 BRA `(.L_x_477) ;  /* 0xfffffffc00f08947 */ /* 0x001fea000383ffff */
[----:B------:R-:W-:Y:S05]  /*14a70*/  BRA `(.L_x_555) ;  /* 0xffffffd400247947 */ /* 0x000fea000383ffff */
.L_x_483:
[----:B--2---:R2:W3:Y:S02]  /*14a80*/  SYNCS.PHASECHK.TRANS64.TRYWAIT P0, [R2+URZ+0x60], R5 ;  /* 0x00006005020075a7 */ /* 0x0044e4000800017f */
[----:B---3--:R-:W-:Y:S05]  /*14a90*/  @!P0 NANOSLEEP.SYNCS 0x989680 ;  /* 0x009896800000895d */ /* 0x008fea0003900000 */
[----:B------:R-:W3:Y:S02]  /*14aa0*/  @!P0 SYNCS.PHASECHK.TRANS64 P0, [R2+URZ+0x60], R5 ;  /* 0x00006005020085a7 */ /* 0x000ee4000800007f */
[----:B---3--:R-:W-:Y:S05]  /*14ab0*/  @!P0 BRA `(.L_x_483) ;  /* 0xfffffffc00f08947 */ /* 0x008fea000383ffff */
[----:B------:R-:W-:Y:S05]  /*14ac0*/  BRA `(.L_x_556) ;  /* 0xffffffd800007947 */ /* 0x000fea000383ffff */
.L_x_494:
[----:B--2---:R2:W4:Y:S02]  /*14ad0*/  SYNCS.PHASECHK.TRANS64.TRYWAIT P0, [R2+URZ+0x34860], R0 ;  /* 0x03486000020075a7 */ /* 0x004524000800017f */
[----:B----4-:R-:W-:Y:S05]  /*14ae0*/  @!P0 NANOSLEEP.SYNCS 0x989680 ;  /* 0x009896800000895d */ /* 0x010fea0003900000 */
[----:B------:R-:W4:Y:S02]  /*14af0*/  @!P0 SYNCS.PHASECHK.TRANS64 P0, [R2+URZ+0x34860], R0 ;  /* 0x03486000020085a7 */ /* 0x000f24000800007f */
[----:B----4-:R-:W-:Y:S05]  /*14b00*/  @!P0 BRA `(.L_x_494) ;  /* 0xfffffffc00f08947 */ /* 0x010fea000383ffff */
[----:B------:R-:W-:Y:S05]  /*14b10*/  BRA `(.L_x_557) ;  /* 0xffffffdc00587947 */ /* 0x000fea000383ffff */
.L_x_501:
[----:B------:R-:W-:Y:S01]  /*14b20*/  BSSY B0, `(.L_x_558) ;  /* 0x0000008000007945 */ /* 0x000fe20003800000 */
[----:B------:R-:W-:Y:S02]  /*14b30*/  IMAD.MOV.U32 R13, RZ, RZ, R16 ;  /* 0x000000ffff0d7224 */ /* 0x000fe400078e0010 */
[----:B0-----:R-:W-:Y:S02]  /*14b40*/  IMAD.MOV.U32 R12, RZ, RZ, RZ ;  /* 0x000000ffff0c7224 */ /* 0x001fe400078e00ff */
[----:B---3--:R-:W-:Y:S02]  /*14b50*/  IMAD.MOV.U32 R11, RZ, RZ, 0x1f ;  /* 0x0000001fff0b7424 */ /* 0x008fe400078e00ff */
[----:B------:R-:W-:-:S07]  /*14b60*/  IMAD.MOV.U32 R15, RZ, RZ, -0x1 ;  /* 0xffffffffff0f7424 */ /* 0x000fce00078e00ff */
[----:B-----5:R-:W-:Y:S05]  /*14b70*/  WARPSYNC.COLLECTIVE R15, `(.L_x_559) ;  /* 0x000000000f087348 */ /* 0x020fea0003c00000 */
[----:B------:R0:W1:Y:S02]  /*14b80*/  SHFL.IDX P6, R14, R13, R12, R11 ;  /* 0x0000000c0d0e7389 */ /* 0x00006400000c000b */
[----:B01---5:R-:W-:Y:S01]  /*14b90*/  ENDCOLLECTIVE ;  /* 0x000000000000791b */ /* 0x023fe20003800000 */
.L_x_559:
[----:B------:R-:W-:Y:S05]  /*14ba0*/  BSYNC B0 ;  /* 0x0000000000007941 */ /* 0x000fea0003800000 */
.L_x_558:
[----:B------:R-:W-:Y:S02]  /*14bb0*/  IMAD.MOV.U32 R13, RZ, RZ, R16 ;  /* 0x000000ffff0d7224 */ /* 0x000fe400078e0010 */
[----:B------:R-:W-:Y:S02]  /*14bc0*/  IMAD.MOV.U32 R12, RZ, RZ, 0x1 ;  /* 0x00000001ff0c7424 */ /* 0x000fe400078e00ff */
[----:B------:R-:W-:Y:S02]  /*14bd0*/  IMAD.MOV.U32 R11, RZ, RZ, 0x1f ;  /* 0x0000001fff0b7424 */ /* 0x000fe400078e00ff */
[----:B------:R-:W-:Y:S02]  /*14be0*/  IMAD.MOV.U32 R15, RZ, RZ, -0x1 ;  /* 0xffffffffff0f7424 */ /* 0x000fe400078e00ff */
[----:B------:R-:W-:Y:S02]  /*14bf0*/  IMAD.IADD R5, R19, 0x1, R7 ;  /* 0x0000000113057824 */ /* 0x000fe400078e0207 */
[----:B------:R-:W-:-:S07]  /*14c00*/  IMAD.MOV.U32 R0, RZ, RZ, R14 ;  /* 0x000000ffff007224 */ /* 0x000fce00078e000e */
[----:B------:R-:W-:Y:S05]  /*14c10*/  WARPSYNC.COLLECTIVE R15, `(.L_x_560) ;  /* 0x000000000f087348 */ /* 0x000fea0003c00000 */
[----:B------:R0:W1:Y:S02]  /*14c20*/  SHFL.IDX P6, R14, R13, R12, R11 ;  /* 0x0000000c0d0e7389 */ /* 0x00006400000c000b */
[----:B01----:R-:W-:Y:S01]  /*14c30*/  ENDCOLLECTIVE ;  /* 0x000000000000791b */ /* 0x003fe20003800000 */
.L_x_560:
[----:B------:R-:W-:Y:S02]  /*14c40*/  ULDC UR4, c[0x0][0xc3c] ;  /* 0x00030f0000047ab9 */ /* 0x000fe40000000800 */
[----:B------:R-:W-:-:S13]  /*14c50*/  ISETP.GE.OR P1, PT, R5, UR4, !P0 ;  /* 0x0000000405007c0c */ /* 0x000fda000c726670 */
[----:B------:R-:W0:Y:S01]  /*14c60*/  @!P1 LDC.64 R2, c[0x0][0xc80] ;  /* 0x00032000ff029b82 */ /* 0x000e220000000a00 */
[----:B------:R-:W-:Y:S02]  /*14c70*/  IMAD.MOV.U32 R11, RZ, RZ, RZ ;  /* 0x000000ffff0b7224 */ /* 0x000fe400078e00ff */
[----:B------:R-:W-:Y:S02]  /*14c80*/  IMAD.MOV.U32 R4, RZ, RZ, R14 ;  /* 0x000000ffff047224 */ /* 0x000fe400078e000e */
[----:B0-----:R-:W-:-:S06]  /*14c90*/  @!P1 IMAD.WIDE R2, R5, 0x4, R2 ;  /* 0x0000000405029825 */ /* 0x001fcc00078e0202 */
[----:B------:R0:W2:Y:S01]  /*14ca0*/  @!P1 LDG.E R3, desc[UR60][R2.64] ;  /* 0x0000003c02039981 */ /* 0x0000a2000c1e1900 */
[C---:B------:R-:W-:Y:S02]  /*14cb0*/  ISETP.GE.U32.AND P2, PT, R7.reuse, 0x2, PT ;  /* 0x000000020700780c */ /* 0x040fe40003f46070 */
[C---:B------:R-:W-:Y:S02]  /*14cc0*/  ISETP.GE.U32.AND P3, PT, R7.reuse, 0x4, PT ;  /* 0x000000040700780c */ /* 0x040fe40003f66070 */
[C---:B------:R-:W-:Y:S02]  /*14cd0*/  ISETP.GE.U32.AND P4, PT, R7.reuse, 0x8, PT ;  /* 0x000000080700780c */ /* 0x040fe40003f86070 */
[C---:B------:R-:W-:Y:S01]  /*14ce0*/  ISETP.GE.U32.AND P5, PT, R7.reuse, 0x10, PT ;  /* 0x000000100700780c */ /* 0x040fe20003fa6070 */
[----:B0-----:R-:W-:Y:S02]  /*14cf0*/  IMAD.MOV.U32 R2, RZ, RZ, RZ ;  /* 0x000000ffff027224 */ /* 0x001fe400078e00ff */
[----:B--2---:R-:W-:Y:S01]  /*14d00*/  @!P1 IMAD.MOV.U32 R2, RZ, RZ, R3 ;  /* 0x000000ffff029224 */ /* 0x004fe200078e0003 */
[----:B------:R-:W-:-:S03]  /*14d10*/  ISETP.NE.AND P1, PT, R7, RZ, PT ;  /* 0x000000ff0700720c */ /* 0x000fc60003f25270 */
[----:B------:R-:W-:-:S10]  /*14d20*/  IMAD.MOV.U32 R13, RZ, RZ, R2 ;  /* 0x000000ffff0d7224 */ /* 0x000fd400078e0002 */
[----:B------:R-:W-:Y:S05]  /*14d30*/  WARPSYNC.COLLECTIVE R15, `(.L_x_561) ;  /* 0x000000000f087348 */ /* 0x000fea0003c00000 */
[----:B------:R0:W1:Y:S02]  /*14d40*/  SHFL.UP P6, R14, R13, R12, R11 ;  /* 0x0400000c0d0e7389 */ /* 0x00006400000c000b */
[----:B01----:R-:W-:Y:S01]  /*14d50*/  ENDCOLLECTIVE ;  /* 0x000000000000791b */ /* 0x003fe20003800000 */
.L_x_561:
[----:B------:R-:W-:Y:S01]  /*14d60*/  IMAD.MOV.U32 R12, RZ, RZ, 0x2 ;  /* 0x00000002ff0c7424 */ /* 0x000fe200078e00ff */
[----:B------:R-:W-:-:S05]  /*14d70*/  SEL R5, R14, RZ, P1 ;  /* 0x000000ff0e057207 */ /* 0x000fca0000800000 */
[----:B------:R-:W-:-:S04]  /*14d80*/  IMAD.IADD R3, R2, 0x1, R5 ;  /* 0x0000000102037824 */ /* 0x000fc800078e0205 */
[----:B------:R-:W-:-:S07]  /*14d90*/  IMAD.MOV.U32 R13, RZ, RZ, R3 ;  /* 0x000000ffff0d7224 */ /* 0x000fce00078e0003 */
[----:B------:R-:W-:Y:S05]  /*14da0*/  WARPSYNC.COLLECTIVE R15, `(.L_x_562) ;  /* 0x000000000f087348 */ /* 0x000fea0003c00000 */
[----:B------:R0:W1:Y:S02]  /*14db0*/  SHFL.UP P6, R14, R13, R12, R11 ;  /* 0x0400000c0d0e7389 */ /* 0x00006400000c000b */
[----:B01----:R-:W-:Y:S01]  /*14dc0*/  ENDCOLLECTIVE ;  /* 0x000000000000791b */ /* 0x003fe20003800000 */
.L_x_562:
[----:B------:R-:W-:Y:S02]  /*14dd0*/  IMAD.MOV.U32 R12, RZ, RZ, 0x4 ;  /* 0x00000004ff0c7424 */ /* 0x000fe400078e00ff */
[----:B------:R-:W-:-:S05]  /*14de0*/  IMAD.MOV.U32 R5, RZ, RZ, R14 ;  /* 0x000000ffff057224 */ /* 0x000fca00078e000e */
[----:B------:R-:W-:-:S05]  /*14df0*/  SEL R6, R5, RZ, P2 ;  /* 0x000000ff05067207 */ /* 0x000fca0001000000 */
[----:B------:R-:W-:-:S04]  /*14e00*/  IMAD.IADD R3, R3, 0x1, R6 ;  /* 0x0000000103037824 */ /* 0x000fc800078e0206 */
[----:B------:R-:W-:-:S07]  /*14e10*/  IMAD.MOV.U32 R13, RZ, RZ, R3 ;  /* 0x000000ffff0d7224 */ /* 0x000fce00078e0003 */
[----:B------:R-:W-:Y:S05]  /*14e20*/  WARPSYNC.COLLECTIVE R15, `(.L_x_563) ;  /* 0x000000000f087348 */ /* 0x000fea0003c00000 */
[----:B------:R0:W1:Y:S02]  /*14e30*/  SHFL.UP P6, R14, R13, R12, R11 ;  /* 0x0400000c0d0e7389 */ /* 0x00006400000c000b */
[----:B01----:R-:W-:Y:S01]  /*14e40*/  ENDCOLLECTIVE ;  /* 0x000000000000791b */ /* 0x003fe20003800000 */
.L_x_563:
        /* <DEDUP_REMOVED lines=8> */
.L_x_564:
        /* <DEDUP_REMOVED lines=8> */
.L_x_565:
[----:B------:R-:W-:Y:S02]  /*14f50*/  IMAD.MOV.U32 R12, RZ, RZ, 0x1f ;  /* 0x0000001fff0c7424 */ /* 0x000fe400078e00ff */
[----:B------:R-:W-:Y:S02]  /*14f60*/  IMAD.MOV.U32 R11, RZ, RZ, 0x1f ;  /* 0x0000001fff0b7424 */ /* 0x000fe400078e00ff */
[----:B------:R-:W-:-:S05]  /*14f70*/  IMAD.MOV.U32 R5, RZ, RZ, R14 ;  /* 0x000000ffff057224 */ /* 0x000fca00078e000e */
[----:B------:R-:W-:-:S05]  /*14f80*/  SEL R6, R5, RZ, P5 ;  /* 0x000000ff05067207 */ /* 0x000fca0002800000 */
[----:B------:R-:W-:-:S04]  /*14f90*/  IMAD.IADD R3, R3, 0x1, R6 ;  /* 0x0000000103037824 */ /* 0x000fc800078e0206 */
[----:B------:R-:W-:-:S07]  /*14fa0*/  IMAD.MOV.U32 R13, RZ, RZ, R3 ;  /* 0x000000ffff0d7224 */ /* 0x000fce00078e0003 */
[----:B------:R-:W-:Y:S05]  /*14fb0*/  WARPSYNC.COLLECTIVE R15, `(.L_x_566) ;  /* 0x000000000f087348 */ /* 0x000fea0003c00000 */
[----:B------:R0:W1:Y:S02]  /*14fc0*/  SHFL.IDX P6, R14, R13, R12, R11 ;  /* 0x0000000c0d0e7389 */ /* 0x00006400000c000b */
[----:B01----:R-:W-:Y:S01]  /*14fd0*/  ENDCOLLECTIVE ;  /* 0x000000000000791b */ /* 0x003fe20003800000 */
.L_x_566:
[----:B------:R-:W-:Y:S01]  /*14fe0*/  IMAD.MOV.U32 R6, RZ, RZ, R14 ;  /* 0x000000ffff067224 */ /* 0x000fe200078e000e */
[----:B------:R-:W-:Y:S06]  /*14ff0*/  BRA `(.L_x_567) ;  /* 0xffffffdc00e07947 */ /* 0x000fec000383ffff */
.L_x_506:
[----:B------:R-:W-:Y:S01]  /*15000*/  BSSY B0, `(.L_x_568) ;  /* 0x0000008000007945 */ /* 0x000fe20003800000 */
[----:B-----5:R-:W-:Y:S02]  /*15010*/  IMAD.MOV.U32 R13, RZ, RZ, R2 ;  /* 0x000000ffff0d7224 */ /* 0x020fe400078e0002 */
[----:B0-----:R-:W-:Y:S02]  /*15020*/  IMAD.MOV.U32 R12, RZ, RZ, 0x1 ;  /* 0x00000001ff0c7424 */ /* 0x001fe400078e00ff */
[----:B---3--:R-:W-:Y:S02]  /*15030*/  IMAD.MOV.U32 R11, RZ, RZ, RZ ;  /* 0x000000ffff0b7224 */ /* 0x008fe400078e00ff */
[----:B------:R-:W-:-:S07]  /*15040*/  IMAD.MOV.U32 R15, RZ, RZ, -0x1 ;  /* 0xffffffffff0f7424 */ /* 0x000fce00078e00ff */
[----:B-1----:R-:W-:Y:S05]  /*15050*/  WARPSYNC.COLLECTIVE R15, `(.L_x_569) ;  /* 0x000000000f087348 */ /* 0x002fea0003c00000 */
[----:B------:R0:W2:Y:S02]  /*15060*/  SHFL.UP P6, R14, R13, R12, R11 ;  /* 0x0400000c0d0e7389 */ /* 0x0000a400000c000b */
[----:B012---:R-:W-:Y:S01]  /*15070*/  ENDCOLLECTIVE ;  /* 0x000000000000791b */ /* 0x007fe20003800000 */
.L_x_569:
[----:B------:R-:W-:Y:S05]  /*15080*/  BSYNC B0 ;  /* 0x0000000000007941 */ /* 0x000fea0003800000 */
.L_x_568:
[----:B------:R-:W-:Y:S01]  /*15090*/  SEL R3, R14, RZ, P1 ;  /* 0x000000ff0e037207 */ /* 0x000fe20000800000 */
[----:B------:R-:W-:Y:S02]  /*150a0*/  IMAD.MOV.U32 R12, RZ, RZ, 0x2 ;  /* 0x00000002ff0c7424 */ /* 0x000fe400078e00ff */
[----:B------:R-:W-:Y:S02]  /*150b0*/  IMAD.MOV.U32 R11, RZ, RZ, RZ ;  /* 0x000000ffff0b7224 */ /* 0x000fe400078e00ff */
[----:B------:R-:W-:Y:S02]  /*150c0*/  IMAD.IADD R3, R2, 0x1, R3 ;  /* 0x0000000102037824 */ /* 0x000fe400078e0203 */
[----:B------:R-:W-:Y:S02]  /*150d0*/  IMAD.MOV.U32 R15, RZ, RZ, -0x1 ;  /* 0xffffffffff0f7424 */ /* 0x000fe400078e00ff */
[----:B------:R-:W-:-:S07]  /*150e0*/  IMAD.MOV.U32 R13, RZ, RZ, R3 ;  /* 0x000000ffff0d7224 */ /* 0x000fce00078e0003 */
[----:B------:R-:W-:Y:S05]  /*150f0*/  WARPSYNC.COLLECTIVE R15, `(.L_x_570) ;  /* 0x000000000f087348 */ /* 0x000fea0003c00000 */
[----:B------:R0:W1:Y:S02]  /*15100*/  SHFL.UP P6, R14, R13, R12, R11 ;  /* 0x0400000c0d0e7389 */ /* 0x00006400000c000b */
[----:B01----:R-:W-:Y:S01]  /*15110*/  ENDCOLLECTIVE ;  /* 0x000000000000791b */ /* 0x003fe20003800000 */
.L_x_570:
[----:B------:R-:W-:Y:S01]  /*15120*/  IMAD.MOV.U32 R12, RZ, RZ, 0x4 ;  /* 0x00000004ff0c7424 */ /* 0x000fe200078e00ff */
[----:B------:R-:W-:-:S05]  /*15130*/  SEL R14, R14, RZ, P2 ;  /* 0x000000ff0e0e7207 */ /* 0x000fca0001000000 */
[----:B------:R-:W-:-:S04]  /*15140*/  IMAD.IADD R3, R3, 0x1, R14 ;  /* 0x0000000103037824 */ /* 0x000fc800078e020e */
[----:B------:R-:W-:-:S07]  /*15150*/  IMAD.MOV.U32 R13, RZ, RZ, R3 ;  /* 0x000000ffff0d7224 */ /* 0x000fce00078e0003 */
[----:B------:R-:W-:Y:S05]  /*15160*/  WARPSYNC.COLLECTIVE R15, `(.L_x_571) ;  /* 0x000000000f087348 */ /* 0x000fea0003c00000 */
[----:B------:R0:W1:Y:S02]  /*15170*/  SHFL.UP P6, R14, R13, R12, R11 ;  /* 0x0400000c0d0e7389 */ /* 0x00006400000c000b */
[----:B01----:R-:W-:Y:S01]  /*15180*/  ENDCOLLECTIVE ;  /* 0x000000000000791b */ /* 0x003fe20003800000 */
.L_x_571:
[----:B------:R-:W-:Y:S01]  /*15190*/  IMAD.MOV.U32 R12, RZ, RZ, 0x8 ;  /* 0x00000008ff0c7424 */ /* 0x000fe200078e00ff */
[----:B------:R-:W-:-:S05]  /*151a0*/  SEL R14, R14, RZ, P3 ;  /* 0x000000ff0e0e7207 */ /* 0x000fca0001800000 */
[----:B------:R-:W-:-:S04]  /*151b0*/  IMAD.IADD R3, R3, 0x1, R14 ;  /* 0x0000000103037824 */ /* 0x000fc800078e020e */
[----:B------:R-:W-:-:S07]  /*151c0*/  IMAD.MOV.U32 R13, RZ, RZ, R3 ;  /* 0x000000ffff0d7224 */ /* 0x000fce00078e0003 */
[----:B------:R-:W-:Y:S05]  /*151d0*/  WARPSYNC.COLLECTIVE R15, `(.L_x_572) ;  /* 0x000000000f087348 */ /* 0x000fea0003c00000 */
[----:B------:R0:W1:Y:S02]  /*151e0*/  SHFL.UP P6, R14, R13, R12, R11 ;  /* 0x0400000c0d0e7389 */ /* 0x00006400000c000b */
[----:B01----:R-:W-:Y:S01]  /*151f0*/  ENDCOLLECTIVE ;  /* 0x000000000000791b */ /* 0x003fe20003800000 */
.L_x_572:
[----:B------:R-:W-:Y:S01]  /*15200*/  IMAD.MOV.U32 R12, RZ, RZ, 0x10 ;  /* 0x00000010ff0c7424 */ /* 0x000fe200078e00ff */
[----:B------:R-:W-:-:S05]  /*15210*/  SEL R14, R14, RZ, P4 ;  /* 0x000000ff0e0e7207 */ /* 0x000fca0002000000 */
[----:B------:R-:W-:-:S04]  /*15220*/  IMAD.IADD R3, R3, 0x1, R14 ;  /* 0x0000000103037824 */ /* 0x000fc800078e020e */
[----:B------:R-:W-:-:S07]  /*15230*/  IMAD.MOV.U32 R13, RZ, RZ, R3 ;  /* 0x000000ffff0d7224 */ /* 0x000fce00078e0003 */
[----:B------:R-:W-:Y:S05]  /*15240*/  WARPSYNC.COLLECTIVE R15, `(.L_x_573) ;  /* 0x000000000f087348 */ /* 0x000fea0003c00000 */
[----:B------:R0:W1:Y:S02]  /*15250*/  SHFL.UP P6, R14, R13, R12, R11 ;  /* 0x0400000c0d0e7389 */ /* 0x00006400000c000b */
[----:B01----:R-:W-:Y:S01]  /*15260*/  ENDCOLLECTIVE ;  /* 0x000000000000791b */ /* 0x003fe20003800000 */
.L_x_573:
[----:B------:R-:W-:Y:S02]  /*15270*/  IMAD.MOV.U32 R12, RZ, RZ, 0x1f ;  /* 0x0000001fff0c7424 */ /* 0x000fe400078e00ff */
[----:B------:R-:W-:Y:S01]  /*15280*/  IMAD.MOV.U32 R11, RZ, RZ, 0x1f ;  /* 0x0000001fff0b7424 */ /* 0x000fe200078e00ff */
[----:B------:R-:W-:-:S05]  /*15290*/  SEL R14, R14, RZ, P5 ;  /* 0x000000ff0e0e7207 */ /* 0x000fca0002800000 */
[----:B------:R-:W-:-:S04]  /*152a0*/  IMAD.IADD R3, R3, 0x1, R14 ;  /* 0x0000000103037824 */ /* 0x000fc800078e020e */
[----:B------:R-:W-:-:S07]  /*152b0*/  IMAD.MOV.U32 R13, RZ, RZ, R3 ;  /* 0x000000ffff0d7224 */ /* 0x000fce00078e0003 */
[----:B------:R-:W-:Y:S05]  /*152c0*/  WARPSYNC.COLLECTIVE R15, `(.L_x_574) ;  /* 0x000000000f087348 */ /* 0x000fea0003c00000 */
[----:B------:R0:W1:Y:S02]  /*152d0*/  SHFL.IDX P6, R14, R13, R12, R11 ;  /* 0x0000000c0d0e7389 */ /* 0x00006400000c000b */
[----:B01----:R-:W-:Y:S01]  /*152e0*/  ENDCOLLECTIVE ;  /* 0x000000000000791b */ /* 0x003fe20003800000 */
.L_x_574:
[----:B------:R-:W-:Y:S01]  /*152f0*/  IMAD.MOV.U32 R6, RZ, RZ, R14 ;  /* 0x000000ffff067224 */ /* 0x000fe200078e000e */
[----:B------:R-:W-:Y:S06]  /*15300*/  BRA `(.L_x_575) ;  /* 0xffffffdc00b87947 */ /* 0x000fec000383ffff */
.L_x_508:
[----:B------:R-:W-:Y:S01]  /*15310*/  BSSY B0, `(.L_x_576) ;  /* 0x0000006000007945 */ /* 0x000fe20003800000 */
[----:B------:R-:W-:Y:S01]  /*15320*/  PLOP3.LUT P6, PT, P6, PT, PT, 0x8, 0x0 ;  /* 0x000000000000781c */ /* 0x000fe200037ce170 */
[----:B------:R-:W-:-:S12]  /*15330*/  IMAD.MOV.U32 R15, RZ, RZ, -0x1 ;  /* 0xffffffffff0f7424 */ /* 0x000fd800078e00ff */
[----:B01-3-5:R-:W-:Y:S05]  /*15340*/  WARPSYNC.COLLECTIVE R15, `(.L_x_577) ;  /* 0x000000000f087348 */ /* 0x02bfea0003c00000 */
[----:B------:R-:W-:Y:S01]  /*15350*/  VOTE.ANY R14, PT, P6 ;  /* 0x00000000000e7806 */ /* 0x000fe200030e0100 */
[----:B01-3-5:R-:W-:Y:S06]  /*15360*/  ENDCOLLECTIVE ;  /* 0x000000000000791b */ /* 0x02bfec0003800000 */
.L_x_577:
[----:B------:R-:W-:Y:S05]  /*15370*/  BSYNC B0 ;  /* 0x0000000000007941 */ /* 0x000fea0003800000 */
.L_x_576:
[----:B------:R-:W-:Y:S02]  /*15380*/  IMAD.MOV.U32 R5, RZ, RZ, R14 ;  /* 0x000000ffff057224 */ /* 0x000fe400078e000e */
[----:B------:R-:W-:Y:S02]  /*15390*/  IMAD.MOV.U32 R13, RZ, RZ, R2 ;  /* 0x000000ffff0d7224 */ /* 0x000fe400078e0002 */
[----:B------:R-:W0:Y:S01]  /*153a0*/  POPC R4, R5 ;  /* 0x0000000500047309 */ /* 0x000e220000000000 */
[----:B------:R-:W-:Y:S02]  /*153b0*/  IMAD.MOV.U32 R11, RZ, RZ, 0x1f ;  /* 0x0000001fff0b7424 */ /* 0x000fe400078e00ff */
[----:B------:R-:W-:Y:S02]  /*153c0*/  IMAD.MOV.U32 R15, RZ, RZ, -0x1 ;  /* 0xffffffffff0f7424 */ /* 0x000fe400078e00ff */
[----:B0-----:R-:W-:-:S07]  /*153d0*/  IMAD.MOV.U32 R12, RZ, RZ, R4 ;  /* 0x000000ffff0c7224 */ /* 0x001fce00078e0004 */
[----:B------:R-:W-:Y:S05]  /*153e0*/  WARPSYNC.COLLECTIVE R15, `(.L_x_578) ;  /* 0x000000000f087348 */ /* 0x000fea0003c00000 */
[----:B------:R0:W1:Y:S02]  /*153f0*/  SHFL.IDX P6, R14, R13, R12, R11 ;  /* 0x0000000c0d0e7389 */ /* 0x00006400000c000b */
[----:B01----:R-:W-:Y:S01]  /*15400*/  ENDCOLLECTIVE ;  /* 0x000000000000791b */ /* 0x003fe20003800000 */
.L_x_578:
[----:B------:R-:W-:Y:S01]  /*15410*/  IMAD.MOV.U32 R17, RZ, RZ, R14 ;  /* 0x000000ffff117224 */ /* 0x000fe200078e000e */
[----:B------:R-:W-:Y:S06]  /*15420*/  BRA `(.L_x_579) ;  /* 0xffffffdc00a87947 */ /* 0x000fec000383ffff */
.L_x_510:
[----:B------:R-:W-:Y:S01]  /*15430*/  BSSY B0, `(.L_x_580) ;  /* 0x0000007000007945 */ /* 0x000fe20003800000 */
[----:B------:R-:W-:Y:S02]  /*15440*/  IMAD.MOV.U32 R13, RZ, RZ, R3 ;  /* 0x000000ffff0d7224 */ /* 0x000fe400078e0003 */
[----:B---3--:R-:W-:Y:S02]  /*15450*/  IMAD.MOV.U32 R11, RZ, RZ, 0x1f ;  /* 0x0000001fff0b7424 */ /* 0x008fe400078e00ff */
[----:B------:R-:W-:-:S07]  /*15460*/  IMAD.MOV.U32 R15, RZ, RZ, -0x1 ;  /* 0xffffffffff0f7424 */ /* 0x000fce00078e00ff */
[----:B-1--45:R-:W-:Y:S05]  /*15470*/  WARPSYNC.COLLECTIVE R15, `(.L_x_581) ;  /* 0x000000000f087348 */ /* 0x032fea0003c00000 */
[----:B------:R0:W2:Y:S02]  /*15480*/  SHFL.IDX P6, R14, R13, R12, R11 ;  /* 0x0000000c0d0e7389 */ /* 0x0000a400000c000b */
[----:B012-45:R-:W-:Y:S01]  /*15490*/  ENDCOLLECTIVE ;  /* 0x000000000000791b */ /* 0x037fe20003800000 */
.L_x_581:
[----:B------:R-:W-:Y:S05]  /*154a0*/  BSYNC B0 ;  /* 0x0000000000007941 */ /* 0x000fea0003800000 */
.L_x_580:
[----:B------:R-:W-:Y:S01]  /*154b0*/  IMAD.MOV.U32 R2, RZ, RZ, R14 ;  /* 0x000000ffff027224 */ /* 0x000fe200078e000e */
[----:B------:R-:W-:Y:S06]  /*154c0*/  BRA `(.L_x_509) ;  /* 0xffffffdc009c7947 */ /* 0x000fec000383ffff */
.L_x_514:
[----:B-1----:R1:W2:Y:S02]  /*154d0*/  SYNCS.PHASECHK.TRANS64.TRYWAIT P0, [R0+URZ+0x34820], R3 ;  /* 0x03482003000075a7 */ /* 0x0022a4000800017f */
[----:B--2---:R-:W-:Y:S05]  /*154e0*/  @!P0 NANOSLEEP.SYNCS 0x989680 ;  /* 0x009896800000895d */ /* 0x004fea0003900000 */
[----:B------:R-:W2:Y:S02]  /*154f0*/  @!P0 SYNCS.PHASECHK.TRANS64 P0, [R0+URZ+0x34820], R3 ;  /* 0x03482003000085a7 */ /* 0x000ea4000800007f */
[----:B--2---:R-:W-:Y:S05]  /*15500*/  @!P0 BRA `(.L_x_514) ;  /* 0xfffffffc00f08947 */ /* 0x004fea000383ffff */
[----:B------:R-:W-:Y:S05]  /*15510*/  BRA `(.L_x_582) ;  /* 0xffffffe000907947 */ /* 0x000fea000383ffff */
.L_x_515:
[----:B------:R-:W2:Y:S01]  /*15520*/  S2R R2, SR_TID.X ;  /* 0x0000000000027919 */ /* 0x000ea20000002100 */
[----:B------:R-:W-:Y:S01]  /*15530*/  BSSY B0, `(.L_x_583) ;  /* 0x000000a000007945 */ /* 0x000fe20003800000 */
[----:B0-----:R-:W-:Y:S02]  /*15540*/  IMAD.MOV.U32 R12, RZ, RZ, RZ ;  /* 0x000000ffff0c7224 */ /* 0x001fe400078e00ff */
[----:B---3--:R-:W-:Y:S02]  /*15550*/  IMAD.MOV.U32 R11, RZ, RZ, 0x1f ;  /* 0x0000001fff0b7424 */ /* 0x008fe400078e00ff */
[----:B------:R-:W-:Y:S01]  /*15560*/  IMAD.MOV.U32 R15, RZ, RZ, -0x1 ;  /* 0xffffffffff0f7424 */ /* 0x000fe200078e00ff */
[----:B--2---:R-:W-:-:S04]  /*15570*/  SHF.R.U32.HI R2, RZ, 0x5, R2 ;  /* 0x00000005ff027819 */ /* 0x004fc80000011602 */
[----:B------:R-:W-:-:S05]  /*15580*/  LOP3.LUT R2, R2, 0x3, RZ, 0xc0, !PT ;  /* 0x0000000302027812 */ /* 0x000fca00078ec0ff */
[----:B------:R-:W-:-:S07]  /*15590*/  IMAD.MOV.U32 R13, RZ, RZ, R2 ;  /* 0x000000ffff0d7224 */ /* 0x000fce00078e0002 */
[----:B-1---5:R-:W-:Y:S05]  /*155a0*/  WARPSYNC.COLLECTIVE R15, `(.L_x_584) ;  /* 0x000000000f087348 */ /* 0x022fea0003c00000 */
[----:B------:R0:W2:Y:S02]  /*155b0*/  SHFL.IDX P6, R14, R13, R12, R11 ;  /* 0x0000000c0d0e7389 */ /* 0x0000a400000c000b */
[----:B012--5:R-:W-:Y:S01]  /*155c0*/  ENDCOLLECTIVE ;  /* 0x000000000000791b */ /* 0x027fe20003800000 */
.L_x_584:
[----:B------:R-:W-:Y:S05]  /*155d0*/  BSYNC B0 ;  /* 0x0000000000007941 */ /* 0x000fea0003800000 */
.L_x_583:
[----:B------:R-:W-:Y:S05]  /*155e0*/  BRA `(.L_x_585) ;  /* 0xffffffe000787947 */ /* 0x000fea000383ffff */
.L_x_518:
[----:B------:R-:W-:Y:S01]  /*155f0*/  BSSY B1, `(.L_x_586) ;  /* 0x0000006000017945 */ /* 0x000fe20003800000 */
[----:B------:R-:W-:-:S07]  /*15600*/  IMAD.MOV.U32 R15, RZ, RZ, -0x1 ;  /* 0xffffffffff0f7424 */ /* 0x000fce00078e00ff */
[----:B0123-5:R-:W-:Y:S05]  /*15610*/  WARPSYNC.COLLECTIVE R15, `(.L_x_587) ;  /* 0x000000000f0c7348 */ /* 0x02ffea0003c00000 */
[----:B------:R-:W-:Y:S02]  /*15620*/  ELECT P6, UR62, PT ;  /* 0x00000000003e782f */ /* 0x000fe400038c0000 */
[----:B------:R-:W-:Y:S01]  /*15630*/  MOV R14, UR62 ;  /* 0x0000003e000e7c02 */ /* 0x000fe20008000f00 */
[----:B0123-5:R-:W-:Y:S10]  /*15640*/  ENDCOLLECTIVE ;  /* 0x000000000000791b */ /* 0x02fff40003800000 */
.L_x_587:
[----:B------:R-:W-:Y:S05]  /*15650*/  BSYNC B1 ;  /* 0x0000000000017941 */ /* 0x000fea0003800000 */
.L_x_586:
[----:B------:R-:W-:Y:S05]  /*15660*/  BRA `(.L_x_588) ;  /* 0xffffffe000707947 */ /* 0x000fea000383ffff */
.L_x_520:
[----:B-1----:R1:W2:Y:S02]  /*15670*/  SYNCS.PHASECHK.TRANS64.TRYWAIT P0, [R6+URZ], R5 ;  /* 0x00000005060075a7 */ /* 0x0022a4000800017f */
[----:B--2---:R-:W-:Y:S05]  /*15680*/  @!P0 NANOSLEEP.SYNCS 0x989680 ;  /* 0x009896800000895d */ /* 0x004fea0003900000 */
[----:B------:R-:W2:Y:S02]  /*15690*/  @!P0 SYNCS.PHASECHK.TRANS64 P0, [R6+URZ], R5 ;  /* 0x00000005060085a7 */ /* 0x000ea4000800007f */
[----:B--2---:R-:W-:Y:S05]  /*156a0*/  @!P0 BRA `(.L_x_520) ;  /* 0xfffffffc00f08947 */ /* 0x004fea000383ffff */
[----:B------:R-:W-:Y:S05]  /*156b0*/  BRA `(.L_x_589) ;  /* 0xffffffe000ac7947 */ /* 0x000fea000383ffff */
.L_x_521:
[----:B--2---:R2:W4:Y:S02]  /*156c0*/  SYNCS.PHASECHK.TRANS64.TRYWAIT P0, [R7+URZ], R2 ;  /* 0x00000002070075a7 */ /* 0x004524000800017f */
[----:B----4-:R-:W-:Y:S05]  /*156d0*/  @!P0 NANOSLEEP.SYNCS 0x989680 ;  /* 0x009896800000895d */ /* 0x010fea0003900000 */
[----:B------:R-:W4:Y:S02]  /*156e0*/  @!P0 SYNCS.PHASECHK.TRANS64 P0, [R7+URZ], R2 ;  /* 0x00000002070085a7 */ /* 0x000f24000800007f */
[----:B----4-:R-:W-:Y:S05]  /*156f0*/  @!P0 BRA `(.L_x_521) ;  /* 0xfffffffc00f08947 */ /* 0x010fea000383ffff */
[----:B------:R-:W-:Y:S05]  /*15700*/  BRA `(.L_x_590) ;  /* 0xffffffe000a07947 */ /* 0x000fea000383ffff */
.L_x_523:
[----:B----4-:R4:W0:Y:S02]  /*15710*/  SYNCS.PHASECHK.TRANS64.TRYWAIT P0, [R4+URZ], R5 ;  /* 0x00000005040075a7 */ /* 0x010824000800017f */
[----:B0-----:R-:W-:Y:S05]  /*15720*/  @!P0 NANOSLEEP.SYNCS 0x989680 ;  /* 0x009896800000895d */ /* 0x001fea0003900000 */
[----:B------:R-:W0:Y:S02]  /*15730*/  @!P0 SYNCS.PHASECHK.TRANS64 P0, [R4+URZ], R5 ;  /* 0x00000005040085a7 */ /* 0x000e24000800007f */
[----:B0-----:R-:W-:Y:S05]  /*15740*/  @!P0 BRA `(.L_x_523) ;  /* 0xfffffffc00f08947 */ /* 0x001fea000383ffff */
[----:B------:R-:W-:Y:S05]  /*15750*/  BRA `(.L_x_591) ;  /* 0xffffffe000a87947 */ /* 0x000fea000383ffff */
.L_x_592:
        /* <DEDUP_REMOVED lines=10> */
.L_x_3219:


//--------------------- .text._ZN7cutlass13device_kernelIN5flash11enable_sm90INS1_16FlashAttnFwdSm90INS1_25CollectiveMainloopFwdSm90ILi2EN4cute5tupleIJNS5_1CILi1EEES8_S8_EEENS6_IJNS7_ILi128EEENS7_ILi176EEESA_EEELi128ENS_6half_tEfNS_4arch4Sm90ELb0ELb0ELb0ELb1ELb0ELb1ELb0ELb1ELb1ELb1ELb0ELb0EEENS1_21CollectiveEpilogueFwdINS6_IJSA_SA_SB_EEES9_SD_SF_Li256ELb1ELb1ELb0ELb0EEENS1_36VarlenDynamicPersistentTileSchedulerILi128ELi176ELi256ELi128ELb0ELb1ELb1ELb0ELb1ELb1EEEEEEEEEvNT_6ParamsE --------------------------
	.section	.text._ZN7cutlass13device_kernelIN5flash11enable_sm90INS1_16FlashAttnFwdSm90INS1_25CollectiveMainloopFwdSm90ILi2EN4cute5tupleIJNS5_1CILi1EEES8_S8_EEENS6_IJNS7_ILi128EEENS7_ILi176EEESA_EEELi128ENS_6half_tEfNS_4arch4Sm90ELb0ELb0ELb0ELb1ELb0ELb1ELb0ELb1ELb1ELb1ELb0ELb0EEENS1_21CollectiveEpilogueFwdINS6_IJSA_SA_SB_EEES9_SD_SF_Li256ELb1ELb1ELb0ELb0EEENS1_36VarlenDynamicPersistentTileSchedulerILi128ELi176ELi256ELi128ELb0ELb1ELb1ELb0ELb1ELb1EEEEEEEEEvNT_6ParamsE,"ax",@progbits
	.align	128
.text._ZN7cutlass13device_kernelIN5flash11enable_sm90INS1_16FlashAttnFwdSm90INS1_25CollectiveMainloopFwdSm90ILi2EN4cute5tupleIJNS5_1CILi1EEES8_S8_EEENS6_IJNS7_ILi128EEENS7_ILi176EEESA_EEELi128ENS_6half_tEfNS_4arch4Sm90ELb0ELb0ELb0ELb1ELb0ELb1ELb0ELb1ELb1ELb1ELb0ELb0EEENS1_21CollectiveEpilogueFwdINS6_IJSA_SA_SB_EEES9_SD_SF_Li256ELb1ELb1ELb0ELb0EEENS1_36VarlenDynamicPersistentTileSchedulerILi128ELi176ELi256ELi128ELb0ELb1ELb1ELb0ELb1ELb1EEEEEEEEEvNT_6ParamsE:
        .type           _ZN7cutlass13device_kernelIN5flash11enable_sm90INS1_16FlashAttnFwdSm90INS1_25CollectiveMainloopFwdSm90ILi2EN4cute5tupleIJNS5_1CILi1EEES8_S8_EEENS6_IJNS7_ILi128EEENS7_ILi176EEESA_EEELi128ENS_6half_tEfNS_4arch4Sm90ELb0ELb0ELb0ELb1ELb0ELb1ELb0ELb1ELb1ELb1ELb0ELb0EEENS1_21CollectiveEpilogueFwdINS6_IJSA_SA_SB_EEES9_SD_SF_Li256ELb1ELb1ELb0ELb0EEENS1_36VarlenDynamicPersistentTileSchedulerILi128ELi176ELi256ELi128ELb0ELb1ELb1ELb0ELb1ELb1EEEEEEEEEvNT_6ParamsE,@function
        .size           _ZN7cutlass13device_kernelIN5flash11enable_sm90INS1_16FlashAttnFwdSm90INS1_25CollectiveMainloopFwdSm90ILi2EN4cute5tupleIJNS5_1CILi1EEES8_S8_EEENS6_IJNS7_ILi128EEENS7_ILi176EEESA_EEELi128ENS_6half_tEfNS_4arch4Sm90ELb0ELb0ELb0ELb1ELb0ELb1ELb0ELb1ELb1ELb1ELb0ELb0EEENS1_21CollectiveEpilogueFwdINS6_IJSA_SA_SB_EEES9_SD_SF_Li256ELb1ELb1ELb0ELb0EEENS1_36VarlenDynamicPersistentTileSchedulerILi128ELi176ELi256ELi128ELb0ELb1ELb1ELb0ELb1ELb1EEEEEEEEEvNT_6ParamsE,(.L_x_3220 - _ZN7cutlass13device_kernelIN5flash11enable_sm90INS1_16FlashAttnFwdSm90INS1_25CollectiveMainloopFwdSm90ILi2EN4cute5tupleIJNS5_1CILi1EEES8_S8_EEENS6_IJNS7_ILi128EEENS7_ILi176EEESA_EEELi128ENS_6half_tEfNS_4arch4Sm90ELb0ELb0ELb0ELb1ELb0ELb1ELb0ELb1ELb1ELb1ELb0ELb0EEENS1_21CollectiveEpilogueFwdINS6_IJSA_SA_SB_EEES9_SD_SF_Li256ELb1ELb1ELb0ELb0EEENS1_36VarlenDynamicPersistentTileSchedulerILi128ELi176ELi256ELi128ELb0ELb1ELb1ELb0ELb1ELb1EEEEEEEEEvNT_6ParamsE)
        .other          _ZN7cutlass13device_kernelIN5flash11enable_sm90INS1_16FlashAttnFwdSm90INS1_25CollectiveMainloopFwdSm90ILi2EN4cute5tupleIJNS5_1CILi1EEES8_S8_EEENS6_IJNS7_ILi128EEENS7_ILi176EEESA_EEELi128ENS_6half_tEfNS_4arch4Sm90ELb0ELb0ELb0ELb1ELb0ELb1ELb0ELb1ELb1ELb1ELb0ELb0EEENS1_21CollectiveEpilogueFwdINS6_IJSA_SA_SB_EEES9_SD_SF_Li256ELb1ELb1ELb0ELb0EEENS1_36VarlenDynamicPersistentTileSchedulerILi128ELi176ELi256ELi128ELb0ELb1ELb1ELb0ELb1ELb1EEEEEEEEEvNT_6ParamsE,@"STO_CUDA_ENTRY STV_DEFAULT"
_ZN7cutlass13device_kernelIN5flash11enable_sm90INS1_16FlashAttnFwdSm90INS1_25CollectiveMainloopFwdSm90ILi2EN4cute5tupleIJNS5_1CILi1EEES8_S8_EEENS6_IJNS7_ILi128EEENS7_ILi176EEESA_EEELi128ENS_6half_tEfNS_4arch4Sm90ELb0ELb0ELb0ELb1ELb0ELb1ELb0ELb1ELb1ELb1ELb0ELb0EEENS1_21CollectiveEpilogueFwdINS6_IJSA_SA_SB_EEES9_SD_SF_Li256ELb1ELb1ELb0ELb0EEENS1_36VarlenDynamicPersistentTileSchedulerILi128ELi176ELi256ELi128ELb0ELb1ELb1ELb0ELb1ELb1EEEEEEEEEvNT_6ParamsE:
        /* <DEDUP_REMOVED lines=12> */
[----:B------:R-:W-:Y:S02]  /*00c0*/  UIADD3 UR10, UP2, UR4, 0x570, URZ ;  /* 0x00000570040a7890 */ /* 0x000fe4000ff5e03f */
[----:B------:R-:W-:Y:S02]  /*00d0*/  UIADD3 UR4, UP3, UR4, 0x670, URZ ;  /* 0x0000067004047890 */ /* 0x000fe4000ff7e03f */
[----:B------:R-:W-:-:S02]  /*00e0*/  UIADD3.X UR7, URZ, UR5, URZ, UP0, !UPT ;  /* 0x000000053f077290 */ /* 0x000fc400087fe43f */
[----:B------:R-:W-:Y:S02]  /*00f0*/  UIADD3.X UR9, URZ, UR5, URZ, UP1, !UPT ;  /* 0x000000053f097290 */ /* 0x000fe40008ffe43f */
[----:B------:R-:W-:Y:S02]  /*0100*/  UIADD3.X UR11, URZ, UR5, URZ, UP2, !UPT ;  /* 0x000000053f0b7290 */ /* 0x000fe400097fe43f */
[----:B------:R-:W-:-:S03]  /*0110*/  UIADD3.X UR5, URZ, UR5, URZ, UP3, !UPT ;  /* 0x000000053f057290 */ /* 0x000fc60009ffe43f */
[----:B------:R0:W-:Y:S02]  /*0120*/  UTMACCTL.PF [UR6] ;  /* 0x00000000060079b9 */ /* 0x0001e40008040000 */
[----:B------:R0:W-:Y:S02]  /*0130*/  UTMACCTL.PF [UR8] ;  /* 0x00000000080079b9 */ /* 0x0001e40008040000 */
[----:B------:R0:W-:Y:S02]  /*0140*/  UTMACCTL.PF [UR10] ;  /* 0x000000000a0079b9 */ /* 0x0001e40008040000 */
[----:B------:R0:W-:Y:S02]  /*0150*/  UTMACCTL.PF [UR4] ;  /* 0x00000000040079b9 */ /* 0x0001e40008040000 */
[----:B0-----:R-:W-:Y:S01]  /*0160*/  NOP ;  /* 0x0000000000007918 */ /* 0x001fe20000000000 */
.L_x_594:
[----:B------:R-:W-:Y:S05]  /*0170*/  BSYNC B0 ;  /* 0x0000000000007941 */ /* 0x000fea0003800000 */
.L_x_593:
        /* <DEDUP_REMOVED lines=40> */
.L_x_595:
        /* <DEDUP_REMOVED lines=22> */
.L_x_596:
        /* <DEDUP_REMOVED lines=18> */
.L_x_597:
        /* <DEDUP_REMOVED lines=22> */
.L_x_598:
        /* <DEDUP_REMOVED lines=22> */
.L_x_599:
[----:B--2---:R-:W-:Y:S01]  /*0940*/  ISETP.NE.AND P0, PT, R3, RZ, PT ;  /* 0x000000ff0300720c */ /* 0x004fe20003f05270 */
[----:B------:R-:W-:Y:S01]  /*0950*/  IMAD.MOV.U32 R3, RZ, RZ, 0x1 ;  /* 0x00000001ff037424 */ /* 0x000fe200078e00ff */
[----:B------:R-:W-:Y:S01]  /*0960*/  NOP ;  /* 0x0000000000007918 */ /* 0x000fe20000000000 */
[----:B------:R-:W-:Y:S03]  /*0970*/  BSSY B9, `(.L_x_600) ;  /* 0x000255c000097945 */ /* 0x000fe60003800000 */
[----:B------:R-:W-:-:S05]  /*0980*/  SEL R3, R3, 0x2, !P0 ;  /* 0x0000000203037807 */ /* 0x000fca0004000000 */
[----:B------:R2:W-:Y:S01]  /*0990*/  STL [R1+0x68], R3 ;  /* 0x0000680301007387 */ /* 0x0005e20000100800 */
[----:B01-34-:R-:W-:Y:S06]  /*09a0*/  BAR.SYNC.DEFER_BLOCKING 0x0 ;  /* 0x0000000000007b1d */ /* 0x01bfec0000010000 */
[----:B------:R-:W-:Y:S05]  /*09b0*/  @!P0 BRA `(.L_x_601) ;  /* 0x000001e400008947 */ /* 0x000fea0003800000 */
.L_x_602:
[----:B------:R-:W-:-:S08]  /*09c0*/  NOP ;  /* 0x0000000000007918 */ /* 0x000fd00000000000 */
[----:B------:R-:W0:Y:S02]  /*09d0*/  USETMAXREG.TRY_ALLOC.CTAPOOL UP0, 0xf0 ;  /* 0x000000f0000079c8 */ /* 0x000e240008000600 */
[----:B0-----:R-:W-:-:S13]  /*09e0*/  PLOP3.LUT P0, PT, PT, PT, UP0, 0x80, 0x0 ;  /* 0x000000000000781c */ /* 0x001fda0003f0f008 */
[----:B------:R-:W-:Y:S05]  /*09f0*/  @!P0 BRA `(.L_x_602) ;  /* 0xfffffffc00f08947 */ /* 0x000fea000383ffff */
[----:B--2---:R-:W2:Y:S01]  /*0a00*/  LDL.LU R3, [R1+0x4] ;  /* 0x0000040001037983 */ /* 0x004ea20000300800 */
[----:B------:R-:W-:Y:S01]  /*0a10*/  SHF.R.U32.HI R2, RZ, 0x7, R0 ;  /* 0x00000007ff027819 */ /* 0x000fe20000011600 */
[----:B------:R-:W0:Y:S01]  /*0a20*/  S2UR UR5, SR_CgaCtaId ;  /* 0x00000000000579c3 */ /* 0x000e220000008800 */
[----:B------:R-:W-:-:S07]  /*0a30*/  UMOV UR4, 0x400 ;  /* 0x0000040000047882 */ /* 0x000fce0000000000 */
[----:B------:R-:W-:Y:S06]  /*0a40*/  BAR.ARV 0x8, 0x180 ;  /* 0x0206000000007b1d */ /* 0x000fec0000002000 */
[----:B------:R-:W-:-:S13]  /*0a50*/  ISETP.NE.AND P0, PT, R2, 0x1, PT ;  /* 0x000000010200780c */ /* 0x000fda0003f05270 */
[----:B------:R-:W-:Y:S06]  /*0a60*/  @!P0 BAR.ARV 0x9, 0x100 ;  /* 0x0244000000008b1d */ /* 0x000fec0000002000 */
[----:B0-----:R-:W-:Y:S02]  /*0a70*/  ULEA UR4, UR5, UR4, 0x18 ;  /* 0x0000000405047291 */ /* 0x001fe4000f8ec03f */
[----:B------:R-:W-:Y:S04]  /*0a80*/  BAR.SYNC.DEFER_BLOCKING 0x5, 0x180 ;  /* 0x0146000000007b1d */ /* 0x000fe80000010000 */
[----:B------:R-:W-:-:S02]  /*0a90*/  IMAD.U32 R2, RZ, RZ, UR4 ;  /* 0x00000004ff027e24 */ /* 0x000fc4000f8e00ff */
[----:B------:R-:W-:-:S03]  /*0aa0*/  ULDC UR4, c[0x0][0xc3c] ;  /* 0x00030f0000047ab9 */ /* 0x000fc60000000800 */
[----:B------:R-:W0:Y:S01]  /*0ab0*/  LDS.128 R124, [R2+0x348d0] ;  /* 0x0348d000027c7984 */ /* 0x000e220000000c00 */
[----:B------:R-:W-:Y:S06]  /*0ac0*/  BAR.ARV 0x4, 0x180 ;  /* 0x0106000000007b1d */ /* 0x000fec0000002000 */
[----:B--2---:R-:W-:-:S04]  /*0ad0*/  LOP3.LUT R3, R3, 0xffffffdf, RZ, 0xc0, !PT ;  /* 0xffffffdf03037812 */ /* 0x004fc800078ec0ff */
[----:B------:R-:W-:Y:S02]  /*0ae0*/  @P0 LOP3.LUT R3, R3, 0x20, RZ, 0xfc, !PT ;  /* 0x0000002003030812 */ /* 0x000fe400078efcff */
[----:B0-----:R-:W-:-:S03]  /*0af0*/  ISETP.GE.AND P0, PT, R127, UR4, PT ;  /* 0x000000047f007c0c */ /* 0x001fc6000bf06270 */
[----:B------:R0:W-:Y:S10]  /*0b00*/  STL [R1+0x4], R3 ;  /* 0x0000040301007387 */ /* 0x0001f40000100800 */
[----:B0-----:R-:W-:Y:S05]  /*0b10*/  @P0 BRA `(.L_x_603) ;  /* 0x0000025400040947 */ /* 0x001fea0003800000 */
[----:B------:R-:W2:Y:S01]  /*0b20*/  LDL R15, [R1+0x68] ;  /* 0x00006800010f7983 */ /* 0x000ea20000100800 */
[----:B------:R-:W-:Y:S01]  /*0b30*/  VIADD R13, R0, 0xffffff80 ;  /* 0xffffff80000d7836 */ /* 0x000fe20000000000 */
[----:B------:R-:W-:Y:S01]  /*0b40*/  CS2R R222, SRZ ;  /* 0x0000000000de7805 */ /* 0x000fe2000001ff00 */
[----:B------:R-:W-:Y:S01]  /*0b50*/  IMAD.MOV.U32 R23, RZ, RZ, RZ ;  /* 0x000000ffff177224 */ /* 0x000fe200078e00ff */
[----:B------:R-:W-:Y:S02]  /*0b60*/  MOV R233, RZ ;  /* 0x000000ff00e97202 */ /* 0x000fe40000000f00 */
[----:B------:R-:W-:-:S04]  /*0b70*/  SHF.R.S32.HI R0, RZ, 0x1f, R13 ;  /* 0x0000001fff007819 */ /* 0x000fc8000001140d */
[CC--:B------:R-:W-:Y:S02]  /*0b80*/  LEA.HI R3, R0.reuse, R13.reuse, RZ, 0x7 ;  /* 0x0000000d00037211 */ /* 0x0c0fe400078f38ff */
[CC--:B------:R-:W-:Y:S02]  /*0b90*/  LEA.HI R5, R0.reuse, R13.reuse, RZ, 0x5 ;  /* 0x0000000d00057211 */ /* 0x0c0fe400078f28ff */
[----:B------:R-:W-:Y:S02]  /*0ba0*/  LOP3.LUT R4, R3, 0xffffff80, RZ, 0xc0, !PT ;  /* 0xffffff8003047812 */ /* 0x000fe400078ec0ff */
[----:B------:R-:W-:Y:S02]  /*0bb0*/  SHF.R.S32.HI R14, RZ, 0x7, R3 ;  /* 0x00000007ff0e7819 */ /* 0x000fe40000011403 */
[----:B------:R-:W-:Y:S01]  /*0bc0*/  SHF.L.U32 R6, R5, 0x5, RZ ;  /* 0x0000000505067819 */ /* 0x000fe200000006ff */
[----:B------:R-:W-:Y:S01]  /*0bd0*/  IMAD.IADD R16, R13, 0x1, -R4 ;  /* 0x000000010d107824 */ /* 0x000fe200078e0a04 */
[----:B------:R-:W-:-:S02]  /*0be0*/  LEA.HI R4, R0, R13, RZ, 0x4 ;  /* 0x0000000d00047211 */ /* 0x000fc400078f20ff */
[----:B------:R-:W-:Y:S02]  /*0bf0*/  LEA.HI R3, R3, R14, RZ, 0x1 ;  /* 0x0000000e03037211 */ /* 0x000fe400078f08ff */
[----:B------:R-:W-:Y:S02]  /*0c00*/  SHF.R.S32.HI R8, RZ, 0x1f, R16 ;  /* 0x0000001fff087819 */ /* 0x000fe40000011410 */
[----:B------:R-:W-:Y:S02]  /*0c10*/  SHF.R.S32.HI R7, RZ, 0x4, R4 ;  /* 0x00000004ff077819 */ /* 0x000fe40000011404 */
[----:B------:R-:W-:Y:S02]  /*0c20*/  LEA.HI R9, R8, R16, RZ, 0x2 ;  /* 0x0000001008097211 */ /* 0x000fe400078f10ff */
[----:B------:R-:W-:Y:S02]  /*0c30*/  LOP3.LUT R5, R4, 0x3fffff0, RZ, 0xc0, !PT ;  /* 0x03fffff004057812 */ /* 0x000fe400078ec0ff */
[----:B------:R-:W-:-:S02]  /*0c40*/  SHF.R.S32.HI R10, RZ, 0x2, R9 ;  /* 0x00000002ff0a7819 */ /* 0x000fc40000011409 */
[----:B------:R-:W-:Y:S01]  /*0c50*/  SHF.R.S32.HI R11, RZ, 0x1f, R9 ;  /* 0x0000001fff0b7819 */ /* 0x000fe20000011409 */
[----:B------:R-:W-:Y:S01]  /*0c60*/  IMAD.IADD R5, R13, 0x1, -R5 ;  /* 0x000000010d057824 */ /* 0x000fe200078e0a05 */
[----:B------:R-:W-:Y:S02]  /*0c70*/  LEA.HI R4, R4, R7, RZ, 0x1 ;  /* 0x0000000704047211 */ /* 0x000fe400078f08ff */
[----:B------:R-:W-:Y:S02]  /*0c80*/  LEA.HI R11, R11, R10, RZ, 0x3 ;  /* 0x0000000a0b0b7211 */ /* 0x000fe400078f18ff */
[----:B------:R-:W-:Y:S02]  /*0c90*/  LEA.HI R8, R8, R16, RZ, 0x5 ;  /* 0x0000001008087211 */ /* 0x000fe400078f28ff */
[----:B------:R-:W-:Y:S02]  /*0ca0*/  LOP3.LUT R11, R11, 0xfffffff8, RZ, 0xc0, !PT ;  /* 0xfffffff80b0b7812 */ /* 0x000fe400078ec0ff */
[----:B------:R-:W-:-:S02]  /*0cb0*/  LOP3.LUT R6, R6, 0xfffffc00, RZ, 0xc0, !PT ;  /* 0xfffffc0006067812 */ /* 0x000fc400078ec0ff */
[----:B------:R-:W-:Y:S01]  /*0cc0*/  LOP3.LUT R4, R4, 0x1ffffffe, RZ, 0xc0, !PT ;  /* 0x1ffffffe04047812 */ /* 0x000fe200078ec0ff */
[----:B------:R-:W-:Y:S01]  /*0cd0*/  IMAD.IADD R11, R10, 0x1, -R11 ;  /* 0x000000010a0b7824 */ /* 0x000fe200078e0a0b */
[----:B------:R-:W-:Y:S01]  /*0ce0*/  SHF.R.S32.HI R8, RZ, 0x5, R8 ;  /* 0x00000005ff087819 */ /* 0x000fe20000011408 */
[----:B------:R-:W-:Y:S01]  /*0cf0*/  IMAD R5, R5, 0x40, R6 ;  /* 0x0000004005057824 */ /* 0x000fe200078e0206 */
[----:B------:R-:W-:Y:S01]  /*0d00*/  LOP3.LUT R3, R3, 0x3fffffe, RZ, 0xc0, !PT ;  /* 0x03fffffe03037812 */ /* 0x000fe200078ec0ff */
[----:B------:R-:W-:Y:S01]  /*0d10*/  IMAD.IADD R4, R7, 0x1, -R4 ;  /* 0x0000000107047824 */ /* 0x000fe200078e0a04 */
[----:B------:R-:W-:Y:S01]  /*0d20*/  LOP3.LUT R9, R9, 0x7ffffffc, RZ, 0xc0, !PT ;  /* 0x7ffffffc09097812 */ /* 0x000fe200078ec0ff */
[----:B------:R-:W-:Y:S01]  /*0d30*/  IMAD R8, R8, 0x10, R11 ;  /* 0x0000001008087824 */ /* 0x000fe200078e020b */
[----:B------:R-:W-:Y:S01]  /*0d40*/  LEA.HI R12, R0, R13, RZ, 0x2 ;  /* 0x0000000d000c7211 */ /* 0x000fe200078f10ff */
[----:B------:R-:W-:Y:S01]  /*0d50*/  IMAD.IADD R3, R14, 0x1, -R3 ;  /* 0x000000010e037824 */ /* 0x000fe200078e0a03 */
[----:B------:R-:W-:Y:S01]  /*0d60*/  LEA R5, R4, R5, 0x3 ;  /* 0x0000000504057211 */ /* 0x000fe200078e18ff */
[----:B------:R-:W-:Y:S01]  /*0d70*/  IMAD.MOV.U32 R10, RZ, RZ, -0x2 ;  /* 0xfffffffeff0a7424 */ /* 0x000fe200078e00ff */
[----:B------:R-:W-:Y:S01]  /*0d80*/  LOP3.LUT R12, R12, 0xfffffffc, RZ, 0xc0, !PT ;  /* 0xfffffffc0c0c7812 */ /* 0x000fe200078ec0ff */
[----:B------:R-:W-:-:S02]  /*0d90*/  IMAD.IADD R9, R16, 0x1, -R9 ;  /* 0x0000000110097824 */ /* 0x000fc400078e0a09 */
[----:B------:R-:W-:Y:S01]  /*0da0*/  IMAD R14, R3, 0x40, R8 ;  /* 0x00000040030e7824 */ /* 0x000fe200078e0208 */
[CC--:B------:R-:W-:Y:S01]  /*0db0*/  LEA.HI R3, R0.reuse, R13.reuse, RZ, 0x6 ;  /* 0x0000000d00037211 */ /* 0x0c0fe200078f30ff */
[----:B------:R-:W-:Y:S01]  /*0dc0*/  IMAD R4, R9, R10, 0xb0 ;  /* 0x000000b009047424 */ /* 0x000fe200078e020a */
[----:B------:R-:W-:Y:S01]  /*0dd0*/  LEA.HI R0, R0, R13, RZ, 0x3 ;  /* 0x0000000d00007211 */ /* 0x000fe200078f18ff */
[----:B------:R-:W-:Y:S01]  /*0de0*/  STL [R1+0x90], R5 ;  /* 0x0000900501007387 */ /* 0x000fe20000100800 */
[----:B------:R-:W-:Y:S02]  /*0df0*/  IADD3 R12, R13, -R12, RZ ;  /* 0x8000000c0d0c7210 */ /* 0x000fe40007ffe0ff */
[----:B------:R-:W-:Y:S01]  /*0e00*/  SHF.R.S32.HI R22, RZ, 0x3, R0 ;  /* 0x00000003ff167819 */ /* 0x000fe20000011400 */
[----:B------:R0:W-:Y:S01]  /*0e10*/  STL [R1+0x88], R4 ;  /* 0x0000880401007387 */ /* 0x0001e20000100800 */
[----:B------:R-:W-:Y:S02]  /*0e20*/  LEA.HI R6, R12, R12, RZ, 0x1 ;  /* 0x0000000c0c067211 */ /* 0x000fe400078f08ff */
[C---:B------:R-:W-:Y:S01]  /*0e30*/  IADD3 R27, R22.reuse, 0x40, RZ ;  /* 0x00000040161b7810 */ /* 0x040fe20007ffe0ff */
[----:B------:R-:W-:Y:S01]  /*0e40*/  VIADD R28, R22, 0x20 ;  /* 0x00000020161c7836 */ /* 0x000fe20000000000 */
[----:B------:R-:W-:Y:S01]  /*0e50*/  LOP3.LUT R7, R6, 0x1ffffffe, RZ, 0xc0, !PT ;  /* 0x1ffffffe06077812 */ /* 0x000fe200078ec0ff */
[C---:B------:R-:W-:Y:S01]  /*0e60*/  VIADD R25, R22.reuse, 0x80 ;  /* 0x0000008016197836 */ /* 0x040fe20000000000 */
[----:B------:R-:W-:Y:S01]  /*0e70*/  SHF.R.S32.HI R6, RZ, 0x1f, R27 ;  /* 0x0000001fff067819 */ /* 0x000fe2000001141b */
[----:B------:R-:W-:Y:S01]  /*0e80*/  VIADD R26, R22, 0x60 ;  /* 0x00000060161a7836 */ /* 0x000fe20000000000 */
[----:B------:R-:W-:Y:S01]  /*0e90*/  STL [R1+0x84], R14 ;  /* 0x0000840e01007387 */ /* 0x000fe20000100800 */
[----:B0-----:R-:W-:Y:S01]  /*0ea0*/  IMAD.SHL.U32 R4, R3, 0x8, RZ ;  /* 0x0000000803047824 */ /* 0x001fe200078e00ff */
[----:B------:R-:W-:Y:S01]  /*0eb0*/  LOP3.LUT R3, R0, 0xfffffff8, RZ, 0xc0, !PT ;  /* 0xfffffff800037812 */ /* 0x000fe200078ec0ff */
[C---:B------:R-:W-:Y:S01]  /*0ec0*/  IMAD.SHL.U32 R0, R22.reuse, 0x40, RZ ;  /* 0x0000004016007824 */ /* 0x040fe200078e00ff */
[----:B------:R-:W-:Y:S01]  /*0ed0*/  SHF.R.S32.HI R11, RZ, 0x1f, R25 ;  /* 0x0000001fff0b7819 */ /* 0x000fe20000011419 */
[----:B------:R-:W-:Y:S01]  /*0ee0*/  VIADD R24, R22, 0xa0 ;  /* 0x000000a016187836 */ /* 0x000fe20000000000 */
[----:B------:R-:W-:Y:S01]  /*0ef0*/  LOP3.LUT R20, R4, 0xfffffe00, RZ, 0xc0, !PT ;  /* 0xfffffe0004147812 */ /* 0x000fe200078ec0ff */
[----:B------:R-:W-:Y:S01]  /*0f00*/  IMAD.IADD R18, R13, 0x1, -R3 ;  /* 0x000000010d127824 */ /* 0x000fe200078e0a03 */
[----:B------:R-:W-:Y:S01]  /*0f10*/  SHF.R.S32.HI R4, RZ, 0x1f, R28 ;  /* 0x0000001fff047819 */ /* 0x000fe2000001141c */
[----:B------:R-:W-:Y:S01]  /*0f20*/  IMAD.SHL.U32 R5, R27, 0x40, RZ ;  /* 0x000000401b057824 */ /* 0x000fe200078e00ff */
[----:B------:R-:W-:Y:S01]  /*0f30*/  SHF.R.S32.HI R3, RZ, 0x1f, R22 ;  /* 0x0000001fff037819 */ /* 0x000fe20000011416 */
[----:B------:R-:W-:Y:S01]  /*0f40*/  IMAD.SHL.U32 R16, R18, 0x8, RZ ;  /* 0x0000000812107824 */ /* 0x000fe200078e00ff */
[----:B------:R-:W-:Y:S01]  /*0f50*/  LOP3.LUT R3, R0, 0x1c0, RZ, 0xc0, !PT ;  /* 0x000001c000037812 */ /* 0x000fe200078ec0ff */
[----:B------:R-:W-:Y:S01]  /*0f60*/  IMAD.SHL.U32 R8, R26, 0x40, RZ ;  /* 0x000000401a087824 */ /* 0x000fe200078e00ff */
[----:B------:R-:W-:Y:S01]  /*0f70*/  LEA.HI R4, R4, R28, RZ, 0x3 ;  /* 0x0000001c04047211 */ /* 0x000fe200078f18ff */
[----:B------:R-:W-:Y:S01]  /*0f80*/  IMAD.IADD R7, R12, 0x1, -R7 ;  /* 0x000000010c077824 */ /* 0x000fe200078e0a07 */
[----:B------:R-:W-:Y:S01]  /*0f90*/  SHF.L.U32 R0, R28, 0x6, RZ ;  /* 0x000000061c007819 */ /* 0x000fe200000006ff */
[----:B------:R-:W-:Y:S01]  /*0fa0*/  IMAD.SHL.U32 R10, R25, 0x40, RZ ;  /* 0x00000040190a7824 */ /* 0x000fe200078e00ff */
[----:B------:R-:W-:Y:S01]  /*0fb0*/  SHF.R.U32.HI R21, RZ, 0x3, R3 ;  /* 0x00000003ff157819 */ /* 0x000fe20000011603 */
[----:B------:R-:W-:Y:S01]  /*0fc0*/  IMAD.SHL.U32 R4, R4, 0x40, RZ ;  /* 0x0000004004047824 */ /* 0x000fe200078e00ff */
[----:B------:R-:W-:Y:S01]  /*0fd0*/  LEA.HI R6, R6, R27, RZ, 0x3 ;  /* 0x0000001b06067211 */ /* 0x000fe200078f18ff */
[----:B------:R-:W-:Y:S01]  /*0fe0*/  IMAD.SHL.U32 R12, R24, 0x40, RZ ;  /* 0x00000040180c7824 */ /* 0x000fe200078e00ff */
[----:B------:R-:W-:Y:S01]  /*0ff0*/  SHF.R.S32.HI R9, RZ, 0x1f, R26 ;  /* 0x0000001fff097819 */ /* 0x000fe2000001141a */
[----:B------:R-:W-:Y:S01]  /*1000*/  STL [R1+0x6c], RZ ;  /* 0x00006cff01007387 */ /* 0x000fe20000100800 */
[----:B------:R-:W-:Y:S01]  /*1010*/  LOP3.LUT R3, R3, 0x38, R16, 0xf8, !PT ;  /* 0x0000003803037812 */ /* 0x000fe200078ef810 */
[----:B------:R-:W-:Y:S01]  /*1020*/  IMAD.SHL.U32 R6, R6, 0x40, RZ ;  /* 0x0000004006067824 */ /* 0x000fe200078e00ff */
[----:B------:R-:W-:Y:S01]  /*1030*/  SHF.R.S32.HI R13, RZ, 0x1f, R24 ;  /* 0x0000001fff0d7819 */ /* 0x000fe20000011418 */
[----:B------:R-:W-:Y:S01]  /*1040*/  VIADD R221, R16, 0x40 ;  /* 0x0000004010dd7836 */ /* 0x000fe20000000000 */
[----:B------:R-:W-:-:S02]  /*1050*/  LOP3.LUT R0, R0, 0x1c0, RZ, 0xc0, !PT ;  /* 0x000001c000007812 */ /* 0x000fc400078ec0ff */
[----:B------:R-:W-:Y:S02]  /*1060*/  LEA.HI R11, R11, R25, RZ, 0x3 ;  /* 0x000000190b0b7211 */ /* 0x000fe400078f18ff */
[----:B------:R-:W-:Y:S02]  /*1070*/  LEA.HI R9, R9, R26, RZ, 0x3 ;  /* 0x0000001a09097211 */ /* 0x000fe400078f18ff */
[----:B------:R-:W-:Y:S01]  /*1080*/  LOP3.LUT R3, R20, R3, R21, 0xf6, !PT ;  /* 0x0000000314037212 */ /* 0x000fe200078ef615 */
[----:B------:R-:W-:Y:S01]  /*1090*/  IMAD.SHL.U32 R11, R11, 0x40, RZ ;  /* 0x000000400b0b7824 */ /* 0x000fe200078e00ff */
[----:B------:R-:W-:Y:S02]  /*10a0*/  LEA.HI R13, R13, R24, RZ, 0x3 ;  /* 0x000000180d0d7211 */ /* 0x000fe400078f18ff */
[----:B------:R-:W-:Y:S02]  /*10b0*/  LOP3.LUT R5, R5, 0x1c0, RZ, 0xc0, !PT ;  /* 0x000001c005057812 */ /* 0x000fe400078ec0ff */
[----:B------:R-:W-:Y:S01]  /*10c0*/  SHF.R.U32.HI R20, RZ, 0x3, R0 ;  /* 0x00000003ff147819 */ /* 0x000fe20000011600 */
[----:B------:R-:W-:Y:S01]  /*10d0*/  IMAD.SHL.U32 R13, R13, 0x40, RZ ;  /* 0x000000400d0d7824 */ /* 0x000fe200078e00ff */
[----:B------:R-:W-:-:S02]  /*10e0*/  LOP3.LUT R8, R8, 0x1c0, RZ, 0xc0, !PT ;  /* 0x000001c008087812 */ /* 0x000fc400078ec0ff */
[----:B------:R-:W-:Y:S02]  /*10f0*/  LOP3.LUT R0, R0, 0x38, R16, 0xf8, !PT ;  /* 0x0000003800007812 */ /* 0x000fe400078ef810 */
[----:B------:R-:W-:Y:S02]  /*1100*/  LOP3.LUT R4, R4, 0xfffffe00, RZ, 0xc0, !PT ;  /* 0xfffffe0004047812 */ /* 0x000fe400078ec0ff */
[----:B------:R-:W-:Y:S02]  /*1110*/  LOP3.LUT R24, R10, 0x1c0, RZ, 0xc0, !PT ;  /* 0x000001c00a187812 */ /* 0x000fe400078ec0ff */
[----:B------:R-:W-:Y:S02]  /*1120*/  SHF.L.U32 R9, R9, 0x6, RZ ;  /* 0x0000000609097819 */ /* 0x000fe400000006ff */
[----:B------:R-:W-:Y:S02]  /*1130*/  LOP3.LUT R10, R12, 0x1c0, RZ, 0xc0, !PT ;  /* 0x000001c00c0a7812 */ /* 0x000fe400078ec0ff */
[----:B------:R-:W-:-:S02]  /*1140*/  LOP3.LUT R6, R6, 0xfffffe00, RZ, 0xc0, !PT ;  /* 0xfffffe0006067812 */ /* 0x000fc400078ec0ff */
[----:B------:R-:W-:Y:S02]  /*1150*/  SHF.R.U32.HI R12, RZ, 0x3, R5 ;  /* 0x00000003ff0c7819 */ /* 0x000fe40000011605 */
[----:B------:R-:W-:Y:S02]  /*1160*/  SHF.R.U32.HI R10, RZ, 0x3, R8 ;  /* 0x00000003ff0a7819 */ /* 0x000fe40000011608 */
[----:B------:R-:W-:Y:S02]  /*1170*/  LOP3.LUT R0, R4, R0, R20, 0xf6, !PT ;  /* 0x0000000004007212 */ /* 0x000fe400078ef614 */
[----:B------:R-:W-:Y:S02]  /*1180*/  SHF.L.U32 R18, R18, 0x2, RZ ;  /* 0x0000000212127819 */ /* 0x000fe400000006ff */
[----:B------:R-:W-:-:S03]  /*1190*/  SHF.R.S32.HI R17, RZ, 0x1f, R16 ;  /* 0x0000001fff117819 */ /* 0x000fc60000011410 */
[----:B------:R-:W-:Y:S01]  /*11a0*/  VIADD R220, R18, 0x20 ;  /* 0x0000002012dc7836 */ /* 0x000fe20000000000 */
[----:B--2---:R-:W-:Y:S01]  /*11b0*/  LOP3.LUT R224, R15, 0x1, RZ, 0xfc, !PT ;  /* 0x000000010fe07812 */ /* 0x004fe200078efcff */
[----:B------:R-:W-:-:S04]  /*11c0*/  VIADD R15, R2, 0x16400 ;  /* 0x00016400020f7836 */ /* 0x000fc80000000000 */
[----:B------:R-:W-:Y:S01]  /*11d0*/  IMAD R0, R0, 0x2, R15 ;  /* 0x0000000200007824 */ /* 0x000fe200078e020f */
[----:B------:R-:W-:Y:S04]  /*11e0*/  STL [R1+0x74], R15 ;  /* 0x0000740f01007387 */ /* 0x000fe80000100800 */
[----:B------:R0:W-:Y:S04]  /*11f0*/  STL [R1+0x3c], R3 ;  /* 0x00003c0301007387 */ /* 0x0001e80000100800 */
[----:B------:R-:W-:Y:S04]  /*1200*/  STL [R1+0x4c], R4 ;  /* 0x00004c0401007387 */ /* 0x000fe80000100800 */
[----:B------:R1:W-:Y:S01]  /*1210*/  STL [R1+0x48], R6 ;  /* 0x0000480601007387 */ /* 0x0003e20000100800 */
[----:B0-----:R-:W-:-:S02]  /*1220*/  LOP3.LUT R3, R5, 0x38, R16, 0xf8, !PT ;  /* 0x0000003805037812 */ /* 0x001fc400078ef810 */
[----:B------:R-:W-:Y:S02]  /*1230*/  LOP3.LUT R5, R8, 0x38, R16, 0xf8, !PT ;  /* 0x0000003808057812 */ /* 0x000fe400078ef810 */
[----:B------:R-:W-:Y:S02]  /*1240*/  LOP3.LUT R8, R9, 0xfffffe00, RZ, 0xc0, !PT ;  /* 0xfffffe0009087812 */ /* 0x000fe400078ec0ff */
[----:B------:R-:W-:Y:S02]  /*1250*/  LOP3.LUT R9, R11, 0xfffffe00, RZ, 0xc0, !PT ;  /* 0xfffffe000b097812 */ /* 0x000fe400078ec0ff */
[----:B------:R-:W-:Y:S02]  /*1260*/  LOP3.LUT R3, R6, R3, R12, 0xf6, !PT ;  /* 0x0000000306037212 */ /* 0x000fe400078ef60c */
[----:B-1----:R-:W-:Y:S01]  /*1270*/  LOP3.LUT R6, R13, 0xfffffe00, RZ, 0xc0, !PT ;  /* 0xfffffe000d067812 */ /* 0x002fe200078ec0ff */
[----:B------:R-:W-:Y:S01]  /*1280*/  STL [R1+0x5c], R9 ;  /* 0x00005c0901007387 */ /* 0x000fe20000100800 */
[----:B------:R-:W-:Y:S01]  /*1290*/  LOP3.LUT R5, R8, R5, R10, 0xf6, !PT ;  /* 0x0000000508057212 */ /* 0x000fe200078ef60a */
[----:B------:R-:W-:-:S02]  /*12a0*/  IMAD R4, R3, 0x2, R15 ;  /* 0x0000000203047824 */ /* 0x000fc400078e020f */
[----:B------:R-:W-:Y:S01]  /*12b0*/  STL [R1+0x40], R8 ;  /* 0x0000400801007387 */ /* 0x000fe20000100800 */
[----:B------:R-:W-:-:S03]  /*12c0*/  LEA R3, R5, R15, 0x1 ;  /* 0x0000000f05037211 */ /* 0x000fc600078e08ff */
[----:B------:R-:W-:Y:S04]  /*12d0*/  STL [R1+0x58], R6 ;  /* 0x0000580601007387 */ /* 0x000fe80000100800 */
[----:B------:R0:W-:Y:S04]  /*12e0*/  STL [R1+0x80], R0 ;  /* 0x0000800001007387 */ /* 0x0001e80000100800 */
[----:B------:R1:W-:Y:S01]  /*12f0*/  STL [R1+0x7c], R4 ;  /* 0x00007c0401007387 */ /* 0x0003e20000100800 */
[----:B0-----:R-:W-:-:S05]  /*1300*/  IMAD R0, R7, 0x8, R14 ;  /* 0x0000000807007824 */ /* 0x001fca00078e020e */
[----:B------:R1:W-:Y:S04]  /*1310*/  STL [R1+0x8c], R0 ;  /* 0x00008c0001007387 */ /* 0x0003e80000100800 */
[----:B------:R1:W-:Y:S02]  /*1320*/  STL [R1+0x78], R3 ;  /* 0x0000780301007387 */ /* 0x0003e40000100800 */
.L_x_821:
[----:B01----:R-:W0:Y:S01]  /*1330*/  LDC.64 R4, c[0x0][0xc88] ;  /* 0x00032200ff047b82 */ /* 0x003e220000000a00 */
[----:B------:R-:W-:Y:S01]  /*1340*/  ULDC.64 UR4, c[0x0][0x208] ;  /* 0x0000820000047ab9 */ /* 0x000fe20000000a00 */
[----:B0-----:R-:W-:-:S05]  /*1350*/  IMAD.WIDE R4, R127, 0x4, R4 ;  /* 0x000000047f047825 */ /* 0x001fca00078e0204 */
[----:B--2---:R-:W2:Y:S01]  /*1360*/  LDG.E R10, desc[UR4][R4.64] ;  /* 0x00000004040a7981 */ /* 0x004ea2000c1e1900 */
[----:B------:R-:W-:Y:S05]  /*1370*/  YIELD ;  /* 0x0000000000007946 */ /* 0x000fea0003800000 */
[----:B------:R-:W-:Y:S01]  /*1380*/  ULDC.64 UR4, c[0x0][0xa28] ;  /* 0x00028a0000047ab9 */ /* 0x000fe20000000a00 */
[----:B------:R-:W-:Y:S01]  /*1390*/  ULDC.64 UR8, c[0x0][0xa18] ;  /* 0x0002860000087ab9 */ /* 0x000fe20000000a00 */
[----:B------:R-:W-:Y:S01]  /*13a0*/  ISETP.NE.U32.AND P1, PT, RZ, UR4, PT ;  /* 0x00000004ff007c0c */ /* 0x000fe2000bf25070 */
[----:B------:R-:W-:Y:S01]  /*13b0*/  ULDC.64 UR6, c[0x0][0xa08] ;  /* 0x0002820000067ab9 */ /* 0x000fe20000000a00 */
[----:B------:R-:W-:Y:S01]  /*13c0*/  IMAD.MOV.U32 R3, RZ, RZ, RZ ;  /* 0x000000ffff037224 */ /* 0x000fe200078e00ff */
[----:B------:R-:W-:Y:S01]  /*13d0*/  ISETP.NE.U32.AND P0, PT, RZ, UR6, PT ;  /* 0x00000006ff007c0c */ /* 0x000fe2000bf05070 */
[----:B------:R-:W-:Y:S01]  /*13e0*/  ULDC.64 UR10, c[0x0][0x208] ;  /* 0x00008200000a7ab9 */ /* 0x000fe20000000a00 */
[----:B------:R-:W-:Y:S01]  /*13f0*/  ISETP.NE.AND.EX P1, PT, RZ, UR5, PT, P1 ;  /* 0x00000005ff007c0c */ /* 0x000fe2000bf25310 */
[----:B------:R-:W-:Y:S01]  /*1400*/  IMAD.MOV.U32 R29, RZ, RZ, RZ ;  /* 0x000000ffff1d7224 */ /* 0x000fe200078e00ff */
[----:B------:R-:W-:-:S02]  /*1410*/  ISETP.NE.AND.EX P0, PT, RZ, UR7, PT, P0 ;  /* 0x00000007ff007c0c */ /* 0x000fc4000bf05300 */
[----:B--2---:R-:W-:Y:S01]  /*1420*/  SHF.R.S32.HI R0, RZ, 0x1f, R10 ;  /* 0x0000001fff007819 */ /* 0x004fe2000001140a */
[----:B------:R0:W-:Y:S08]  /*1430*/  STL [R1+0x60], R10 ;  /* 0x0000600a01007387 */ /* 0x0001f00000100800 */
[C---:B------:R-:W-:Y:S01]  /*1440*/  @P1 LEA R6, P2, R10.reuse, UR4, 0x2 ;  /* 0x000000040a061c11 */ /* 0x040fe2000f8410ff */
[C---:B------:R-:W-:Y:S01]  /*1450*/  IMAD.SHL.U32 R28, R10.reuse, 0x4, RZ ;  /* 0x000000040a1c7824 */ /* 0x040fe200078e00ff */
[----:B------:R-:W-:-:S02]  /*1460*/  SHF.L.U64.HI R30, R10, 0x2, R0 ;  /* 0x000000020a1e7819 */ /* 0x000fc40000010200 */
[----:B----4-:R-:W-:Y:S02]  /*1470*/  @P1 LEA.HI.X R7, R10, UR5, R0, 0x2, P2 ;  /* 0x000000050a071c11 */ /* 0x010fe400090f1400 */
[----:B------:R-:W-:Y:S01]  /*1480*/  ISETP.NE.U32.AND P2, PT, RZ, UR8, PT ;  /* 0x00000008ff007c0c */ /* 0x000fe2000bf45070 */
[----:B------:R-:W-:Y:S01]  /*1490*/  ULDC UR4, c[0x0][0x288] ;  /* 0x0000a20000047ab9 */ /* 0x000fe20000000800 */
[----:B------:R-:W-:Y:S01]  /*14a0*/  IADD3 R8, P3, R28, UR6, RZ ;  /* 0x000000061c087c10 */ /* 0x000fe2000ff7e0ff */
[----:B------:R0:W5:Y:S01]  /*14b0*/  @P1 LDG.E R3, desc[UR10][R6.64] ;  /* 0x0000000a06031981 */ /* 0x000162000c1e1900 */
[----:B------:R-:W-:Y:S02]  /*14c0*/  ISETP.NE.AND.EX P2, PT, RZ, UR9, PT, P2 ;  /* 0x00000009ff007c0c */ /* 0x000fe4000bf45320 */
[----:B------:R-:W-:Y:S01]  /*14d0*/  MOV R160, UR4 ;  /* 0x0000000400a07c02 */ /* 0x000fe20008000f00 */
[----:B------:R-:W-:Y:S01]  /*14e0*/  ULDC.64 UR4, c[0x0][0x418] ;  /* 0x0001060000047ab9 */ /* 0x000fe20000000a00 */
[----:B------:R-:W-:Y:S01]  /*14f0*/  IADD3.X R9, R30, UR7, RZ, P3, !PT ;  /* 0x000000071e097c10 */ /* 0x000fe20009ffe4ff */
[----:B------:R-:W-:-:S03]  /*1500*/  UISETP.NE.U32.AND UP0, UPT, UR4, URZ, UPT ;  /* 0x0000003f0400728c */ /* 0x000fc6000bf05070 */
[----:B------:R-:W-:Y:S01]  /*1510*/  ULDC UR4, c[0x0][0x424] ;  /* 0x0001090000047ab9 */ /* 0x000fe20000000800 */
[----:B------:R-:W-:Y:S01]  /*1520*/  UISETP.NE.AND.EX UP0, UPT, UR5, URZ, UPT, UP0 ;  /* 0x0000003f0500728c */ /* 0x000fe2000bf05300 */
[----:B------:R0:W5:Y:S02]  /*1530*/  @P0 LDG.E R29, desc[UR10][R8.64] ;  /* 0x0000000a081d0981 */ /* 0x000164000c1e1900 */
[----:B------:R-:W-:Y:S01]  /*1540*/  ULDC UR5, c[0x0][0x2f0] ;  /* 0x0000bc0000057ab9 */ /* 0x000fe20000000800 */
[----:B------:R-:W-:Y:S01]  /*1550*/  USEL UR4, UR4, 0x1, UP0 ;  /* 0x0000000104047887 */ /* 0x000fe20008000000 */
[----:B------:R-:W-:-:S03]  /*1560*/  @P2 IADD3 R4, P1, R28, UR8, RZ ;  /* 0x000000081c042c10 */ /* 0x000fc6000ff3e0ff */
[----:B------:R-:W-:Y:S01]  /*1570*/  UIMAD UR4, UR4, UR5, URZ ;  /* 0x00000005040472a4 */ /* 0x000fe2000f8e023f */
[----:B------:R-:W-:Y:S02]  /*1580*/  @P2 IADD3.X R5, R30, UR9, RZ, P1, !PT ;  /* 0x000000091e052c10 */ /* 0x000fe40008ffe4ff */
[----:B------:R-:W-:Y:S02]  /*1590*/  ULDC UR5, c[0x0][0x348] ;  /* 0x0000d20000057ab9 */ /* 0x000fe40000000800 */
[----:B------:R-:W-:Y:S01]  /*15a0*/  IMAD.U32 R25, RZ, RZ, UR5 ;  /* 0x00000005ff197e24 */ /* 0x000fe2000f8e00ff */
[----:B------:R0:W5:Y:S01]  /*15b0*/  @P2 LDG.E R160, desc[UR10][R4.64] ;  /* 0x0000000a04a02981 */ /* 0x000162000c1e1900 */
[----:B------:R-:W-:Y:S02]  /*15c0*/  IMAD.U32 R26, RZ, RZ, UR4 ;  /* 0x00000004ff1a7e24 */ /* 0x000fe4000f8e00ff */
[----:B------:R-:W-:Y:S01]  /*15d0*/  IMAD.MOV.U32 R27, RZ, RZ, R10 ;  /* 0x000000ffff1b7224 */ /* 0x000fe200078e000a */
[----:B---3--:R-:W-:Y:S06]  /*15e0*/  @P2 BRA `(.L_x_604) ;  /* 0x0000000000282947 */ /* 0x008fec0003800000 */
[----:B------:R-:W-:Y:S02]  /*15f0*/  ULDC.64 UR4, c[0x0][0xa00] ;  /* 0x0002800000047ab9 */ /* 0x000fe40000000a00 */
[----:B------:R-:W-:-:S04]  /*1600*/  ISETP.NE.U32.AND P1, PT, RZ, UR4, PT ;  /* 0x00000004ff007c0c */ /* 0x000fc8000bf25070 */
[----:B------:R-:W-:-:S13]  /*1610*/  ISETP.NE.AND.EX P1, PT, RZ, UR5, PT, P1 ;  /* 0x00000005ff007c0c */ /* 0x000fda000bf25310 */
[----:B------:R-:W-:Y:S05]  /*1620*/  @!P1 BRA `(.L_x_604) ;  /* 0x0000000000189947 */ /* 0x000fea0003800000 */
[----:B0-----:R-:W0:Y:S01]  /*1630*/  LDC.64 R4, c[0x0][0xa00] ;  /* 0x00028000ff047b82 */ /* 0x001e220000000a00 */
[----:B------:R-:W-:Y:S01]  /*1640*/  ULDC.64 UR4, c[0x0][0x208] ;  /* 0x0000820000047ab9 */ /* 0x000fe20000000a00 */
[----:B0-----:R-:W-:-:S05]  /*1650*/  IMAD.WIDE R4, R27, 0x4, R4 ;  /* 0x000000041b047825 */ /* 0x001fca00078e0204 */
[----:B-----5:R-:W2:Y:S04]  /*1660*/  LDG.E R160, desc[UR4][R4.64] ;  /* 0x0000000404a07981 */ /* 0x020ea8000c1e1900 */
[----:B------:R-:W2:Y:S02]  /*1670*/  LDG.E R7, desc[UR4][R4.64+0x4] ;  /* 0x0000040404077981 */ /* 0x000ea4000c1e1900 */
[----:B--2---:R-:W-:-:S07]  /*1680*/  IMAD.IADD R160, R7, 0x1, -R160 ;  /* 0x0000000107a07824 */ /* 0x004fce00078e0aa0 */
.L_x_604:
[----:B------:R-:W-:Y:S01]  /*1690*/  ULDC.64 UR4, c[0x0][0xa20] ;  /* 0x0002880000047ab9 */ /* 0x000fe20000000a00 */
[----:B------:R1:W-:Y:S01]  /*16a0*/  STL [R1+0x70], R125 ;  /* 0x0000707d01007387 */ /* 0x0003e20000100800 */
[----:B------:R-:W-:-:S03]  /*16b0*/  ISETP.NE.U32.AND P1, PT, RZ, UR4, PT ;  /* 0x00000004ff007c0c */ /* 0x000fc6000bf25070 */
[----:B------:R1:W-:Y:S01]  /*16c0*/  STL [R1+0x64], R126 ;  /* 0x0000647e01007387 */ /* 0x0003e20000100800 */
[----:B------:R-:W-:-:S13]  /*16d0*/  ISETP.NE.AND.EX P1, PT, RZ, UR5, PT, P1 ;  /* 0x00000005ff007c0c */ /* 0x000fda000bf25310 */
[----:B-1----:R-:W-:Y:S05]  /*16e0*/  @!P1 BRA `(.L_x_605) ;  /* 0x0000000000149947 */ /* 0x002fea0003800000 */
[----:B0-----:R-:W-:Y:S01]  /*16f0*/  IADD3 R4, P0, R28, UR4, RZ ;  /* 0x000000041c047c10 */ /* 0x001fe2000ff1e0ff */
[----:B------:R-:W-:-:S03]  /*1700*/  ULDC.64 UR6, c[0x0][0x208] ;  /* 0x0000820000067ab9 */ /* 0x000fc60000000a00 */
[----:B------:R-:W-:-:S05]  /*1710*/  IADD3.X R5, R30, UR5, RZ, P0, !PT ;  /* 0x000000051e057c10 */ /* 0x000fca00087fe4ff */
[----:B------:R1:W5:Y:S01]  /*1720*/  LDG.E R26, desc[UR6][R4.64] ;  /* 0x00000006041a7981 */ /* 0x000362000c1e1900 */
[----:B------:R-:W-:Y:S05]  /*1730*/  BRA `(.L_x_606) ;  /* 0x0000000000147947 */ /* 0x000fea0003800000 */
.L_x_605:
[----:B------:R-:W-:Y:S05]  /*1740*/  @!P0 BRA `(.L_x_606) ;  /* 0x0000000000108947 */ /* 0x000fea0003800000 */
[----:B------:R-:W-:Y:S02]  /*1750*/  ULDC.64 UR4, c[0x0][0x208] ;  /* 0x0000820000047ab9 */ /* 0x000fe40000000a00 */
[----:B0-----:R-:W2:Y:S04]  /*1760*/  LDG.E R5, desc[UR4][R8.64] ;  /* 0x0000000408057981 */ /* 0x001ea8000c1e1900 */
[----:B------:R-:W2:Y:S02]  /*1770*/  LDG.E R26, desc[UR4][R8.64+0x4] ;  /* 0x00000404081a7981 */ /* 0x000ea4000c1e1900 */
[----:B--2---:R-:W-:-:S07]  /*1780*/  IADD3 R26, -R5, R26, RZ ;  /* 0x0000001a051a7210 */ /* 0x004fce0007ffe1ff */
.L_x_606:
[----:B------:R-:W-:Y:S01]  /*1790*/  ULDC.64 UR4, c[0x0][0xa10] ;  /* 0x0002840000047ab9 */ /* 0x000fe20000000a00 */
[----:B------:R-:W-:Y:S01]  /*17a0*/  ULDC.64 UR6, c[0x0][0x208] ;  /* 0x0000820000067ab9 */ /* 0x000fe20000000a00 */
[----:B------:R-:W-:-:S04]  /*17b0*/  ISETP.NE.U32.AND P0, PT, RZ, UR4, PT ;  /* 0x00000004ff007c0c */ /* 0x000fc8000bf05070 */
[----:B------:R-:W-:Y:S01]  /*17c0*/  ISETP.NE.AND.EX P0, PT, RZ, UR5, PT, P0 ;  /* 0x00000005ff007c0c */ /* 0x000fe2000bf05300 */
[----:B0----5:R-:W-:Y:S01]  /*17d0*/  IMAD.IADD R8, R26, 0x1, -R3 ;  /* 0x000000011a087824 */ /* 0x021fe200078e0a03 */
[----:B------:R-:W-:-:S11]  /*17e0*/  ULDC.64 UR4, c[0x0][0xa30] ;  /* 0x00028c0000047ab9 */ /* 0x000fd60000000a00 */
[----:B-1----:R-:W0:Y:S02]  /*17f0*/  @P0 LDC.64 R4, c[0x0][0xa10] ;  /* 0x00028400ff040b82 */ /* 0x002e240000000a00 */
[----:B0-----:R-:W-:-:S05]  /*1800*/  @P0 IMAD.WIDE R4, R27, 0x4, R4 ;  /* 0x000000041b040825 */ /* 0x001fca00078e0204 */
[----:B------:R-:W2:Y:S04]  /*1810*/  @P0 LDG.E R0, desc[UR6][R4.64] ;  /* 0x0000000604000981 */ /* 0x000ea8000c1e1900 */
[----:B------:R0:W2:Y:S01]  /*1820*/  @P0 LDG.E R9, desc[UR6][R4.64+0x4] ;  /* 0x0000040604090981 */ /* 0x0000a2000c1e1900 */
[----:B------:R-:W-:Y:S01]  /*1830*/  ISETP.NE.U32.AND P1, PT, RZ, UR4, PT ;  /* 0x00000004ff007c0c */ /* 0x000fe2000bf25070 */
[----:B------:R-:W-:-:S03]  /*1840*/  IMAD.MOV.U32 R148, RZ, RZ, R26 ;  /* 0x000000ffff947224 */ /* 0x000fc600078e001a */
[----:B------:R-:W-:Y:S01]  /*1850*/  ISETP.NE.AND.EX P1, PT, RZ, UR5, PT, P1 ;  /* 0x00000005ff007c0c */ /* 0x000fe2000bf25310 */
[----:B0-----:R-:W-:-:S05]  /*1860*/  IMAD.MOV R4, RZ, RZ, -R8 ;  /* 0x000000ffff047224 */ /* 0x001fca00078e0a08 */
[----:B------:R-:W-:-:S07]  /*1870*/  VIMNMX R4, RZ, R4, !PT ;  /* 0x00000004ff047248 */ /* 0x000fce0007fe0100 */
[----:B------:R-:W-:-:S04]  /*1880*/  @P1 IADD3 R6, P2, R28, UR4, RZ ;  /* 0x000000041c061c10 */ /* 0x000fc8000ff5e0ff */
[----:B------:R-:W-:-:S05]  /*1890*/  @P1 IADD3.X R7, R30, UR5, RZ, P2, !PT ;  /* 0x000000051e071c10 */ /* 0x000fca00097fe4ff */
[----:B------:R0:W5:Y:S01]  /*18a0*/  @P1 LDG.E R148, desc[UR6][R6.64] ;  /* 0x0000000606941981 */ /* 0x000162000c1e1900 */
[----:B--2---:R-:W-:-:S04]  /*18b0*/  @P0 IMAD.IADD R25, R9, 0x1, -R0 ;  /* 0x0000000109190824 */ /* 0x004fc800078e0a00 */
[----:B------:R-:W-:-:S05]  /*18c0*/  IMAD.IADD R161, R8, 0x1, R25 ;  /* 0x0000000108a17824 */ /* 0x000fca00078e0219 */
[----:B------:R-:W-:-:S05]  /*18d0*/  IADD3 R0, R161, 0xaf, RZ ;  /* 0x000000afa1007810 */ /* 0x000fca0007ffe0ff */
[----:B------:R-:W-:-:S05]  /*18e0*/  IMAD.HI R0, R0, 0x2e8ba2e9, RZ ;  /* 0x2e8ba2e900007827 */ /* 0x000fca00078e02ff */
[----:B------:R-:W-:-:S04]  /*18f0*/  SHF.R.U32.HI R163, RZ, 0x1f, R0 ;  /* 0x0000001fffa37819 */ /* 0x000fc80000011600 */
[----:B------:R-:W-:-:S05]  /*1900*/  LEA.HI.SX32 R163, R0, R163, 0x1b ;  /* 0x000000a300a37211 */ /* 0x000fca00078fdaff */
[----:B------:R-:W-:-:S05]  /*1910*/  IMAD R0, R163, 0xb0, -R8 ;  /* 0x000000b0a3007824 */ /* 0x000fca00078e0a08 */
[----:B------:R-:W-:-:S04]  /*1920*/  VIMNMX R3, R0, R25, PT ;  /* 0x0000001900037248 */ /* 0x000fc80003fe0100 */
[----:B------:R-:W-:Y:S01]  /*1930*/  ISETP.GT.AND P0, PT, R3, R4, PT ;  /* 0x000000040300720c */ /* 0x000fe20003f04270 */
[----:B------:R-:W-:-:S05]  /*1940*/  IMAD.WIDE.U32 R4, R4, -0x45d1745d, RZ ;  /* 0xba2e8ba304047825 */ /* 0x000fca00078e00ff */
[----:B------:R-:W-:-:S05]  /*1950*/  SHF.R.U32.HI R131, RZ, 0x7, R5 ;  /* 0x00000007ff837819 */ /* 0x000fca0000011605 */
[----:B------:R-:W-:Y:S02]  /*1960*/  IMAD.MOV.U32 R24, RZ, RZ, R131 ;  /* 0x000000ffff187224 */ /* 0x000fe400078e0083 */
[----:B------:R-:W-:-:S04]  /*1970*/  @P0 VIADD R0, R3, 0xaf ;  /* 0x000000af03000836 */ /* 0x000fc80000000000 */
[----:B------:R-:W-:-:S05]  /*1980*/  @P0 IMAD.HI R0, R0, 0x2e8ba2e9, RZ ;  /* 0x2e8ba2e900000827 */ /* 0x000fca00078e02ff */
[----:B------:R-:W-:-:S04]  /*1990*/  @P0 SHF.R.U32.HI R3, RZ, 0x1f, R0 ;  /* 0x0000001fff030819 */ /* 0x000fc80000011600 */
[----:B------:R-:W-:Y:S02]  /*19a0*/  @P0 LEA.HI.SX32 R24, R0, R3, 0x1b ;  /* 0x0000000300180211 */ /* 0x000fe400078fdaff */
[----:B------:R-:W-:Y:S02]  /*19b0*/  PLOP3.LUT P0, PT, PT, PT, PT, 0x80, 0x0 ;  /* 0x000000000000781c */ /* 0x000fe40003f0f070 */
[----:B------:R-:W-:-:S13]  /*19c0*/  ISETP.GT.AND P1, PT, R24, R131, PT ;  /* 0x000000831800720c */ /* 0x000fda0003f24270 */
[----:B0-----:R-:W-:Y:S05]  /*19d0*/  @!P1 BRA `(.L_x_607) ;  /* 0x000000a800009947 */ /* 0x001fea0003800000 */
[----:B------:R-:W-:Y:S01]  /*19e0*/  VIADD R0, R2, 0x1e400 ;  /* 0x0001e40002007836 */ /* 0x000fe20000000000 */
[----:B------:R-:W-:Y:S04]  /*19f0*/  BSSY B6, `(.L_x_608) ;  /* 0x0000013000067945 */ /* 0x000fe80003800000 */
[----:B------:R-:W-:-:S13]  /*1a00*/  LOP3.LUT P0, RZ, R0, 0x3ff, RZ, 0xc0, !PT ;  /* 0x000003ff00ff7812 */ /* 0x000fda000780c0ff */
[----:B------:R-:W-:Y:S05]  /*1a10*/  @!P0 BRA `(.L_x_609) ;  /* 0x0000000000408947 */ /* 0x000fea0003800000 */
[----:B------:R-:W-:Y:S01]  /*1a20*/  MOV R0, 0x0 ;  /* 0x0000000000007802 */ /* 0x000fe20000000f00 */
[----:B------:R-:W-:Y:S01]  /*1a30*/  ULDC.64 UR4, c[0x4][0xa0] ;  /* 0x0100280000047ab9 */ /* 0x000fe20000000a00 */
[----:B------:R-:W-:Y:S01]  /*1a40*/  ULDC.64 UR6, c[0x4][0x38] ;  /* 0x01000e0000067ab9 */ /* 0x000fe20000000a00 */
[----:B------:R-:W-:Y:S01]  /*1a50*/  MOV R4, UR4 ;  /* 0x0000000400047c02 */ /* 0x000fe20008000f00 */
[----:B------:R0:W1:Y:S01]  /*1a60*/  LDC.64 R14, c[0x4][R0] ;  /* 0x01000000000e7b82 */ /* 0x0000620000000a00 */
[----:B------:R-:W-:Y:S01]  /*1a70*/  IMAD.U32 R5, RZ, RZ, UR5 ;  /* 0x00000005ff057e24 */ /* 0x000fe2000f8e00ff */
[----:B------:R-:W-:Y:S01]  /*1a80*/  ULDC.64 UR4, c[0x4][0xa8] ;  /* 0x01002a0000047ab9 */ /* 0x000fe20000000a00 */
[----:B------:R-:W-:Y:S01]  /*1a90*/  IMAD.U32 R10, RZ, RZ, UR6 ;  /* 0x00000006ff0a7e24 */ /* 0x000fe2000f8e00ff */
[----:B------:R-:W-:Y:S01]  /*1aa0*/  MOV R11, UR7 ;  /* 0x00000007000b7c02 */ /* 0x000fe20008000f00 */
[----:B------:R-:W-:Y:S02]  /*1ab0*/  IMAD.U32 R6, RZ, RZ, UR4 ;  /* 0x00000004ff067e24 */ /* 0x000fe4000f8e00ff */
[----:B------:R-:W-:-:S02]  /*1ac0*/  IMAD.U32 R7, RZ, RZ, UR5 ;  /* 0x00000005ff077e24 */ /* 0x000fc4000f8e00ff */
[----:B------:R-:W-:Y:S02]  /*1ad0*/  IMAD.MOV.U32 R8, RZ, RZ, 0x70 ;  /* 0x00000070ff087424 */ /* 0x000fe400078e00ff */
[----:B------:R-:W-:Y:S02]  /*1ae0*/  IMAD.MOV.U32 R12, RZ, RZ, 0x1 ;  /* 0x00000001ff0c7424 */ /* 0x000fe400078e00ff */
[----:B0-----:R-:W-:-:S07]  /*1af0*/  IMAD.MOV.U32 R13, RZ, RZ, RZ ;  /* 0x000000ffff0d7224 */ /* 0x001fce00078e00ff */
[----:B------:R-:W-:-:S07]  /*1b00*/  LEPC R20, `(.L_x_609) ;  /* 0x000000001014794e */ /* 0x000fce0000000000 */
[----:B-1---5:R-:W-:Y:S05]  /*1b10*/  CALL.ABS.NOINC R14 ;  /* 0x000000000e007343 */ /* 0x022fea0003c00000 */
.L_x_609:
[----:B------:R-:W-:Y:S05]  /*1b20*/  BSYNC B6 ;  /* 0x0000000000067941 */ /* 0x000fea0003800000 */
.L_x_608:
        /* <DEDUP_REMOVED lines=20> */
.L_x_611:
[----:B------:R-:W-:Y:S05]  /*1c70*/  BSYNC B6 ;  /* 0x0000000000067941 */ /* 0x000fea0003800000 */
.L_x_610:
[----:B------:R-:W-:Y:S01]  /*1c80*/  ULDC.64 UR4, c[0x0][0x9f8] ;  /* 0x00027e0000047ab9 */ /* 0x000fe20000000a00 */
[----:B------:R-:W-:Y:S01]  /*1c90*/  ULDC.64 UR6, c[0x0][0x208] ;  /* 0x0000820000067ab9 */ /* 0x000fe20000000a00 */
[----:B------:R-:W-:Y:S01]  /*1ca0*/  ISETP.NE.U32.AND P0, PT, RZ, UR4, PT ;  /* 0x00000004ff007c0c */ /* 0x000fe2000bf05070 */
[----:B------:R-:W2:Y:S01]  /*1cb0*/  LDL.LU R31, [R1+0x4] ;  /* 0x00000400011f7983 */ /* 0x000ea20000300800 */
[----:B------:R-:W0:Y:S02]  /*1cc0*/  LDC.64 R42, c[0x0][0x300] ;  /* 0x0000c000ff2a7b82 */ /* 0x000e240000000a00 */
[----:B------:R-:W-:Y:S01]  /*1cd0*/  ISETP.NE.AND.EX P0, PT, RZ, UR5, PT, P0 ;  /* 0x00000005ff007c0c */ /* 0x000fe2000bf05300 */
[----:B------:R-:W1:Y:S01]  /*1ce0*/  S2R R21, SR_TID.X ;  /* 0x0000000000157919 */ /* 0x000e620000002100 */
[----:B------:R-:W-:Y:S01]  /*1cf0*/  IMAD.IADD R119, R29, 0x1, R26 ;  /* 0x000000011d777824 */ /* 0x000fe200078e021a */
[----:B------:R-:W-:Y:S01]  /*1d00*/  SHF.R.S32.HI R8, RZ, 0x1f, R126 ;  /* 0x0000001fff087819 */ /* 0x000fe2000001147e */
[----:B------:R-:W3:Y:S02]  /*1d10*/  LDL R26, [R1+0x48] ;  /* 0x00004800011a7983 */ /* 0x000ee40000100800 */
[----:B------:R-:W4:Y:S02]  /*1d20*/  LDC R13, c[0x0][0x3f4] ;  /* 0x0000fd00ff0d7b82 */ /* 0x000f240000000800 */
[----:B------:R-:W3:Y:S05]  /*1d30*/  LDL R14, [R1+0x40] ;  /* 0x00004000010e7983 */ /* 0x000eea0000100800 */
[----:B------:R-:W-:Y:S01]  /*1d40*/  @P0 IADD3 R4, P1, R28, UR4, RZ ;  /* 0x000000041c040c10 */ /* 0x000fe2000ff3e0ff */
[----:B------:R-:W2:Y:S03]  /*1d50*/  LDC.64 R108, c[0x0][0x3f8] ;  /* 0x0000fe00ff6c7b82 */ /* 0x000ea60000000a00 */
[----:B------:R-:W-:Y:S01]  /*1d60*/  @P0 IADD3.X R5, R30, UR5, RZ, P1, !PT ;  /* 0x000000051e050c10 */ /* 0x000fe20008ffe4ff */
[----:B------:R-:W-:-:S04]  /*1d70*/  ULDC.64 UR4, c[0x0][0x308] ;  /* 0x0000c20000047ab9 */ /* 0x000fc80000000a00 */
[----:B------:R1:W3:Y:S01]  /*1d80*/  @P0 LDG.E R27, desc[UR6][R4.64] ;  /* 0x00000006041b0981 */ /* 0x0002e2000c1e1900 */
[----:B------:R-:W-:Y:S01]  /*1d90*/  SHF.R.S32.HI R15, RZ, 0x1f, R119 ;  /* 0x0000001fff0f7819 */ /* 0x000fe20000011477 */
[-C--:B0-----:R-:W-:Y:S01]  /*1da0*/  IMAD.WIDE.U32 R6, R119, R42.reuse, RZ ;  /* 0x0000002a77067225 */ /* 0x081fe200078e00ff */
[----:B------:R-:W-:Y:S01]  /*1db0*/  ULDC.64 UR6, c[0x0][0xa08] ;  /* 0x0002820000067ab9 */ /* 0x000fe20000000a00 */
[----:B------:R-:W0:Y:S01]  /*1dc0*/  LDC.64 R114, c[0x0][0x408] ;  /* 0x00010200ff727b82 */ /* 0x000e220000000a00 */
[----:B------:R-:W-:Y:S01]  /*1dd0*/  ISETP.NE.U32.AND P0, PT, RZ, UR6, PT ;  /* 0x00000006ff007c0c */ /* 0x000fe2000bf05070 */
[----:B------:R-:W-:Y:S01]  /*1de0*/  IMAD R0, R15, R42, RZ ;  /* 0x0000002a0f007224 */ /* 0x000fe200078e02ff */
[----:B------:R-:W-:Y:S02]  /*1df0*/  SHF.R.S32.HI R20, RZ, 0x1f, R22 ;  /* 0x0000001fff147819 */ /* 0x000fe40000011416 */
[----:B----4-:R-:W-:Y:S01]  /*1e00*/  ISETP.GE.AND P2, PT, R16, R13, PT ;  /* 0x0000000d1000720c */ /* 0x010fe20003f46270 */
[----:B------:R-:W-:Y:S01]  /*1e10*/  IMAD R3, R119, R43, R0 ;  /* 0x0000002b77037224 */ /* 0x000fe200078e0200 */
[----:B-1----:R-:W-:-:S02]  /*1e20*/  SHF.R.U32.HI R21, RZ, 0x7, R21 ;  /* 0x00000007ff157819 */ /* 0x002fc40000011615 */
[----:B------:R-:W-:Y:S02]  /*1e30*/  ISETP.NE.AND.EX P0, PT, RZ, UR7, PT, P0 ;  /* 0x00000007ff007c0c */ /* 0x000fe4000bf05300 */
[----:B------:R-:W-:Y:S01]  /*1e40*/  IADD3 R7, R7, R3, RZ ;  /* 0x0000000307077210 */ /* 0x000fe20007ffe0ff */
[----:B------:R-:W-:Y:S01]  /*1e50*/  IMAD R3, R8, UR4, RZ ;  /* 0x0000000408037c24 */ /* 0x000fe2000f8e02ff */
[----:B------:R-:W-:Y:S02]  /*1e60*/  ISETP.NE.AND P6, PT, R21, 0x1, PT ;  /* 0x000000011500780c */ /* 0x000fe40003fc5270 */
[----:B------:R-:W-:Y:S01]  /*1e70*/  SHF.R.S32.HI R19, RZ, 0x1f, R18 ;  /* 0x0000001fff137819 */ /* 0x000fe20000011412 */
[----:B------:R-:W-:-:S04]  /*1e80*/  IMAD.WIDE.U32 R4, R126, UR4, R6 ;  /* 0x000000047e047c25 */ /* 0x000fc8000f8e0006 */
[----:B------:R-:W-:Y:S01]  /*1e90*/  IMAD R3, R126, UR5, R3 ;  /* 0x000000057e037c24 */ /* 0x000fe2000f8e0203 */
[----:B------:R-:W-:Y:S01]  /*1ea0*/  ULDC.64 UR4, c[0x0][0x310] ;  /* 0x0000c40000047ab9 */ /* 0x000fe20000000a00 */
[----:B--2---:R-:W-:Y:S02]  /*1eb0*/  LOP3.LUT R31, R31, 0xfffffffe, RZ, 0xc0, !PT ;  /* 0xfffffffe1f1f7812 */ /* 0x004fe400078ec0ff */
[----:B------:R-:W-:Y:S01]  /*1ec0*/  IMAD.IADD R5, R5, 0x1, R3 ;  /* 0x0000000105057824 */ /* 0x000fe200078e0203 */
[----:B---3--:R-:W-:Y:S02]  /*1ed0*/  SHF.R.S32.HI R0, RZ, 0x1f, R27 ;  /* 0x0000001fff007819 */ /* 0x008fe4000001141b */
[----:B------:R-:W-:Y:S01]  /*1ee0*/  SEL R103, R27, RZ, !P0 ;  /* 0x000000ff1b677207 */ /* 0x000fe20004000000 */
[----:B------:R-:W-:Y:S01]  /*1ef0*/  VIADD R9, R22, 0x40 ;  /* 0x0000004016097836 */ /* 0x000fe20000000000 */
[----:B------:R-:W-:Y:S01]  /*1f00*/  SEL R6, R0, RZ, !P0 ;  /* 0x000000ff00067207 */ /* 0x000fe20004000000 */
[----:B------:R-:W2:Y:S01]  /*1f10*/  LDL R27, [R1+0x4c] ;  /* 0x00004c00011b7983 */ /* 0x000ea20000100800 */
[----:B------:R-:W-:Y:S01]  /*1f20*/  @P2 LOP3.LUT R31, R31, 0x1, RZ, 0xfc, !PT ;  /* 0x000000011f1f2812 */ /* 0x000fe200078efcff */
[----:B------:R-:W-:-:S04]  /*1f30*/  IMAD.WIDE.U32 R100, R103, UR4, R4 ;  /* 0x0000000467647c25 */ /* 0x000fc8000f8e0004 */
[----:B------:R-:W-:Y:S02]  /*1f40*/  IMAD R0, R6, UR4, RZ ;  /* 0x0000000406007c24 */ /* 0x000fe4000f8e02ff */
[----:B------:R-:W-:Y:S02]  /*1f50*/  VIADD R32, R22, 0x20 ;  /* 0x0000002016207836 */ /* 0x000fe40000000000 */
[----:B------:R-:W-:Y:S01]  /*1f60*/  IMAD R11, R103, UR5, R0 ;  /* 0x00000005670b7c24 */ /* 0x000fe2000f8e0200 */
[----:B------:R-:W-:Y:S05]  /*1f70*/  @!P6 WARPSYNC.ALL ;  /* 0x000000000000e948 */ /* 0x000fea0003800000 */
[----:B------:R-:W-:Y:S01]  /*1f80*/  ULDC.64 UR4, c[0x0][0x330] ;  /* 0x0000cc0000047ab9 */ /* 0x000fe20000000a00 */
[----:B------:R1:W-:Y:S01]  /*1f90*/  STL [R1+0x4], R31 ;  /* 0x0000041f01007387 */ /* 0x0003e20000100800 */
[----:B------:R-:W-:-:S02]  /*1fa0*/  IMAD R3, R8, UR4, RZ ;  /* 0x0000000408037c24 */ /* 0x000fc4000f8e02ff */
[C---:B------:R-:W-:Y:S01]  /*1fb0*/  IMAD.WIDE.U32 R4, R126.reuse, UR4, R16 ;  /* 0x000000047e047c25 */ /* 0x040fe2000f8e0010 */
[----:B------:R-:W3:Y:S03]  /*1fc0*/  LDL R8, [R1+0x5c] ;  /* 0x00005c0001087983 */ /* 0x000ee60000100800 */
[----:B------:R-:W-:Y:S01]  /*1fd0*/  IMAD R3, R126, UR5, R3 ;  /* 0x000000057e037c24 */ /* 0x000fe2000f8e0203 */
[----:B------:R-:W4:Y:S01]  /*1fe0*/  LDL R12, [R1+0x58] ;  /* 0x00005800010c7983 */ /* 0x000f220000100800 */
[----:B------:R-:W-:Y:S01]  /*1ff0*/  IMAD R0, R20, R108, RZ ;  /* 0x0000006c14007224 */ /* 0x000fe200078e02ff */
[----:B------:R-:W-:Y:S01]  /*2000*/  ULDC.64 UR4, c[0x0][0x338] ;  /* 0x0000ce0000047ab9 */ /* 0x000fe20000000a00 */
[----:B------:R-:W-:Y:S01]  /*2010*/  IMAD.IADD R5, R5, 0x1, R3 ;  /* 0x0000000105057824 */ /* 0x000fe200078e0203 */
[----:B------:R-:W-:Y:S01]  /*2020*/  SEL R3, R13, RZ, P2 ;  /* 0x000000ff0d037207 */ /* 0x000fe20001000000 */
[----:B------:R-:W-:-:S02]  /*2030*/  IMAD R7, R22, R109, R0 ;  /* 0x0000006d16077224 */ /* 0x000fc400078e0200 */
[----:B-1----:R-:W-:Y:S02]  /*2040*/  VIADD R31, R22, 0x40 ;  /* 0x00000040161f7836 */ /* 0x002fe40000000000 */
[----:B------:R-:W-:Y:S02]  /*2050*/  IMAD R0, R6, UR4, RZ ;  /* 0x0000000406007c24 */ /* 0x000fe4000f8e02ff */
[----:B------:R-:W-:Y:S02]  /*2060*/  IMAD.IADD R3, R16, 0x1, R3 ;  /* 0x0000000110037824 */ /* 0x000fe400078e0203 */
[----:B------:R-:W-:Y:S02]  /*2070*/  IMAD.SHL.U32 R31, R31, 0x40, RZ ;  /* 0x000000401f1f7824 */ /* 0x000fe400078e00ff */
[C---:B------:R-:W-:Y:S01]  /*2080*/  IMAD R45, R103.reuse, UR5, R0 ;  /* 0x00000005672d7c24 */ /* 0x040fe2000f8e0200 */
[----:B------:R-:W-:Y:S01]  /*2090*/  SHF.R.S32.HI R0, RZ, 0x1f, R3 ;  /* 0x0000001fff007819 */ /* 0x000fe20000011403 */
[----:B------:R-:W-:Y:S01]  /*20a0*/  IMAD.WIDE.U32 R102, R103, UR4, R4 ;  /* 0x0000000467667c25 */ /* 0x000fe2000f8e0004 */
[----:B------:R-:W-:Y:S01]  /*20b0*/  LOP3.LUT R31, R31, 0x1c0, RZ, 0xc0, !PT ;  /* 0x000001c01f1f7812 */ /* 0x000fe200078ec0ff */
[----:B------:R-:W-:Y:S01]  /*20c0*/  ULDC UR4, c[0x0][0x2f4] ;  /* 0x0000bd0000047ab9 */ /* 0x000fe20000000800 */
[----:B------:R-:W-:Y:S01]  /*20d0*/  LEA.HI R10, R0, R3, RZ, 0x3 ;  /* 0x00000003000a7211 */ /* 0x000fe200078f18ff */
[----:B0-----:R-:W-:-:S02]  /*20e0*/  IMAD R4, R20, R114, RZ ;  /* 0x0000007214047224 */ /* 0x001fc400078e02ff */
[C---:B------:R-:W-:Y:S02]  /*20f0*/  VIADD R28, R22.reuse, 0x20 ;  /* 0x00000020161c7836 */ /* 0x040fe40000000000 */
[C---:B------:R-:W-:Y:S01]  /*2100*/  IMAD R5, R22.reuse, R115, R4 ;  /* 0x0000007316057224 */ /* 0x040fe200078e0204 */
[----:B------:R-:W-:Y:S01]  /*2110*/  LOP3.LUT R4, R31, 0x38, R10, 0xf8, !PT ;  /* 0x000000381f047812 */ /* 0x000fe200078ef80a */
[-C--:B------:R-:W-:Y:S01]  /*2120*/  IMAD.WIDE.U32 R110, R22, R114.reuse, R18 ;  /* 0x00000072166e7225 */ /* 0x080fe200078e0012 */
[----:B------:R-:W0:Y:S01]  /*2130*/  S2R R31, SR_TID.X ;  /* 0x00000000001f7919 */ /* 0x000e220000002100 */
[----:B------:R-:W-:Y:S02]  /*2140*/  LEA.HI R0, R0, R3, RZ, 0x6 ;  /* 0x0000000300007211 */ /* 0x000fe400078f30ff */
[----:B------:R-:W-:Y:S02]  /*2150*/  IMAD.WIDE.U32 R112, R22, R114, R16 ;  /* 0x0000007216707225 */ /* 0x000fe400078e0010 */
[----:B------:R-:W-:-:S02]  /*2160*/  SHF.R.S32.HI R3, RZ, 0x6, R0 ;  /* 0x00000006ff037819 */ /* 0x000fc40000011400 */
[C---:B------:R-:W-:Y:S02]  /*2170*/  SHF.L.U64.HI R117, R42.reuse, 0x5, R43 ;  /* 0x000000052a757819 */ /* 0x040fe4000001022b */
[----:B------:R-:W-:Y:S01]  /*2180*/  SHF.L.U32 R116, R42, 0x5, RZ ;  /* 0x000000052a747819 */ /* 0x000fe200000006ff */
[----:B------:R-:W-:Y:S02]  /*2190*/  IMAD R145, R3, 0x2c00, R26 ;  /* 0x00002c0003917824 */ /* 0x000fe400078e021a */
[C---:B------:R-:W-:Y:S01]  /*21a0*/  VIADD R26, R22.reuse, 0x80 ;  /* 0x00000080161a7836 */ /* 0x040fe20000000000 */
[----:B------:R-:W-:Y:S01]  /*21b0*/  SHF.L.U32 R9, R9, 0x6, RZ ;  /* 0x0000000609097819 */ /* 0x000fe200000006ff */
[----:B------:R-:W-:Y:S02]  /*21c0*/  VIADD R29, R22, 0xa0 ;  /* 0x000000a0161d7836 */ /* 0x000fe40000000000 */
[----:B------:R-:W-:Y:S01]  /*21d0*/  IMAD.SHL.U32 R26, R26, 0x40, RZ ;  /* 0x000000401a1a7824 */ /* 0x000fe200078e00ff */
[----:B------:R-:W-:Y:S01]  /*21e0*/  LOP3.LUT R9, R9, 0x1c0, RZ, 0xc0, !PT ;  /* 0x000001c009097812 */ /* 0x000fe200078ec0ff */
[----:B------:R-:W-:-:S02]  /*21f0*/  IMAD.SHL.U32 R32, R32, 0x40, RZ ;  /* 0x0000004020207824 */ /* 0x000fc400078e00ff */
[----:B------:R-:W-:Y:S01]  /*2200*/  IMAD.SHL.U32 R28, R28, 0x40, RZ ;  /* 0x000000401c1c7824 */ /* 0x000fe200078e00ff */
[----:B------:R-:W-:Y:S01]  /*2210*/  LOP3.LUT R26, R26, 0x1c0, RZ, 0xc0, !PT ;  /* 0x000001c01a1a7812 */ /* 0x000fe200078ec0ff */
[-C--:B------:R-:W-:Y:S01]  /*2220*/  IMAD.WIDE.U32 R106, R22, R108.reuse, R16 ;  /* 0x0000006c166a7225 */ /* 0x080fe200078e0010 */
[----:B------:R-:W-:Y:S02]  /*2230*/  SHF.R.U32.HI R9, RZ, 0x3, R9 ;  /* 0x00000003ff097819 */ /* 0x000fe40000011609 */
[----:B------:R-:W-:Y:S01]  /*2240*/  LOP3.LUT R32, R32, 0x1c0, RZ, 0xc0, !PT ;  /* 0x000001c020207812 */ /* 0x000fe200078ec0ff */
[----:B------:R-:W-:Y:S01]  /*2250*/  IMAD.WIDE.U32 R104, R22, R108, R18 ;  /* 0x0000006c16687225 */ /* 0x000fe200078e0012 */
[----:B------:R-:W-:-:S03]  /*2260*/  LOP3.LUT R28, R28, 0x1c0, RZ, 0xc0, !PT ;  /* 0x000001c01c1c7812 */ /* 0x000fc600078ec0ff */
[----:B0-----:R-:W-:Y:S01]  /*2270*/  VIADD R31, R31, 0xffffff80 ;  /* 0xffffff801f1f7836 */ /* 0x001fe20000000000 */
[----:B------:R-:W-:Y:S02]  /*2280*/  SHF.R.U32.HI R165, RZ, 0x3, R26 ;  /* 0x00000003ffa57819 */ /* 0x000fe4000001161a */
[--C-:B------:R-:W-:Y:S02]  /*2290*/  LOP3.LUT R6, R26, 0x38, R10.reuse, 0xf8, !PT ;  /* 0x000000381a067812 */ /* 0x100fe400078ef80a */
[----:B------:R-:W-:Y:S02]  /*22a0*/  SHF.R.S32.HI R26, RZ, 0x1f, R31 ;  /* 0x0000001fff1a7819 */ /* 0x000fe4000001141f */
[----:B------:R-:W-:Y:S02]  /*22b0*/  LOP3.LUT R4, R4, R9, RZ, 0x3c, !PT ;  /* 0x0000000904047212 */ /* 0x000fe400078e3cff */
[----:B------:R-:W-:Y:S02]  /*22c0*/  LOP3.LUT R0, R32, 0x38, R10, 0xf8, !PT ;  /* 0x0000003820007812 */ /* 0x000fe400078ef80a */
[----:B------:R-:W-:Y:S01]  /*22d0*/  SHF.R.U32.HI R28, RZ, 0x3, R28 ;  /* 0x00000003ff1c7819 */ /* 0x000fe2000001161c */
[----:B------:R-:W-:Y:S01]  /*22e0*/  IMAD.IADD R113, R5, 0x1, R113 ;  /* 0x0000000105717824 */ /* 0x000fe200078e0271 */
[----:B------:R-:W-:Y:S01]  /*22f0*/  LEA.HI R26, R26, R31, RZ, 0x6 ;  /* 0x0000001f1a1a7211 */ /* 0x000fe200078f30ff */
[----:B------:R-:W-:Y:S01]  /*2300*/  IMAD.IADD R145, R145, 0x1, R4 ;  /* 0x0000000191917824 */ /* 0x000fe200078e0204 */
[----:B------:R-:W-:-:S02]  /*2310*/  IADD3 R111, R111, R5, RZ ;  /* 0x000000056f6f7210 */ /* 0x000fc40007ffe0ff */
[----:B------:R-:W-:Y:S01]  /*2320*/  LOP3.LUT R5, R0, R28, RZ, 0x3c, !PT ;  /* 0x0000001c00057212 */ /* 0x000fe200078e3cff */
[----:B------:R-:W-:Y:S01]  /*2330*/  IMAD.SHL.U32 R28, R22, 0x40, RZ ;  /* 0x00000040161c7824 */ /* 0x000fe200078e00ff */
[----:B------:R-:W-:Y:S02]  /*2340*/  LOP3.LUT R0, R10, 0x38, RZ, 0xc0, !PT ;  /* 0x000000380a007812 */ /* 0x000fe400078ec0ff */
[----:B------:R-:W-:Y:S02]  /*2350*/  SHF.L.U32 R26, R26, 0x3, RZ ;  /* 0x000000031a1a7819 */ /* 0x000fe400000006ff */
[----:B------:R-:W-:Y:S02]  /*2360*/  LOP3.LUT R0, R0, 0x1c0, R28, 0xf8, !PT ;  /* 0x000001c000007812 */ /* 0x000fe400078ef81c */
[----:B------:R-:W-:Y:S02]  /*2370*/  LOP3.LUT R26, R26, 0xfffffe00, RZ, 0xc0, !PT ;  /* 0xfffffe001a1a7812 */ /* 0x000fe400078ec0ff */
[----:B-----5:R-:W-:-:S03]  /*2380*/  SHF.R.S32.HI R9, RZ, 0x1f, R148 ;  /* 0x0000001fff097819 */ /* 0x020fc60000011494 */
[C---:B------:R-:W-:Y:S02]  /*2390*/  IMAD R147, R3.reuse, 0x2c00, R26 ;  /* 0x00002c0003937824 */ /* 0x040fe400078e021a */
[----:B------:R-:W-:Y:S02]  /*23a0*/  IMAD R144, R3, 0x2c00, R14 ;  /* 0x00002c0003907824 */ /* 0x000fe400078e020e */
[C---:B------:R-:W-:Y:S01]  /*23b0*/  IMAD.WIDE.U32 R158, R22.reuse, R42, R116 ;  /* 0x0000002a169e7225 */ /* 0x040fe200078e0074 */
[----:B------:R-:W-:Y:S02]  /*23c0*/  IADD3 R118, P0, R22, R119, RZ ;  /* 0x0000007716767210 */ /* 0x000fe40007f1e0ff */
[----:B------:R-:W-:-:S03]  /*23d0*/  IADD3 R126, P1, R116, R158, RZ ;  /* 0x0000009e747e7210 */ /* 0x000fc60007f3e0ff */
[----:B------:R-:W-:Y:S02]  /*23e0*/  IMAD.X R119, R20, 0x1, R15, P0 ;  /* 0x0000000114777824 */ /* 0x000fe400000e060f */
[----:B------:R-:W-:Y:S01]  /*23f0*/  IMAD.SHL.U32 R29, R29, 0x40, RZ ;  /* 0x000000401d1d7824 */ /* 0x000fe200078e00ff */
[----:B------:R-:W-:Y:S01]  /*2400*/  IADD3 R128, P0, R126, R116, RZ ;  /* 0x000000747e807210 */ /* 0x000fe20007f1e0ff */
[----:B------:R-:W-:-:S03]  /*2410*/  IMAD.WIDE.U32 R120, R22, R42, R16 ;  /* 0x0000002a16787225 */ /* 0x000fc600078e0010 */
[----:B------:R-:W-:Y:S01]  /*2420*/  LOP3.LUT R29, R29, 0x1c0, RZ, 0xc0, !PT ;  /* 0x000001c01d1d7812 */ /* 0x000fe200078ec0ff */
[----:B------:R-:W-:Y:S01]  /*2430*/  IMAD.IADD R105, R105, 0x1, R7 ;  /* 0x0000000169697824 */ /* 0x000fe200078e0207 */
[----:B------:R-:W-:Y:S01]  /*2440*/  IADD3 R107, R7, R107, RZ ;  /* 0x0000006b076b7210 */ /* 0x000fe20007ffe0ff */
[----:B------:R-:W-:Y:S01]  /*2450*/  IMAD.IADD R14, R101, 0x1, R11 ;  /* 0x00000001650e7824 */ /* 0x000fe200078e020b */
[----:B------:R-:W-:Y:S02]  /*2460*/  SHF.R.U32.HI R164, RZ, 0x3, R29 ;  /* 0x00000003ffa47819 */ /* 0x000fe4000001161d */
[----:B------:R-:W-:Y:S01]  /*2470*/  LOP3.LUT R7, R29, 0x38, R10, 0xf8, !PT ;  /* 0x000000381d077812 */ /* 0x000fe200078ef80a */
[----:B------:R-:W-:Y:S01]  /*2480*/  IMAD R41, R43, 0xb0, RZ ;  /* 0x000000b02b297824 */ /* 0x000fe200078e02ff */
[C-C-:B------:R-:W-:Y:S02]  /*2490*/  SHF.L.U64.HI R141, R42.reuse, 0x6, R43.reuse ;  /* 0x000000062a8d7819 */ /* 0x140fe4000001022b */
[----:B------:R-:W-:Y:S01]  /*24a0*/  SHF.L.U64.HI R132, R42, 0x7, R43 ;  /* 0x000000072a847819 */ /* 0x000fe2000001022b */
[----:B------:R-:W-:Y:S01]  /*24b0*/  IMAD.SHL.U32 R37, R108, 0x20, RZ ;  /* 0x000000206c257824 */ /* 0x000fe200078e00ff */
[----:B------:R-:W-:Y:S01]  /*24c0*/  LOP3.LUT R6, R6, R165, RZ, 0x3c, !PT ;  /* 0x000000a506067212 */ /* 0x000fe200078e3cff */
[----:B------:R-:W-:Y:S01]  /*24d0*/  IMAD.SHL.U32 R35, R108, 0x80, RZ ;  /* 0x000000806c237824 */ /* 0x000fe200078e00ff */
[----:B------:R-:W-:Y:S01]  /*24e0*/  LOP3.LUT R7, R7, R164, RZ, 0x3c, !PT ;  /* 0x000000a407077212 */ /* 0x000fe200078e3cff */
[----:B------:R-:W-:Y:S01]  /*24f0*/  IMAD.WIDE.U32 R104, R148, R108, R104 ;  /* 0x0000006c94687225 */ /* 0x000fe200078e0068 */
[----:B------:R-:W-:-:S02]  /*2500*/  SHF.L.U64.HI R40, R108, 0x5, R109 ;  /* 0x000000056c287819 */ /* 0x000fc4000001026d */
[----:B------:R-:W-:Y:S01]  /*2510*/  SHF.L.U64.HI R39, R108, 0x6, R109 ;  /* 0x000000066c277819 */ /* 0x000fe2000001026d */
[----:B------:R-:W-:Y:S01]  /*2520*/  IMAD.WIDE.U32 R106, R148, R108, R106 ;  /* 0x0000006c946a7225 */ /* 0x000fe200078e006a */
[C---:B------:R-:W-:Y:S02]  /*2530*/  SHF.L.U64.HI R38, R108.reuse, 0x7, R109 ;  /* 0x000000076c267819 */ /* 0x040fe4000001026d */
[----:B------:R-:W-:Y:S01]  /*2540*/  SHF.L.U32 R36, R108, 0x6, RZ ;  /* 0x000000066c247819 */ /* 0x000fe200000006ff */
[----:B------:R-:W-:Y:S01]  /*2550*/  IMAD R135, R115, 0xb0, RZ ;  /* 0x000000b073877824 */ /* 0x000fe200078e02ff */
[C-C-:B------:R-:W-:Y:S01]  /*2560*/  SHF.L.U64.HI R34, R114.reuse, 0x5, R115.reuse ;  /* 0x0000000572227819 */ /* 0x140fe20000010273 */
[C---:B------:R-:W-:Y:S01]  /*2570*/  IMAD.SHL.U32 R31, R114.reuse, 0x20, RZ ;  /* 0x00000020721f7824 */ /* 0x040fe200078e00ff */
[C-C-:B------:R-:W-:Y:S01]  /*2580*/  SHF.L.U64.HI R33, R114.reuse, 0x6, R115.reuse ;  /* 0x0000000672217819 */ /* 0x140fe20000010273 */
[C---:B------:R-:W-:Y:S01]  /*2590*/  IMAD.SHL.U32 R30, R114.reuse, 0x40, RZ ;  /* 0x00000040721e7824 */ /* 0x040fe200078e00ff */
[C---:B------:R-:W-:Y:S01]  /*25a0*/  SHF.L.U64.HI R32, R114.reuse, 0x7, R115 ;  /* 0x0000000772207819 */ /* 0x040fe20000010273 */
[----:B------:R-:W-:-:S02]  /*25b0*/  IMAD.SHL.U32 R29, R114, 0x80, RZ ;  /* 0x00000080721d7824 */ /* 0x000fc400078e00ff */
[----:B------:R-:W-:-:S04]  /*25c0*/  IMAD.WIDE.U32 R110, R148, R114, R110 ;  /* 0x00000072946e7225 */ /* 0x000fc800078e006e */
[----:B------:R-:W-:-:S04]  /*25d0*/  IMAD.WIDE.U32 R112, R148, R114, R112 ;  /* 0x0000007294707225 */ /* 0x000fc800078e0070 */
[----:B------:R-:W-:-:S04]  /*25e0*/  IMAD.WIDE.U32 R156, R42, 0xb0, RZ ;  /* 0x000000b02a9c7825 */ /* 0x000fc800078e00ff */
[----:B------:R-:W-:Y:S01]  /*25f0*/  VIADD R162, R21, 0x8 ;  /* 0x0000000815a27836 */ /* 0x000fe20000000000 */
[----:B------:R-:W-:Y:S01]  /*2600*/  IADD3 R41, R157, R41, RZ ;  /* 0x000000299d297210 */ /* 0x000fe20007ffe0ff */
[----:B--2---:R-:W-:Y:S02]  /*2610*/  IMAD R146, R3, 0x2c00, R27 ;  /* 0x00002c0003927824 */ /* 0x004fe400078e021b */
[----:B------:R-:W-:-:S04]  /*2620*/  VIADD R27, R22, 0x60 ;  /* 0x00000060161b7836 */ /* 0x000fc80000000000 */
[----:B------:R-:W-:-:S05]  /*2630*/  IMAD.SHL.U32 R27, R27, 0x40, RZ ;  /* 0x000000401b1b7824 */ /* 0x000fca00078e00ff */
[----:B------:R-:W-:-:S04]  /*2640*/  LOP3.LUT R27, R27, 0x1c0, RZ, 0xc0, !PT ;  /* 0x000001c01b1b7812 */ /* 0x000fc800078ec0ff */
[----:B------:R-:W-:Y:S01]  /*2650*/  LOP3.LUT R4, R27, 0x38, R10, 0xf8, !PT ;  /* 0x000000381b047812 */ /* 0x000fe200078ef80a */
[----:B---3--:R-:W-:Y:S02]  /*2660*/  IMAD R143, R3, 0x2c00, R8 ;  /* 0x00002c00038f7824 */ /* 0x008fe400078e0208 */
[C---:B------:R-:W-:Y:S02]  /*2670*/  IMAD.SHL.U32 R8, R22.reuse, 0x40, RZ ;  /* 0x0000004016087824 */ /* 0x040fe400078e00ff */
[----:B------:R-:W-:-:S03]  /*2680*/  VIADD R27, R22, 0x60 ;  /* 0x00000060161b7836 */ /* 0x000fc60000000000 */
[----:B------:R-:W-:Y:S01]  /*2690*/  LOP3.LUT R8, R8, 0x1c0, RZ, 0xc0, !PT ;  /* 0x000001c008087812 */ /* 0x000fe200078ec0ff */
[----:B------:R-:W-:-:S03]  /*26a0*/  IMAD.SHL.U32 R27, R27, 0x40, RZ ;  /* 0x000000401b1b7824 */ /* 0x000fc600078e00ff */
[----:B------:R-:W-:Y:S02]  /*26b0*/  SHF.R.U32.HI R8, RZ, 0x3, R8 ;  /* 0x00000003ff087819 */ /* 0x000fe40000011608 */
[----:B------:R-:W-:Y:S02]  /*26c0*/  LOP3.LUT R27, R27, 0x1c0, RZ, 0xc0, !PT ;  /* 0x000001c01b1b7812 */ /* 0x000fe400078ec0ff */
[----:B------:R-:W-:Y:S02]  /*26d0*/  LOP3.LUT R0, R0, R8, RZ, 0x3c, !PT ;  /* 0x0000000800007212 */ /* 0x000fe400078e3cff */
[----:B------:R-:W-:-:S03]  /*26e0*/  SHF.R.U32.HI R27, RZ, 0x3, R27 ;  /* 0x00000003ff1b7819 */ /* 0x000fc6000001161b */
[----:B------:R-:W-:Y:S02]  /*26f0*/  IMAD.IADD R147, R147, 0x1, R0 ;  /* 0x0000000193937824 */ /* 0x000fe400078e0200 */
[----:B------:R-:W-:Y:S01]  /*2700*/  IMAD R0, R9, R108, RZ ;  /* 0x0000006c09007224 */ /* 0x000fe200078e02ff */
[----:B------:R-:W-:Y:S01]  /*2710*/  IADD3 R146, R146, R5, RZ ;  /* 0x0000000592927210 */ /* 0x000fe20007ffe0ff */
[----:B----4-:R-:W-:Y:S01]  /*2720*/  IMAD R142, R3, 0x2c00, R12 ;  /* 0x00002c00038e7824 */ /* 0x010fe200078e020c */
[----:B------:R-:W-:Y:S01]  /*2730*/  LOP3.LUT R5, R4, R27, RZ, 0x3c, !PT ;  /* 0x0000001b04057212 */ /* 0x000fe200078e3cff */
[----:B------:R-:W-:Y:S02]  /*2740*/  VIADD R3, R22, 0xa0 ;  /* 0x000000a016037836 */ /* 0x000fe40000000000 */
[----:B------:R-:W-:Y:S02]  /*2750*/  IMAD R27, R148, R109, R0 ;  /* 0x0000006d941b7224 */ /* 0x000fe400078e0200 */
[----:B------:R-:W-:Y:S01]  /*2760*/  IMAD R0, R20, R42, RZ ;  /* 0x0000002a14007224 */ /* 0x000fe200078e02ff */
[----:B------:R-:W-:-:S03]  /*2770*/  SHF.R.S32.HI R149, RZ, 0x1f, R3 ;  /* 0x0000001fff957819 */ /* 0x000fc60000011403 */
[----:B------:R-:W-:-:S04]  /*2780*/  IMAD R3, R22, R43, R0 ;  /* 0x0000002b16037224 */ /* 0x000fc800078e0200 */
[----:B------:R-:W-:-:S04]  /*2790*/  IMAD.IADD R123, R3, 0x1, R159 ;  /* 0x00000001037b7824 */ /* 0x000fc800078e029f */
[----:B------:R-:W-:-:S05]  /*27a0*/  IMAD.X R124, R123, 0x1, R117, P1 ;  /* 0x000000017b7c7824 */ /* 0x000fca00008e0675 */
[-C--:B------:R-:W-:Y:S02]  /*27b0*/  IADD3.X R127, R124, R117.reuse, RZ, P0, !PT ;  /* 0x000000757c7f7210 */ /* 0x080fe400007fe4ff */
[----:B------:R-:W-:Y:S01]  /*27c0*/  IADD3 R130, P0, R128, R116, RZ ;  /* 0x0000007480827210 */ /* 0x000fe20007f1e0ff */
[C---:B------:R-:W-:Y:S01]  /*27d0*/  VIADD R12, R22.reuse, 0x40 ;  /* 0x00000040160c7836 */ /* 0x040fe20000000000 */
[----:B------:R-:W-:Y:S02]  /*27e0*/  IADD3 R4, R22, 0x20, RZ ;  /* 0x0000002016047810 */ /* 0x000fe40007ffe0ff */
[----:B------:R-:W-:Y:S01]  /*27f0*/  IADD3.X R129, R127, R117, RZ, P0, !PT ;  /* 0x000000757f817210 */ /* 0x000fe200007fe4ff */
[----:B------:R-:W-:Y:S01]  /*2800*/  IMAD R9, R9, R114, RZ ;  /* 0x0000007209097224 */ /* 0x000fe200078e02ff */
[----:B------:R-:W-:Y:S01]  /*2810*/  IADD3 R15, P0, R100, R120, RZ ;  /* 0x00000078640f7210 */ /* 0x000fe20007f1e0ff */
[----:B------:R-:W-:Y:S01]  /*2820*/  IMAD.IADD R122, R121, 0x1, R3 ;  /* 0x00000001797a7824 */ /* 0x000fe200078e0203 */
[----:B------:R-:W-:Y:S01]  /*2830*/  IADD3 R144, R144, R5, RZ ;  /* 0x0000000590907210 */ /* 0x000fe20007ffe0ff */
[----:B------:R-:W-:Y:S01]  /*2840*/  VIADD R8, R22, 0x60 ;  /* 0x0000006016087836 */ /* 0x000fe20000000000 */
[----:B------:R-:W-:Y:S01]  /*2850*/  SHF.R.S32.HI R155, RZ, 0x1f, R4 ;  /* 0x0000001fff9b7819 */ /* 0x000fe20000011404 */
[----:B------:R-:W-:Y:S01]  /*2860*/  IMAD.SHL.U32 R43, R13, 0x2, RZ ;  /* 0x000000020d2b7824 */ /* 0x000fe200078e00ff */
[----:B------:R-:W-:Y:S01]  /*2870*/  SHF.R.S32.HI R154, RZ, 0x1f, R12 ;  /* 0x0000001fff9a7819 */ /* 0x000fe2000001140c */
[----:B------:R-:W-:Y:S01]  /*2880*/  IMAD R5, R109, 0xb0, RZ ;  /* 0x000000b06d057824 */ /* 0x000fe200078e02ff */
[----:B------:R-:W-:Y:S01]  /*2890*/  IADD3 R134, P2, R130, R116, RZ ;  /* 0x0000007482867210 */ /* 0x000fe20007f5e0ff */
[----:B------:R-:W-:Y:S01]  /*28a0*/  IMAD R9, R148, R115, R9 ;  /* 0x0000007394097224 */ /* 0x000fe200078e0209 */
[----:B------:R-:W-:Y:S01]  /*28b0*/  IADD3 R13, P3, R100, 0x40, RZ ;  /* 0x00000040640d7810 */ /* 0x000fe20007f7e0ff */
[----:B------:R-:W-:Y:S01]  /*28c0*/  VIADD R4, R22, 0x80 ;  /* 0x0000008016047836 */ /* 0x000fe20000000000 */
[----:B------:R-:W-:Y:S01]  /*28d0*/  LOP3.LUT R20, R10, 0xfffffff8, RZ, 0xc0, !PT ;  /* 0xfffffff80a147812 */ /* 0x000fe200078ec0ff */
[----:B------:R-:W-:Y:S01]  /*28e0*/  IMAD.X R11, R122, 0x1, R14, P0 ;  /* 0x000000017a0b7824 */ /* 0x000fe200000e060e */
[----:B------:R-:W-:Y:S01]  /*28f0*/  IADD3 R12, P4, R15, 0x40, RZ ;  /* 0x000000400f0c7810 */ /* 0x000fe20007f9e0ff */
[----:B------:R-:W-:Y:S01]  /*2900*/  IMAD.WIDE.U32 R108, R108, 0xb0, RZ ;  /* 0x000000b06c6c7825 */ /* 0x000fe200078e00ff */
[----:B------:R-:W-:-:S03]  /*2910*/  SHF.R.S32.HI R153, RZ, 0x1f, R8 ;  /* 0x0000001fff997819 */ /* 0x000fc60000011408 */
[----:B------:R-:W-:Y:S01]  /*2920*/  IMAD.WIDE.U32 R114, R114, 0xb0, RZ ;  /* 0x000000b072727825 */ /* 0x000fe200078e00ff */
[----:B------:R-:W-:Y:S02]  /*2930*/  SHF.R.S32.HI R152, RZ, 0x1f, R4 ;  /* 0x0000001fff987819 */ /* 0x000fe40000011404 */
[----:B------:R-:W-:Y:S01]  /*2940*/  ISETP.GE.AND P0, PT, R16, UR4, PT ;  /* 0x0000000410007c0c */ /* 0x000fe2000bf06270 */
[----:B------:R-:W-:Y:S01]  /*2950*/  IMAD.IADD R143, R143, 0x1, R6 ;  /* 0x000000018f8f7824 */ /* 0x000fe200078e0206 */
[----:B------:R-:W-:Y:S01]  /*2960*/  ISETP.GE.AND P1, PT, R221, UR4, PT ;  /* 0x00000004dd007c0c */ /* 0x000fe2000bf26270 */
[----:B------:R-:W-:Y:S01]  /*2970*/  IMAD.IADD R142, R142, 0x1, R7 ;  /* 0x000000018e8e7824 */ /* 0x000fe200078e0207 */
[----:B------:R-:W-:Y:S01]  /*2980*/  SHF.R.S32.HI R10, RZ, 0x3, R10 ;  /* 0x00000003ff0a7819 */ /* 0x000fe2000001140a */
[----:B------:R-:W-:Y:S01]  /*2990*/  IMAD.IADD R28, R105, 0x1, R27 ;  /* 0x00000001691c7824 */ /* 0x000fe200078e021b */
[----:B------:R-:W-:Y:S01]  /*29a0*/  IADD3.X R7, RZ, R11, RZ, P4, !PT ;  /* 0x0000000bff077210 */ /* 0x000fe200027fe4ff */
[----:B------:R-:W-:-:S02]  /*29b0*/  IMAD.IADD R26, R111, 0x1, R9 ;  /* 0x000000016f1a7824 */ /* 0x000fc400078e0209 */
[----:B------:R-:W-:Y:S01]  /*29c0*/  IMAD.IADD R21, R9, 0x1, R113 ;  /* 0x0000000109157824 */ /* 0x000fe200078e0271 */
[----:B------:R-:W-:Y:S01]  /*29d0*/  SHF.R.S32.HI R9, RZ, 0x1f, R20 ;  /* 0x0000001fff097819 */ /* 0x000fe20000011414 */
[----:B------:R-:W-:Y:S02]  /*29e0*/  IMAD.IADD R140, R109, 0x1, R5 ;  /* 0x000000016d8c7824 */ /* 0x000fe400078e0205 */
[----:B------:R-:W-:Y:S02]  /*29f0*/  IMAD.IADD R135, R115, 0x1, R135 ;  /* 0x0000000173877824 */ /* 0x000fe400078e0287 */
[----:B------:R-:W-:Y:S02]  /*2a00*/  IMAD.IADD R27, R27, 0x1, R107 ;  /* 0x000000011b1b7824 */ /* 0x000fe400078e026b */
[----:B------:R-:W-:Y:S02]  /*2a10*/  IMAD.X R133, R129, 0x1, R117, P2 ;  /* 0x0000000181857824 */ /* 0x000fe400010e0675 */
[----:B------:R-:W-:-:S02]  /*2a20*/  IMAD.X R8, RZ, RZ, R14, P3 ;  /* 0x000000ffff087224 */ /* 0x000fc400018e060e */
[----:B------:R-:W-:Y:S01]  /*2a30*/  IMAD.IADD R6, R103, 0x1, R45 ;  /* 0x0000000167067824 */ /* 0x000fe200078e022d */
[----:B------:R-:W-:Y:S06]  /*2a40*/  @!P6 BAR.SYNC.DEFER_BLOCKING 0x9, 0x100 ;  /* 0x024400000000eb1d */ /* 0x000fec0000010000 */
.L_x_735:
[----:B--2---:R-:W2:Y:S01]  /*2a50*/  LDL R0, [R1+0x3c] ;  /* 0x00003c0001007983 */ /* 0x004ea20000100800 */
[----:B0-----:R-:W0:Y:S03]  /*2a60*/  LDC R84, c[0x0][0x3f4] ;  /* 0x0000fd00ff547b82 */ /* 0x001e260000000800 */
[----:B---34-:R-:W3:Y:S01]  /*2a70*/  LDL.LU R51, [R1+0x4] ;  /* 0x0000040001337983 */ /* 0x018ee20000300800 */
[----:B------:R-:W-:Y:S01]  /*2a80*/  VIADD R24, R24, 0xffffffff ;  /* 0xffffffff18187836 */ /* 0x000fe20000000000 */
[----:B------:R-:W-:Y:S05]  /*2a90*/  YIELD ;  /* 0x0000000000007946 */ /* 0x000fea0003800000 */
[----:B------:R-:W-:Y:S01]  /*2aa0*/  ISETP.GT.AND P3, PT, R24, R131, PT ;  /* 0x000000831800720c */ /* 0x000fe20003f64270 */
[----:B------:R-:W-:Y:S01]  /*2ab0*/  BSSY B0, `(.L_x_612) ;  /* 0x00008c0000007945 */ /* 0x000fe20003800000 */
[----:B0-----:R-:W-:Y:S01]  /*2ac0*/  ISETP.GE.AND P2, PT, R84, 0x1, PT ;  /* 0x000000015400780c */ /* 0x001fe20003f46270 */
[----:B--2---:R-:W-:Y:S01]  /*2ad0*/  IMAD R5, R23, 0x5800, R0 ;  /* 0x0000580017057824 */ /* 0x004fe200078e0200 */
[----:B---3--:R-:W-:-:S03]  /*2ae0*/  LOP3.LUT R51, R51, 0xffffffef, RZ, 0xc0, !PT ;  /* 0xffffffef33337812 */ /* 0x008fc600078ec0ff */
[----:B------:R-:W-:-:S06]  /*2af0*/  IMAD R5, R5, 0x2, R2 ;  /* 0x0000000205057824 */ /* 0x000fcc00078e0202 */
[----:B------:R-:W-:-:S05]  /*2b00*/  @P3 LOP3.LUT R51, R51, 0x10, RZ, 0xfc, !PT ;  /* 0x0000001033333812 */ /* 0x000fca00078efcff */
[----:B------:R0:W-:Y:S01]  /*2b10*/  STL [R1+0x4], R51 ;  /* 0x0000043301007387 */ /* 0x0001e20000100800 */
[----:B------:R-:W-:Y:S05]  /*2b20*/  @!P2 BRA `(.L_x_613) ;  /* 0x000000800088a947 */ /* 0x000fea0003800000 */
[----:B------:R-:W-:Y:S01]  /*2b30*/  ULDC.U8 UR4, c[0x0][0x410] ;  /* 0x0001040000047ab9 */ /* 0x000fe20000000000 */
[----:B------:R-:W-:Y:S01]  /*2b40*/  SHF.R.S32.HI R3, RZ, 0x1f, R24 ;  /* 0x0000001fff037819 */ /* 0x000fe20000011418 */
[-C--:B------:R-:W-:Y:S01]  /*2b50*/  IMAD R4, R140, R24.reuse, RZ ;  /* 0x000000188c047224 */ /* 0x080fe200078e02ff */
[----:B------:R-:W-:Y:S01]  /*2b60*/  ISETP.NE.AND P2, PT, RZ, UR4, PT ;  /* 0x00000004ff007c0c */ /* 0x000fe2000bf45270 */
[-C--:B------:R-:W-:Y:S02]  /*2b70*/  IMAD R0, R41, R24.reuse, RZ ;  /* 0x0000001829007224 */ /* 0x080fe400078e02ff */
[----:B------:R-:W-:Y:S02]  /*2b80*/  IMAD R44, R135, R24, RZ ;  /* 0x00000018872c7224 */ /* 0x000fe400078e02ff */
[----:B------:R-:W-:Y:S02]  /*2b90*/  IMAD R47, R3, R108, R4 ;  /* 0x0000006c032f7224 */ /* 0x000fe400078e0204 */
[----:B------:R-:W-:-:S02]  /*2ba0*/  IMAD R4, R24, -0xb0, R25 ;  /* 0xffffff5018047824 */ /* 0x000fc400078e0219 */
[----:B------:R-:W-:-:S03]  /*2bb0*/  IMAD.WIDE.U32 R96, R108, R24, RZ ;  /* 0x000000186c607225 */ /* 0x000fc600078e00ff */
[----:B------:R-:W-:Y:S01]  /*2bc0*/  VIMNMX R4, R4, 0xb0, PT ;  /* 0x000000b004047848 */ /* 0x000fe20003fe0100 */
[C---:B------:R-:W-:Y:S02]  /*2bd0*/  IMAD R45, R3.reuse, R156, R0 ;  /* 0x0000009c032d7224 */ /* 0x040fe400078e0200 */
[----:B------:R-:W-:Y:S01]  /*2be0*/  IMAD R49, R3, R114, R44 ;  /* 0x0000007203317224 */ /* 0x000fe200078e022c */
[----:B------:R-:W-:Y:S01]  /*2bf0*/  IADD3 R3, R97, R47, RZ ;  /* 0x0000002f61037210 */ /* 0x000fe20007ffe0ff */
[----:B------:R-:W-:-:S04]  /*2c00*/  IMAD.WIDE.U32 R136, R156, R24, RZ ;  /* 0x000000189c887225 */ /* 0x000fc800078e00ff */
[----:B------:R-:W-:-:S04]  /*2c10*/  IMAD.WIDE.U32 R94, R114, R24, RZ ;  /* 0x00000018725e7225 */ /* 0x000fc800078e00ff */
[----:B------:R-:W-:Y:S02]  /*2c20*/  IMAD.IADD R92, R137, 0x1, R45 ;  /* 0x00000001895c7824 */ /* 0x000fe400078e022d */
[----:B------:R-:W-:Y:S01]  /*2c30*/  IMAD.IADD R0, R95, 0x1, R49 ;  /* 0x000000015f007824 */ /* 0x000fe200078e0231 */
[----:B------:R-:W-:Y:S06]  /*2c40*/  @!P2 BRA `(.L_x_614) ;  /* 0x0000003c0090a947 */ /* 0x000fec0003800000 */
[----:B------:R-:W-:Y:S01]  /*2c50*/  ISETP.GE.AND P3, PT, R22, R4, PT ;  /* 0x000000041600720c */ /* 0x000fe20003f66270 */
[----:B------:R-:W-:Y:S01]  /*2c60*/  BSSY B1, `(.L_x_615) ;  /* 0x000001c000017945 */ /* 0x000fe20003800000 */
[----:B------:R-:W-:Y:S02]  /*2c70*/  CS2R R80, SRZ ;  /* 0x0000000000507805 */ /* 0x000fe4000001ff00 */
[----:B------:R-:W-:Y:S02]  /*2c80*/  CS2R R90, SRZ ;  /* 0x00000000005a7805 */ /* 0x000fe4000001ff00 */
[----:B------:R-:W-:Y:S02]  /*2c90*/  CS2R R138, SRZ ;  /* 0x00000000008a7805 */ /* 0x000fe4000001ff00 */
[----:B------:R-:W-:Y:S02]  /*2ca0*/  CS2R R98, SRZ ;  /* 0x0000000000627805 */ /* 0x000fe4000001ff00 */
[----:B------:R-:W-:-:S03]  /*2cb0*/  CS2R R150, SRZ ;  /* 0x0000000000967805 */ /* 0x000fc6000001ff00 */
[----:B------:R-:W-:Y:S05]  /*2cc0*/  @P3 BRA `(.L_x_616) ;  /* 0x0000000000543947 */ /* 0x000fea0003800000 */
[----:B------:R-:W-:Y:S01]  /*2cd0*/  IADD3 R45, P2, R104, R96, RZ ;  /* 0x00000060682d7210 */ /* 0x000fe20007f5e0ff */
[----:B------:R-:W-:Y:S01]  /*2ce0*/  ULDC.64 UR4, c[0x0][0x3e8] ;  /* 0x0000fa0000047ab9 */ /* 0x000fe20000000a00 */
[----:B------:R-:W-:Y:S02]  /*2cf0*/  CS2R R138, SRZ ;  /* 0x00000000008a7805 */ /* 0x000fe4000001ff00 */
[----:B------:R-:W-:Y:S01]  /*2d00*/  CS2R R150, SRZ ;  /* 0x0000000000967805 */ /* 0x000fe2000001ff00 */
[----:B------:R-:W-:Y:S01]  /*2d10*/  ULDC.64 UR6, c[0x0][0x208] ;  /* 0x0000820000067ab9 */ /* 0x000fe20000000a00 */
[----:B------:R-:W-:Y:S01]  /*2d20*/  IMAD.X R46, R3, 0x1, R28, P2 ;  /* 0x00000001032e7824 */ /* 0x000fe200010e061c */
[----:B------:R-:W-:-:S04]  /*2d30*/  LEA R44, P2, R45, UR4, 0x1 ;  /* 0x000000042d2c7c11 */ /* 0x000fc8000f8408ff */
[----:B------:R-:W-:Y:S01]  /*2d40*/  LEA.HI.X R45, R45, UR5, R46, 0x1, P2 ;  /* 0x000000052d2d7c11 */ /* 0x000fe200090f0c2e */
[----:B------:R-:W-:Y:S01]  /*2d50*/  ULDC.64 UR4, c[0x0][0x400] ;  /* 0x0001000000047ab9 */ /* 0x000fe20000000a00 */
[----:B------:R-:W-:-:S05]  /*2d60*/  IADD3 R47, P2, R110, R94, RZ ;  /* 0x0000005e6e2f7210 */ /* 0x000fca0007f5e0ff */
[----:B------:R-:W-:Y:S01]  /*2d70*/  IMAD.X R48, R0, 0x1, R26, P2 ;  /* 0x0000000100307824 */ /* 0x000fe200010e061a */
[----:B------:R-:W-:-:S04]  /*2d80*/  LEA R46, P2, R47, UR4, 0x1 ;  /* 0x000000042f2e7c11 */ /* 0x000fc8000f8408ff */
[----:B------:R-:W-:Y:S02]  /*2d90*/  LEA.HI.X R47, R47, UR5, R48, 0x1, P2 ;  /* 0x000000052f2f7c11 */ /* 0x000fe400090f0c30 */
[----:B------:R-:W-:Y:S02]  /*2da0*/  ISETP.GE.AND P2, PT, R18, R84, PT ;  /* 0x000000541200720c */ /* 0x000fe40003f46270 */
[----:B------:R-:W-:Y:S02]  /*2db0*/  CS2R R90, SRZ ;  /* 0x00000000005a7805 */ /* 0x000fe4000001ff00 */
[----:B------:R-:W-:-:S09]  /*2dc0*/  CS2R R98, SRZ ;  /* 0x0000000000627805 */ /* 0x000fd2000001ff00 */
[----:B------:R1:W5:Y:S04]  /*2dd0*/  @!P2 LDG.E.64 R138, desc[UR6][R44.64] ;  /* 0x000000062c8aa981 */ /* 0x000368000c1e1b00 */
[----:B------:R1:W5:Y:S01]  /*2de0*/  @!P2 LDG.E.64 R150, desc[UR6][R46.64] ;  /* 0x000000062e96a981 */ /* 0x000362000c1e1b00 */
[----:B------:R-:W-:-:S13]  /*2df0*/  ISETP.GE.AND P2, PT, R220, R84, PT ;  /* 0x00000054dc00720c */ /* 0x000fda0003f46270 */
[----:B------:R1:W5:Y:S04]  /*2e00*/  @!P2 LDG.E.64 R90, desc[UR6][R44.64+0x40] ;  /* 0x000040062c5aa981 */ /* 0x000368000c1e1b00 */
[----:B------:R1:W5:Y:S02]  /*2e10*/  @!P2 LDG.E.64 R98, desc[UR6][R46.64+0x40] ;  /* 0x000040062e62a981 */ /* 0x000364000c1e1b00 */
.L_x_616:
[----:B------:R-:W-:Y:S05]  /*2e20*/  BSYNC B1 ;  /* 0x0000000000017941 */ /* 0x000fea0003800000 */
.L_x_615:
[----:B-1----:R-:W-:Y:S01]  /*2e30*/  VIADD R47, R22, 0x20 ;  /* 0x00000020162f7836 */ /* 0x002fe20000000000 */
[----:B-----5:R-:W-:Y:S01]  /*2e40*/  MOV R45, R91 ;  /* 0x0000005b002d7202 */ /* 0x020fe20000000f00 */
[----:B------:R-:W-:Y:S01]  /*2e50*/  IMAD.MOV.U32 R44, RZ, RZ, R90 ;  /* 0x000000ffff2c7224 */ /* 0x000fe200078e005a */
[----:B------:R-:W-:Y:S01]  /*2e60*/  BSSY B1, `(.L_x_617) ;  /* 0x0000025000017945 */ /* 0x000fe20003800000 */
[----:B------:R-:W-:Y:S01]  /*2e70*/  IMAD.MOV.U32 R46, RZ, RZ, R138 ;  /* 0x000000ffff2e7224 */ /* 0x000fe200078e008a */
[----:B------:R-:W-:Y:S02]  /*2e80*/  ISETP.GE.AND P4, PT, R47, R4, PT ;  /* 0x000000042f00720c */ /* 0x000fe40003f86270 */
[----:B------:R-:W-:Y:S02]  /*2e90*/  CS2R R86, SRZ ;  /* 0x0000000000567805 */ /* 0x000fe4000001ff00 */
[----:B------:R-:W-:Y:S01]  /*2ea0*/  PRMT R187, R44, 0x5410, R45 ;  /* 0x000054102cbb7816 */ /* 0x000fe2000000002d */
[----:B------:R-:W-:Y:S01]  /*2eb0*/  IMAD.MOV.U32 R44, RZ, RZ, R139 ;  /* 0x000000ffff2c7224 */ /* 0x000fe200078e008b */
[----:B------:R-:W-:Y:S01]  /*2ec0*/  PRMT R179, R46, 0x7610, R179 ;  /* 0x000076102eb37816 */ /* 0x000fe200000000b3 */
[----:B------:R-:W-:Y:S01]  /*2ed0*/  IMAD.MOV.U32 R45, RZ, RZ, R98 ;  /* 0x000000ffff2d7224 */ /* 0x000fe200078e0062 */
[----:B------:R-:W-:-:S02]  /*2ee0*/  MOV R46, R99 ;  /* 0x00000063002e7202 */ /* 0x000fc40000000f00 */
[----:B------:R-:W-:Y:S01]  /*2ef0*/  CS2R R82, SRZ ;  /* 0x0000000000527805 */ /* 0x000fe2000001ff00 */
[----:B------:R-:W-:Y:S01]  /*2f00*/  IMAD.MOV.U32 R49, RZ, RZ, R150 ;  /* 0x000000ffff317224 */ /* 0x000fe200078e0096 */
[----:B------:R-:W-:Y:S02]  /*2f10*/  CS2R R88, SRZ ;  /* 0x0000000000587805 */ /* 0x000fe4000001ff00 */
[----:B------:R-:W-:Y:S01]  /*2f20*/  PRMT R188, R44, 0x5410, R45 ;  /* 0x000054102cbc7816 */ /* 0x000fe2000000002d */
[----:B------:R-:W-:Y:S01]  /*2f30*/  IMAD.MOV.U32 R50, RZ, RZ, R151 ;  /* 0x000000ffff327224 */ /* 0x000fe200078e0097 */
[----:B------:R-:W-:Y:S01]  /*2f40*/  PRMT R189, R46, 0x7610, R189 ;  /* 0x000076102ebd7816 */ /* 0x000fe200000000bd */
[----:B------:R-:W-:Y:S06]  /*2f50*/  @P4 BRA `(.L_x_618) ;  /* 0x0000000000544947 */ /* 0x000fec0003800000 */
[----:B------:R-:W-:Y:S01]  /*2f60*/  IADD3 R45, P2, P5, R104, R96, R37 ;  /* 0x00000060682d7210 */ /* 0x000fe20007d5e025 */
[----:B------:R-:W-:Y:S01]  /*2f70*/  ULDC.64 UR4, c[0x0][0x3e8] ;  /* 0x0000fa0000047ab9 */ /* 0x000fe20000000a00 */
[----:B------:R-:W-:Y:S02]  /*2f80*/  CS2R R86, SRZ ;  /* 0x0000000000567805 */ /* 0x000fe4000001ff00 */
[----:B------:R-:W-:Y:S02]  /*2f90*/  CS2R R88, SRZ ;  /* 0x0000000000587805 */ /* 0x000fe4000001ff00 */
[----:B------:R-:W-:Y:S01]  /*2fa0*/  IADD3.X R46, R28, R3, R40, P2, P5 ;  /* 0x000000031c2e7210 */ /* 0x000fe200017ea428 */
[----:B------:R-:W-:Y:S01]  /*2fb0*/  ULDC.64 UR6, c[0x0][0x208] ;  /* 0x0000820000067ab9 */ /* 0x000fe20000000a00 */
[----:B------:R-:W-:-:S04]  /*2fc0*/  IADD3 R47, P2, P5, R110, R94, R31 ;  /* 0x0000005e6e2f7210 */ /* 0x000fc80007d5e01f */
[----:B------:R-:W-:Y:S02]  /*2fd0*/  IADD3.X R48, R26, R0, R34, P2, P5 ;  /* 0x000000001a307210 */ /* 0x000fe400017ea422 */
[----:B------:R-:W-:-:S04]  /*2fe0*/  LEA R44, P2, R45, UR4, 0x1 ;  /* 0x000000042d2c7c11 */ /* 0x000fc8000f8408ff */
[----:B------:R-:W-:Y:S01]  /*2ff0*/  LEA.HI.X R45, R45, UR5, R46, 0x1, P2 ;  /* 0x000000052d2d7c11 */ /* 0x000fe200090f0c2e */
[----:B------:R-:W-:Y:S02]  /*3000*/  ULDC.64 UR4, c[0x0][0x400] ;  /* 0x0001000000047ab9 */ /* 0x000fe40000000a00 */
        /* <DEDUP_REMOVED lines=10> */
.L_x_618:
[----:B------:R-:W-:Y:S05]  /*30b0*/  BSYNC B1 ;  /* 0x0000000000017941 */ /* 0x000fea0003800000 */
.L_x_617:
[----:B------:R-:W-:Y:S01]  /*30c0*/  VIADD R48, R22, 0x40 ;  /* 0x0000004016307836 */ /* 0x000fe20000000000 */
[----:B0-----:R-:W-:Y:S01]  /*30d0*/  LOP3.LUT R51, R51, 0xfffffffb, RZ, 0xc0, !PT ;  /* 0xfffffffb33337812 */ /* 0x001fe200078ec0ff */
[----:B-1---5:R-:W-:Y:S01]  /*30e0*/  IMAD.MOV.U32 R44, RZ, RZ, R80 ;  /* 0x000000ffff2c7224 */ /* 0x022fe200078e0050 */
[----:B------:R-:W-:Y:S01]  /*30f0*/  BSSY B1, `(.L_x_619) ;  /* 0x000002b000017945 */ /* 0x000fe20003800000 */
[----:B------:R-:W-:Y:S01]  /*3100*/  IMAD.MOV.U32 R45, RZ, RZ, R81 ;  /* 0x000000ffff2d7224 */ /* 0x000fe200078e0051 */
[----:B------:R-:W-:Y:S01]  /*3110*/  ISETP.GE.AND P2, PT, R48, R4, PT ;  /* 0x000000043000720c */ /* 0x000fe20003f46270 */
[----:B------:R-:W-:Y:S01]  /*3120*/  IMAD.MOV.U32 R46, RZ, RZ, R82 ;  /* 0x000000ffff2e7224 */ /* 0x000fe200078e0052 */
[----:B------:R-:W-:Y:S01]  /*3130*/  PRMT R179, R179, 0x5410, R49 ;  /* 0x00005410b3b37816 */ /* 0x000fe20000000031 */
[----:B------:R-:W-:Y:S01]  /*3140*/  IMAD.MOV.U32 R47, RZ, RZ, R83 ;  /* 0x000000ffff2f7224 */ /* 0x000fe200078e0053 */
[----:B------:R-:W-:Y:S01]  /*3150*/  PRMT R169, R45, 0x5410, R44 ;  /* 0x000054102da97816 */ /* 0x000fe2000000002c */
[----:B------:R-:W-:Y:S01]  /*3160*/  IMAD.MOV.U32 R45, RZ, RZ, R87 ;  /* 0x000000ffff2d7224 */ /* 0x000fe200078e0057 */
[----:B------:R-:W-:-:S02]  /*3170*/  MOV R44, R86 ;  /* 0x00000056002c7202 */ /* 0x000fc40000000f00 */
[----:B------:R-:W-:Y:S02]  /*3180*/  CS2R R64, SRZ ;  /* 0x0000000000407805 */ /* 0x000fe4000001ff00 */
[----:B------:R-:W-:Y:S02]  /*3190*/  PRMT R189, R189, 0x5410, R50 ;  /* 0x00005410bdbd7816 */ /* 0x000fe40000000032 */
[----:B------:R-:W-:Y:S02]  /*31a0*/  CS2R R72, SRZ ;  /* 0x0000000000487805 */ /* 0x000fe4000001ff00 */
[----:B------:R-:W-:Y:S02]  /*31b0*/  PRMT R185, R45, 0x5410, R44 ;  /* 0x000054102db97816 */ /* 0x000fe4000000002c */
[----:B------:R-:W-:Y:S02]  /*31c0*/  CS2R R76, SRZ ;  /* 0x00000000004c7805 */ /* 0x000fe4000001ff00 */
[----:B------:R-:W-:-:S02]  /*31d0*/  PRMT R168, R47, 0x5410, R46 ;  /* 0x000054102fa87816 */ /* 0x000fc4000000002e */
[----:B------:R-:W-:Y:S02]  /*31e0*/  CS2R R74, SRZ ;  /* 0x00000000004a7805 */ /* 0x000fe4000001ff00 */
[----:B------:R-:W-:Y:S02]  /*31f0*/  @P2 LOP3.LUT R51, R51, 0x4, RZ, 0xfc, !PT ;  /* 0x0000000433332812 */ /* 0x000fe400078efcff */
[----:B------:R-:W-:Y:S02]  /*3200*/  CS2R R78, SRZ ;  /* 0x00000000004e7805 */ /* 0x000fe4000001ff00 */
[----:B------:R-:W-:Y:S01]  /*3210*/  MOV R49, R88 ;  /* 0x0000005800317202 */ /* 0x000fe20000000f00 */
[----:B------:R-:W-:Y:S01]  /*3220*/  IMAD.MOV.U32 R50, RZ, RZ, R89 ;  /* 0x000000ffff327224 */ /* 0x000fe200078e0059 */
[----:B------:R0:W-:Y:S01]  /*3230*/  STL [R1+0x4], R51 ;  /* 0x0000043301007387 */ /* 0x0001e20000100800 */
[----:B------:R-:W-:Y:S05]  /*3240*/  @P2 BRA `(.L_x_620) ;  /* 0x0000000000542947 */ /* 0x000fea0003800000 */
        /* <DEDUP_REMOVED lines=21> */
.L_x_620:
[----:B------:R-:W-:Y:S05]  /*33a0*/  BSYNC B1 ;  /* 0x0000000000017941 */ /* 0x000fea0003800000 */
.L_x_619:
[----:B------:R-:W-:Y:S01]  /*33b0*/  IMAD.MOV.U32 R53, RZ, RZ, R51 ;  /* 0x000000ffff357224 */ /* 0x000fe200078e0033 */
[----:B------:R-:W-:Y:S01]  /*33c0*/  BSSY B1, `(.L_x_621) ;  /* 0x0000035000017945 */ /* 0x000fe20003800000 */
[----:B0-----:R-:W-:Y:S01]  /*33d0*/  VIADD R51, R22, 0x60 ;  /* 0x0000006016337836 */ /* 0x001fe20000000000 */
[----:B------:R-:W-:Y:S01]  /*33e0*/  PRMT R186, R50, 0x5410, R49 ;  /* 0x0000541032ba7816 */ /* 0x000fe20000000031 */
[----:B-1---5:R-:W-:Y:S01]  /*33f0*/  IMAD.MOV.U32 R44, RZ, RZ, R72 ;  /* 0x000000ffff2c7224 */ /* 0x022fe200078e0048 */
[----:B------:R-:W-:Y:S01]  /*3400*/  LOP3.LUT R53, R53, 0xfffffff7, RZ, 0xc0, !PT ;  /* 0xfffffff735357812 */ /* 0x000fe200078ec0ff */
[----:B------:R-:W-:Y:S01]  /*3410*/  IMAD.MOV.U32 R45, RZ, RZ, R73 ;  /* 0x000000ffff2d7224 */ /* 0x000fe200078e0049 */
[----:B------:R-:W-:Y:S01]  /*3420*/  ISETP.GE.AND P2, PT, R51, R4, PT ;  /* 0x000000043300720c */ /* 0x000fe20003f46270 */
[----:B------:R-:W-:Y:S01]  /*3430*/  IMAD.MOV.U32 R46, RZ, RZ, R74 ;  /* 0x000000ffff2e7224 */ /* 0x000fe200078e004a */
[----:B------:R-:W-:Y:S01]  /*3440*/  CS2R R68, SRZ ;  /* 0x0000000000447805 */ /* 0x000fe2000001ff00 */
[----:B------:R-:W-:Y:S01]  /*3450*/  IMAD.MOV.U32 R47, RZ, RZ, R75 ;  /* 0x000000ffff2f7224 */ /* 0x000fe200078e004b */
[----:B------:R-:W-:Y:S01]  /*3460*/  PRMT R93, R45, 0x5410, R44 ;  /* 0x000054102d5d7816 */ /* 0x000fe2000000002c */
[----:B------:R-:W-:Y:S01]  /*3470*/  IMAD.MOV.U32 R45, RZ, RZ, R77 ;  /* 0x000000ffff2d7224 */ /* 0x000fe200078e004d */
[----:B------:R-:W-:-:S02]  /*3480*/  MOV R44, R76 ;  /* 0x0000004c002c7202 */ /* 0x000fc40000000f00 */
[----:B------:R-:W-:Y:S02]  /*3490*/  CS2R R66, SRZ ;  /* 0x0000000000427805 */ /* 0x000fe4000001ff00 */
[----:B------:R-:W-:Y:S02]  /*34a0*/  PRMT R85, R47, 0x5410, R46 ;  /* 0x000054102f557816 */ /* 0x000fe4000000002e */
[----:B------:R-:W-:Y:S02]  /*34b0*/  CS2R R70, SRZ ;  /* 0x0000000000467805 */ /* 0x000fe4000001ff00 */
[----:B------:R-:W-:Y:S01]  /*34c0*/  PRMT R167, R45, 0x5410, R44 ;  /* 0x000054102da77816 */ /* 0x000fe2000000002c */
[----:B------:R-:W-:Y:S01]  /*34d0*/  IMAD.MOV.U32 R48, RZ, RZ, R79 ;  /* 0x000000ffff307224 */ /* 0x000fe200078e004f */
[----:B------:R-:W-:Y:S02]  /*34e0*/  MOV R49, R78 ;  /* 0x0000004e00317202 */ /* 0x000fe40000000f00 */
[----:B------:R-:W-:-:S05]  /*34f0*/  @P2 LOP3.LUT R53, R53, 0x8, RZ, 0xfc, !PT ;  /* 0x0000000835352812 */ /* 0x000fca00078efcff */
[----:B------:R0:W-:Y:S01]  /*3500*/  STL [R1+0x4], R53 ;  /* 0x0000043501007387 */ /* 0x0001e20000100800 */
[----:B------:R-:W-:Y:S05]  /*3510*/  @P2 BRA `(.L_x_622) ;  /* 0x00000000007c2947 */ /* 0x000fea0003800000 */
[----:B------:R-:W1:Y:S01]  /*3520*/  LDC.64 R44, c[0x0][0x3f8] ;  /* 0x0000fe00ff2c7b82 */ /* 0x000e620000000a00 */
[----:B------:R-:W-:Y:S01]  /*3530*/  IMAD.MOV.U32 R46, RZ, RZ, R96 ;  /* 0x000000ffff2e7224 */ /* 0x000fe200078e0060 */
[----:B------:R-:W-:Y:S01]  /*3540*/  ULDC.64 UR4, c[0x0][0x3e8] ;  /* 0x0000fa0000047ab9 */ /* 0x000fe20000000a00 */
[----:B------:R-:W-:Y:S01]  /*3550*/  IMAD.MOV.U32 R47, RZ, RZ, R3 ;  /* 0x000000ffff2f7224 */ /* 0x000fe200078e0003 */
[----:B------:R-:W-:Y:S02]  /*3560*/  CS2R R68, SRZ ;  /* 0x0000000000447805 */ /* 0x000fe4000001ff00 */
[----:B------:R-:W-:Y:S01]  /*3570*/  CS2R R70, SRZ ;  /* 0x0000000000467805 */ /* 0x000fe2000001ff00 */
[----:B------:R-:W-:Y:S01]  /*3580*/  ULDC.64 UR6, c[0x0][0x208] ;  /* 0x0000820000067ab9 */ /* 0x000fe20000000a00 */
[----:B-1----:R-:W-:-:S04]  /*3590*/  IMAD.WIDE.U32 R46, R44, 0x60, R46 ;  /* 0x000000602c2e7825 */ /* 0x002fc800078e002e */
[----:B------:R-:W-:Y:S01]  /*35a0*/  IMAD R45, R45, 0x60, RZ ;  /* 0x000000602d2d7824 */ /* 0x000fe200078e02ff */
[----:B------:R-:W-:Y:S01]  /*35b0*/  IADD3 R51, P2, R104, R46, RZ ;  /* 0x0000002e68337210 */ /* 0x000fe20007f5e0ff */
[----:B------:R-:W-:-:S03]  /*35c0*/  IMAD.MOV.U32 R46, RZ, RZ, R94 ;  /* 0x000000ffff2e7224 */ /* 0x000fc600078e005e */
[----:B------:R-:W-:Y:S02]  /*35d0*/  IADD3.X R52, R28, R47, R45, P2, !PT ;  /* 0x0000002f1c347210 */ /* 0x000fe400017fe42d */
[----:B------:R-:W1:Y:S01]  /*35e0*/  LDC.64 R44, c[0x0][0x408] ;  /* 0x00010200ff2c7b82 */ /* 0x000e620000000a00 */
[----:B------:R-:W-:-:S03]  /*35f0*/  MOV R47, R0 ;  /* 0x00000000002f7202 */ /* 0x000fc60000000f00 */
[----:B-1----:R-:W-:-:S04]  /*3600*/  IMAD.WIDE.U32 R46, R44, 0x60, R46 ;  /* 0x000000602c2e7825 */ /* 0x002fc800078e002e */
[----:B------:R-:W-:Y:S01]  /*3610*/  IMAD R45, R45, 0x60, RZ ;  /* 0x000000602d2d7824 */ /* 0x000fe200078e02ff */
[----:B------:R-:W-:-:S04]  /*3620*/  IADD3 R50, P2, R110, R46, RZ ;  /* 0x0000002e6e327210 */ /* 0x000fc80007f5e0ff */
[----:B------:R-:W-:Y:S02]  /*3630*/  IADD3.X R47, R26, R47, R45, P2, !PT ;  /* 0x0000002f1a2f7210 */ /* 0x000fe400017fe42d */
        /* <DEDUP_REMOVED lines=13> */
.L_x_622:
[----:B------:R-:W-:Y:S05]  /*3710*/  BSYNC B1 ;  /* 0x0000000000017941 */ /* 0x000fea0003800000 */
.L_x_621:
[----:B-1----:R-:W-:Y:S01]  /*3720*/  VIADD R47, R22, 0x80 ;  /* 0x00000080162f7836 */ /* 0x002fe20000000000 */
[----:B------:R-:W-:Y:S01]  /*3730*/  BSSY B1, `(.L_x_623) ;  /* 0x0000028000017945 */ /* 0x000fe20003800000 */
[----:B------:R-:W-:Y:S01]  /*3740*/  IMAD.MOV.U32 R46, RZ, RZ, R53 ;  /* 0x000000ffff2e7224 */ /* 0x000fe200078e0035 */
[----:B------:R-:W-:Y:S01]  /*3750*/  PRMT R175, R49, 0x5410, R48 ;  /* 0x0000541031af7816 */ /* 0x000fe20000000030 */
[----:B-----5:R-:W-:Y:S01]  /*3760*/  IMAD.MOV.U32 R44, RZ, RZ, R64 ;  /* 0x000000ffff2c7224 */ /* 0x020fe200078e0040 */
[----:B------:R-:W-:Y:S01]  /*3770*/  ISETP.GE.AND P2, PT, R47, R4, PT ;  /* 0x000000042f00720c */ /* 0x000fe20003f46270 */
[----:B------:R-:W-:Y:S01]  /*3780*/  IMAD.MOV.U32 R45, RZ, RZ, R65 ;  /* 0x000000ffff2d7224 */ /* 0x000fe200078e0041 */
[----:B------:R-:W-:Y:S02]  /*3790*/  LOP3.LUT R46, R46, 0xfffffffd, RZ, 0xc0, !PT ;  /* 0xfffffffd2e2e7812 */ /* 0x000fe400078ec0ff */
[----:B------:R-:W-:Y:S02]  /*37a0*/  CS2R R48, SRZ ;  /* 0x0000000000307805 */ /* 0x000fe4000001ff00 */
[----:B------:R-:W-:-:S02]  /*37b0*/  CS2R R56, SRZ ;  /* 0x0000000000387805 */ /* 0x000fc4000001ff00 */
[----:B------:R-:W-:Y:S02]  /*37c0*/  CS2R R60, SRZ ;  /* 0x00000000003c7805 */ /* 0x000fe4000001ff00 */
[----:B------:R-:W-:Y:S02]  /*37d0*/  PRMT R166, R44, 0x5410, R45 ;  /* 0x000054102ca67816 */ /* 0x000fe4000000002d */
[----:B------:R-:W-:Y:S02]  /*37e0*/  CS2R R58, SRZ ;  /* 0x00000000003a7805 */ /* 0x000fe4000001ff00 */
[----:B------:R-:W-:Y:S02]  /*37f0*/  CS2R R62, SRZ ;  /* 0x00000000003e7805 */ /* 0x000fe4000001ff00 */
[----:B0-----:R-:W-:Y:S02]  /*3800*/  CS2R R52, SRZ ;  /* 0x0000000000347805 */ /* 0x001fe4000001ff00 */
[----:B------:R-:W-:-:S02]  /*3810*/  CS2R R50, SRZ ;  /* 0x0000000000327805 */ /* 0x000fc4000001ff00 */
[----:B------:R-:W-:Y:S02]  /*3820*/  CS2R R54, SRZ ;  /* 0x0000000000367805 */ /* 0x000fe4000001ff00 */
[----:B------:R-:W-:-:S05]  /*3830*/  @P2 LOP3.LUT R46, R46, 0x2, RZ, 0xfc, !PT ;  /* 0x000000022e2e2812 */ /* 0x000fca00078efcff */
        /* <DEDUP_REMOVED lines=10> */
[----:B0-----:R-:W-:-:S04]  /*38e0*/  LEA R46, P2, R44, UR4, 0x1 ;  /* 0x000000042c2e7c11 */ /* 0x001fc8000f8408ff */
        /* <DEDUP_REMOVED lines=12> */
.L_x_624:
[----:B------:R-:W-:Y:S05]  /*39b0*/  BSYNC B1 ;  /* 0x0000000000017941 */ /* 0x000fea0003800000 */
.L_x_623:
[----:B-1----:R-:W-:Y:S01]  /*39c0*/  IADD3 R44, R22, 0xa0, RZ ;  /* 0x000000a0162c7810 */ /* 0x002fe20007ffe0ff */
[----:B------:R-:W-:Y:S03]  /*39d0*/  BSSY B1, `(.L_x_625) ;  /* 0x0000020000017945 */ /* 0x000fe60003800000 */
[----:B------:R-:W-:-:S13]  /*39e0*/  ISETP.GE.AND P5, PT, R44, R4, PT ;  /* 0x000000042c00720c */ /* 0x000fda0003fa6270 */
        /* <DEDUP_REMOVED lines=10> */
[----:B------:R-:W-:-:S04]  /*3a90*/  IADD3 R3, P2, R104, R96, RZ ;  /* 0x0000006068037210 */ /* 0x000fc80007f5e0ff */
[----:B------:R-:W-:Y:S02]  /*3aa0*/  IADD3.X R96, R28, R97, R45, P2, !PT ;  /* 0x000000611c607210 */ /* 0x000fe400017fe42d */
[----:B------:R-:W1:Y:S02]  /*3ab0*/  LDC.64 R44, c[0x0][0x408] ;  /* 0x00010200ff2c7b82 */ /* 0x000e640000000a00 */
[----:B-1----:R-:W-:-:S04]  /*3ac0*/  IMAD.WIDE.U32 R94, R44, 0xa0, R94 ;  /* 0x000000a02c5e7825 */ /* 0x002fc800078e005e */
[----:B------:R-:W-:Y:S01]  /*3ad0*/  IMAD R45, R45, 0xa0, RZ ;  /* 0x000000a02d2d7824 */ /* 0x000fe200078e02ff */
[----:B------:R-:W-:-:S04]  /*3ae0*/  IADD3 R0, P2, R110, R94, RZ ;  /* 0x0000005e6e007210 */ /* 0x000fc80007f5e0ff */
[----:B------:R-:W-:Y:S02]  /*3af0*/  IADD3.X R95, R26, R95, R45, P2, !PT ;  /* 0x0000005f1a5f7210 */ /* 0x000fe400017fe42d */
[----:B------:R-:W-:-:S04]  /*3b00*/  LEA R44, P2, R3, UR4, 0x1 ;  /* 0x00000004032c7c11 */ /* 0x000fc8000f8408ff */
[----:B------:R-:W-:Y:S01]  /*3b10*/  LEA.HI.X R45, R3, UR5, R96, 0x1, P2 ;  /* 0x00000005032d7c11 */ /* 0x000fe200090f0c60 */
[----:B------:R-:W-:Y:S02]  /*3b20*/  ULDC.64 UR4, c[0x0][0x400] ;  /* 0x0001000000047ab9 */ /* 0x000fe40000000a00 */
[----:B0-----:R-:W-:-:S04]  /*3b30*/  LEA R46, P2, R0, UR4, 0x1 ;  /* 0x00000004002e7c11 */ /* 0x001fc8000f8408ff */
        /* <DEDUP_REMOVED lines=9> */
.L_x_626:
[----:B------:R-:W-:Y:S05]  /*3bd0*/  BSYNC B1 ;  /* 0x0000000000017941 */ /* 0x000fea0003800000 */
.L_x_625:
[----:B------:R-:W-:Y:S01]  /*3be0*/  IMAD.MOV.U32 R0, RZ, RZ, R68 ;  /* 0x000000ffff007224 */ /* 0x000fe200078e0044 */
[----:B-1----:R-:W-:Y:S01]  /*3bf0*/  MOV R44, R66 ;  /* 0x00000042002c7202 */ /* 0x002fe20000000f00 */
[----:B------:R-:W-:Y:S01]  /*3c00*/  IMAD.MOV.U32 R3, RZ, RZ, R69 ;  /* 0x000000ffff037224 */ /* 0x000fe200078e0045 */
[----:B------:R-:W-:Y:S01]  /*3c10*/  ISETP.NE.AND P2, PT, R224, 0x3, PT ;  /* 0x00000003e000780c */ /* 0x000fe20003f45270 */
[----:B------:R-:W-:Y:S01]  /*3c20*/  IMAD.MOV.U32 R45, RZ, RZ, R67 ;  /* 0x000000ffff2d7224 */ /* 0x000fe200078e0043 */
[----:B------:R-:W-:Y:S01]  /*3c30*/  PRMT R181, R181, 0x5410, R44 ;  /* 0x00005410b5b57816 */ /* 0x000fe2000000002c */
[----:B------:R-:W-:Y:S01]  /*3c40*/  IMAD.MOV.U32 R44, RZ, RZ, R71 ;  /* 0x000000ffff2c7224 */ /* 0x000fe200078e0047 */
[----:B------:R-:W-:Y:S01]  /*3c50*/  PRMT R184, R3, 0x5410, R0 ;  /* 0x0000541003b87816 */ /* 0x000fe20000000000 */
[----:B------:R-:W-:Y:S01]  /*3c60*/  IMAD.MOV.U32 R3, RZ, RZ, R70 ;  /* 0x000000ffff037224 */ /* 0x000fe200078e0046 */
[----:B------:R-:W-:Y:S01]  /*3c70*/  PRMT R182, R45, 0x7610, R182 ;  /* 0x000076102db67816 */ /* 0x000fe200000000b6 */
[----:B-----5:R-:W-:Y:S01]  /*3c80*/  IMAD.MOV.U32 R45, RZ, RZ, R56 ;  /* 0x000000ffff2d7224 */ /* 0x020fe200078e0038 */
[----:B------:R-:W-:-:S02]  /*3c90*/  MOV R0, R57 ;  /* 0x0000003900007202 */ /* 0x000fc40000000f00 */
[----:B------:R-:W-:Y:S01]  /*3ca0*/  PRMT R183, R44, 0x5410, R3 ;  /* 0x000054102cb77816 */ /* 0x000fe20000000003 */
[----:B------:R-:W-:Y:S01]  /*3cb0*/  IMAD.MOV.U32 R3, RZ, RZ, R58 ;  /* 0x000000ffff037224 */ /* 0x000fe200078e003a */
[----:B------:R-:W-:Y:S01]  /*3cc0*/  PRMT R172, R45, 0x5410, R0 ;  /* 0x000054102dac7816 */ /* 0x000fe20000000000 */
[----:B------:R-:W-:Y:S02]  /*3cd0*/  IMAD.MOV.U32 R0, RZ, RZ, R59 ;  /* 0x000000ffff007224 */ /* 0x000fe400078e003b */
[----:B------:R-:W-:Y:S02]  /*3ce0*/  IMAD.MOV.U32 R45, RZ, RZ, R60 ;  /* 0x000000ffff2d7224 */ /* 0x000fe400078e003c */
[----:B------:R-:W-:Y:S01]  /*3cf0*/  IMAD.MOV.U32 R44, RZ, RZ, R61 ;  /* 0x000000ffff2c7224 */ /* 0x000fe200078e003d */
[----:B------:R-:W-:Y:S01]  /*3d00*/  PRMT R174, R3, 0x5410, R0 ;  /* 0x0000541003ae7816 */ /* 0x000fe20000000000 */
[----:B------:R-:W-:Y:S01]  /*3d10*/  IMAD.MOV.U32 R0, RZ, RZ, R63 ;  /* 0x000000ffff007224 */ /* 0x000fe200078e003f */
[----:B------:R-:W-:-:S02]  /*3d20*/  MOV R3, R62 ;  /* 0x0000003e00037202 */ /* 0x000fc40000000f00 */
[----:B------:R-:W-:Y:S02]  /*3d30*/  PRMT R177, R45, 0x7610, R177 ;  /* 0x000076102db17816 */ /* 0x000fe400000000b1 */
[----:B------:R-:W-:Y:S01]  /*3d40*/  PRMT R181, R3, 0x7610, R181 ;  /* 0x0000761003b57816 */ /* 0x000fe200000000b5 */
[----:B------:R-:W-:Y:S01]  /*3d50*/  IMAD.MOV.U32 R3, RZ, RZ, R48 ;  /* 0x000000ffff037224 */ /* 0x000fe200078e0030 */
[----:B------:R-:W-:Y:S01]  /*3d60*/  PRMT R182, R182, 0x5410, R0 ;  /* 0x00005410b6b67816 */ /* 0x000fe20000000000 */
[----:B------:R-:W-:Y:S01]  /*3d70*/  IMAD.MOV.U32 R0, RZ, RZ, R49 ;  /* 0x000000ffff007224 */ /* 0x000fe200078e0031 */
[----:B------:R-:W-:-:S04]  /*3d80*/  PRMT R180, R44, 0x7610, R180 ;  /* 0x000076102cb47816 */ /* 0x000fc800000000b4 */
[----:B------:R-:W-:Y:S01]  /*3d90*/  PRMT R96, R0, 0x5410, R3 ;  /* 0x0000541000607816 */ /* 0x000fe20000000003 */
[----:B------:R-:W-:Y:S01]  /*3da0*/  IMAD.MOV.U32 R3, RZ, RZ, R52 ;  /* 0x000000ffff037224 */ /* 0x000fe200078e0034 */
[----:B------:R-:W-:-:S04]  /*3db0*/  MOV R0, R53 ;  /* 0x0000003500007202 */ /* 0x000fc80000000f00 */
[----:B------:R-:W-:Y:S01]  /*3dc0*/  PRMT R170, R3, 0x5410, R0 ;  /* 0x0000541003aa7816 */ /* 0x000fe20000000000 */
[----:B------:R-:W-:Y:S02]  /*3dd0*/  IMAD.MOV.U32 R3, RZ, RZ, R50 ;  /* 0x000000ffff037224 */ /* 0x000fe400078e0032 */
[----:B------:R-:W-:-:S05]  /*3de0*/  IMAD.MOV.U32 R0, RZ, RZ, R51 ;  /* 0x000000ffff007224 */ /* 0x000fca00078e0033 */
[----:B------:R-:W-:Y:S01]  /*3df0*/  PRMT R97, R3, 0x5410, R0 ;  /* 0x0000541003617816 */ /* 0x000fe20000000000 */
[----:B------:R-:W-:Y:S02]  /*3e00*/  IMAD.MOV.U32 R3, RZ, RZ, R54 ;  /* 0x000000ffff037224 */ /* 0x000fe400078e0036 */
[----:B------:R-:W-:-:S03]  /*3e10*/  IMAD.MOV.U32 R0, RZ, RZ, R55 ;  /* 0x000000ffff007224 */ /* 0x000fc600078e0037 */
[----:B------:R-:W-:Y:S02]  /*3e20*/  PRMT R177, R177, 0x5410, R3 ;  /* 0x00005410b1b17816 */ /* 0x000fe40000000003 */
[----:B------:R-:W-:Y:S01]  /*3e30*/  PRMT R180, R180, 0x5410, R0 ;  /* 0x00005410b4b47816 */ /* 0x000fe20000000000 */
[----:B------:R-:W-:Y:S06]  /*3e40*/  @!P2 BRA `(.L_x_627) ;  /* 0x000000000004a947 */ /* 0x000fec0003800000 */
[----:B------:R-:W-:Y:S01]  /*3e50*/  BPT.TRAP 0x1 ;  /* 0x000000040000795c */ /* 0x000fe20000300000 */
.L_x_627:
[----:B------:R-:W-:Y:S01]  /*3e60*/  LEA R3, R23, R2, 0x3 ;  /* 0x0000000217037211 */ /* 0x000fe200078e18ff */
[----:B------:R-:W-:Y:S01]  /*3e70*/  BSSY B1, `(.L_x_628) ;  /* 0x0000004000017945 */ /* 0x000fe20003800000 */
[----:B------:R-:W-:-:S04]  /*3e80*/  SHF.L.U32 R0, R223, 0x1f, RZ ;  /* 0x0000001fdf007819 */ /* 0x000fc800000006ff */
[----:B------:R-:W1:Y:S02]  /*3e90*/  SYNCS.PHASECHK.TRANS64.TRYWAIT P6, [R3+URZ+0x34890], R0 ;  /* 0x03489000030075a7 */ /* 0x000e6400080c017f */
[----:B-1----:R-:W-:Y:S05]  /*3ea0*/  @!P6 BRA `(.L_x_629) ;  /* 0x000002200028e947 */ /* 0x002fea0003800000 */
.L_x_977:
[----:B------:R-:W-:Y:S05]  /*3eb0*/  BSYNC B1 ;  /* 0x0000000000017941 */ /* 0x000fea0003800000 */
.L_x_628:
[----:B------:R-:W-:Y:S04]  /*3ec0*/  BSSY B1, `(.L_x_630) ;  /* 0x0000076000017945 */ /* 0x000fe80003800000 */
[----:B------:R-:W-:Y:S05]  /*3ed0*/  @P3 BRA `(.L_x_631) ;  /* 0x0000000400d03947 */ /* 0x000fea0003800000 */
[----:B------:R-:W-:Y:S01]  /*3ee0*/  IADD3 R171, P3, R120, R136, RZ ;  /* 0x0000008878ab7210 */ /* 0x000fe20007f7e0ff */
[----:B------:R-:W-:Y:S04]  /*3ef0*/  BSSY B2, `(.L_x_632) ;  /* 0x0000039000027945 */ /* 0x000fe80003800000 */
[----:B------:R-:W-:Y:S01]  /*3f00*/  IMAD.X R173, R92, 0x1, R122, P3 ;  /* 0x000000015cad7824 */ /* 0x000fe200018e067a */
[----:B------:R-:W-:Y:S07]  /*3f10*/  @P0 BRA `(.L_x_633) ;  /* 0x0000000000d80947 */ /* 0x000fee0003800000 */
[----:B0-----:R0:W2:Y:S01]  /*3f20*/  LDS.128 R44, [R5+0x1e400] ;  /* 0x01e40000052c7984 */ /* 0x0010a20000000c00 */
[----:B------:R-:W-:Y:S01]  /*3f30*/  ISETP.GE.AND P3, PT, R18, R84, PT ;  /* 0x000000541200720c */ /* 0x000fe20003f66270 */
[----:B------:R-:W-:-:S12]  /*3f40*/  BSSY B3, `(.L_x_634) ;  /* 0x000002c000037945 */ /* 0x000fd80003800000 */
[----:B0-----:R-:W-:Y:S05]  /*3f50*/  @P3 BRA `(.L_x_635) ;  /* 0x0000000000a83947 */ /* 0x001fea0003800000 */
[----:B------:R-:W-:Y:S01]  /*3f60*/  SHF.R.U64 R176, R150, 0x10, R151 ;  /* 0x0000001096b07819 */ /* 0x000fe20000001297 */
[----:B--2---:R-:W-:Y:S01]  /*3f70*/  IMAD.MOV.U32 R95, RZ, RZ, R45 ;  /* 0x000000ffff5f7224 */ /* 0x004fe200078e002d */
[----:B------:R-:W-:Y:S02]  /*3f80*/  SHF.R.U64 R94, R138, 0x10, R139 ;  /* 0x000000108a5e7819 */ /* 0x000fe4000000128b */
[----:B------:R-:W-:Y:S01]  /*3f90*/  SHF.R.U32.HI R150, RZ, 0x10, R151 ;  /* 0x00000010ff967819 */ /* 0x000fe20000011697 */
[----:B------:R-:W-:Y:S01]  /*3fa0*/  HADD2.F32 R176, -RZ, R176.H0_H0 ;  /* 0x200000b0ffb07230 */ /* 0x000fe20000004100 */
[----:B------:R-:W-:Y:S01]  /*3fb0*/  SHF.R.U32.HI R138, RZ, 0x10, R139 ;  /* 0x00000010ff8a7819 */ /* 0x000fe2000001168b */
[--C-:B------:R-:W-:Y:S02]  /*3fc0*/  HADD2.F32 R45, -RZ, R95.reuse.H1_H1 ;  /* 0x3000005fff2d7230 */ /* 0x100fe40000004100 */
[----:B------:R-:W-:Y:S02]  /*3fd0*/  HADD2.F32 R95, -RZ, R95.H0_H0 ;  /* 0x2000005fff5f7230 */ /* 0x000fe40000004100 */
[----:B------:R-:W-:-:S02]  /*3fe0*/  HADD2.F32 R94, -RZ, R94.H0_H0 ;  /* 0x2000005eff5e7230 */ /* 0x000fc40000004100 */
[-C--:B------:R-:W-:Y:S01]  /*3ff0*/  FMUL.FTZ R178, R45, R176.reuse ;  /* 0x000000b02db27220 */ /* 0x080fe20000410000 */
[----:B------:R-:W-:-:S03]  /*4000*/  FMUL.FTZ R176, R95, R176 ;  /* 0x000000b05fb07220 */ /* 0x000fc60000410000 */
[-C--:B------:R-:W-:Y:S01]  /*4010*/  FFMA.FTZ R178, R95, R94.reuse, -R178 ;  /* 0x0000005e5fb27223 */ /* 0x080fe200000108b2 */
[----:B------:R-:W-:Y:S02]  /*4020*/  IMAD.MOV.U32 R95, RZ, RZ, R47 ;  /* 0x000000ffff5f7224 */ /* 0x000fe400078e002f */
[----:B------:R-:W-:Y:S01]  /*4030*/  FFMA.FTZ R45, R45, R94, R176 ;  /* 0x0000005e2d2d7223 */ /* 0x000fe200000100b0 */
[----:B------:R-:W-:Y:S02]  /*4040*/  HADD2.F32 R47, -RZ, R150.H0_H0 ;  /* 0x20000096ff2f7230 */ /* 0x000fe40000004100 */
[--C-:B------:R-:W-:Y:S02]  /*4050*/  HADD2.F32 R150, -RZ, R95.reuse.H0_H0 ;  /* 0x2000005fff967230 */ /* 0x100fe40000004100 */
[----:B------:R-:W-:Y:S01]  /*4060*/  F2FP.F16.F32.PACK_AB R45, R45, R178 ;  /* 0x000000b22d2d723e */ /* 0x000fe200000000ff */
[----:B------:R-:W-:Y:S02]  /*4070*/  HADD2.F32 R94, -RZ, R95.H1_H1 ;  /* 0x3000005fff5e7230 */ /* 0x000fe40000004100 */
[----:B------:R-:W-:-:S02]  /*4080*/  HADD2.F32 R95, -RZ, R138.H0_H0 ;  /* 0x2000008aff5f7230 */ /* 0x000fc40000004100 */
[-C--:B------:R-:W-:Y:S01]  /*4090*/  FMUL.FTZ R151, R150, R47.reuse ;  /* 0x0000002f96977220 */ /* 0x080fe20000410000 */
[--C-:B------:R-:W-:Y:S02]  /*40a0*/  HADD2.F32 R138, -RZ, R44.reuse.H0_H0 ;  /* 0x2000002cff8a7230 */ /* 0x100fe40000004100 */
[C---:B------:R-:W-:Y:S01]  /*40b0*/  FMUL.FTZ R139, R94.reuse, R47 ;  /* 0x0000002f5e8b7220 */ /* 0x040fe20000410000 */
[----:B------:R-:W-:Y:S02]  /*40c0*/  HADD2.F32 R44, -RZ, R44.H1_H1 ;  /* 0x3000002cff2c7230 */ /* 0x000fe40000004100 */
[-C--:B------:R-:W-:Y:S01]  /*40d0*/  FFMA.FTZ R94, R94, R95.reuse, R151 ;  /* 0x0000005f5e5e7223 */ /* 0x080fe20000010097 */
[--C-:B------:R-:W-:Y:S02]  /*40e0*/  HADD2.F32 R151, -RZ, R179.reuse.H1_H1 ;  /* 0x300000b3ff977230 */ /* 0x100fe40000004100 */
[----:B------:R-:W-:Y:S01]  /*40f0*/  FFMA.FTZ R47, R150, R95, -R139 ;  /* 0x0000005f962f7223 */ /* 0x000fe2000001088b */
[----:B------:R-:W-:-:S02]  /*4100*/  HADD2.F32 R139, -RZ, R179.H0_H0 ;  /* 0x200000b3ff8b7230 */ /* 0x000fc40000004100 */
[----:B------:R-:W-:Y:S02]  /*4110*/  HADD2.F32 R179, -RZ, R189.H1_H1 ;  /* 0x300000bdffb37230 */ /* 0x000fe40000004100 */
[-C--:B------:R-:W-:Y:S01]  /*4120*/  FMUL.FTZ R95, R44, R151.reuse ;  /* 0x000000972c5f7220 */ /* 0x080fe20000410000 */
[----:B------:R-:W-:Y:S01]  /*4130*/  FMUL.FTZ R151, R138, R151 ;  /* 0x000000978a977220 */ /* 0x000fe20000410000 */
[----:B------:R-:W-:Y:S02]  /*4140*/  F2FP.F16.F32.PACK_AB R47, R94, R47 ;  /* 0x0000002f5e2f723e */ /* 0x000fe400000000ff */
[-C--:B------:R-:W-:Y:S01]  /*4150*/  FFMA.FTZ R95, R138, R139.reuse, -R95 ;  /* 0x0000008b8a5f7223 */ /* 0x080fe2000001085f */
[--C-:B------:R-:W-:Y:S02]  /*4160*/  HADD2.F32 R138, -RZ, R46.reuse.H0_H0 ;  /* 0x2000002eff8a7230 */ /* 0x100fe40000004100 */
[----:B------:R-:W-:Y:S01]  /*4170*/  FFMA.FTZ R44, R44, R139, R151 ;  /* 0x0000008b2c2c7223 */ /* 0x000fe20000010097 */
[----:B------:R-:W-:-:S02]  /*4180*/  HADD2.F32 R46, -RZ, R46.H1_H1 ;  /* 0x3000002eff2e7230 */ /* 0x000fc40000004100 */
[----:B------:R-:W-:Y:S02]  /*4190*/  HADD2.F32 R139, -RZ, R188.H0_H0 ;  /* 0x200000bcff8b7230 */ /* 0x000fe40000004100 */
[----:B------:R-:W-:Y:S01]  /*41a0*/  F2FP.F16.F32.PACK_AB R44, R44, R95 ;  /* 0x0000005f2c2c723e */ /* 0x000fe200000000ff */
[-C--:B------:R-:W-:Y:S01]  /*41b0*/  FMUL.FTZ R151, R46, R179.reuse ;  /* 0x000000b32e977220 */ /* 0x080fe20000410000 */
[----:B------:R-:W-:-:S03]  /*41c0*/  FMUL.FTZ R179, R138, R179 ;  /* 0x000000b38ab37220 */ /* 0x000fc60000410000 */
[-C--:B------:R-:W-:Y:S01]  /*41d0*/  FFMA.FTZ R151, R138, R139.reuse, -R151 ;  /* 0x0000008b8a977223 */ /* 0x080fe20000010897 */
[----:B------:R-:W-:-:S05]  /*41e0*/  FFMA.FTZ R46, R46, R139, R179 ;  /* 0x0000008b2e2e7223 */ /* 0x000fca00000100b3 */
[----:B------:R-:W-:-:S07]  /*41f0*/  F2FP.F16.F32.PACK_AB R46, R46, R151 ;  /* 0x000000972e2e723e */ /* 0x000fce00000000ff */
.L_x_635:
[----:B------:R-:W-:Y:S05]  /*4200*/  BSYNC B3 ;  /* 0x0000000000037941 */ /* 0x000fea0003800000 */
.L_x_634:
[----:B------:R-:W-:Y:S01]  /*4210*/  IADD3 R95, P3, R171, R100, RZ ;  /* 0x00000064ab5f7210 */ /* 0x000fe20007f7e0ff */
[----:B------:R-:W-:Y:S01]  /*4220*/  ULDC.64 UR4, c[0x0][0x2e8] ;  /* 0x0000ba0000047ab9 */ /* 0x000fe20000000a00 */
[----:B------:R-:W-:-:S03]  /*4230*/  ULDC.64 UR6, c[0x0][0x208] ;  /* 0x0000820000067ab9 */ /* 0x000fc60000000a00 */
[----:B------:R-:W-:Y:S01]  /*4240*/  IMAD.X R138, R173, 0x1, R14, P3 ;  /* 0x00000001ad8a7824 */ /* 0x000fe200018e060e */
[----:B------:R-:W-:-:S04]  /*4250*/  LEA R94, P3, R95, UR4, 0x1 ;  /* 0x000000045f5e7c11 */ /* 0x000fc8000f8608ff */
[----:B------:R-:W-:-:S05]  /*4260*/  LEA.HI.X R95, R95, UR5, R138, 0x1, P3 ;  /* 0x000000055f5f7c11 */ /* 0x000fca00098f0c8a */
[----:B--2---:R2:W-:Y:S04]  /*4270*/  STG.E.128 desc[UR6][R94.64], R44 ;  /* 0x0000002c5e007986 */ /* 0x0045e8000c101d06 */
.L_x_633:
[----:B------:R-:W-:Y:S05]  /*4280*/  BSYNC B2 ;  /* 0x0000000000027941 */ /* 0x000fea0003800000 */
.L_x_632:
[----:B------:R-:W-:Y:S05]  /*4290*/  @P1 BRA `(.L_x_631) ;  /* 0x0000000000e01947 */ /* 0x000fea0003800000 */
[----:B0-2---:R0:W2:Y:S01]  /*42a0*/  LDS.128 R44, [R5+0x23c00] ;  /* 0x023c0000052c7984 */ /* 0x0050a20000000c00 */
[----:B------:R-:W-:Y:S01]  /*42b0*/  IADD3 R171, P3, R171, R13, RZ ;  /* 0x0000000dabab7210 */ /* 0x000fe20007f7e0ff */
[----:B------:R-:W-:Y:S03]  /*42c0*/  BSSY B2, `(.L_x_636) ;  /* 0x0000030000027945 */ /* 0x000fe60003800000 */
[----:B------:R-:W-:Y:S02]  /*42d0*/  IADD3.X R94, R173, R8, RZ, P3, !PT ;  /* 0x00000008ad5e7210 */ /* 0x000fe40001ffe4ff */
[----:B------:R-:W-:-:S13]  /*42e0*/  ISETP.GE.AND P3, PT, R220, R84, PT ;  /* 0x00000054dc00720c */ /* 0x000fda0003f66270 */
[----:B0-----:R-:W-:Y:S05]  /*42f0*/  @P3 BRA `(.L_x_637) ;  /* 0x0000000000b03947 */ /* 0x001fea0003800000 */
[----:B------:R-:W-:Y:S01]  /*4300*/  SHF.R.U64 R138, R98, 0x10, R99 ;  /* 0x00000010628a7819 */ /* 0x000fe20000001263 */
[----:B--2---:R-:W-:Y:S01]  /*4310*/  IMAD.MOV.U32 R95, RZ, RZ, R45 ;  /* 0x000000ffff5f7224 */ /* 0x004fe200078e002d */
[----:B------:R-:W-:Y:S01]  /*4320*/  SHF.R.U64 R90, R90, 0x10, R91 ;  /* 0x000000105a5a7819 */ /* 0x000fe2000000125b */
[----:B------:R-:W-:Y:S01]  /*4330*/  HADD2.F32 R139, -RZ, R189.H0_H0 ;  /* 0x200000bdff8b7230 */ /* 0x000fe20000004100 */
[----:B------:R-:W-:Y:S01]  /*4340*/  SHF.R.U32.HI R99, RZ, 0x10, R99 ;  /* 0x00000010ff637819 */ /* 0x000fe20000011663 */
[----:B------:R-:W-:Y:S02]  /*4350*/  HADD2.F32 R138, -RZ, R138.H0_H0 ;  /* 0x2000008aff8a7230 */ /* 0x000fe40000004100 */
        /* <DEDUP_REMOVED lines=8> */
[----:B------:R-:W-:Y:S01]  /*43e0*/  SHF.R.U32.HI R90, RZ, 0x10, R91 ;  /* 0x00000010ff5a7819 */ /* 0x000fe2000001165b */
[----:B------:R-:W-:Y:S02]  /*43f0*/  IMAD.MOV.U32 R91, RZ, RZ, R44 ;  /* 0x000000ffff5b7224 */ /* 0x000fe400078e002c */
[----:B------:R-:W-:Y:S01]  /*4400*/  HADD2.F32 R47, -RZ, R95.H1_H1 ;  /* 0x3000005fff2f7230 */ /* 0x000fe20000004100 */
[----:B------:R-:W-:Y:S01]  /*4410*/  F2FP.F16.F32.PACK_AB R45, R45, R98 ;  /* 0x000000622d2d723e */ /* 0x000fe200000000ff */
[----:B------:R-:W-:Y:S02]  /*4420*/  HADD2.F32 R44, -RZ, R99.H0_H0 ;  /* 0x20000063ff2c7230 */ /* 0x000fe40000004100 */
[----:B------:R-:W-:-:S02]  /*4430*/  HADD2.F32 R95, -RZ, R95.H0_H0 ;  /* 0x2000005fff5f7230 */ /* 0x000fc40000004100 */
[----:B------:R-:W-:Y:S02]  /*4440*/  HADD2.F32 R90, -RZ, R90.H0_H0 ;  /* 0x2000005aff5a7230 */ /* 0x000fe40000004100 */
[-C--:B------:R-:W-:Y:S01]  /*4450*/  FMUL.FTZ R138, R47, R44.reuse ;  /* 0x0000002c2f8a7220 */ /* 0x080fe20000410000 */
[----:B------:R-:W-:Y:S02]  /*4460*/  HADD2.F32 R99, -RZ, R188.H1_H1 ;  /* 0x300000bcff637230 */ /* 0x000fe40000004100 */
[C---:B------:R-:W-:Y:S01]  /*4470*/  FMUL.FTZ R150, R95.reuse, R44 ;  /* 0x0000002c5f967220 */ /* 0x040fe20000410000 */
[-C--:B------:R-:W-:Y:S01]  /*4480*/  FFMA.FTZ R44, R95, R90.reuse, -R138 ;  /* 0x0000005a5f2c7223 */ /* 0x080fe2000001088a */
[----:B------:R-:W-:Y:S02]  /*4490*/  HADD2.F32 R138, -RZ, R91.H0_H0 ;  /* 0x2000005bff8a7230 */ /* 0x000fe40000004100 */
[----:B------:R-:W-:Y:S01]  /*44a0*/  FFMA.FTZ R47, R47, R90, R150 ;  /* 0x0000005a2f2f7223 */ /* 0x000fe20000010096 */
[----:B------:R-:W-:-:S02]  /*44b0*/  IMAD.MOV.U32 R90, RZ, RZ, R46 ;  /* 0x000000ffff5a7224 */ /* 0x000fc400078e002e */
[----:B------:R-:W-:Y:S02]  /*44c0*/  HADD2.F32 R46, -RZ, R91.H1_H1 ;  /* 0x3000005bff2e7230 */ /* 0x000fe40000004100 */
[----:B------:R-:W-:Y:S01]  /*44d0*/  HADD2.F32 R95, -RZ, R187.H0_H0 ;  /* 0x200000bbff5f7230 */ /* 0x000fe20000004100 */
[----:B------:R-:W-:Y:S02]  /*44e0*/  F2FP.F16.F32.PACK_AB R47, R47, R44 ;  /* 0x0000002c2f2f723e */ /* 0x000fe400000000ff */
[-C--:B------:R-:W-:Y:S01]  /*44f0*/  FMUL.FTZ R91, R46, R99.reuse ;  /* 0x000000632e5b7220 */ /* 0x080fe20000410000 */
[----:B------:R-:W-:-:S03]  /*4500*/  FMUL.FTZ R99, R138, R99 ;  /* 0x000000638a637220 */ /* 0x000fc60000410000 */
[-C--:B------:R-:W-:Y:S01]  /*4510*/  FFMA.FTZ R91, R138, R95.reuse, -R91 ;  /* 0x0000005f8a5b7223 */ /* 0x080fe2000001085b */
[--C-:B------:R-:W-:Y:S02]  /*4520*/  HADD2.F32 R138, -RZ, R90.reuse.H0_H0 ;  /* 0x2000005aff8a7230 */ /* 0x100fe40000004100 */
[----:B------:R-:W-:Y:S01]  /*4530*/  FFMA.FTZ R46, R46, R95, R99 ;  /* 0x0000005f2e2e7223 */ /* 0x000fe20000010063 */
[----:B------:R-:W-:Y:S02]  /*4540*/  HADD2.F32 R90, -RZ, R90.H1_H1 ;  /* 0x3000005aff5a7230 */ /* 0x000fe40000004100 */
[----:B------:R-:W-:Y:S02]  /*4550*/  HADD2.F32 R95, -RZ, R187.H1_H1 ;  /* 0x300000bbff5f7230 */ /* 0x000fe40000004100 */
[----:B------:R-:W-:Y:S01]  /*4560*/  F2FP.F16.F32.PACK_AB R44, R46, R91 ;  /* 0x0000005b2e2c723e */ /* 0x000fe200000000ff */
[-C--:B------:R-:W-:Y:S01]  /*4570*/  FMUL.FTZ R99, R90, R139.reuse ;  /* 0x0000008b5a637220 */ /* 0x080fe20000410000 */
[----:B------:R-:W-:-:S03]  /*4580*/  FMUL.FTZ R139, R138, R139 ;  /* 0x0000008b8a8b7220 */ /* 0x000fc60000410000 */
[-C--:B------:R-:W-:Y:S01]  /*4590*/  FFMA.FTZ R99, R138, R95.reuse, -R99 ;  /* 0x0000005f8a637223 */ /* 0x080fe20000010863 */
[----:B------:R-:W-:-:S05]  /*45a0*/  FFMA.FTZ R90, R90, R95, R139 ;  /* 0x0000005f5a5a7223 */ /* 0x000fca000001008b */
[----:B------:R-:W-:-:S07]  /*45b0*/  F2FP.F16.F32.PACK_AB R46, R90, R99 ;  /* 0x000000635a2e723e */ /* 0x000fce00000000ff */
.L_x_637:
[----:B------:R-:W-:Y:S05]  /*45c0*/  BSYNC B2 ;  /* 0x0000000000027941 */ /* 0x000fea0003800000 */
.L_x_636:
[----:B------:R-:W-:Y:S01]  /*45d0*/  ULDC.64 UR4, c[0x0][0x2e8] ;  /* 0x0000ba0000047ab9 */ /* 0x000fe20000000a00 */
[----:B------:R-:W-:Y:S01]  /*45e0*/  ULDC.64 UR6, c[0x0][0x208] ;  /* 0x0000820000067ab9 */ /* 0x000fe20000000a00 */
[----:B------:R-:W-:-:S04]  /*45f0*/  LEA R90, P3, R171, UR4, 0x1 ;  /* 0x00000004ab5a7c11 */ /* 0x000fc8000f8608ff */
[----:B------:R-:W-:-:S05]  /*4600*/  LEA.HI.X R91, R171, UR5, R94, 0x1, P3 ;  /* 0x00000005ab5b7c11 */ /* 0x000fca00098f0c5e */
[----:B--2---:R3:W-:Y:S04]  /*4610*/  STG.E.128 desc[UR6][R90.64], R44 ;  /* 0x0000002c5a007986 */ /* 0x0047e8000c101d06 */
.L_x_631:
[----:B------:R-:W-:Y:S05]  /*4620*/  BSYNC B1 ;  /* 0x0000000000017941 */ /* 0x000fea0003800000 */
.L_x_630:
[----:B------:R-:W-:Y:S04]  /*4630*/  BSSY B1, `(.L_x_638) ;  /* 0x0000075000017945 */ /* 0x000fe80003800000 */
[----:B------:R-:W-:Y:S05]  /*4640*/  @P4 BRA `(.L_x_639) ;  /* 0x0000000400cc4947 */ /* 0x000fea0003800000 */
[----:B---3--:R-:W-:Y:S01]  /*4650*/  IADD3 R90, P3, P4, R158, R136, R16 ;  /* 0x000000889e5a7210 */ /* 0x008fe20007c7e010 */
[----:B------:R-:W-:Y:S03]  /*4660*/  BSSY B2, `(.L_x_640) ;  /* 0x000003b000027945 */ /* 0x000fe60003800000 */
[----:B------:R-:W-:Y:S01]  /*4670*/  IADD3.X R91, R123, R92, R17, P3, P4 ;  /* 0x0000005c7b5b7210 */ /* 0x000fe20001fe8411 */
[----:B------:R-:W-:Y:S08]  /*4680*/  @P0 BRA `(.L_x_641) ;  /* 0x0000000000e00947 */ /* 0x000ff00003800000 */
        /* <DEDUP_REMOVED lines=18> */
[----:B------:R-:W-:Y:S02]  /*47b0*/  HADD2.F32 R99, -RZ, R186.H1_H1 ;  /* 0x300000baff637230 */ /* 0x000fe40000004100 */
[----:B------:R-:W-:Y:S01]  /*47c0*/  FFMA.FTZ R45, R45, R86, R98 ;  /* 0x000000562d2d7223 */ /* 0x000fe20000010062 */
[----:B------:R-:W-:Y:S01]  /*47d0*/  IMAD.MOV.U32 R98, RZ, RZ, R47 ;  /* 0x000000ffff627224 */ /* 0x000fe200078e002f */
[----:B------:R-:W-:Y:S01]  /*47e0*/  SHF.R.U32.HI R86, RZ, 0x10, R87 ;  /* 0x00000010ff567819 */ /* 0x000fe20000011657 */
[----:B------:R-:W-:Y:S02]  /*47f0*/  IMAD.MOV.U32 R87, RZ, RZ, R44 ;  /* 0x000000ffff577224 */ /* 0x000fe400078e002c */
[----:B------:R-:W-:Y:S01]  /*4800*/  HADD2.F32 R44, -RZ, R89.H0_H0 ;  /* 0x20000059ff2c7230 */ /* 0x000fe20000004100 */
[----:B------:R-:W-:Y:S01]  /*4810*/  F2FP.F16.F32.PACK_AB R45, R45, R88 ;  /* 0x000000582d2d723e */ /* 0x000fe200000000ff */
[----:B------:R-:W-:-:S02]  /*4820*/  HADD2.F32 R47, -RZ, R98.H1_H1 ;  /* 0x30000062ff2f7230 */ /* 0x000fc40000004100 */
[----:B------:R-:W-:Y:S02]  /*4830*/  HADD2.F32 R89, -RZ, R98.H0_H0 ;  /* 0x20000062ff597230 */ /* 0x000fe40000004100 */
[----:B------:R-:W-:Y:S02]  /*4840*/  HADD2.F32 R86, -RZ, R86.H0_H0 ;  /* 0x20000056ff567230 */ /* 0x000fe40000004100 */
[-C--:B------:R-:W-:Y:S01]  /*4850*/  FMUL.FTZ R98, R47, R44.reuse ;  /* 0x0000002c2f627220 */ /* 0x080fe20000410000 */
[----:B------:R-:W-:-:S03]  /*4860*/  FMUL.FTZ R138, R89, R44 ;  /* 0x0000002c598a7220 */ /* 0x000fc60000410000 */
[-C--:B------:R-:W-:Y:S01]  /*4870*/  FFMA.FTZ R44, R89, R86.reuse, -R98 ;  /* 0x00000056592c7223 */ /* 0x080fe20000010862 */
[--C-:B------:R-:W-:Y:S02]  /*4880*/  HADD2.F32 R98, -RZ, R87.reuse.H0_H0 ;  /* 0x20000057ff627230 */ /* 0x100fe40000004100 */
[----:B------:R-:W-:Y:S01]  /*4890*/  FFMA.FTZ R47, R47, R86, R138 ;  /* 0x000000562f2f7223 */ /* 0x000fe2000001008a */
[----:B------:R-:W-:Y:S02]  /*48a0*/  IMAD.MOV.U32 R86, RZ, RZ, R46 ;  /* 0x000000ffff567224 */ /* 0x000fe400078e002e */
[----:B------:R-:W-:Y:S02]  /*48b0*/  HADD2.F32 R46, -RZ, R87.H1_H1 ;  /* 0x30000057ff2e7230 */ /* 0x000fe40000004100 */
[----:B------:R-:W-:Y:S01]  /*48c0*/  HADD2.F32 R89, -RZ, R185.H1_H1 ;  /* 0x300000b9ff597230 */ /* 0x000fe20000004100 */
[----:B------:R-:W-:Y:S02]  /*48d0*/  F2FP.F16.F32.PACK_AB R47, R47, R44 ;  /* 0x0000002c2f2f723e */ /* 0x000fe400000000ff */
[-C--:B------:R-:W-:Y:S01]  /*48e0*/  FMUL.FTZ R87, R46, R99.reuse ;  /* 0x000000632e577220 */ /* 0x080fe20000410000 */
[----:B------:R-:W-:-:S03]  /*48f0*/  FMUL.FTZ R99, R98, R99 ;  /* 0x0000006362637220 */ /* 0x000fc60000410000 */
[-C--:B------:R-:W-:Y:S01]  /*4900*/  FFMA.FTZ R87, R98, R89.reuse, -R87 ;  /* 0x0000005962577223 */ /* 0x080fe20000010857 */
[--C-:B------:R-:W-:Y:S02]  /*4910*/  HADD2.F32 R98, -RZ, R86.reuse.H0_H0 ;  /* 0x20000056ff627230 */ /* 0x100fe40000004100 */
[----:B------:R-:W-:Y:S01]  /*4920*/  FFMA.FTZ R46, R46, R89, R99 ;  /* 0x000000592e2e7223 */ /* 0x000fe20000010063 */
[----:B------:R-:W-:Y:S02]  /*4930*/  HADD2.F32 R86, -RZ, R86.H1_H1 ;  /* 0x30000056ff567230 */ /* 0x000fe40000004100 */
[----:B------:R-:W-:Y:S02]  /*4940*/  HADD2.F32 R89, -RZ, R185.H0_H0 ;  /* 0x200000b9ff597230 */ /* 0x000fe40000004100 */
[----:B------:R-:W-:Y:S01]  /*4950*/  F2FP.F16.F32.PACK_AB R44, R46, R87 ;  /* 0x000000572e2c723e */ /* 0x000fe200000000ff */
[-C--:B------:R-:W-:Y:S01]  /*4960*/  FMUL.FTZ R99, R86, R139.reuse ;  /* 0x0000008b56637220 */ /* 0x080fe20000410000 */
[----:B------:R-:W-:-:S03]  /*4970*/  FMUL.FTZ R139, R98, R139 ;  /* 0x0000008b628b7220 */ /* 0x000fc60000410000 */
[-C--:B------:R-:W-:Y:S01]  /*4980*/  FFMA.FTZ R99, R98, R89.reuse, -R99 ;  /* 0x0000005962637223 */ /* 0x080fe20000010863 */
[----:B------:R-:W-:-:S05]  /*4990*/  FFMA.FTZ R86, R86, R89, R139 ;  /* 0x0000005956567223 */ /* 0x000fca000001008b */
[----:B------:R-:W-:-:S07]  /*49a0*/  F2FP.F16.F32.PACK_AB R46, R86, R99 ;  /* 0x00000063562e723e */ /* 0x000fce00000000ff */
.L_x_643:
[----:B------:R-:W-:Y:S05]  /*49b0*/  BSYNC B3 ;  /* 0x0000000000037941 */ /* 0x000fea0003800000 */
.L_x_642:
[----:B------:R-:W-:Y:S01]  /*49c0*/  ULDC.64 UR4, c[0x0][0x2e8] ;  /* 0x0000ba0000047ab9 */ /* 0x000fe20000000a00 */
[----:B------:R-:W-:Y:S01]  /*49d0*/  ULDC.64 UR6, c[0x0][0x208] ;  /* 0x0000820000067ab9 */ /* 0x000fe20000000a00 */
[----:B------:R-:W-:-:S04]  /*49e0*/  LEA R86, P3, R94, UR4, 0x1 ;  /* 0x000000045e567c11 */ /* 0x000fc8000f8608ff */
[----:B------:R-:W-:-:S05]  /*49f0*/  LEA.HI.X R87, R94, UR5, R95, 0x1, P3 ;  /* 0x000000055e577c11 */ /* 0x000fca00098f0c5f */
[----:B--2---:R3:W-:Y:S04]  /*4a00*/  STG.E.128 desc[UR6][R86.64], R44 ;  /* 0x0000002c56007986 */ /* 0x0047e8000c101d06 */
.L_x_641:
[----:B------:R-:W-:Y:S05]  /*4a10*/  BSYNC B2 ;  /* 0x0000000000027941 */ /* 0x000fea0003800000 */
.L_x_640:
[----:B------:R-:W-:Y:S05]  /*4a20*/  @P1 BRA `(.L_x_639) ;  /* 0x0000000000d41947 */ /* 0x000fea0003800000 */
[----:B0-23--:R0:W2:Y:S01]  /*4a30*/  LDS.128 R44, [R5+0x24c00] ;  /* 0x024c0000052c7984 */ /* 0x00d0a20000000c00 */
[----:B------:R-:W-:Y:S01]  /*4a40*/  IADD3 R90, P3, R90, R13, RZ ;  /* 0x0000000d5a5a7210 */ /* 0x000fe20007f7e0ff */
[----:B------:R-:W-:Y:S03]  /*4a50*/  BSSY B2, `(.L_x_644) ;  /* 0x000002d000027945 */ /* 0x000fe60003800000 */
[----:B------:R-:W-:Y:S02]  /*4a60*/  IADD3.X R91, R91, R8, RZ, P3, !PT ;  /* 0x000000085b5b7210 */ /* 0x000fe40001ffe4ff */
[----:B------:R-:W-:-:S13]  /*4a70*/  ISETP.GE.AND P3, PT, R220, R84, PT ;  /* 0x00000054dc00720c */ /* 0x000fda0003f66270 */
[----:B0-----:R-:W-:Y:S05]  /*4a80*/  @P3 BRA `(.L_x_645) ;  /* 0x0000000000a43947 */ /* 0x001fea0003800000 */
[--C-:B------:R-:W-:Y:S01]  /*4a90*/  SHF.R.U64 R82, R82, 0x10, R83.reuse ;  /* 0x0000001052527819 */ /* 0x100fe20000001253 */
[----:B--2---:R-:W-:Y:S01]  /*4aa0*/  HADD2.F32 R87, -RZ, R45.H1_H1 ;  /* 0x3000002dff577230 */ /* 0x004fe20000004100 */
[----:B------:R-:W-:Y:S01]  /*4ab0*/  SHF.R.U32.HI R83, RZ, 0x10, R83 ;  /* 0x00000010ff537819 */ /* 0x000fe20000011653 */
[----:B------:R-:W-:Y:S01]  /*4ac0*/  HADD2.F32 R86, -RZ, R47.H1_H1 ;  /* 0x3000002fff567230 */ /* 0x000fe20000004100 */
[--C-:B------:R-:W-:Y:S01]  /*4ad0*/  SHF.R.U64 R80, R80, 0x10, R81.reuse ;  /* 0x0000001050507819 */ /* 0x100fe20000001251 */
[----:B------:R-:W-:Y:S01]  /*4ae0*/  HADD2.F32 R82, -RZ, R82.H0_H0 ;  /* 0x20000052ff527230 */ /* 0x000fe20000004100 */
[----:B------:R-:W-:Y:S01]  /*4af0*/  SHF.R.U32.HI R81, RZ, 0x10, R81 ;  /* 0x00000010ff517819 */ /* 0x000fe20000011651 */
[----:B------:R-:W-:Y:S02]  /*4b00*/  HADD2.F32 R83, -RZ, R83.H0_H0 ;  /* 0x20000053ff537230 */ /* 0x000fe40000004100 */
[----:B------:R-:W-:Y:S02]  /*4b10*/  HADD2.F32 R45, -RZ, R45.H0_H0 ;  /* 0x2000002dff2d7230 */ /* 0x000fe40000004100 */
[----:B------:R-:W-:Y:S01]  /*4b20*/  FMUL.FTZ R94, R87, R82 ;  /* 0x00000052575e7220 */ /* 0x000fe20000410000 */
[----:B------:R-:W-:-:S02]  /*4b30*/  HADD2.F32 R88, -RZ, R47.H0_H0 ;  /* 0x2000002fff587230 */ /* 0x000fc40000004100 */
[-C--:B------:R-:W-:Y:S01]  /*4b40*/  FMUL.FTZ R47, R86, R83.reuse ;  /* 0x00000053562f7220 */ /* 0x080fe20000410000 */
[----:B------:R-:W-:Y:S02]  /*4b50*/  HADD2.F32 R80, -RZ, R80.H0_H0 ;  /* 0x20000050ff507230 */ /* 0x000fe40000004100 */
[C---:B------:R-:W-:Y:S01]  /*4b60*/  FMUL.FTZ R82, R45.reuse, R82 ;  /* 0x000000522d527220 */ /* 0x040fe20000410000 */
[----:B------:R-:W-:Y:S02]  /*4b70*/  HADD2.F32 R81, -RZ, R81.H0_H0 ;  /* 0x20000051ff517230 */ /* 0x000fe40000004100 */
[----:B------:R-:W-:Y:S01]  /*4b80*/  FMUL.FTZ R83, R88, R83 ;  /* 0x0000005358537220 */ /* 0x000fe20000410000 */
[-C--:B------:R-:W-:Y:S01]  /*4b90*/  FFMA.FTZ R94, R45, R80.reuse, -R94 ;  /* 0x000000502d5e7223 */ /* 0x080fe2000001085e */
[----:B------:R-:W-:Y:S02]  /*4ba0*/  FFMA.FTZ R87, R87, R80, R82 ;  /* 0x0000005057577223 */ /* 0x000fe40000010052 */
[----:B------:R-:W-:Y:S01]  /*4bb0*/  FFMA.FTZ R86, R86, R81, R83 ;  /* 0x0000005156567223 */ /* 0x000fe20000010053 */
[----:B------:R-:W-:-:S02]  /*4bc0*/  HADD2.F32 R83, -RZ, R168.H1_H1 ;  /* 0x300000a8ff537230 */ /* 0x000fc40000004100 */
[----:B------:R-:W-:Y:S01]  /*4bd0*/  FFMA.FTZ R47, R88, R81, -R47 ;  /* 0x00000051582f7223 */ /* 0x000fe2000001082f */
[--C-:B------:R-:W-:Y:S02]  /*4be0*/  HADD2.F32 R80, -RZ, R44.reuse.H1_H1 ;  /* 0x3000002cff507230 */ /* 0x100fe40000004100 */
[----:B------:R-:W-:Y:S02]  /*4bf0*/  HADD2.F32 R82, -RZ, R44.H0_H0 ;  /* 0x2000002cff527230 */ /* 0x000fe40000004100 */
[----:B------:R-:W-:Y:S02]  /*4c00*/  HADD2.F32 R81, -RZ, R168.H0_H0 ;  /* 0x200000a8ff517230 */ /* 0x000fe40000004100 */
[-C--:B------:R-:W-:Y:S01]  /*4c10*/  FMUL.FTZ R89, R80, R83.reuse ;  /* 0x0000005350597220 */ /* 0x080fe20000410000 */
[--C-:B------:R-:W-:Y:S02]  /*4c20*/  HADD2.F32 R44, -RZ, R46.reuse.H1_H1 ;  /* 0x3000002eff2c7230 */ /* 0x100fe40000004100 */
[----:B------:R-:W-:Y:S01]  /*4c30*/  FMUL.FTZ R95, R82, R83 ;  /* 0x00000053525f7220 */ /* 0x000fe20000410000 */
[----:B------:R-:W-:Y:S01]  /*4c40*/  HADD2.F32 R45, -RZ, R169.H1_H1 ;  /* 0x300000a9ff2d7230 */ /* 0x000fe20000004100 */
[----:B------:R-:W-:Y:S01]  /*4c50*/  F2FP.F16.F32.PACK_AB R47, R86, R47 ;  /* 0x0000002f562f723e */ /* 0x000fe200000000ff */
[----:B------:R-:W-:-:S02]  /*4c60*/  HADD2.F32 R46, -RZ, R46.H0_H0 ;  /* 0x2000002eff2e7230 */ /* 0x000fc40000004100 */
[----:B------:R-:W-:Y:S01]  /*4c70*/  FMUL.FTZ R83, R44, R81 ;  /* 0x000000512c537220 */ /* 0x000fe20000410000 */
[----:B------:R-:W-:Y:S02]  /*4c80*/  HADD2.F32 R169, -RZ, R169.H0_H0 ;  /* 0x200000a9ffa97230 */ /* 0x000fe40000004100 */
[-C--:B------:R-:W-:Y:S01]  /*4c90*/  FFMA.FTZ R82, R82, R45.reuse, -R89 ;  /* 0x0000002d52527223 */ /* 0x080fe20000010859 */
[----:B------:R-:W-:Y:S01]  /*4ca0*/  FFMA.FTZ R95, R80, R45, R95 ;  /* 0x0000002d505f7223 */ /* 0x000fe2000001005f */
[C---:B------:R-:W-:Y:S01]  /*4cb0*/  FMUL.FTZ R81, R46.reuse, R81 ;  /* 0x000000512e517220 */ /* 0x040fe20000410000 */
[----:B------:R-:W-:Y:S01]  /*4cc0*/  F2FP.F16.F32.PACK_AB R45, R87, R94 ;  /* 0x0000005e572d723e */ /* 0x000fe200000000ff */
[-C--:B------:R-:W-:Y:S02]  /*4cd0*/  FFMA.FTZ R83, R46, R169.reuse, -R83 ;  /* 0x000000a92e537223 */ /* 0x080fe40000010853 */
[----:B------:R-:W-:Y:S01]  /*4ce0*/  FFMA.FTZ R44, R44, R169, R81 ;  /* 0x000000a92c2c7223 */ /* 0x000fe20000010051 */
[----:B------:R-:W-:-:S04]  /*4cf0*/  F2FP.F16.F32.PACK_AB R82, R95, R82 ;  /* 0x000000525f52723e */ /* 0x000fc800000000ff */
[----:B------:R-:W-:Y:S01]  /*4d00*/  F2FP.F16.F32.PACK_AB R46, R44, R83 ;  /* 0x000000532c2e723e */ /* 0x000fe200000000ff */
[----:B------:R-:W-:-:S07]  /*4d10*/  IMAD.MOV.U32 R44, RZ, RZ, R82 ;  /* 0x000000ffff2c7224 */ /* 0x000fce00078e0052 */
.L_x_645:
[----:B------:R-:W-:Y:S05]  /*4d20*/  BSYNC B2 ;  /* 0x0000000000027941 */ /* 0x000fea0003800000 */
.L_x_644:
[----:B------:R-:W-:Y:S01]  /*4d30*/  ULDC.64 UR4, c[0x0][0x2e8] ;  /* 0x0000ba0000047ab9 */ /* 0x000fe20000000a00 */
[----:B------:R-:W-:Y:S01]  /*4d40*/  ULDC.64 UR6, c[0x0][0x208] ;  /* 0x0000820000067ab9 */ /* 0x000fe20000000a00 */
[----:B------:R-:W-:-:S04]  /*4d50*/  LEA R80, P3, R90, UR4, 0x1 ;  /* 0x000000045a507c11 */ /* 0x000fc8000f8608ff */
[----:B------:R-:W-:-:S05]  /*4d60*/  LEA.HI.X R81, R90, UR5, R91, 0x1, P3 ;  /* 0x000000055a517c11 */ /* 0x000fca00098f0c5b */
[----:B--2---:R4:W-:Y:S04]  /*4d70*/  STG.E.128 desc[UR6][R80.64], R44 ;  /* 0x0000002c50007986 */ /* 0x0049e8000c101d06 */
.L_x_639:
[----:B------:R-:W-:Y:S05]  /*4d80*/  BSYNC B1 ;  /* 0x0000000000017941 */ /* 0x000fea0003800000 */
.L_x_638:
[----:B---3--:R-:W3:Y:S01]  /*4d90*/  LDL R91, [R1+0x4] ;  /* 0x00000400015b7983 */ /* 0x008ee20000100800 */
[----:B------:R-:W-:Y:S01]  /*4da0*/  BSSY B1, `(.L_x_646) ;  /* 0x0000074000017945 */ /* 0x000fe20003800000 */
[----:B---3--:R-:W-:-:S13]  /*4db0*/  LOP3.LUT P3, RZ, R91, 0x4, RZ, 0xc0, !PT ;  /* 0x000000045bff7812 */ /* 0x008fda000786c0ff */
[----:B------:R-:W-:Y:S05]  /*4dc0*/  @P3 BRA `(.L_x_647) ;  /* 0x0000000400c43947 */ /* 0x000fea0003800000 */
[----:B----4-:R-:W-:Y:S01]  /*4dd0*/  IADD3 R80, P3, P4, R126, R136, R16 ;  /* 0x000000887e507210 */ /* 0x010fe20007c7e010 */
[----:B------:R-:W-:Y:S03]  /*4de0*/  BSSY B2, `(.L_x_648) ;  /* 0x0000038000027945 */ /* 0x000fe60003800000 */
[----:B------:R-:W-:Y:S01]  /*4df0*/  IADD3.X R81, R124, R92, R17, P3, P4 ;  /* 0x0000005c7c517210 */ /* 0x000fe20001fe8411 */
[----:B------:R-:W-:Y:S08]  /*4e00*/  @P0 BRA `(.L_x_649) ;  /* 0x0000000000d40947 */ /* 0x000ff00003800000 */
[----:B0-2---:R0:W2:Y:S01]  /*4e10*/  LDS.128 R44, [R5+0x20400] ;  /* 0x02040000052c7984 */ /* 0x0050a20000000c00 */
[----:B------:R-:W-:Y:S01]  /*4e20*/  IADD3 R82, P3, R80, R100, RZ ;  /* 0x0000006450527210 */ /* 0x000fe20007f7e0ff */
[----:B------:R-:W-:Y:S04]  /*4e30*/  BSSY B3, `(.L_x_650) ;  /* 0x000002d000037945 */ /* 0x000fe80003800000 */
[----:B------:R-:W-:Y:S01]  /*4e40*/  IMAD.X R83, R81, 0x1, R14, P3 ;  /* 0x0000000151537824 */ /* 0x000fe200018e060e */
[----:B------:R-:W-:-:S13]  /*4e50*/  ISETP.GE.AND P3, PT, R18, R84, PT ;  /* 0x000000541200720c */ /* 0x000fda0003f66270 */
[----:B0-----:R-:W-:Y:S05]  /*4e60*/  @P3 BRA `(.L_x_651) ;  /* 0x0000000000a43947 */ /* 0x001fea0003800000 */
[----:B------:R-:W-:Y:S01]  /*4e70*/  SHF.R.U64 R86, R76, 0x10, R77 ;  /* 0x000000104c567819 */ /* 0x000fe2000000124d */
[----:B--2---:R-:W-:Y:S01]  /*4e80*/  HADD2.F32 R88, -RZ, R45.H1_H1 ;  /* 0x3000002dff587230 */ /* 0x004fe20000004100 */
[----:B------:R-:W-:Y:S02]  /*4e90*/  SHF.R.U64 R87, R78, 0x10, R79 ;  /* 0x000000104e577819 */ /* 0x000fe4000000124f */
[----:B------:R-:W-:Y:S01]  /*4ea0*/  SHF.R.U32.HI R76, RZ, 0x10, R77 ;  /* 0x00000010ff4c7819 */ /* 0x000fe2000001164d */
[----:B------:R-:W-:Y:S01]  /*4eb0*/  IMAD.MOV.U32 R77, RZ, RZ, R47 ;  /* 0x000000ffff4d7224 */ /* 0x000fe200078e002f */
[----:B------:R-:W-:Y:S01]  /*4ec0*/  SHF.R.U32.HI R89, RZ, 0x10, R79 ;  /* 0x00000010ff597819 */ /* 0x000fe2000001164f */
[----:B------:R-:W-:Y:S02]  /*4ed0*/  HADD2.F32 R47, -RZ, R86.H0_H0 ;  /* 0x20000056ff2f7230 */ /* 0x000fe40000004100 */
[----:B------:R-:W-:Y:S02]  /*4ee0*/  HADD2.F32 R87, -RZ, R87.H0_H0 ;  /* 0x20000057ff577230 */ /* 0x000fe40000004100 */
[----:B------:R-:W-:-:S02]  /*4ef0*/  HADD2.F32 R86, -RZ, R45.H0_H0 ;  /* 0x2000002dff567230 */ /* 0x000fc40000004100 */
[----:B------:R-:W-:Y:S02]  /*4f00*/  HADD2.F32 R89, -RZ, R89.H0_H0 ;  /* 0x20000059ff597230 */ /* 0x000fe40000004100 */
[-C--:B------:R-:W-:Y:S01]  /*4f10*/  FMUL.FTZ R45, R88, R87.reuse ;  /* 0x00000057582d7220 */ /* 0x080fe20000410000 */
[--C-:B------:R-:W-:Y:S02]  /*4f20*/  HADD2.F32 R78, -RZ, R77.reuse.H1_H1 ;  /* 0x3000004dff4e7230 */ /* 0x100fe40000004100 */
[C---:B------:R-:W-:Y:S01]  /*4f30*/  FMUL.FTZ R87, R86.reuse, R87 ;  /* 0x0000005756577220 */ /* 0x040fe20000410000 */
[----:B------:R-:W-:Y:S02]  /*4f40*/  HADD2.F32 R77, -RZ, R77.H0_H0 ;  /* 0x2000004dff4d7230 */ /* 0x000fe40000004100 */
[----:B------:R-:W-:Y:S01]  /*4f50*/  FFMA.FTZ R45, R86, R47, -R45 ;  /* 0x0000002f562d7223 */ /* 0x000fe2000001082d */
[----:B------:R-:W-:Y:S02]  /*4f60*/  HADD2.F32 R79, -RZ, R76.H0_H0 ;  /* 0x2000004cff4f7230 */ /* 0x000fe40000004100 */
[----:B------:R-:W-:Y:S01]  /*4f70*/  FMUL.FTZ R90, R78, R89 ;  /* 0x000000594e5a7220 */ /* 0x000fe20000410000 */
[----:B------:R-:W-:Y:S01]  /*4f80*/  FFMA.FTZ R76, R88, R47, R87 ;  /* 0x0000002f584c7223 */ /* 0x000fe20000010057 */
[----:B------:R-:W-:Y:S01]  /*4f90*/  FMUL.FTZ R89, R77, R89 ;  /* 0x000000594d597220 */ /* 0x000fe20000410000 */
[----:B------:R-:W-:-:S02]  /*4fa0*/  HADD2.F32 R87, -RZ, R175.H0_H0 ;  /* 0x200000afff577230 */ /* 0x000fc40000004100 */
[-C--:B------:R-:W-:Y:S01]  /*4fb0*/  FFMA.FTZ R47, R77, R79.reuse, -R90 ;  /* 0x0000004f4d2f7223 */ /* 0x080fe2000001085a */
[--C-:B------:R-:W-:Y:S02]  /*4fc0*/  HADD2.F32 R77, -RZ, R44.reuse.H1_H1 ;  /* 0x3000002cff4d7230 */ /* 0x100fe40000004100 */
[----:B------:R-:W-:Y:S01]  /*4fd0*/  FFMA.FTZ R78, R78, R79, R89 ;  /* 0x0000004f4e4e7223 */ /* 0x000fe20000010059 */
[----:B------:R-:W-:Y:S01]  /*4fe0*/  HADD2.F32 R44, -RZ, R44.H0_H0 ;  /* 0x2000002cff2c7230 */ /* 0x000fe20000004100 */
[----:B------:R-:W-:Y:S01]  /*4ff0*/  F2FP.F16.F32.PACK_AB R45, R76, R45 ;  /* 0x0000002d4c2d723e */ /* 0x000fe200000000ff */
[--C-:B------:R-:W-:Y:S02]  /*5000*/  HADD2.F32 R79, -RZ, R46.reuse.H1_H1 ;  /* 0x3000002eff4f7230 */ /* 0x100fe40000004100 */
[-C--:B------:R-:W-:Y:S01]  /*5010*/  FMUL.FTZ R89, R77, R87.reuse ;  /* 0x000000574d597220 */ /* 0x080fe20000410000 */
[----:B------:R-:W-:Y:S02]  /*5020*/  HADD2.F32 R175, -RZ, R175.H1_H1 ;  /* 0x300000afffaf7230 */ /* 0x000fe40000004100 */
[----:B------:R-:W-:Y:S01]  /*5030*/  FMUL.FTZ R88, R44, R87 ;  /* 0x000000572c587220 */ /* 0x000fe20000410000 */
[----:B------:R-:W-:Y:S01]  /*5040*/  HADD2.F32 R46, -RZ, R46.H0_H0 ;  /* 0x2000002eff2e7230 */ /* 0x000fe20000004100 */
[----:B------:R-:W-:Y:S01]  /*5050*/  F2FP.F16.F32.PACK_AB R47, R78, R47 ;  /* 0x0000002f4e2f723e */ /* 0x000fe200000000ff */
[----:B------:R-:W-:-:S02]  /*5060*/  HADD2.F32 R86, -RZ, R167.H1_H1 ;  /* 0x300000a7ff567230 */ /* 0x000fc40000004100 */
[-C--:B------:R-:W-:Y:S01]  /*5070*/  FMUL.FTZ R87, R79, R175.reuse ;  /* 0x000000af4f577220 */ /* 0x080fe20000410000 */
[----:B------:R-:W-:Y:S02]  /*5080*/  HADD2.F32 R167, -RZ, R167.H0_H0 ;  /* 0x200000a7ffa77230 */ /* 0x000fe40000004100 */
[----:B------:R-:W-:Y:S01]  /*5090*/  FMUL.FTZ R90, R46, R175 ;  /* 0x000000af2e5a7220 */ /* 0x000fe20000410000 */
[-C--:B------:R-:W-:Y:S01]  /*50a0*/  FFMA.FTZ R89, R44, R86.reuse, -R89 ;  /* 0x000000562c597223 */ /* 0x080fe20000010859 */
[----:B------:R-:W-:Y:S01]  /*50b0*/  FFMA.FTZ R88, R77, R86, R88 ;  /* 0x000000564d587223 */ /* 0x000fe20000010058 */
[-C--:B------:R-:W-:Y:S01]  /*50c0*/  FFMA.FTZ R87, R46, R167.reuse, -R87 ;  /* 0x000000a72e577223 */ /* 0x080fe20000010857 */
[----:B------:R-:W-:-:S03]  /*50d0*/  FFMA.FTZ R90, R79, R167, R90 ;  /* 0x000000a74f5a7223 */ /* 0x000fc6000001005a */
[----:B------:R-:W-:Y:S02]  /*50e0*/  F2FP.F16.F32.PACK_AB R44, R88, R89 ;  /* 0x00000059582c723e */ /* 0x000fe400000000ff */
[----:B------:R-:W-:-:S07]  /*50f0*/  F2FP.F16.F32.PACK_AB R46, R90, R87 ;  /* 0x000000575a2e723e */ /* 0x000fce00000000ff */
.L_x_651:
[----:B------:R-:W-:Y:S05]  /*5100*/  BSYNC B3 ;  /* 0x0000000000037941 */ /* 0x000fea0003800000 */
.L_x_650:
[----:B------:R-:W-:Y:S01]  /*5110*/  ULDC.64 UR4, c[0x0][0x2e8] ;  /* 0x0000ba0000047ab9 */ /* 0x000fe20000000a00 */
[----:B------:R-:W-:Y:S01]  /*5120*/  ULDC.64 UR6, c[0x0][0x208] ;  /* 0x0000820000067ab9 */ /* 0x000fe20000000a00 */
[----:B------:R-:W-:-:S04]  /*5130*/  LEA R76, P3, R82, UR4, 0x1 ;  /* 0x00000004524c7c11 */ /* 0x000fc8000f8608ff */
[----:B------:R-:W-:-:S05]  /*5140*/  LEA.HI.X R77, R82, UR5, R83, 0x1, P3 ;  /* 0x00000005524d7c11 */ /* 0x000fca00098f0c53 */
[----:B--2---:R3:W-:Y:S04]  /*5150*/  STG.E.128 desc[UR6][R76.64], R44 ;  /* 0x0000002c4c007986 */ /* 0x0047e8000c101d06 */
.L_x_649:
[----:B------:R-:W-:Y:S05]  /*5160*/  BSYNC B2 ;  /* 0x0000000000027941 */ /* 0x000fea0003800000 */
.L_x_648:
[----:B------:R-:W-:Y:S05]  /*5170*/  @P1 BRA `(.L_x_647) ;  /* 0x0000000000d81947 */ /* 0x000fea0003800000 */
[----:B0-23--:R0:W2:Y:S01]  /*5180*/  LDS.128 R44, [R5+0x25c00] ;  /* 0x025c0000052c7984 */ /* 0x00d0a20000000c00 */
[----:B------:R-:W-:Y:S01]  /*5190*/  IADD3 R80, P3, R80, R13, RZ ;  /* 0x0000000d50507210 */ /* 0x000fe20007f7e0ff */
[----:B------:R-:W-:Y:S04]  /*51a0*/  BSSY B2, `(.L_x_652) ;  /* 0x000002e000027945 */ /* 0x000fe80003800000 */
[----:B------:R-:W-:Y:S01]  /*51b0*/  IMAD.X R81, R81, 0x1, R8, P3 ;  /* 0x0000000151517824 */ /* 0x000fe200018e0608 */
[----:B------:R-:W-:-:S13]  /*51c0*/  ISETP.GE.AND P3, PT, R220, R84, PT ;  /* 0x00000054dc00720c */ /* 0x000fda0003f66270 */
[----:B0-----:R-:W-:Y:S05]  /*51d0*/  @P3 BRA `(.L_x_653) ;  /* 0x0000000000a83947 */ /* 0x001fea0003800000 */
[--C-:B------:R-:W-:Y:S02]  /*51e0*/  SHF.R.U64 R79, R72, 0x10, R73.reuse ;  /* 0x00000010484f7819 */ /* 0x100fe40000001249 */
[----:B------:R-:W-:Y:S01]  /*51f0*/  SHF.R.U32.HI R77, RZ, 0x10, R73 ;  /* 0x00000010ff4d7819 */ /* 0x000fe20000011649 */
[----:B--2---:R-:W-:Y:S01]  /*5200*/  IMAD.MOV.U32 R73, RZ, RZ, R47 ;  /* 0x000000ffff497224 */ /* 0x004fe200078e002f */
[--C-:B------:R-:W-:Y:S01]  /*5210*/  SHF.R.U64 R76, R74, 0x10, R75.reuse ;  /* 0x000000104a4c7819 */ /* 0x100fe2000000124b */
[----:B------:R-:W-:Y:S01]  /*5220*/  HADD2.F32 R47, -RZ, R45.H1_H1 ;  /* 0x3000002dff2f7230 */ /* 0x000fe20000004100 */
[----:B------:R-:W-:Y:S01]  /*5230*/  SHF.R.U32.HI R78, RZ, 0x10, R75 ;  /* 0x00000010ff4e7819 */ /* 0x000fe2000001164b */
[----:B------:R-:W-:Y:S01]  /*5240*/  HADD2.F32 R74, -RZ, R79.H0_H0 ;  /* 0x2000004fff4a7230 */ /* 0x000fe20000004100 */
[----:B------:R-:W-:Y:S01]  /*5250*/  MOV R72, R44 ;  /* 0x0000002c00487202 */ /* 0x000fe20000000f00 */
[----:B------:R-:W-:Y:S02]  /*5260*/  HADD2.F32 R44, -RZ, R45.H0_H0 ;  /* 0x2000002dff2c7230 */ /* 0x000fe40000004100 */
[----:B------:R-:W-:-:S02]  /*5270*/  HADD2.F32 R75, -RZ, R76.H0_H0 ;  /* 0x2000004cff4b7230 */ /* 0x000fc40000004100 */
[----:B------:R-:W-:Y:S02]  /*5280*/  HADD2.F32 R78, -RZ, R78.H0_H0 ;  /* 0x2000004eff4e7230 */ /* 0x000fe40000004100 */
[--C-:B------:R-:W-:Y:S02]  /*5290*/  HADD2.F32 R45, -RZ, R73.reuse.H1_H1 ;  /* 0x30000049ff2d7230 */ /* 0x100fe40000004100 */
[-C--:B------:R-:W-:Y:S01]  /*52a0*/  FMUL.FTZ R82, R44, R75.reuse ;  /* 0x0000004b2c527220 */ /* 0x080fe20000410000 */
[----:B------:R-:W-:Y:S02]  /*52b0*/  HADD2.F32 R73, -RZ, R73.H0_H0 ;  /* 0x20000049ff497230 */ /* 0x000fe40000004100 */
[----:B------:R-:W-:Y:S02]  /*52c0*/  HADD2.F32 R76, -RZ, R77.H0_H0 ;  /* 0x2000004dff4c7230 */ /* 0x000fe40000004100 */
[----:B------:R-:W-:Y:S01]  /*52d0*/  FMUL.FTZ R77, R47, R75 ;  /* 0x0000004b2f4d7220 */ /* 0x000fe20000410000 */
[-C--:B------:R-:W-:Y:S01]  /*52e0*/  FMUL.FTZ R86, R45, R78.reuse ;  /* 0x0000004e2d567220 */ /* 0x080fe20000410000 */
[----:B------:R-:W-:-:S02]  /*52f0*/  FMUL.FTZ R78, R73, R78 ;  /* 0x0000004e494e7220 */ /* 0x000fc40000410000 */
[-C--:B------:R-:W-:Y:S01]  /*5300*/  FFMA.FTZ R44, R44, R74.reuse, -R77 ;  /* 0x0000004a2c2c7223 */ /* 0x080fe2000001084d */
[----:B------:R-:W-:Y:S01]  /*5310*/  FFMA.FTZ R77, R47, R74, R82 ;  /* 0x0000004a2f4d7223 */ /* 0x000fe20000010052 */
[-C--:B------:R-:W-:Y:S01]  /*5320*/  FFMA.FTZ R83, R45, R76.reuse, R78 ;  /* 0x0000004c2d537223 */ /* 0x080fe2000001004e */
[--C-:B------:R-:W-:Y:S02]  /*5330*/  HADD2.F32 R74, -RZ, R85.reuse.H1_H1 ;  /* 0x30000055ff4a7230 */ /* 0x100fe40000004100 */
[----:B------:R-:W-:Y:S01]  /*5340*/  FFMA.FTZ R86, R73, R76, -R86 ;  /* 0x0000004c49567223 */ /* 0x000fe20000010856 */
[----:B------:R-:W-:Y:S02]  /*5350*/  HADD2.F32 R45, -RZ, R72.H1_H1 ;  /* 0x30000048ff2d7230 */ /* 0x000fe40000004100 */
[----:B------:R-:W-:Y:S02]  /*5360*/  HADD2.F32 R47, -RZ, R46.H1_H1 ;  /* 0x3000002eff2f7230 */ /* 0x000fe40000004100 */
[----:B------:R-:W-:-:S02]  /*5370*/  HADD2.F32 R85, -RZ, R85.H0_H0 ;  /* 0x20000055ff557230 */ /* 0x000fc40000004100 */
[-C--:B------:R-:W-:Y:S01]  /*5380*/  FMUL.FTZ R75, R45, R74.reuse ;  /* 0x0000004a2d4b7220 */ /* 0x080fe20000410000 */
[----:B------:R-:W-:Y:S02]  /*5390*/  HADD2.F32 R72, -RZ, R72.H0_H0 ;  /* 0x20000048ff487230 */ /* 0x000fe40000004100 */
[----:B------:R-:W-:Y:S02]  /*53a0*/  HADD2.F32 R46, -RZ, R46.H0_H0 ;  /* 0x2000002eff2e7230 */ /* 0x000fe40000004100 */
[-C--:B------:R-:W-:Y:S01]  /*53b0*/  FMUL.FTZ R79, R47, R85.reuse ;  /* 0x000000552f4f7220 */ /* 0x080fe20000410000 */
[--C-:B------:R-:W-:Y:S02]  /*53c0*/  HADD2.F32 R73, -RZ, R93.reuse.H1_H1 ;  /* 0x3000005dff497230 */ /* 0x100fe40000004100 */
[----:B------:R-:W-:Y:S01]  /*53d0*/  FMUL.FTZ R74, R72, R74 ;  /* 0x0000004a484a7220 */ /* 0x000fe20000410000 */
[----:B------:R-:W-:Y:S02]  /*53e0*/  HADD2.F32 R93, -RZ, R93.H0_H0 ;  /* 0x2000005dff5d7230 */ /* 0x000fe40000004100 */
[----:B------:R-:W-:Y:S01]  /*53f0*/  FMUL.FTZ R76, R46, R85 ;  /* 0x000000552e4c7220 */ /* 0x000fe20000410000 */
[-C--:B------:R-:W-:Y:S01]  /*5400*/  FFMA.FTZ R75, R72, R73.reuse, -R75 ;  /* 0x00000049484b7223 */ /* 0x080fe2000001084b */
[----:B------:R-:W-:Y:S01]  /*5410*/  FFMA.FTZ R74, R45, R73, R74 ;  /* 0x000000492d4a7223 */ /* 0x000fe2000001004a */
[-C--:B------:R-:W-:Y:S01]  /*5420*/  FFMA.FTZ R79, R46, R93.reuse, -R79 ;  /* 0x0000005d2e4f7223 */ /* 0x080fe2000001084f */
[----:B------:R-:W-:Y:S01]  /*5430*/  FFMA.FTZ R76, R47, R93, R76 ;  /* 0x0000005d2f4c7223 */ /* 0x000fe2000001004c */
[----:B------:R-:W-:-:S02]  /*5440*/  F2FP.F16.F32.PACK_AB R45, R77, R44 ;  /* 0x0000002c4d2d723e */ /* 0x000fc400000000ff */
[----:B------:R-:W-:Y:S02]  /*5450*/  F2FP.F16.F32.PACK_AB R47, R83, R86 ;  /* 0x00000056532f723e */ /* 0x000fe400000000ff */
[----:B------:R-:W-:Y:S02]  /*5460*/  F2FP.F16.F32.PACK_AB R44, R74, R75 ;  /* 0x0000004b4a2c723e */ /* 0x000fe400000000ff */
[----:B------:R-:W-:-:S07]  /*5470*/  F2FP.F16.F32.PACK_AB R46, R76, R79 ;  /* 0x0000004f4c2e723e */ /* 0x000fce00000000ff */
.L_x_653:
[----:B------:R-:W-:Y:S05]  /*5480*/  BSYNC B2 ;  /* 0x0000000000027941 */ /* 0x000fea0003800000 */
.L_x_652:
[----:B------:R-:W-:Y:S01]  /*5490*/  ULDC.64 UR4, c[0x0][0x2e8] ;  /* 0x0000ba0000047ab9 */ /* 0x000fe20000000a00 */
[----:B------:R-:W-:Y:S01]  /*54a0*/  ULDC.64 UR6, c[0x0][0x208] ;  /* 0x0000820000067ab9 */ /* 0x000fe20000000a00 */
[----:B------:R-:W-:-:S04]  /*54b0*/  LEA R72, P3, R80, UR4, 0x1 ;  /* 0x0000000450487c11 */ /* 0x000fc8000f8608ff */
[----:B------:R-:W-:-:S05]  /*54c0*/  LEA.HI.X R73, R80, UR5, R81, 0x1, P3 ;  /* 0x0000000550497c11 */ /* 0x000fca00098f0c51 */
[----:B--2---:R0:W-:Y:S04]  /*54d0*/  STG.E.128 desc[UR6][R72.64], R44 ;  /* 0x0000002c48007986 */ /* 0x0041e8000c101d06 */
.L_x_647:
[----:B------:R-:W-:Y:S05]  /*54e0*/  BSYNC B1 ;  /* 0x0000000000017941 */ /* 0x000fea0003800000 */
.L_x_646:
[----:B------:R-:W-:Y:S01]  /*54f0*/  LOP3.LUT P3, RZ, R91, 0x8, RZ, 0xc0, !PT ;  /* 0x000000085bff7812 */ /* 0x000fe2000786c0ff */
[----:B------:R-:W-:-:S12]  /*5500*/  BSSY B1, `(.L_x_654) ;  /* 0x0000072000017945 */ /* 0x000fd80003800000 */
[----:B------:R-:W-:Y:S05]  /*5510*/  @P3 BRA `(.L_x_655) ;  /* 0x0000000400c03947 */ /* 0x000fea0003800000 */
[----:B0-----:R-:W-:Y:S01]  /*5520*/  IADD3 R72, P3, P4, R128, R136, R16 ;  /* 0x0000008880487210 */ /* 0x001fe20007c7e010 */
[----:B------:R-:W-:Y:S03]  /*5530*/  BSSY B2, `(.L_x_656) ;  /* 0x0000038000027945 */ /* 0x000fe60003800000 */
[----:B------:R-:W-:Y:S01]  /*5540*/  IADD3.X R73, R127, R92, R17, P3, P4 ;  /* 0x0000005c7f497210 */ /* 0x000fe20001fe8411 */
[----:B------:R-:W-:Y:S08]  /*5550*/  @P0 BRA `(.L_x_657) ;  /* 0x0000000000d40947 */ /* 0x000ff00003800000 */
[----:B--234-:R0:W2:Y:S01]  /*5560*/  LDS.128 R44, [R5+0x21400] ;  /* 0x02140000052c7984 */ /* 0x01c0a20000000c00 */
[----:B------:R-:W-:Y:S01]  /*5570*/  IADD3 R74, P3, R72, R100, RZ ;  /* 0x00000064484a7210 */ /* 0x000fe20007f7e0ff */
[----:B------:R-:W-:Y:S04]  /*5580*/  BSSY B3, `(.L_x_658) ;  /* 0x000002d000037945 */ /* 0x000fe80003800000 */
[----:B------:R-:W-:Y:S01]  /*5590*/  IMAD.X R75, R73, 0x1, R14, P3 ;  /* 0x00000001494b7824 */ /* 0x000fe200018e060e */
[----:B------:R-:W-:-:S13]  /*55a0*/  ISETP.GE.AND P3, PT, R18, R84, PT ;  /* 0x000000541200720c */ /* 0x000fda0003f66270 */
[----:B0-----:R-:W-:Y:S05]  /*55b0*/  @P3 BRA `(.L_x_659) ;  /* 0x0000000000a43947 */ /* 0x001fea0003800000 */
[--C-:B------:R-:W-:Y:S01]  /*55c0*/  SHF.R.U64 R77, R68, 0x10, R69.reuse ;  /* 0x00000010444d7819 */ /* 0x100fe20000001245 */
[----:B--2---:R-:W-:Y:S01]  /*55d0*/  IMAD.MOV.U32 R68, RZ, RZ, R46 ;  /* 0x000000ffff447224 */ /* 0x004fe200078e002e */
[----:B------:R-:W-:Y:S01]  /*55e0*/  SHF.R.U32.HI R76, RZ, 0x10, R69 ;  /* 0x00000010ff4c7819 */ /* 0x000fe20000011645 */
[--C-:B------:R-:W-:Y:S01]  /*55f0*/  HADD2.F32 R46, -RZ, R45.reuse.H1_H1 ;  /* 0x3000002dff2e7230 */ /* 0x100fe20000004100 */
[--C-:B------:R-:W-:Y:S01]  /*5600*/  SHF.R.U64 R69, R70, 0x10, R71.reuse ;  /* 0x0000001046457819 */ /* 0x100fe20000001247 */
[----:B------:R-:W-:Y:S01]  /*5610*/  HADD2.F32 R45, -RZ, R45.H0_H0 ;  /* 0x2000002dff2d7230 */ /* 0x000fe20000004100 */
[----:B------:R-:W-:Y:S01]  /*5620*/  SHF.R.U32.HI R78, RZ, 0x10, R71 ;  /* 0x00000010ff4e7819 */ /* 0x000fe20000011647 */
[----:B------:R-:W-:Y:S02]  /*5630*/  HADD2.F32 R70, -RZ, R77.H0_H0 ;  /* 0x2000004dff467230 */ /* 0x000fe40000004100 */
[----:B------:R-:W-:Y:S02]  /*5640*/  HADD2.F32 R71, -RZ, R69.H0_H0 ;  /* 0x20000045ff477230 */ /* 0x000fe40000004100 */
[----:B------:R-:W-:-:S02]  /*5650*/  HADD2.F32 R78, -RZ, R78.H0_H0 ;  /* 0x2000004eff4e7230 */ /* 0x000fc40000004100 */
[--C-:B------:R-:W-:Y:S02]  /*5660*/  HADD2.F32 R69, -RZ, R47.reuse.H1_H1 ;  /* 0x3000002fff457230 */ /* 0x100fe40000004100 */
[CC--:B------:R-:W-:Y:S01]  /*5670*/  FMUL.FTZ R80, R46.reuse, R71.reuse ;  /* 0x000000472e507220 */ /* 0x0c0fe20000410000 */
[C---:B------:R-:W-:Y:S01]  /*5680*/  FMUL.FTZ R71, R45.reuse, R71 ;  /* 0x000000472d477220 */ /* 0x040fe20000410000 */
[----:B------:R-:W-:Y:S02]  /*5690*/  HADD2.F32 R47, -RZ, R47.H0_H0 ;  /* 0x2000002fff2f7230 */ /* 0x000fe40000004100 */
[-C--:B------:R-:W-:Y:S01]  /*56a0*/  FFMA.FTZ R80, R45, R70.reuse, -R80 ;  /* 0x000000462d507223 */ /* 0x080fe20000010850 */
[----:B------:R-:W-:Y:S01]  /*56b0*/  FFMA.FTZ R77, R46, R70, R71 ;  /* 0x000000462e4d7223 */ /* 0x000fe20000010047 */
[----:B------:R-:W-:Y:S02]  /*56c0*/  HADD2.F32 R76, -RZ, R76.H0_H0 ;  /* 0x2000004cff4c7230 */ /* 0x000fe40000004100 */
[----:B------:R-:W-:Y:S01]  /*56d0*/  FMUL.FTZ R82, R69, R78 ;  /* 0x0000004e45527220 */ /* 0x000fe20000410000 */
[----:B------:R-:W-:-:S02]  /*56e0*/  HADD2.F32 R70, -RZ, R183.H1_H1 ;  /* 0x300000b7ff467230 */ /* 0x000fc40000004100 */
[C---:B------:R-:W-:Y:S01]  /*56f0*/  FMUL.FTZ R78, R47.reuse, R78 ;  /* 0x0000004e2f4e7220 */ /* 0x040fe20000410000 */
[----:B------:R-:W-:Y:S02]  /*5700*/  HADD2.F32 R183, -RZ, R183.H0_H0 ;  /* 0x200000b7ffb77230 */ /* 0x000fe40000004100 */
[-C--:B------:R-:W-:Y:S01]  /*5710*/  FFMA.FTZ R82, R47, R76.reuse, -R82 ;  /* 0x0000004c2f527223 */ /* 0x080fe20000010852 */
[----:B------:R-:W-:Y:S02]  /*5720*/  HADD2.F32 R45, -RZ, R44.H1_H1 ;  /* 0x3000002cff2d7230 */ /* 0x000fe40000004100 */
[----:B------:R-:W-:Y:S01]  /*5730*/  FFMA.FTZ R81, R69, R76, R78 ;  /* 0x0000004c45517223 */ /* 0x000fe2000001004e */
[----:B------:R-:W-:Y:S02]  /*5740*/  HADD2.F32 R46, -RZ, R68.H1_H1 ;  /* 0x30000044ff2e7230 */ /* 0x000fe40000004100 */
[----:B------:R-:W-:Y:S02]  /*5750*/  HADD2.F32 R44, -RZ, R44.H0_H0 ;  /* 0x2000002cff2c7230 */ /* 0x000fe40000004100 */
[----:B------:R-:W-:Y:S01]  /*5760*/  FMUL.FTZ R71, R45, R70 ;  /* 0x000000462d477220 */ /* 0x000fe20000410000 */
[----:B------:R-:W-:-:S02]  /*5770*/  HADD2.F32 R68, -RZ, R68.H0_H0 ;  /* 0x20000044ff447230 */ /* 0x000fc40000004100 */
        /* <DEDUP_REMOVED lines=13> */
.L_x_659:
[----:B------:R-:W-:Y:S05]  /*5850*/  BSYNC B3 ;  /* 0x0000000000037941 */ /* 0x000fea0003800000 */
.L_x_658:
[----:B------:R-:W-:Y:S01]  /*5860*/  ULDC.64 UR4, c[0x0][0x2e8] ;  /* 0x0000ba0000047ab9 */ /* 0x000fe20000000a00 */
[----:B------:R-:W-:Y:S01]  /*5870*/  ULDC.64 UR6, c[0x0][0x208] ;  /* 0x0000820000067ab9 */ /* 0x000fe20000000a00 */
[----:B------:R-:W-:-:S04]  /*5880*/  LEA R68, P3, R74, UR4, 0x1 ;  /* 0x000000044a447c11 */ /* 0x000fc8000f8608ff */
[----:B------:R-:W-:-:S05]  /*5890*/  LEA.HI.X R69, R74, UR5, R75, 0x1, P3 ;  /* 0x000000054a457c11 */ /* 0x000fca00098f0c4b */
[----:B--2---:R0:W-:Y:S04]  /*58a0*/  STG.E.128 desc[UR6][R68.64], R44 ;  /* 0x0000002c44007986 */ /* 0x0041e8000c101d06 */
.L_x_657:
[----:B------:R-:W-:Y:S05]  /*58b0*/  BSYNC B2 ;  /* 0x0000000000027941 */ /* 0x000fea0003800000 */
.L_x_656:
[----:B------:R-:W-:Y:S05]  /*58c0*/  @P1 BRA `(.L_x_655) ;  /* 0x0000000000d41947 */ /* 0x000fea0003800000 */
[----:B0-234-:R0:W2:Y:S01]  /*58d0*/  LDS.128 R44, [R5+0x26c00] ;  /* 0x026c0000052c7984 */ /* 0x01d0a20000000c00 */
[----:B------:R-:W-:Y:S01]  /*58e0*/  IADD3 R72, P3, R72, R13, RZ ;  /* 0x0000000d48487210 */ /* 0x000fe20007f7e0ff */
[----:B------:R-:W-:Y:S04]  /*58f0*/  BSSY B2, `(.L_x_660) ;  /* 0x000002d000027945 */ /* 0x000fe80003800000 */
[----:B------:R-:W-:Y:S01]  /*5900*/  IMAD.X R73, R73, 0x1, R8, P3 ;  /* 0x0000000149497824 */ /* 0x000fe200018e0608 */
[----:B------:R-:W-:-:S13]  /*5910*/  ISETP.GE.AND P3, PT, R220, R84, PT ;  /* 0x00000054dc00720c */ /* 0x000fda0003f66270 */
[----:B0-----:R-:W-:Y:S05]  /*5920*/  @P3 BRA `(.L_x_661) ;  /* 0x0000000000a43947 */ /* 0x001fea0003800000 */
[--C-:B------:R-:W-:Y:S02]  /*5930*/  SHF.R.U64 R69, R64, 0x10, R65.reuse ;  /* 0x0000001040457819 */ /* 0x100fe40000001241 */
[----:B------:R-:W-:Y:S02]  /*5940*/  SHF.R.U32.HI R68, RZ, 0x10, R65 ;  /* 0x00000010ff447819 */ /* 0x000fe40000011641 */
[--C-:B------:R-:W-:Y:S01]  /*5950*/  SHF.R.U64 R65, R66, 0x10, R67.reuse ;  /* 0x0000001042417819 */ /* 0x100fe20000001243 */
[----:B------:R-:W-:Y:S01]  /*5960*/  HADD2.F32 R66, -RZ, R69.H0_H0 ;  /* 0x20000045ff427230 */ /* 0x000fe20000004100 */
[----:B------:R-:W-:Y:S01]  /*5970*/  SHF.R.U32.HI R70, RZ, 0x10, R67 ;  /* 0x00000010ff467819 */ /* 0x000fe20000011643 */
[----:B------:R-:W-:Y:S01]  /*5980*/  HADD2.F32 R68, -RZ, R68.H0_H0 ;  /* 0x20000044ff447230 */ /* 0x000fe20000004100 */
[----:B--2---:R-:W-:Y:S01]  /*5990*/  MOV R64, R46 ;  /* 0x0000002e00407202 */ /* 0x004fe20000000f00 */
[----:B------:R-:W-:Y:S02]  /*59a0*/  HADD2.F32 R67, -RZ, R65.H0_H0 ;  /* 0x20000041ff437230 */ /* 0x000fe40000004100 */
[----:B------:R-:W-:-:S02]  /*59b0*/  HADD2.F32 R46, -RZ, R45.H1_H1 ;  /* 0x3000002dff2e7230 */ /* 0x000fc40000004100 */
[----:B------:R-:W-:Y:S02]  /*59c0*/  HADD2.F32 R45, -RZ, R45.H0_H0 ;  /* 0x2000002dff2d7230 */ /* 0x000fe40000004100 */
[----:B------:R-:W-:Y:S02]  /*59d0*/  HADD2.F32 R70, -RZ, R70.H0_H0 ;  /* 0x20000046ff467230 */ /* 0x000fe40000004100 */
[-C--:B------:R-:W-:Y:S01]  /*59e0*/  FMUL.FTZ R74, R46, R67.reuse ;  /* 0x000000432e4a7220 */ /* 0x080fe20000410000 */
[--C-:B------:R-:W-:Y:S02]  /*59f0*/  HADD2.F32 R65, -RZ, R47.reuse.H1_H1 ;  /* 0x3000002fff417230 */ /* 0x100fe40000004100 */
[C---:B------:R-:W-:Y:S01]  /*5a00*/  FMUL.FTZ R67, R45.reuse, R67 ;  /* 0x000000432d437220 */ /* 0x040fe20000410000 */
[----:B------:R-:W-:Y:S02]  /*5a10*/  HADD2.F32 R47, -RZ, R47.H0_H0 ;  /* 0x2000002fff2f7230 */ /* 0x000fe40000004100 */
[----:B------:R-:W-:Y:S01]  /*5a20*/  FFMA.FTZ R74, R45, R66, -R74 ;  /* 0x000000422d4a7223 */ /* 0x000fe2000001084a */
[----:B------:R-:W-:-:S02]  /*5a30*/  HADD2.F32 R45, -RZ, R44.H1_H1 ;  /* 0x3000002cff2d7230 */ /* 0x000fc40000004100 */
[----:B------:R-:W-:Y:S01]  /*5a40*/  FMUL.FTZ R76, R65, R70 ;  /* 0x00000046414c7220 */ /* 0x000fe20000410000 */
[----:B------:R-:W-:Y:S01]  /*5a50*/  FFMA.FTZ R71, R46, R66, R67 ;  /* 0x000000422e477223 */ /* 0x000fe20000010043 */
[C---:B------:R-:W-:Y:S01]  /*5a60*/  FMUL.FTZ R70, R47.reuse, R70 ;  /* 0x000000462f467220 */ /* 0x040fe20000410000 */
[----:B------:R-:W-:Y:S02]  /*5a70*/  HADD2.F32 R66, -RZ, R181.H1_H1 ;  /* 0x300000b5ff427230 */ /* 0x000fe40000004100 */
[-C--:B------:R-:W-:Y:S01]  /*5a80*/  FFMA.FTZ R76, R47, R68.reuse, -R76 ;  /* 0x000000442f4c7223 */ /* 0x080fe2000001084c */
[----:B------:R-:W-:Y:S02]  /*5a90*/  HADD2.F32 R67, -RZ, R182.H0_H0 ;  /* 0x200000b6ff437230 */ /* 0x000fe40000004100 */
[----:B------:R-:W-:Y:S01]  /*5aa0*/  FFMA.FTZ R77, R65, R68, R70 ;  /* 0x00000044414d7223 */ /* 0x000fe20000010046 */
[----:B------:R-:W-:Y:S02]  /*5ab0*/  HADD2.F32 R46, -RZ, R64.H1_H1 ;  /* 0x30000040ff2e7230 */ /* 0x000fe40000004100 */
[----:B------:R-:W-:Y:S01]  /*5ac0*/  FMUL.FTZ R69, R45, R66 ;  /* 0x000000422d457220 */ /* 0x000fe20000410000 */
[----:B------:R-:W-:-:S02]  /*5ad0*/  HADD2.F32 R44, -RZ, R44.H0_H0 ;  /* 0x2000002cff2c7230 */ /* 0x000fc40000004100 */
[----:B------:R-:W-:Y:S02]  /*5ae0*/  HADD2.F32 R64, -RZ, R64.H0_H0 ;  /* 0x20000040ff407230 */ /* 0x000fe40000004100 */
[-C--:B------:R-:W-:Y:S01]  /*5af0*/  FMUL.FTZ R75, R46, R67.reuse ;  /* 0x000000432e4b7220 */ /* 0x080fe20000410000 */
[--C-:B------:R-:W-:Y:S02]  /*5b00*/  HADD2.F32 R47, -RZ, R166.reuse.H0_H0 ;  /* 0x200000a6ff2f7230 */ /* 0x100fe40000004100 */
[----:B------:R-:W-:Y:S01]  /*5b10*/  FMUL.FTZ R66, R44, R66 ;  /* 0x000000422c427220 */ /* 0x000fe20000410000 */
[----:B------:R-:W-:Y:S02]  /*5b20*/  HADD2.F32 R65, -RZ, R166.H1_H1 ;  /* 0x300000a6ff417230 */ /* 0x000fe40000004100 */
        /* <DEDUP_REMOVED lines=9> */
.L_x_661:
[----:B------:R-:W-:Y:S05]  /*5bc0*/  BSYNC B2 ;  /* 0x0000000000027941 */ /* 0x000fea0003800000 */
.L_x_660:
[----:B------:R-:W-:Y:S01]  /*5bd0*/  ULDC.64 UR4, c[0x0][0x2e8] ;  /* 0x0000ba0000047ab9 */ /* 0x000fe20000000a00 */
[----:B------:R-:W-:Y:S01]  /*5be0*/  ULDC.64 UR6, c[0x0][0x208] ;  /* 0x0000820000067ab9 */ /* 0x000fe20000000a00 */
[----:B------:R-:W-:-:S04]  /*5bf0*/  LEA R64, P3, R72, UR4, 0x1 ;  /* 0x0000000448407c11 */ /* 0x000fc8000f8608ff */
[----:B------:R-:W-:-:S05]  /*5c00*/  LEA.HI.X R65, R72, UR5, R73, 0x1, P3 ;  /* 0x0000000548417c11 */ /* 0x000fca00098f0c49 */
[----:B--2---:R0:W-:Y:S04]  /*5c10*/  STG.E.128 desc[UR6][R64.64], R44 ;  /* 0x0000002c40007986 */ /* 0x0041e8000c101d06 */
.L_x_655:
[----:B------:R-:W-:Y:S05]  /*5c20*/  BSYNC B1 ;  /* 0x0000000000017941 */ /* 0x000fea0003800000 */
.L_x_654:
        /* <DEDUP_REMOVED lines=25> */
[----:B------:R-:W-:Y:S02]  /*5dc0*/  HADD2.F32 R47, -RZ, R47.H0_H0 ;  /* 0x2000002fff2f7230 */ /* 0x000fe40000004100 */
[----:B------:R-:W-:Y:S01]  /*5dd0*/  FMUL.FTZ R63, R45, R63 ;  /* 0x0000003f2d3f7220 */ /* 0x000fe20000410000 */
[----:B------:R-:W-:Y:S02]  /*5de0*/  HADD2.F32 R68, -RZ, R68.H0_H0 ;  /* 0x20000044ff447230 */ /* 0x000fe40000004100 */
[----:B------:R-:W-:Y:S01]  /*5df0*/  FMUL.FTZ R74, R61, R70 ;  /* 0x000000463d4a7220 */ /* 0x000fe20000410000 */
[-C--:B------:R-:W-:Y:S01]  /*5e00*/  FFMA.FTZ R72, R45, R62.reuse, -R72 ;  /* 0x0000003e2d487223 */ /* 0x080fe20000010848 */
[----:B------:R-:W-:Y:S01]  /*5e10*/  FFMA.FTZ R71, R46, R62, R63 ;  /* 0x0000003e2e477223 */ /* 0x000fe2000001003f */
[----:B------:R-:W-:Y:S01]  /*5e20*/  FMUL.FTZ R70, R47, R70 ;  /* 0x000000462f467220 */ /* 0x000fe20000410000 */
[----:B------:R-:W-:-:S02]  /*5e30*/  HADD2.F32 R63, -RZ, R182.H1_H1 ;  /* 0x300000b6ff3f7230 */ /* 0x000fc40000004100 */
[-C--:B------:R-:W-:Y:S01]  /*5e40*/  FFMA.FTZ R74, R47, R68.reuse, -R74 ;  /* 0x000000442f4a7223 */ /* 0x080fe2000001084a */
[----:B------:R-:W-:Y:S02]  /*5e50*/  HADD2.F32 R45, -RZ, R44.H1_H1 ;  /* 0x3000002cff2d7230 */ /* 0x000fe40000004100 */
[----:B------:R-:W-:Y:S01]  /*5e60*/  FFMA.FTZ R75, R61, R68, R70 ;  /* 0x000000443d4b7223 */ /* 0x000fe20000010046 */
[----:B------:R-:W-:Y:S02]  /*5e70*/  HADD2.F32 R46, -RZ, R60.H1_H1 ;  /* 0x3000003cff2e7230 */ /* 0x000fe40000004100 */
[----:B------:R-:W-:Y:S02]  /*5e80*/  HADD2.F32 R181, -RZ, R181.H0_H0 ;  /* 0x200000b5ffb57230 */ /* 0x000fe40000004100 */
[----:B------:R-:W-:Y:S02]  /*5e90*/  HADD2.F32 R44, -RZ, R44.H0_H0 ;  /* 0x2000002cff2c7230 */ /* 0x000fe40000004100 */
[----:B------:R-:W-:Y:S01]  /*5ea0*/  FMUL.FTZ R73, R46, R63 ;  /* 0x0000003f2e497220 */ /* 0x000fe20000410000 */
[----:B------:R-:W-:-:S02]  /*5eb0*/  HADD2.F32 R60, -RZ, R60.H0_H0 ;  /* 0x2000003cff3c7230 */ /* 0x000fc40000004100 */
[CC--:B------:R-:W-:Y:S01]  /*5ec0*/  FMUL.FTZ R69, R45.reuse, R181.reuse ;  /* 0x000000b52d457220 */ /* 0x0c0fe20000410000 */
[----:B------:R-:W-:Y:S02]  /*5ed0*/  HADD2.F32 R47, -RZ, R177.H0_H0 ;  /* 0x200000b1ff2f7230 */ /* 0x000fe40000004100 */
        /* <DEDUP_REMOVED lines=11> */
.L_x_667:
[----:B------:R-:W-:Y:S05]  /*5f90*/  BSYNC B3 ;  /* 0x0000000000037941 */ /* 0x000fea0003800000 */
.L_x_666:
[----:B------:R-:W-:Y:S01]  /*5fa0*/  ULDC.64 UR4, c[0x0][0x2e8] ;  /* 0x0000ba0000047ab9 */ /* 0x000fe20000000a00 */
[----:B------:R-:W-:Y:S01]  /*5fb0*/  ULDC.64 UR6, c[0x0][0x208] ;  /* 0x0000820000067ab9 */ /* 0x000fe20000000a00 */
[----:B------:R-:W-:-:S04]  /*5fc0*/  LEA R60, P3, R66, UR4, 0x1 ;  /* 0x00000004423c7c11 */ /* 0x000fc8000f8608ff */
[----:B------:R-:W-:-:S05]  /*5fd0*/  LEA.HI.X R61, R66, UR5, R67, 0x1, P3 ;  /* 0x00000005423d7c11 */ /* 0x000fca00098f0c43 */
[----:B--2---:R0:W-:Y:S04]  /*5fe0*/  STG.E.128 desc[UR6][R60.64], R44 ;  /* 0x0000002c3c007986 */ /* 0x0041e8000c101d06 */
.L_x_665:
[----:B------:R-:W-:Y:S05]  /*5ff0*/  BSYNC B2 ;  /* 0x0000000000027941 */ /* 0x000fea0003800000 */
.L_x_664:
[----:B------:R-:W-:Y:S05]  /*6000*/  @P1 BRA `(.L_x_663) ;  /* 0x0000000000d41947 */ /* 0x000fea0003800000 */
[----:B0-234-:R0:W2:Y:S01]  /*6010*/  LDS.128 R44, [R5+0x27c00] ;  /* 0x027c0000052c7984 */ /* 0x01d0a20000000c00 */
        /* <DEDUP_REMOVED lines=24> */
[----:B------:R-:W-:-:S02]  /*61a0*/  HADD2.F32 R58, -RZ, R174.H0_H0 ;  /* 0x200000aeff3a7230 */ /* 0x000fc40000004100 */
[-C--:B------:R-:W-:Y:S01]  /*61b0*/  FFMA.FTZ R66, R47, R60.reuse, -R66 ;  /* 0x0000003c2f427223 */ /* 0x080fe20000010842 */
[----:B------:R-:W-:Y:S02]  /*61c0*/  HADD2.F32 R59, -RZ, R174.H1_H1 ;  /* 0x300000aeff3b7230 */ /* 0x000fe40000004100 */
[----:B------:R-:W-:Y:S01]  /*61d0*/  FFMA.FTZ R67, R57, R60, R62 ;  /* 0x0000003c39437223 */ /* 0x000fe2000001003e */
[----:B------:R-:W-:Y:S02]  /*61e0*/  HADD2.F32 R45, -RZ, R44.H1_H1 ;  /* 0x3000002cff2d7230 */ /* 0x000fe40000004100 */
[----:B------:R-:W-:Y:S02]  /*61f0*/  HADD2.F32 R46, -RZ, R56.H1_H1 ;  /* 0x30000038ff2e7230 */ /* 0x000fe40000004100 */
[----:B------:R-:W-:Y:S02]  /*6200*/  HADD2.F32 R44, -RZ, R44.H0_H0 ;  /* 0x2000002cff2c7230 */ /* 0x000fe40000004100 */
[----:B------:R-:W-:Y:S01]  /*6210*/  FMUL.FTZ R61, R45, R58 ;  /* 0x0000003a2d3d7220 */ /* 0x000fe20000410000 */
[----:B------:R-:W-:-:S02]  /*6220*/  HADD2.F32 R56, -RZ, R56.H0_H0 ;  /* 0x20000038ff387230 */ /* 0x000fc40000004100 */
        /* <DEDUP_REMOVED lines=13> */
.L_x_669:
[----:B------:R-:W-:Y:S05]  /*6300*/  BSYNC B2 ;  /* 0x0000000000027941 */ /* 0x000fea0003800000 */
.L_x_668:
[----:B------:R-:W-:Y:S01]  /*6310*/  ULDC.64 UR4, c[0x0][0x2e8] ;  /* 0x0000ba0000047ab9 */ /* 0x000fe20000000a00 */
[----:B------:R-:W-:Y:S01]  /*6320*/  ULDC.64 UR6, c[0x0][0x208] ;  /* 0x0000820000067ab9 */ /* 0x000fe20000000a00 */
[----:B------:R-:W-:-:S04]  /*6330*/  LEA R56, P3, R68, UR4, 0x1 ;  /* 0x0000000444387c11 */ /* 0x000fc8000f8608ff */
[----:B------:R-:W-:-:S05]  /*6340*/  LEA.HI.X R57, R68, UR5, R69, 0x1, P3 ;  /* 0x0000000544397c11 */ /* 0x000fca00098f0c45 */
[----:B--2---:R0:W-:Y:S04]  /*6350*/  STG.E.128 desc[UR6][R56.64], R44 ;  /* 0x0000002c38007986 */ /* 0x0041e8000c101d06 */
.L_x_663:
[----:B------:R-:W-:Y:S05]  /*6360*/  BSYNC B1 ;  /* 0x0000000000017941 */ /* 0x000fea0003800000 */
.L_x_662:
[----:B------:R-:W-:Y:S05]  /*6370*/  @P5 BRA `(.L_x_670) ;  /* 0x0000005000cc5947 */ /* 0x000fea0003800000 */
[----:B------:R-:W-:Y:S01]  /*6380*/  IADD3 R136, P3, P4, R134, R136, R16 ;  /* 0x0000008886887210 */ /* 0x000fe20007c7e010 */
[----:B------:R-:W-:Y:S03]  /*6390*/  BSSY B1, `(.L_x_671) ;  /* 0x0000038000017945 */ /* 0x000fe60003800000 */
[----:B0-----:R-:W-:Y:S01]  /*63a0*/  IADD3.X R57, R133, R92, R17, P3, P4 ;  /* 0x0000005c85397210 */ /* 0x001fe20001fe8411 */
[----:B------:R-:W-:Y:S08]  /*63b0*/  @P0 BRA `(.L_x_672) ;  /* 0x0000000000d40947 */ /* 0x000ff00003800000 */
[----:B--234-:R0:W2:Y:S01]  /*63c0*/  LDS.128 R44, [R5+0x23400] ;  /* 0x02340000052c7984 */ /* 0x01c0a20000000c00 */
[----:B------:R-:W-:Y:S01]  /*63d0*/  ISETP.GE.AND P4, PT, R18, R84, PT ;  /* 0x000000541200720c */ /* 0x000fe20003f86270 */
[----:B------:R-:W-:Y:S01]  /*63e0*/  BSSY B2, `(.L_x_673) ;  /* 0x000002c000027945 */ /* 0x000fe20003800000 */
[----:B------:R-:W-:-:S11]  /*63f0*/  IADD3 R64, P3, R136, R100, RZ ;  /* 0x0000006488407210 */ /* 0x000fd60007f7e0ff */
[----:B0-----:R-:W-:Y:S05]  /*6400*/  @P4 BRA `(.L_x_674) ;  /* 0x0000000000a44947 */ /* 0x001fea0003800000 */
[--C-:B------:R-:W-:Y:S01]  /*6410*/  SHF.R.U64 R59, R52, 0x10, R53.reuse ;  /* 0x00000010343b7819 */ /* 0x100fe20000001235 */
[----:B------:R-:W-:Y:S01]  /*6420*/  HADD2.F32 R177, -RZ, R177.H1_H1 ;  /* 0x300000b1ffb17230 */ /* 0x000fe20000004100 */
        /* <DEDUP_REMOVED lines=21> */
[----:B------:R-:W-:Y:S02]  /*6580*/  HADD2.F32 R46, -RZ, R52.H1_H1 ;  /* 0x30000034ff2e7230 */ /* 0x000fe40000004100 */
[----:B------:R-:W-:Y:S01]  /*6590*/  FFMA.FTZ R65, R53, R56, R58 ;  /* 0x0000003835417223 */ /* 0x000fe2000001003a */
[----:B------:R-:W-:Y:S02]  /*65a0*/  HADD2.F32 R44, -RZ, R44.H0_H0 ;  /* 0x2000002cff2c7230 */ /* 0x000fe40000004100 */
[----:B------:R-:W-:Y:S01]  /*65b0*/  FMUL.FTZ R59, R45, R177 ;  /* 0x000000b12d3b7220 */ /* 0x000fe20000410000 */
[----:B------:R-:W-:-:S02]  /*65c0*/  HADD2.F32 R52, -RZ, R52.H0_H0 ;  /* 0x20000034ff347230 */ /* 0x000fc40000004100 */
[----:B------:R-:W-:Y:S01]  /*65d0*/  FMUL.FTZ R63, R46, R55 ;  /* 0x000000372e3f7220 */ /* 0x000fe20000410000 */
        /* <DEDUP_REMOVED lines=12> */
.L_x_674:
[----:B------:R-:W-:Y:S05]  /*66a0*/  BSYNC B2 ;  /* 0x0000000000027941 */ /* 0x000fea0003800000 */
.L_x_673:
[----:B------:R-:W-:Y:S01]  /*66b0*/  ULDC.64 UR4, c[0x0][0x2e8] ;  /* 0x0000ba0000047ab9 */ /* 0x000fe20000000a00 */
[----:B------:R-:W-:Y:S01]  /*66c0*/  IMAD.X R53, R57, 0x1, R14, P3 ;  /* 0x0000000139357824 */ /* 0x000fe200018e060e */
[----:B------:R-:W-:Y:S01]  /*66d0*/  LEA R52, P3, R64, UR4, 0x1 ;  /* 0x0000000440347c11 */ /* 0x000fe2000f8608ff */
[----:B------:R-:W-:-:S03]  /*66e0*/  ULDC.64 UR6, c[0x0][0x208] ;  /* 0x0000820000067ab9 */ /* 0x000fc60000000a00 */
[----:B------:R-:W-:-:S05]  /*66f0*/  LEA.HI.X R53, R64, UR5, R53, 0x1, P3 ;  /* 0x0000000540357c11 */ /* 0x000fca00098f0c35 */
[----:B--2---:R0:W-:Y:S04]  /*6700*/  STG.E.128 desc[UR6][R52.64], R44 ;  /* 0x0000002c34007986 */ /* 0x0041e8000c101d06 */
.L_x_672:
[----:B------:R-:W-:Y:S05]  /*6710*/  BSYNC B1 ;  /* 0x0000000000017941 */ /* 0x000fea0003800000 */
.L_x_671:
[----:B------:R-:W-:Y:S05]  /*6720*/  @P1 BRA `(.L_x_670) ;  /* 0x0000004c00e01947 */ /* 0x000fea0003800000 */
[----:B0-234-:R0:W2:Y:S01]  /*6730*/  LDS.128 R44, [R5+0x28c00] ;  /* 0x028c0000052c7984 */ /* 0x01d0a20000000c00 */
[----:B------:R-:W-:Y:S01]  /*6740*/  ISETP.GE.AND P4, PT, R220, R84, PT ;  /* 0x00000054dc00720c */ /* 0x000fe20003f86270 */
[----:B------:R-:W-:Y:S01]  /*6750*/  BSSY B1, `(.L_x_675) ;  /* 0x000002c000017945 */ /* 0x000fe20003800000 */
[----:B------:R-:W-:-:S11]  /*6760*/  IADD3 R60, P3, R136, R13, RZ ;  /* 0x0000000d883c7210 */ /* 0x000fd60007f7e0ff */
        /* <DEDUP_REMOVED lines=19> */
[----:B------:R-:W-:-:S02]  /*68a0*/  HADD2.F32 R50, -RZ, R97.H0_H0 ;  /* 0x20000061ff327230 */ /* 0x000fc40000004100 */
[C---:B------:R-:W-:Y:S01]  /*68b0*/  FMUL.FTZ R54, R47.reuse, R54 ;  /* 0x000000362f367220 */ /* 0x040fe20000410000 */
[----:B------:R-:W-:Y:S02]  /*68c0*/  HADD2.F32 R97, -RZ, R97.H1_H1 ;  /* 0x30000061ff617230 */ /* 0x000fe40000004100 */
        /* <DEDUP_REMOVED lines=20> */
.L_x_676:
[----:B------:R-:W-:Y:S05]  /*6a10*/  BSYNC B1 ;  /* 0x0000000000017941 */ /* 0x000fea0003800000 */
.L_x_675:
[----:B------:R-:W-:Y:S01]  /*6a20*/  ULDC.64 UR4, c[0x0][0x2e8] ;  /* 0x0000ba0000047ab9 */ /* 0x000fe20000000a00 */
[----:B------:R-:W-:Y:S01]  /*6a30*/  IMAD.X R57, R57, 0x1, R8, P3 ;  /* 0x0000000139397824 */ /* 0x000fe200018e0608 */
[----:B------:R-:W-:Y:S01]  /*6a40*/  LEA R48, P3, R60, UR4, 0x1 ;  /* 0x000000043c307c11 */ /* 0x000fe2000f8608ff */
[----:B------:R-:W-:-:S03]  /*6a50*/  ULDC.64 UR6, c[0x0][0x208] ;  /* 0x0000820000067ab9 */ /* 0x000fc60000000a00 */
[----:B------:R-:W-:-:S05]  /*6a60*/  LEA.HI.X R49, R60, UR5, R57, 0x1, P3 ;  /* 0x000000053c317c11 */ /* 0x000fca00098f0c39 */
[----:B--2---:R0:W-:Y:S01]  /*6a70*/  STG.E.128 desc[UR6][R48.64], R44 ;  /* 0x0000002c30007986 */ /* 0x0041e2000c101d06 */
[----:B------:R-:W-:Y:S05]  /*6a80*/  BRA `(.L_x_670) ;  /* 0x0000004c00087947 */ /* 0x000fea0003800000 */
.L_x_614:
[C---:B------:R-:W-:Y:S01]  /*6a90*/  VIADD R44, R22.reuse, 0x20 ;  /* 0x00000020162c7836 */ /* 0x040fe20000000000 */
[----:B------:R-:W-:Y:S01]  /*6aa0*/  ULDC.64 UR4, c[0x0][0x208] ;  /* 0x0000820000047ab9 */ /* 0x000fe20000000a00 */
[----:B------:R-:W-:-:S03]  /*6ab0*/  VIADD R52, R22, 0x80 ;  /* 0x0000008016347836 */ /* 0x000fc60000000000 */
[----:B------:R-:W-:Y:S02]  /*6ac0*/  ISETP.GE.AND P4, PT, R44, R4, PT ;  /* 0x000000042c00720c */ /* 0x000fe40003f86270 */
[----:B------:R-:W-:Y:S02]  /*6ad0*/  IADD3 R44, R22, 0x40, RZ ;  /* 0x00000040162c7810 */ /* 0x000fe40007ffe0ff */
[----:B------:R-:W-:-:S13]  /*6ae0*/  ISETP.GE.OR P4, PT, R16, R84, P4 ;  /* 0x000000541000720c */ /* 0x000fda0002786670 */
[----:B------:R-:W-:Y:S01]  /*6af0*/  @!P4 IADD3 R50, P2, P3, R106, R96, R37 ;  /* 0x000000606a32c210 */ /* 0x000fe20007b5e025 */
[----:B------:R-:W1:Y:S03]  /*6b00*/  @!P4 LDC.64 R60, c[0x0][0x3e8] ;  /* 0x0000fa00ff3ccb82 */ /* 0x000e660000000a00 */
[----:B0-----:R-:W-:Y:S02]  /*6b10*/  @!P4 IADD3.X R51, R27, R3, R40, P2, P3 ;  /* 0x000000031b33c210 */ /* 0x001fe400017e6428 */
[----:B------:R-:W-:-:S03]  /*6b20*/  @!P4 IADD3 R48, P2, P3, R112, R94, R31 ;  /* 0x0000005e7030c210 */ /* 0x000fc60007b5e01f */
[----:B------:R-:W0:Y:S01]  /*6b30*/  @!P4 LDC.64 R62, c[0x0][0x400] ;  /* 0x00010000ff3ecb82 */ /* 0x000e220000000a00 */
[----:B------:R-:W-:Y:S02]  /*6b40*/  @!P4 IADD3.X R49, R21, R0, R34, P2, P3 ;  /* 0x000000001531c210 */ /* 0x000fe400017e6422 */
[----:B------:R-:W-:-:S04]  /*6b50*/  ISETP.GE.AND P3, PT, R44, R4, PT ;  /* 0x000000042c00720c */ /* 0x000fc80003f66270 */
[----:B------:R-:W-:-:S13]  /*6b60*/  ISETP.GE.OR P3, PT, R16, R84, P3 ;  /* 0x000000541000720c */ /* 0x000fda0001f66670 */
[----:B------:R-:W-:Y:S01]  /*6b70*/  @!P3 IADD3 R46, P2, P5, R106, R36, R96 ;  /* 0x000000246a2eb210 */ /* 0x000fe20007d5e060 */
[----:B------:R-:W2:Y:S03]  /*6b80*/  @!P3 LDC.64 R68, c[0x0][0x3e8] ;  /* 0x0000fa00ff44bb82 */ /* 0x000ea60000000a00 */
[----:B------:R-:W-:Y:S02]  /*6b90*/  @!P3 IADD3.X R47, R27, R39, R3, P2, P5 ;  /* 0x000000271b2fb210 */ /* 0x000fe400017ea403 */
[----:B------:R-:W-:-:S03]  /*6ba0*/  @!P3 IADD3 R44, P2, P5, R112, R30, R94 ;  /* 0x0000001e702cb210 */ /* 0x000fc60007d5e05e */
[----:B------:R-:W3:Y:S01]  /*6bb0*/  @!P3 LDC.64 R70, c[0x0][0x400] ;  /* 0x00010000ff46bb82 */ /* 0x000ee20000000a00 */
[----:B------:R-:W-:Y:S02]  /*6bc0*/  @!P3 IADD3.X R45, R21, R33, R0, P2, P5 ;  /* 0x00000021152db210 */ /* 0x000fe400017ea400 */
[----:B------:R-:W-:-:S04]  /*6bd0*/  ISETP.GE.AND P2, PT, R52, R4, PT ;  /* 0x000000043400720c */ /* 0x000fc80003f46270 */
[----:B------:R-:W-:-:S13]  /*6be0*/  ISETP.GE.OR P2, PT, R16, R84, P2 ;  /* 0x000000541000720c */ /* 0x000fda0001746670 */
[----:B------:R-:W-:Y:S01]  /*6bf0*/  @!P2 IADD3 R74, P5, P6, R106, R35, R96 ;  /* 0x000000236a4aa210 */ /* 0x000fe20007ebe060 */
[----:B------:R-:W4:Y:S03]  /*6c00*/  @!P2 LDC.64 R76, c[0x0][0x3e8] ;  /* 0x0000fa00ff4cab82 */ /* 0x000f260000000a00 */
[----:B------:R-:W-:Y:S02]  /*6c10*/  @!P2 IADD3.X R75, R27, R38, R3, P5, P6 ;  /* 0x000000261b4ba210 */ /* 0x000fe40002fec403 */
[----:B------:R-:W-:-:S03]  /*6c20*/  @!P2 IADD3 R72, P5, P6, R112, R29, R94 ;  /* 0x0000001d7048a210 */ /* 0x000fc60007ebe05e */
[----:B------:R-:W4:Y:S01]  /*6c30*/  @!P2 LDC.64 R78, c[0x0][0x400] ;  /* 0x00010000ff4eab82 */ /* 0x000f220000000a00 */
[----:B------:R-:W-:Y:S02]  /*6c40*/  @!P2 IADD3.X R73, R21, R32, R0, P5, P6 ;  /* 0x000000201549a210 */ /* 0x000fe40002fec400 */
[----:B------:R-:W-:-:S04]  /*6c50*/  ISETP.GE.AND P5, PT, R22, R4, PT ;  /* 0x000000041600720c */ /* 0x000fc80003fa6270 */
[----:B------:R-:W-:-:S13]  /*6c60*/  ISETP.GE.OR P5, PT, R16, R84, P5 ;  /* 0x000000541000720c */ /* 0x000fda0002fa6670 */
[----:B------:R-:W1:Y:S01]  /*6c70*/  @!P5 LDC.64 R52, c[0x0][0x3e8] ;  /* 0x0000fa00ff34db82 */ /* 0x000e620000000a00 */
[----:B------:R-:W-:-:S05]  /*6c80*/  @!P5 IADD3 R54, P6, R106, R96, RZ ;  /* 0x000000606a36d210 */ /* 0x000fca0007fde0ff */
[----:B------:R-:W-:Y:S01]  /*6c90*/  @!P5 IMAD.X R55, R3, 0x1, R27, P6 ;  /* 0x000000010337d824 */ /* 0x000fe200030e061b */
[----:B-1----:R-:W-:-:S04]  /*6ca0*/  @!P5 LEA R52, P6, R54, R52, 0x1 ;  /* 0x000000343634d211 */ /* 0x002fc800078c08ff */
[----:B------:R-:W-:Y:S02]  /*6cb0*/  @!P5 LEA.HI.X R53, R54, R53, R55, 0x1, P6 ;  /* 0x000000353635d211 */ /* 0x000fe400030f0c37 */
[----:B------:R-:W1:Y:S01]  /*6cc0*/  @!P5 LDC.64 R54, c[0x0][0x400] ;  /* 0x00010000ff36db82 */ /* 0x000e620000000a00 */
[----:B------:R-:W-:-:S05]  /*6cd0*/  @!P5 IADD3 R56, P6, R112, R94, RZ ;  /* 0x0000005e7038d210 */ /* 0x000fca0007fde0ff */
[----:B------:R-:W-:Y:S01]  /*6ce0*/  @!P5 IMAD.X R57, R0, 0x1, R21, P6 ;  /* 0x000000010039d824 */ /* 0x000fe200030e0615 */
[----:B-1----:R-:W-:-:S04]  /*6cf0*/  @!P5 LEA R54, P6, R56, R54, 0x1 ;  /* 0x000000363836d211 */ /* 0x002fc800078c08ff */
[----:B------:R-:W-:Y:S02]  /*6d00*/  @!P5 LEA.HI.X R55, R56, R55, R57, 0x1, P6 ;  /* 0x000000373837d211 */ /* 0x000fe400030f0c39 */
[----:B------:R-:W-:-:S04]  /*6d10*/  @!P4 LEA R60, P6, R50, R60, 0x1 ;  /* 0x0000003c323cc211 */ /* 0x000fc800078c08ff */
[----:B------:R-:W-:Y:S02]  /*6d20*/  @!P4 LEA.HI.X R61, R50, R61, R51, 0x1, P6 ;  /* 0x0000003d323dc211 */ /* 0x000fe400030f0c33 */
[----:B------:R-:W-:Y:S02]  /*6d30*/  CS2R R50, SRZ ;  /* 0x0000000000327805 */ /* 0x000fe4000001ff00 */
[----:B0-----:R-:W-:-:S04]  /*6d40*/  @!P4 LEA R62, P6, R48, R62, 0x1 ;  /* 0x0000003e303ec211 */ /* 0x001fc800078c08ff */
[----:B------:R-:W-:Y:S02]  /*6d50*/  @!P4 LEA.HI.X R63, R48, R63, R49, 0x1, P6 ;  /* 0x0000003f303fc211 */ /* 0x000fe400030f0c31 */
[----:B------:R-:W-:Y:S02]  /*6d60*/  CS2R R48, SRZ ;  /* 0x0000000000307805 */ /* 0x000fe4000001ff00 */
[----:B--2---:R-:W-:-:S04]  /*6d70*/  @!P3 LEA R68, P6, R46, R68, 0x1 ;  /* 0x000000442e44b211 */ /* 0x004fc800078c08ff */
[----:B------:R-:W-:Y:S02]  /*6d80*/  @!P3 LEA.HI.X R69, R46, R69, R47, 0x1, P6 ;  /* 0x000000452e45b211 */ /* 0x000fe400030f0c2f */
[----:B------:R-:W-:Y:S02]  /*6d90*/  CS2R R46, SRZ ;  /* 0x00000000002e7805 */ /* 0x000fe4000001ff00 */
[C---:B---3--:R-:W-:Y:S01]  /*6da0*/  @!P3 LEA R70, P6, R44.reuse, R70, 0x1 ;  /* 0x000000462c46b211 */ /* 0x048fe200078c08ff */
[----:B------:R0:W5:Y:S03]  /*6db0*/  @!P5 LDG.E.128 R48, desc[UR4][R54.64] ;  /* 0x000000043630d981 */ /* 0x000166000c1e1d00 */
[----:B------:R-:W-:Y:S02]  /*6dc0*/  @!P3 LEA.HI.X R71, R44, R71, R45, 0x1, P6 ;  /* 0x000000472c47b211 */ /* 0x000fe400030f0c2d */
[----:B------:R-:W-:-:S02]  /*6dd0*/  CS2R R44, SRZ ;  /* 0x00000000002c7805 */ /* 0x000fc4000001ff00 */
[----:B------:R-:W-:Y:S02]  /*6de0*/  CS2R R58, SRZ ;  /* 0x00000000003a7805 */ /* 0x000fe4000001ff00 */
[----:B------:R-:W-:Y:S02]  /*6df0*/  CS2R R56, SRZ ;  /* 0x0000000000387805 */ /* 0x000fe4000001ff00 */
[----:B------:R1:W5:Y:S01]  /*6e00*/  @!P5 LDG.E.128 R44, desc[UR4][R52.64] ;  /* 0x00000004342cd981 */ /* 0x000362000c1e1d00 */
[----:B0-----:R-:W-:Y:S02]  /*6e10*/  CS2R R54, SRZ ;  /* 0x0000000000367805 */ /* 0x001fe4000001ff00 */
[----:B------:R-:W-:Y:S02]  /*6e20*/  CS2R R66, SRZ ;  /* 0x0000000000427805 */ /* 0x000fe4000001ff00 */
[----:B------:R-:W-:Y:S01]  /*6e30*/  CS2R R64, SRZ ;  /* 0x0000000000407805 */ /* 0x000fe2000001ff00 */
[----:B------:R0:W5:Y:S05]  /*6e40*/  @!P4 LDG.E.128 R56, desc[UR4][R62.64] ;  /* 0x000000043e38c981 */ /* 0x00016a000c1e1d00 */
[----:B------:R-:W5:Y:S01]  /*6e50*/  @!P3 LDG.E.128 R64, desc[UR4][R70.64] ;  /* 0x000000044640b981 */ /* 0x000f62000c1e1d00 */
[----:B-1----:R-:W-:-:S02]  /*6e60*/  CS2R R52, SRZ ;  /* 0x0000000000347805 */ /* 0x002fc4000001ff00 */
[----:B0-----:R-:W-:-:S04]  /*6e70*/  CS2R R62, SRZ ;  /* 0x00000000003e7805 */ /* 0x001fc8000001ff00 */
[----:B------:R0:W5:Y:S02]  /*6e80*/  @!P4 LDG.E.128 R52, desc[UR4][R60.64] ;  /* 0x000000043c34c981 */ /* 0x000164000c1e1d00 */
[----:B0-----:R-:W-:-:S06]  /*6e90*/  CS2R R60, SRZ ;  /* 0x00000000003c7805 */ /* 0x001fcc000001ff00 */
[----:B------:R0:W5:Y:S01]  /*6ea0*/  @!P3 LDG.E.128 R60, desc[UR4][R68.64] ;  /* 0x00000004443cb981 */ /* 0x000162000c1e1d00 */
[----:B----4-:R-:W-:Y:S01]  /*6eb0*/  @!P2 LEA R76, P3, R74, R76, 0x1 ;  /* 0x0000004c4a4ca211 */ /* 0x010fe200078608ff */
[----:B------:R-:W-:-:S03]  /*6ec0*/  VIADD R81, R22, 0x60 ;  /* 0x0000006016517836 */ /* 0x000fc60000000000 */
[----:B------:R-:W-:Y:S02]  /*6ed0*/  @!P2 LEA.HI.X R77, R74, R77, R75, 0x1, P3 ;  /* 0x0000004d4a4da211 */ /* 0x000fe400018f0c4b */
[----:B------:R-:W-:-:S04]  /*6ee0*/  @!P2 LEA R78, P3, R72, R78, 0x1 ;  /* 0x0000004e484ea211 */ /* 0x000fc800078608ff */
[----:B------:R-:W-:Y:S02]  /*6ef0*/  @!P2 LEA.HI.X R79, R72, R79, R73, 0x1, P3 ;  /* 0x0000004f484fa211 */ /* 0x000fe400018f0c49 */
[----:B------:R-:W-:-:S04]  /*6f00*/  ISETP.GE.AND P3, PT, R81, R4, PT ;  /* 0x000000045100720c */ /* 0x000fc80003f66270 */
[----:B------:R-:W-:Y:S02]  /*6f10*/  ISETP.GE.OR P3, PT, R16, R84, P3 ;  /* 0x000000541000720c */ /* 0x000fe40001f66670 */
[----:B------:R-:W-:Y:S02]  /*6f20*/  CS2R R70, SRZ ;  /* 0x0000000000467805 */ /* 0x000fe4000001ff00 */
[----:B0-----:R-:W-:Y:S02]  /*6f30*/  CS2R R68, SRZ ;  /* 0x0000000000447805 */ /* 0x001fe4000001ff00 */
[----:B------:R-:W-:Y:S02]  /*6f40*/  CS2R R74, SRZ ;  /* 0x00000000004a7805 */ /* 0x000fe4000001ff00 */
[----:B------:R-:W-:Y:S02]  /*6f50*/  CS2R R72, SRZ ;  /* 0x0000000000487805 */ /* 0x000fe4000001ff00 */
[----:B------:R-:W-:Y:S01]  /*6f60*/  IADD3 R80, R22, 0xa0, RZ ;  /* 0x000000a016507810 */ /* 0x000fe20007ffe0ff */
[----:B------:R-:W-:Y:S01]  /*6f70*/  BSSY B1, `(.L_x_677) ;  /* 0x0000021000017945 */ /* 0x000fe20003800000 */
[----:B------:R0:W5:Y:S04]  /*6f80*/  @!P2 LDG.E.128 R68, desc[UR4][R76.64] ;  /* 0x000000044c44a981 */ /* 0x000168000c1e1d00 */
[----:B------:R1:W5:Y:S01]  /*6f90*/  @!P2 LDG.E.128 R72, desc[UR4][R78.64] ;  /* 0x000000044e48a981 */ /* 0x000362000c1e1d00 */
[----:B------:R-:W-:-:S02]  /*6fa0*/  ISETP.GE.AND P2, PT, R80, R4, PT ;  /* 0x000000045000720c */ /* 0x000fc40003f46270 */
[----:B------:R-:W-:Y:S02]  /*6fb0*/  CS2R R82, SRZ ;  /* 0x0000000000527805 */ /* 0x000fe4000001ff00 */
[----:B------:R-:W-:Y:S02]  /*6fc0*/  CS2R R80, SRZ ;  /* 0x0000000000507805 */ /* 0x000fe4000001ff00 */
[----:B------:R-:W-:Y:S02]  /*6fd0*/  ISETP.GE.OR P2, PT, R16, R84, P2 ;  /* 0x000000541000720c */ /* 0x000fe40001746670 */
[----:B0-----:R-:W-:Y:S02]  /*6fe0*/  CS2R R76, SRZ ;  /* 0x00000000004c7805 */ /* 0x001fe4000001ff00 */
[----:B-1----:R-:W-:Y:S01]  /*6ff0*/  CS2R R78, SRZ ;  /* 0x00000000004e7805 */ /* 0x002fe2000001ff00 */
[----:B------:R-:W-:Y:S08]  /*7000*/  @P3 BRA `(.L_x_678) ;  /* 0x00000000005c3947 */ /* 0x000ff00003800000 */
[----:B------:R-:W0:Y:S01]  /*7010*/  LDC.64 R80, c[0x0][0x3f8] ;  /* 0x0000fe00ff507b82 */ /* 0x000e220000000a00 */
[----:B------:R-:W-:Y:S01]  /*7020*/  IMAD.MOV.U32 R78, RZ, RZ, R96 ;  /* 0x000000ffff4e7224 */ /* 0x000fe200078e0060 */
[----:B------:R-:W-:Y:S01]  /*7030*/  ULDC.64 UR4, c[0x0][0x3e8] ;  /* 0x0000fa0000047ab9 */ /* 0x000fe20000000a00 */
[----:B------:R-:W-:Y:S01]  /*7040*/  IMAD.MOV.U32 R79, RZ, RZ, R3 ;  /* 0x000000ffff4f7224 */ /* 0x000fe200078e0003 */
[----:B------:R-:W-:Y:S01]  /*7050*/  ULDC.64 UR6, c[0x0][0x400] ;  /* 0x0001000000067ab9 */ /* 0x000fe20000000a00 */
[----:B------:R-:W-:Y:S01]  /*7060*/  IMAD.MOV.U32 R82, RZ, RZ, R94 ;  /* 0x000000ffff527224 */ /* 0x000fe200078e005e */
[----:B------:R-:W-:Y:S01]  /*7070*/  ULDC.64 UR8, c[0x0][0x208] ;  /* 0x0000820000087ab9 */ /* 0x000fe20000000a00 */
[----:B------:R-:W-:Y:S01]  /*7080*/  IMAD.MOV.U32 R83, RZ, RZ, R0 ;  /* 0x000000ffff537224 */ /* 0x000fe200078e0000 */
[----:B------:R-:W1:Y:S01]  /*7090*/  LDC.64 R76, c[0x0][0x408] ;  /* 0x00010200ff4c7b82 */ /* 0x000e620000000a00 */
[----:B0-----:R-:W-:-:S04]  /*70a0*/  IMAD.WIDE.U32 R78, R80, 0x60, R78 ;  /* 0x00000060504e7825 */ /* 0x001fc800078e004e */
[----:B------:R-:W-:Y:S01]  /*70b0*/  IMAD R81, R81, 0x60, RZ ;  /* 0x0000006051517824 */ /* 0x000fe200078e02ff */
[----:B------:R-:W-:Y:S01]  /*70c0*/  IADD3 R80, P3, R106, R78, RZ ;  /* 0x0000004e6a507210 */ /* 0x000fe20007f7e0ff */
[----:B-1----:R-:W-:-:S03]  /*70d0*/  IMAD.WIDE.U32 R82, R76, 0x60, R82 ;  /* 0x000000604c527825 */ /* 0x002fc600078e0052 */
[----:B------:R-:W-:Y:S01]  /*70e0*/  IADD3.X R79, R27, R79, R81, P3, !PT ;  /* 0x0000004f1b4f7210 */ /* 0x000fe20001ffe451 */
[----:B------:R-:W-:Y:S01]  /*70f0*/  IMAD R77, R77, 0x60, RZ ;  /* 0x000000604d4d7824 */ /* 0x000fe200078e02ff */
[----:B------:R-:W-:-:S04]  /*7100*/  IADD3 R78, P3, R112, R82, RZ ;  /* 0x00000052704e7210 */ /* 0x000fc80007f7e0ff */
[----:B------:R-:W-:Y:S02]  /*7110*/  IADD3.X R83, R21, R83, R77, P3, !PT ;  /* 0x0000005315537210 */ /* 0x000fe40001ffe44d */
[----:B------:R-:W-:-:S04]  /*7120*/  LEA R76, P3, R80, UR4, 0x1 ;  /* 0x00000004504c7c11 */ /* 0x000fc8000f8608ff */
[----:B------:R-:W-:Y:S02]  /*7130*/  LEA.HI.X R77, R80, UR5, R79, 0x1, P3 ;  /* 0x00000005504d7c11 */ /* 0x000fe400098f0c4f */
[----:B------:R-:W-:-:S04]  /*7140*/  LEA R80, P3, R78, UR6, 0x1 ;  /* 0x000000064e507c11 */ /* 0x000fc8000f8608ff */
[----:B------:R-:W-:Y:S02]  /*7150*/  LEA.HI.X R81, R78, UR7, R83, 0x1, P3 ;  /* 0x000000074e517c11 */ /* 0x000fe400098f0c53 */
[----:B------:R-:W5:Y:S04]  /*7160*/  LDG.E.128 R76, desc[UR8][R76.64] ;  /* 0x000000084c4c7981 */ /* 0x000f68000c1e1d00 */
[----:B------:R-:W5:Y:S03]  /*7170*/  LDG.E.128 R80, desc[UR8][R80.64] ;  /* 0x0000000850507981 */ /* 0x000f66000c1e1d00 */
.L_x_678:
[----:B------:R-:W-:Y:S05]  /*7180*/  BSYNC B1 ;  /* 0x0000000000017941 */ /* 0x000fea0003800000 */
.L_x_677:
[----:B------:R-:W-:Y:S01]  /*7190*/  BSSY B1, `(.L_x_679) ;  /* 0x000001c000017945 */ /* 0x000fe20003800000 */
[----:B------:R-:W-:Y:S02]  /*71a0*/  ISETP.GE.AND P3, PT, R16, R84, PT ;  /* 0x000000541000720c */ /* 0x000fe40003f66270 */
[----:B------:R-:W-:Y:S02]  /*71b0*/  CS2R R86, SRZ ;  /* 0x0000000000567805 */ /* 0x000fe4000001ff00 */
[----:B------:R-:W-:Y:S02]  /*71c0*/  CS2R R84, SRZ ;  /* 0x0000000000547805 */ /* 0x000fe4000001ff00 */
[----:B------:R-:W-:Y:S02]  /*71d0*/  CS2R R90, SRZ ;  /* 0x00000000005a7805 */ /* 0x000fe4000001ff00 */
[----:B------:R-:W-:Y:S01]  /*71e0*/  CS2R R88, SRZ ;  /* 0x0000000000587805 */ /* 0x000fe2000001ff00 */
[----:B------:R-:W-:Y:S06]  /*71f0*/  @P2 BRA `(.L_x_680) ;  /* 0x0000000000542947 */ /* 0x000fec0003800000 */
[----:B------:R-:W0:Y:S01]  /*7200*/  LDC.64 R86, c[0x0][0x3f8] ;  /* 0x0000fe00ff567b82 */ /* 0x000e220000000a00 */
[----:B------:R-:W-:Y:S01]  /*7210*/  MOV R97, R3 ;  /* 0x0000000300617202 */ /* 0x000fe20000000f00 */
[----:B------:R-:W-:Y:S01]  /*7220*/  IMAD.MOV.U32 R95, RZ, RZ, R0 ;  /* 0x000000ffff5f7224 */ /* 0x000fe200078e0000 */
[----:B------:R-:W-:Y:S01]  /*7230*/  ULDC.64 UR4, c[0x0][0x3e8] ;  /* 0x0000fa0000047ab9 */ /* 0x000fe20000000a00 */
[----:B------:R-:W-:Y:S01]  /*7240*/  ULDC.64 UR6, c[0x0][0x400] ;  /* 0x0001000000067ab9 */ /* 0x000fe20000000a00 */
[----:B------:R-:W-:-:S03]  /*7250*/  ULDC.64 UR8, c[0x0][0x208] ;  /* 0x0000820000087ab9 */ /* 0x000fc60000000a00 */
        /* <DEDUP_REMOVED lines=12> */
[----:B------:R-:W-:Y:S01]  /*7320*/  LEA.HI.X R89, R0, UR7, R95, 0x1, P2 ;  /* 0x0000000700597c11 */ /* 0x000fe200090f0c5f */
[----:B------:R-:W5:Y:S05]  /*7330*/  LDG.E.128 R84, desc[UR8][R84.64] ;  /* 0x0000000854547981 */ /* 0x000f6a000c1e1d00 */
[----:B------:R-:W5:Y:S03]  /*7340*/  LDG.E.128 R88, desc[UR8][R88.64] ;  /* 0x0000000858587981 */ /* 0x000f66000c1e1d00 */
.L_x_680:
[----:B------:R-:W-:Y:S05]  /*7350*/  BSYNC B1 ;  /* 0x0000000000017941 */ /* 0x000fea0003800000 */
.L_x_679:
[----:B-----5:R-:W-:Y:S01]  /*7360*/  IMAD.MOV.U32 R0, RZ, RZ, R78 ;  /* 0x000000ffff007224 */ /* 0x020fe200078e004e */
[----:B------:R-:W-:Y:S01]  /*7370*/  MOV R94, R77 ;  /* 0x0000004d005e7202 */ /* 0x000fe20000000f00 */
[----:B------:R-:W-:Y:S01]  /*7380*/  IMAD.MOV.U32 R3, RZ, RZ, R79 ;  /* 0x000000ffff037224 */ /* 0x000fe200078e004f */
[----:B------:R-:W-:Y:S01]  /*7390*/  ISETP.NE.AND P2, PT, R224, 0x3, PT ;  /* 0x00000003e000780c */ /* 0x000fe20003f45270 */
[----:B------:R-:W-:-:S03]  /*73a0*/  IMAD.MOV.U32 R93, RZ, RZ, R76 ;  /* 0x000000ffff5d7224 */ /* 0x000fc600078e004c */
        /* <DEDUP_REMOVED lines=9> */
[----:B------:R-:W-:Y:S01]  /*7440*/  PRMT R183, R93, 0x5410, R94 ;  /* 0x000054105db77816 */ /* 0x000fe2000000005e */
[----:B------:R-:W-:Y:S01]  /*7450*/  IMAD.MOV.U32 R93, RZ, RZ, R84 ;  /* 0x000000ffff5d7224 */ /* 0x000fe200078e0054 */
[----:B------:R-:W-:Y:S01]  /*7460*/  PRMT R166, R0, 0x5410, R3 ;  /* 0x0000541000a67816 */ /* 0x000fe20000000003 */
[----:B------:R-:W-:Y:S01]  /*7470*/  IMAD.MOV.U32 R94, RZ, RZ, R85 ;  /* 0x000000ffff5e7224 */ /* 0x000fe200078e0055 */
[----:B------:R-:W-:Y:S01]  /*7480*/  MOV R3, R91 ;  /* 0x0000005b00037202 */ /* 0x000fe20000000f00 */
        /* <DEDUP_REMOVED lines=14> */
[----:B------:R-:W-:Y:S01]  /*7570*/  PRMT R178, R94, 0x7610, R178 ;  /* 0x000076105eb27816 */ /* 0x000fe200000000b2 */
[----:B------:R-:W-:Y:S01]  /*7580*/  IMAD.MOV.U32 R93, RZ, RZ, R48 ;  /* 0x000000ffff5d7224 */ /* 0x000fe200078e0030 */
[----:B------:R-:W-:Y:S02]  /*7590*/  MOV R94, R49 ;  /* 0x00000031005e7202 */ /* 0x000fe40000000f00 */
[----:B------:R-:W-:Y:S01]  /*75a0*/  PRMT R190, R190, 0x5410, R0 ;  /* 0x00005410bebe7816 */ /* 0x000fe20000000000 */
[----:B------:R-:W-:Y:S01]  /*75b0*/  IMAD.MOV.U32 R0, RZ, RZ, R54 ;  /* 0x000000ffff007224 */ /* 0x000fe200078e0036 */
[----:B------:R-:W-:Y:S01]  /*75c0*/  PRMT R191, R3, 0x5410, R93 ;  /* 0x0000541003bf7816 */ /* 0x000fe2000000005d */
[----:B------:R-:W-:Y:S01]  /*75d0*/  IMAD.MOV.U32 R3, RZ, RZ, R55 ;  /* 0x000000ffff037224 */ /* 0x000fe200078e0037 */
[----:B------:R-:W-:Y:S01]  /*75e0*/  PRMT R175, R94, 0x7610, R175 ;  /* 0x000076105eaf7816 */ /* 0x000fe200000000af */
        /* <DEDUP_REMOVED lines=10> */
[----:B------:R-:W-:Y:S01]  /*7690*/  PRMT R193, R193, 0x5410, R3 ;  /* 0x00005410c1c17816 */ /* 0x000fe20000000003 */
        /* <DEDUP_REMOVED lines=25> */
[----:B------:R-:W-:-:S05]  /*7830*/  IMAD.MOV.U32 R0, RZ, RZ, R73 ;  /* 0x000000ffff007224 */ /* 0x000fca00078e0049 */
[----:B------:R-:W-:Y:S01]  /*7840*/  PRMT R173, R3, 0x5410, R0 ;  /* 0x0000541003ad7816 */ /* 0x000fe20000000000 */
[----:B------:R-:W-:Y:S06]  /*7850*/  @!P2 BRA `(.L_x_681) ;  /* 0x000000000004a947 */ /* 0x000fec0003800000 */
[----:B------:R-:W-:Y:S01]  /*7860*/  BPT.TRAP 0x1 ;  /* 0x000000040000795c */ /* 0x000fe20000300000 */
.L_x_681:
[----:B------:R-:W-:Y:S01]  /*7870*/  IMAD R3, R23, 0x8, R2 ;  /* 0x0000000817037824 */ /* 0x000fe200078e0202 */
[----:B------:R-:W-:Y:S01]  /*7880*/  SHF.L.U32 R0, R223, 0x1f, RZ ;  /* 0x0000001fdf007819 */ /* 0x000fe200000006ff */
[----:B------:R-:W0:Y:S01]  /*7890*/  LDC R150, c[0x0][0x2f4] ;  /* 0x0000bd00ff967b82 */ /* 0x000e220000000800 */
[----:B------:R-:W-:Y:S01]  /*78a0*/  BSSY B1, `(.L_x_682) ;  /* 0x0000005000017945 */ /* 0x000fe20003800000 */
[----:B------:R-:W-:Y:S01]  /*78b0*/  MOV R137, R92 ;  /* 0x0000005c00897202 */ /* 0x000fe20000000f00 */
[----:B------:R-:W1:Y:S05]  /*78c0*/  SYNCS.PHASECHK.TRANS64.TRYWAIT P4, [R3+URZ+0x34890], R0 ;  /* 0x03489000030075a7 */ /* 0x000e6a000808017f */
[----:B------:R-:W2:Y:S01]  /*78d0*/  LDC.64 R138, c[0x0][0x300] ;  /* 0x0000c000ff8a7b82 */ /* 0x000ea20000000a00 */
[----:B-1----:R-:W-:Y:S05]  /*78e0*/  @!P4 BRA `(.L_x_683) ;  /* 0x000001e400acc947 */ /* 0x002fea0003800000 */
.L_x_978:
[----:B------:R-:W-:Y:S05]  /*78f0*/  BSYNC B1 ;  /* 0x0000000000017941 */ /* 0x000fea0003800000 */
.L_x_682:
[----:B------:R-:W-:Y:S01]  /*7900*/  ISETP.GE.OR P4, PT, R22, R4, P0 ;  /* 0x000000041600720c */ /* 0x000fe20000786670 */
[----:B------:R-:W-:Y:S01]  /*7910*/  BSSY B1, `(.L_x_684) ;  /* 0x0000092000017945 */ /* 0x000fe20003800000 */
[----:B0-----:R-:W-:-:S11]  /*7920*/  IMAD.IADD R151, R150, 0x1, -R43 ;  /* 0x0000000196977824 */ /* 0x001fd600078e0a2b */
[----:B------:R-:W-:Y:S05]  /*7930*/  @P4 BRA `(.L_x_685) ;  /* 0x00000008003c4947 */ /* 0x000fea0003800000 */
[----:B------:R-:W3:Y:S01]  /*7940*/  LDL R92, [R1+0x4] ;  /* 0x00000400015c7983 */ /* 0x000ee20000100800 */
[----:B------:R-:W-:Y:S01]  /*7950*/  SHF.L.U32 R94, R22, 0x6, RZ ;  /* 0x00000006165e7819 */ /* 0x000fe200000006ff */
[----:B------:R-:W-:Y:S01]  /*7960*/  BSSY B2, `(.L_x_686) ;  /* 0x0000079000027945 */ /* 0x000fe20003800000 */
[----:B------:R-:W0:Y:S02]  /*7970*/  S2R R96, SR_TID.X ;  /* 0x0000000000607919 */ /* 0x000e240000002100 */
[----:B------:R-:W-:-:S04]  /*7980*/  LOP3.LUT R94, R94, 0x1c0, RZ, 0xc0, !PT ;  /* 0x000001c05e5e7812 */ /* 0x000fc800078ec0ff */
[----:B------:R-:W-:Y:S01]  /*7990*/  SHF.R.U32.HI R94, RZ, 0x3, R94 ;  /* 0x00000003ff5e7819 */ /* 0x000fe2000001165e */
[----:B0-----:R-:W-:-:S05]  /*79a0*/  VIADD R96, R96, 0xffffff80 ;  /* 0xffffff8060607836 */ /* 0x001fca0000000000 */
[----:B------:R-:W-:-:S04]  /*79b0*/  SHF.R.S32.HI R95, RZ, 0x1f, R96 ;  /* 0x0000001fff5f7819 */ /* 0x000fc80000011460 */
[----:B------:R-:W-:Y:S01]  /*79c0*/  LEA.HI R95, R95, R96, RZ, 0x6 ;  /* 0x000000605f5f7211 */ /* 0x000fe200078f30ff */
[----:B------:R-:W-:-:S04]  /*79d0*/  IMAD.SHL.U32 R96, R22, 0x40, RZ ;  /* 0x0000004016607824 */ /* 0x000fc800078e00ff */
[----:B------:R-:W-:-:S05]  /*79e0*/  IMAD.SHL.U32 R95, R95, 0x8, RZ ;  /* 0x000000085f5f7824 */ /* 0x000fca00078e00ff */
[----:B------:R-:W-:Y:S02]  /*79f0*/  LOP3.LUT R95, R95, 0xfffffe00, RZ, 0xc0, !PT ;  /* 0xfffffe005f5f7812 */ /* 0x000fe400078ec0ff */
[----:B---3--:R-:W-:-:S04]  /*7a00*/  LOP3.LUT P5, RZ, R92, 0x1, RZ, 0xc0, !PT ;  /* 0x000000015cff7812 */ /* 0x008fc800078ac0ff */
[----:B------:R-:W-:-:S04]  /*7a10*/  SEL R92, R43, R151, !P5 ;  /* 0x000000972b5c7207 */ /* 0x000fc80006800000 */
[----:B------:R-:W-:-:S04]  /*7a20*/  SHF.R.S32.HI R93, RZ, 0x1f, R92 ;  /* 0x0000001fff5d7819 */ /* 0x000fc8000001145c */
[----:B------:R-:W-:-:S04]  /*7a30*/  LEA.HI R92, R93, R92, RZ, 0x4 ;  /* 0x0000005c5d5c7211 */ /* 0x000fc800078f20ff */
[----:B------:R-:W-:-:S04]  /*7a40*/  LEA.HI.SX32 R92, R92, R10, 0x1c ;  /* 0x0000000a5c5c7211 */ /* 0x000fc800078fe2ff */
[----:B------:R-:W-:Y:S01]  /*7a50*/  SHF.R.S32.HI R93, RZ, 0x1f, R92 ;  /* 0x0000001fff5d7819 */ /* 0x000fe2000001145c */
[----:B------:R-:W-:-:S03]  /*7a60*/  IMAD.SHL.U32 R174, R92, 0x8, RZ ;  /* 0x000000085cae7824 */ /* 0x000fc600078e00ff */
[----:B------:R-:W-:Y:S02]  /*7a70*/  LEA.HI R92, R93, R92, RZ, 0x3 ;  /* 0x0000005c5d5c7211 */ /* 0x000fe400078f18ff */
[----:B------:R-:W-:Y:S02]  /*7a80*/  LOP3.LUT R93, R174, 0x38, RZ, 0xc0, !PT ;  /* 0x00000038ae5d7812 */ /* 0x000fe400078ec0ff */
[----:B------:R-:W-:Y:S02]  /*7a90*/  SHF.R.S32.HI R92, RZ, 0x3, R92 ;  /* 0x00000003ff5c7819 */ /* 0x000fe4000001145c */
[----:B------:R-:W-:-:S03]  /*7aa0*/  LOP3.LUT R93, R93, 0x1c0, R96, 0xf8, !PT ;  /* 0x000001c05d5d7812 */ /* 0x000fc600078ef860 */
[----:B------:R-:W-:Y:S01]  /*7ab0*/  IMAD R92, R92, 0x2c00, R95 ;  /* 0x00002c005c5c7824 */ /* 0x000fe200078e025f */
[----:B------:R-:W-:-:S05]  /*7ac0*/  LOP3.LUT R93, R93, R94, RZ, 0x3c, !PT ;  /* 0x0000005e5d5d7212 */ /* 0x000fca00078e3cff */
[----:B------:R-:W-:-:S04]  /*7ad0*/  IMAD.IADD R92, R92, 0x1, R93 ;  /* 0x000000015c5c7824 */ /* 0x000fc800078e025d */
[C---:B------:R-:W-:Y:S02]  /*7ae0*/  IMAD R96, R23.reuse, 0x5800, R92 ;  /* 0x0000580017607824 */ /* 0x040fe400078e025c */
[----:B------:R-:W-:-:S03]  /*7af0*/  IMAD R92, R23, 0x5800, R147 ;  /* 0x00005800175c7824 */ /* 0x000fc600078e0293 */
[----:B------:R-:W-:Y:S01]  /*7b00*/  LEA R96, R96, R2, 0x1 ;  /* 0x0000000260607211 */ /* 0x000fe200078e08ff */
[----:B------:R-:W-:-:S05]  /*7b10*/  IMAD R92, R92, 0x2, R2 ;  /* 0x000000025c5c7824 */ /* 0x000fca00078e0202 */
[----:B------:R-:W0:Y:S04]  /*7b20*/  LDS.128 R96, [R96+0x1e400] ;  /* 0x01e4000060607984 */ /* 0x000e280000000c00 */
[----:B------:R-:W3:Y:S01]  /*7b30*/  LDS.128 R92, [R92+0x1e400] ;  /* 0x01e400005c5c7984 */ /* 0x000ee20000000c00 */
[----:B------:R-:W-:Y:S05]  /*7b40*/  @P3 BRA `(.L_x_687) ;  /* 0x0000000400683947 */ /* 0x000fea0003800000 */
[----:B0-----:R-:W-:Y:S01]  /*7b50*/  IMAD.MOV.U32 R177, RZ, RZ, R97 ;  /* 0x000000ffffb17224 */ /* 0x001fe200078e0061 */
[----:B------:R-:W-:Y:S01]  /*7b60*/  SHF.R.U64 R44, R44, 0x10, R45 ;  /* 0x000000102c2c7819 */ /* 0x000fe2000000122d */
[----:B---3--:R-:W-:Y:S01]  /*7b70*/  IMAD.MOV.U32 R176, RZ, RZ, R93 ;  /* 0x000000ffffb07224 */ /* 0x008fe200078e005d */
[----:B------:R-:W-:Y:S01]  /*7b80*/  SHF.R.U32.HI R45, RZ, 0x10, R45 ;  /* 0x00000010ff2d7819 */ /* 0x000fe2000001162d */
[----:B------:R-:W-:Y:S01]  /*7b90*/  HADD2.F32 R175, -RZ, R175.H0_H0 ;  /* 0x200000afffaf7230 */ /* 0x000fe20000004100 */
[----:B------:R-:W-:Y:S01]  /*7ba0*/  SHF.R.U64 R46, R46, 0x10, R47 ;  /* 0x000000102e2e7819 */ /* 0x000fe2000000122f */
[----:B------:R-:W-:Y:S02]  /*7bb0*/  HADD2.F32 R93, -RZ, R177.H0_H0 ;  /* 0x200000b1ff5d7230 */ /* 0x000fe40000004100 */
[----:B------:R-:W-:Y:S02]  /*7bc0*/  HADD2.F32 R179, -RZ, R176.H0_H0 ;  /* 0x200000b0ffb37230 */ /* 0x000fe40000004100 */
[----:B------:R-:W-:-:S02]  /*7bd0*/  HADD2.F32 R178, -RZ, R178.H0_H0 ;  /* 0x200000b2ffb27230 */ /* 0x000fc40000004100 */
[-C--:B------:R-:W-:Y:S01]  /*7be0*/  FMUL.FTZ R97, R93, R175.reuse ;  /* 0x000000af5d617220 */ /* 0x080fe20000410000 */
[----:B------:R-:W-:Y:S02]  /*7bf0*/  HADD2.F32 R45, -RZ, R45.H0_H0 ;  /* 0x2000002dff2d7230 */ /* 0x000fe40000004100 */
[C---:B------:R-:W-:Y:S01]  /*7c00*/  FMUL.FTZ R175, R179.reuse, R175 ;  /* 0x000000afb3af7220 */ /* 0x040fe20000410000 */
[----:B------:R-:W-:Y:S02]  /*7c10*/  HADD2.F32 R46, -RZ, R46.H0_H0 ;  /* 0x2000002eff2e7230 */ /* 0x000fe40000004100 */
[-C--:B------:R-:W-:Y:S01]  /*7c20*/  FFMA.FTZ R97, R179, R178.reuse, -R97 ;  /* 0x000000b2b3617223 */ /* 0x080fe20000010861 */
[----:B------:R-:W-:Y:S01]  /*7c30*/  FFMA.FTZ R93, R93, R178, R175 ;  /* 0x000000b25d5d7223 */ /* 0x000fe200000100af */
[--C-:B------:R-:W-:Y:S02]  /*7c40*/  SHF.R.U32.HI R178, RZ, 0x10, R49.reuse ;  /* 0x00000010ffb27819 */ /* 0x100fe40000011631 */
[----:B------:R-:W-:Y:S01]  /*7c50*/  SHF.R.U64 R175, R48, 0x10, R49 ;  /* 0x0000001030af7819 */ /* 0x000fe20000001231 */
[----:B------:R-:W-:-:S02]  /*7c60*/  HADD2.F32 R48, -RZ, R177.H1_H1 ;  /* 0x300000b1ff307230 */ /* 0x000fc40000004100 */
[----:B------:R-:W-:Y:S02]  /*7c70*/  HADD2.F32 R178, -RZ, R178.H0_H0 ;  /* 0x200000b2ffb27230 */ /* 0x000fe40000004100 */
[----:B------:R-:W-:Y:S02]  /*7c80*/  HADD2.F32 R49, -RZ, R176.H1_H1 ;  /* 0x300000b0ff317230 */ /* 0x000fe40000004100 */
[----:B------:R-:W-:Y:S02]  /*7c90*/  HADD2.F32 R175, -RZ, R175.H0_H0 ;  /* 0x200000afffaf7230 */ /* 0x000fe40000004100 */
[-C--:B------:R-:W-:Y:S01]  /*7ca0*/  FMUL.FTZ R176, R48, R178.reuse ;  /* 0x000000b230b07220 */ /* 0x080fe20000410000 */
[----:B------:R-:W-:-:S03]  /*7cb0*/  FMUL.FTZ R178, R49, R178 ;  /* 0x000000b231b27220 */ /* 0x000fc60000410000 */
[-C--:B------:R-:W-:Y:S01]  /*7cc0*/  FFMA.FTZ R49, R49, R45.reuse, -R176 ;  /* 0x0000002d31317223 */ /* 0x080fe200000108b0 */
[----:B------:R-:W-:Y:S02]  /*7cd0*/  HADD2.F32 R176, -RZ, R189.H1_H1 ;  /* 0x300000bdffb07230 */ /* 0x000fe40000004100 */
[----:B------:R-:W-:Y:S01]  /*7ce0*/  FFMA.FTZ R45, R48, R45, R178 ;  /* 0x0000002d302d7223 */ /* 0x000fe200000100b2 */
[----:B------:R-:W-:Y:S02]  /*7cf0*/  IMAD.MOV.U32 R48, RZ, RZ, R95 ;  /* 0x000000ffff307224 */ /* 0x000fe400078e005f */
[----:B------:R-:W-:Y:S01]  /*7d00*/  HADD2.F32 R178, -RZ, R191.H0_H0 ;  /* 0x200000bfffb27230 */ /* 0x000fe20000004100 */
[----:B------:R-:W-:Y:S01]  /*7d10*/  F2FP.F16.F32.PACK_AB R49, R49, R97 ;  /* 0x000000613131723e */ /* 0x000fe200000000ff */
[----:B------:R-:W-:Y:S01]  /*7d20*/  HADD2.F32 R95, -RZ, R99.H0_H0 ;  /* 0x20000063ff5f7230 */ /* 0x000fe20000004100 */
[----:B------:R-:W-:Y:S01]  /*7d30*/  F2FP.F16.F32.PACK_AB R45, R45, R93 ;  /* 0x0000005d2d2d723e */ /* 0x000fe200000000ff */
[--C-:B------:R-:W-:Y:S01]  /*7d40*/  HADD2.F32 R177, -RZ, R48.reuse.H0_H0 ;  /* 0x20000030ffb17230 */ /* 0x100fe20000004100 */
[----:B------:R-:W-:Y:S01]  /*7d50*/  MOV R93, R49 ;  /* 0x00000031005d7202 */ /* 0x000fe20000000f00 */
[----:B------:R-:W-:-:S02]  /*7d60*/  HADD2.F32 R48, -RZ, R48.H1_H1 ;  /* 0x30000030ff307230 */ /* 0x000fc40000004100 */
[----:B------:R-:W-:Y:S01]  /*7d70*/  FMUL.FTZ R179, R95, R178 ;  /* 0x000000b25fb37220 */ /* 0x000fe20000410000 */
[----:B------:R-:W-:-:S03]  /*7d80*/  IMAD.MOV.U32 R97, RZ, RZ, R45 ;  /* 0x000000ffff617224 */ /* 0x000fc600078e002d */
[C---:B------:R-:W-:Y:S01]  /*7d90*/  FFMA.FTZ R179, R177.reuse, R176, -R179 ;  /* 0x000000b0b1b37223 */ /* 0x040fe200000108b3 */
[----:B------:R-:W-:Y:S01]  /*7da0*/  FMUL.FTZ R177, R177, R178 ;  /* 0x000000b2b1b17220 */ /* 0x000fe20000410000 */
[----:B------:R-:W-:-:S03]  /*7db0*/  HADD2.F32 R178, -RZ, R191.H1_H1 ;  /* 0x300000bfffb27230 */ /* 0x000fc60000004100 */
[----:B------:R-:W-:Y:S01]  /*7dc0*/  FFMA.FTZ R177, R95, R176, R177 ;  /* 0x000000b05fb17223 */ /* 0x000fe200000100b1 */
[----:B------:R-:W-:Y:S02]  /*7dd0*/  SHF.R.U32.HI R95, RZ, 0x10, R47 ;  /* 0x00000010ff5f7819 */ /* 0x000fe4000001162f */
[--C-:B------:R-:W-:Y:S01]  /*7de0*/  SHF.R.U64 R47, R50, 0x10, R51.reuse ;  /* 0x00000010322f7819 */ /* 0x100fe20000001233 */
[----:B------:R-:W-:Y:S01]  /*7df0*/  HADD2.F32 R50, -RZ, R99.H1_H1 ;  /* 0x30000063ff327230 */ /* 0x000fe20000004100 */
[----:B------:R-:W-:Y:S01]  /*7e00*/  SHF.R.U32.HI R51, RZ, 0x10, R51 ;  /* 0x00000010ff337819 */ /* 0x000fe20000011633 */
[----:B------:R-:W-:Y:S02]  /*7e10*/  HADD2.F32 R99, -RZ, R95.H0_H0 ;  /* 0x2000005fff637230 */ /* 0x000fe40000004100 */
[----:B------:R-:W-:Y:S02]  /*7e20*/  HADD2.F32 R47, -RZ, R47.H0_H0 ;  /* 0x2000002fff2f7230 */ /* 0x000fe40000004100 */
[----:B------:R-:W-:-:S05]  /*7e30*/  HADD2.F32 R51, -RZ, R51.H0_H0 ;  /* 0x20000033ff337230 */ /* 0x000fca0000004100 */
[----:B------:R-:W-:-:S04]  /*7e40*/  FMUL.FTZ R95, R50, R51 ;  /* 0x00000033325f7220 */ /* 0x000fc80000410000 */
[C---:B------:R-:W-:Y:S01]  /*7e50*/  FFMA.FTZ R95, R48.reuse, R99, -R95 ;  /* 0x00000063305f7223 */ /* 0x040fe2000001085f */
[----:B------:R-:W-:Y:S01]  /*7e60*/  FMUL.FTZ R48, R48, R51 ;  /* 0x0000003330307220 */ /* 0x000fe20000410000 */
[----:B------:R-:W-:-:S03]  /*7e70*/  HADD2.F32 R51, -RZ, R190.H0_H0 ;  /* 0x200000beff337230 */ /* 0x000fc60000004100 */
[----:B------:R-:W-:Y:S01]  /*7e80*/  FFMA.FTZ R48, R50, R99, R48 ;  /* 0x0000006332307223 */ /* 0x000fe20000010030 */
[----:B------:R-:W-:Y:S01]  /*7e90*/  HADD2.F32 R50, -RZ, R96.H0_H0 ;  /* 0x20000060ff327230 */ /* 0x000fe20000004100 */
[----:B------:R-:W-:Y:S01]  /*7ea0*/  F2FP.F16.F32.PACK_AB R95, R95, R179 ;  /* 0x000000b35f5f723e */ /* 0x000fe200000000ff */
[--C-:B------:R-:W-:Y:S02]  /*7eb0*/  HADD2.F32 R99, -RZ, R92.reuse.H0_H0 ;  /* 0x2000005cff637230 */ /* 0x100fe40000004100 */
[----:B------:R-:W-:Y:S02]  /*7ec0*/  HADD2.F32 R92, -RZ, R92.H1_H1 ;  /* 0x3000005cff5c7230 */ /* 0x000fe40000004100 */
[-C--:B------:R-:W-:Y:S01]  /*7ed0*/  FMUL.FTZ R176, R50, R178.reuse ;  /* 0x000000b232b07220 */ /* 0x080fe20000410000 */
[----:B------:R-:W-:Y:S01]  /*7ee0*/  F2FP.F16.F32.PACK_AB R48, R48, R177 ;  /* 0x000000b13030723e */ /* 0x000fe200000000ff */
[C---:B------:R-:W-:Y:S02]  /*7ef0*/  FMUL.FTZ R178, R99.reuse, R178 ;  /* 0x000000b263b27220 */ /* 0x040fe40000410000 */
[----:B------:R-:W-:-:S02]  /*7f00*/  FFMA.FTZ R176, R99, R51, -R176 ;  /* 0x0000003363b07223 */ /* 0x000fc400000108b0 */
[----:B------:R-:W-:Y:S01]  /*7f10*/  FFMA.FTZ R178, R50, R51, R178 ;  /* 0x0000003332b27223 */ /* 0x000fe200000100b2 */
[----:B------:R-:W-:Y:S02]  /*7f20*/  HADD2.F32 R50, -RZ, R96.H1_H1 ;  /* 0x30000060ff327230 */ /* 0x000fe40000004100 */
[----:B------:R-:W-:Y:S02]  /*7f30*/  HADD2.F32 R51, -RZ, R44.H0_H0 ;  /* 0x2000002cff337230 */ /* 0x000fe40000004100 */
[--C-:B------:R-:W-:Y:S02]  /*7f40*/  HADD2.F32 R96, -RZ, R94.reuse.H0_H0 ;  /* 0x2000005eff607230 */ /* 0x100fe40000004100 */
[-C--:B------:R-:W-:Y:S01]  /*7f50*/  FMUL.FTZ R44, R50, R175.reuse ;  /* 0x000000af322c7220 */ /* 0x080fe20000410000 */
[C---:B------:R-:W-:Y:S01]  /*7f60*/  FMUL.FTZ R175, R92.reuse, R175 ;  /* 0x000000af5caf7220 */ /* 0x040fe20000410000 */
[----:B------:R-:W-:Y:S02]  /*7f70*/  HADD2.F32 R94, -RZ, R94.H1_H1 ;  /* 0x3000005eff5e7230 */ /* 0x000fe40000004100 */
[-C--:B------:R-:W-:Y:S01]  /*7f80*/  FFMA.FTZ R44, R92, R51.reuse, -R44 ;  /* 0x000000335c2c7223 */ /* 0x080fe2000001082c */
[----:B------:R-:W-:Y:S01]  /*7f90*/  FFMA.FTZ R50, R50, R51, R175 ;  /* 0x0000003332327223 */ /* 0x000fe200000100af */
[----:B------:R-:W-:-:S02]  /*7fa0*/  HADD2.F32 R175, -RZ, R190.H1_H1 ;  /* 0x300000beffaf7230 */ /* 0x000fc40000004100 */
[--C-:B------:R-:W-:Y:S01]  /*7fb0*/  HADD2.F32 R51, -RZ, R98.reuse.H0_H0 ;  /* 0x20000062ff337230 */ /* 0x100fe20000004100 */
[----:B------:R-:W-:Y:S01]  /*7fc0*/  F2FP.F16.F32.PACK_AB R44, R44, R176 ;  /* 0x000000b02c2c723e */ /* 0x000fe200000000ff */
[----:B------:R-:W-:Y:S01]  /*7fd0*/  HADD2.F32 R92, -RZ, R189.H0_H0 ;  /* 0x200000bdff5c7230 */ /* 0x000fe20000004100 */
[----:B------:R-:W-:Y:S01]  /*7fe0*/  F2FP.F16.F32.PACK_AB R50, R50, R178 ;  /* 0x000000b23232723e */ /* 0x000fe200000000ff */
[----:B------:R-:W-:Y:S02]  /*7ff0*/  HADD2.F32 R98, -RZ, R98.H1_H1 ;  /* 0x30000062ff627230 */ /* 0x000fe40000004100 */
[-C--:B------:R-:W-:Y:S01]  /*8000*/  FMUL.FTZ R99, R51, R175.reuse ;  /* 0x000000af33637220 */ /* 0x080fe20000410000 */
[----:B------:R-:W-:-:S03]  /*8010*/  FMUL.FTZ R175, R96, R175 ;  /* 0x000000af60af7220 */ /* 0x000fc60000410000 */
[-C--:B------:R-:W-:Y:S01]  /*8020*/  FFMA.FTZ R99, R96, R92.reuse, -R99 ;  /* 0x0000005c60637223 */ /* 0x080fe20000010863 */
[----:B------:R-:W-:Y:S01]  /*8030*/  FFMA.FTZ R175, R51, R92, R175 ;  /* 0x0000005c33af7223 */ /* 0x000fe200000100af */
[-C--:B------:R-:W-:Y:S01]  /*8040*/  FMUL.FTZ R51, R98, R47.reuse ;  /* 0x0000002f62337220 */ /* 0x080fe20000410000 */
[C---:B------:R-:W-:Y:S01]  /*8050*/  FMUL.FTZ R47, R94.reuse, R47 ;  /* 0x0000002f5e2f7220 */ /* 0x040fe20000410000 */
[----:B------:R-:W-:Y:S02]  /*8060*/  IMAD.MOV.U32 R92, RZ, RZ, R44 ;  /* 0x000000ffff5c7224 */ /* 0x000fe400078e002c */
[-C--:B------:R-:W-:Y:S01]  /*8070*/  FFMA.FTZ R51, R94, R46.reuse, -R51 ;  /* 0x0000002e5e337223 */ /* 0x080fe20000010833 */
[----:B------:R-:W-:Y:S01]  /*8080*/  FFMA.FTZ R47, R98, R46, R47 ;  /* 0x0000002e622f7223 */ /* 0x000fe2000001002f */
[----:B------:R-:W-:-:S03]  /*8090*/  IMAD.MOV.U32 R96, RZ, RZ, R50 ;  /* 0x000000ffff607224 */ /* 0x000fc600078e0032 */
[----:B------:R-:W-:Y:S02]  /*80a0*/  F2FP.F16.F32.PACK_AB R51, R51, R99 ;  /* 0x000000633333723e */ /* 0x000fe400000000ff */
[----:B------:R-:W-:Y:S02]  /*80b0*/  F2FP.F16.F32.PACK_AB R47, R47, R175 ;  /* 0x000000af2f2f723e */ /* 0x000fe400000000ff */
[----:B------:R-:W-:Y:S01]  /*80c0*/  MOV R99, R48 ;  /* 0x0000003000637202 */ /* 0x000fe20000000f00 */
[----:B------:R-:W-:Y:S02]  /*80d0*/  IMAD.MOV.U32 R94, RZ, RZ, R51 ;  /* 0x000000ffff5e7224 */ /* 0x000fe400078e0033 */
[----:B------:R-:W-:-:S07]  /*80e0*/  IMAD.MOV.U32 R98, RZ, RZ, R47 ;  /* 0x000000ffff627224 */ /* 0x000fce00078e002f */
.L_x_687:
[----:B------:R-:W-:Y:S05]  /*80f0*/  BSYNC B2 ;  /* 0x0000000000027941 */ /* 0x000fea0003800000 */
.L_x_686:
[----:B------:R-:W-:Y:S01]  /*8100*/  SHF.R.S32.HI R44, RZ, 0x1f, R22 ;  /* 0x0000001fff2c7819 */ /* 0x000fe20000011416 */
[----:B------:R-:W-:Y:S01]  /*8110*/  ULDC.64 UR4, c[0x0][0x2e8] ;  /* 0x0000ba0000047ab9 */ /* 0x000fe20000000a00 */
[----:B------:R-:W-:Y:S01]  /*8120*/  ISETP.GE.AND P4, PT, R174, R150, PT ;  /* 0x00000096ae00720c */ /* 0x000fe20003f86270 */
[----:B------:R-:W-:Y:S02]  /*8130*/  ULDC.64 UR6, c[0x0][0x208] ;  /* 0x0000820000067ab9 */ /* 0x000fe40000000a00 */
[-C--:B--2---:R-:W-:Y:S02]  /*8140*/  IMAD R46, R44, R138.reuse, RZ ;  /* 0x0000008a2c2e7224 */ /* 0x084fe400078e02ff */
[----:B------:R-:W-:-:S04]  /*8150*/  IMAD.WIDE.U32 R44, R22, R138, R136 ;  /* 0x0000008a162c7225 */ /* 0x000fc800078e0088 */
[----:B------:R-:W-:-:S04]  /*8160*/  IMAD R46, R22, R139, R46 ;  /* 0x0000008b162e7224 */ /* 0x000fc800078e022e */
[----:B------:R-:W-:Y:S01]  /*8170*/  IMAD.IADD R45, R46, 0x1, R45 ;  /* 0x000000012e2d7824 */ /* 0x000fe200078e022d */
[--C-:B------:R-:W-:Y:S02]  /*8180*/  @!P4 SHF.R.S32.HI R47, RZ, 0x1f, R174.reuse ;  /* 0x0000001fff2fc819 */ /* 0x100fe400000114ae */
[----:B------:R-:W-:-:S04]  /*8190*/  @!P4 IADD3 R174, P5, P6, R100, R44, R174 ;  /* 0x0000002c64aec210 */ /* 0x000fc80007ebe0ae */
[----:B------:R-:W-:Y:S02]  /*81a0*/  @!P4 IADD3.X R47, R14, R45, R47, P5, P6 ;  /* 0x0000002d0e2fc210 */ /* 0x000fe40002fec42f */
[----:B------:R-:W-:-:S04]  /*81b0*/  IADD3 R46, P5, P6, R100, R44, R20 ;  /* 0x0000002c642e7210 */ /* 0x000fc80007ebe014 */
[----:B------:R-:W-:Y:S02]  /*81c0*/  IADD3.X R45, R14, R45, R9, P5, P6 ;  /* 0x0000002d0e2d7210 */ /* 0x000fe40002fec409 */
[----:B------:R-:W-:-:S04]  /*81d0*/  LEA R44, P5, R46, UR4, 0x1 ;  /* 0x000000042e2c7c11 */ /* 0x000fc8000f8a08ff */
[----:B------:R-:W-:Y:S02]  /*81e0*/  LEA.HI.X R45, R46, UR5, R45, 0x1, P5 ;  /* 0x000000052e2d7c11 */ /* 0x000fe4000a8f0c2d */
[----:B------:R-:W-:-:S03]  /*81f0*/  @!P4 LEA R46, P5, R174, UR4, 0x1 ;  /* 0x00000004ae2ecc11 */ /* 0x000fc6000f8a08ff */
[----:B---3--:R3:W-:Y:S01]  /*8200*/  STG.E.128 desc[UR6][R44.64], R92 ;  /* 0x0000005c2c007986 */ /* 0x0087e2000c101d06 */
[----:B------:R-:W-:-:S05]  /*8210*/  @!P4 LEA.HI.X R47, R174, UR5, R47, 0x1, P5 ;  /* 0x00000005ae2fcc11 */ /* 0x000fca000a8f0c2f */
[----:B0-----:R3:W-:Y:S04]  /*8220*/  @!P4 STG.E.128 desc[UR6][R46.64], R96 ;  /* 0x000000602e00c986 */ /* 0x0017e8000c101d06 */
.L_x_685:
[----:B------:R-:W-:Y:S05]  /*8230*/  BSYNC B1 ;  /* 0x0000000000017941 */ /* 0x000fea0003800000 */
.L_x_684:
[----:B------:R-:W-:Y:S01]  /*8240*/  VIADD R175, R22, 0x20 ;  /* 0x0000002016af7836 */ /* 0x000fe20000000000 */
[----:B------:R-:W-:Y:S04]  /*8250*/  BSSY B1, `(.L_x_688) ;  /* 0x000008d000017945 */ /* 0x000fe80003800000 */
[----:B------:R-:W-:-:S13]  /*8260*/  ISETP.GE.OR P4, PT, R175, R4, P0 ;  /* 0x00000004af00720c */ /* 0x000fda0000786670 */
[----:B------:R-:W-:Y:S05]  /*8270*/  @P4 BRA `(.L_x_689) ;  /* 0x0000000800284947 */ /* 0x000fea0003800000 */
[----:B---3--:R-:W3:Y:S04]  /*8280*/  LDL R44, [R1+0x4] ;  /* 0x00000400012c7983 */ /* 0x008ee80000100800 */
[----:B------:R-:W4:Y:S01]  /*8290*/  LDL R47, [R1+0x4c] ;  /* 0x00004c00012f7983 */ /* 0x000f220000100800 */
[C---:B------:R-:W-:Y:S01]  /*82a0*/  VIADD R46, R22.reuse, 0x20 ;  /* 0x00000020162e7836 */ /* 0x040fe20000000000 */
[----:B------:R-:W-:Y:S01]  /*82b0*/  BSSY B2, `(.L_x_690) ;  /* 0x0000074000027945 */ /* 0x000fe20003800000 */
[----:B------:R-:W-:-:S03]  /*82c0*/  VIADD R48, R22, 0x20 ;  /* 0x0000002016307836 */ /* 0x000fc60000000000 */
[----:B------:R-:W-:Y:S01]  /*82d0*/  SHF.L.U32 R46, R46, 0x6, RZ ;  /* 0x000000062e2e7819 */ /* 0x000fe200000006ff */
[----:B------:R-:W-:-:S03]  /*82e0*/  IMAD.SHL.U32 R48, R48, 0x40, RZ ;  /* 0x0000004030307824 */ /* 0x000fc600078e00ff */
[----:B------:R-:W-:Y:S02]  /*82f0*/  LOP3.LUT R46, R46, 0x1c0, RZ, 0xc0, !PT ;  /* 0x000001c02e2e7812 */ /* 0x000fe400078ec0ff */
[----:B------:R-:W-:Y:S02]  /*8300*/  LOP3.LUT R48, R48, 0x1c0, RZ, 0xc0, !PT ;  /* 0x000001c030307812 */ /* 0x000fe400078ec0ff */
[----:B------:R-:W-:Y:S02]  /*8310*/  SHF.R.U32.HI R46, RZ, 0x3, R46 ;  /* 0x00000003ff2e7819 */ /* 0x000fe4000001162e */
[----:B---3--:R-:W-:-:S04]  /*8320*/  LOP3.LUT P5, RZ, R44, 0x1, RZ, 0xc0, !PT ;  /* 0x000000012cff7812 */ /* 0x008fc800078ac0ff */
[----:B------:R-:W-:-:S04]  /*8330*/  SEL R44, R43, R151, !P5 ;  /* 0x000000972b2c7207 */ /* 0x000fc80006800000 */
[----:B------:R-:W-:-:S04]  /*8340*/  SHF.R.S32.HI R45, RZ, 0x1f, R44 ;  /* 0x0000001fff2d7819 */ /* 0x000fc8000001142c */
[----:B------:R-:W-:-:S04]  /*8350*/  LEA.HI R45, R45, R44, RZ, 0x4 ;  /* 0x0000002c2d2d7211 */ /* 0x000fc800078f20ff */
[----:B------:R-:W-:-:S04]  /*8360*/  LEA.HI.SX32 R92, R45, R10, 0x1c ;  /* 0x0000000a2d5c7211 */ /* 0x000fc800078fe2ff */
[----:B------:R-:W-:-:S04]  /*8370*/  SHF.R.S32.HI R45, RZ, 0x1f, R92 ;  /* 0x0000001fff2d7819 */ /* 0x000fc8000001145c */
[----:B------:R-:W-:Y:S01]  /*8380*/  LEA.HI R45, R45, R92, RZ, 0x3 ;  /* 0x0000005c2d2d7211 */ /* 0x000fe200078f18ff */
[----:B------:R-:W-:-:S03]  /*8390*/  IMAD.SHL.U32 R92, R92, 0x8, RZ ;  /* 0x000000085c5c7824 */ /* 0x000fc600078e00ff */
[----:B------:R-:W-:Y:S02]  /*83a0*/  SHF.R.S32.HI R45, RZ, 0x3, R45 ;  /* 0x00000003ff2d7819 */ /* 0x000fe4000001142d */
[----:B------:R-:W-:-:S03]  /*83b0*/  LOP3.LUT R44, R48, 0x38, R92, 0xf8, !PT ;  /* 0x00000038302c7812 */ /* 0x000fc600078ef85c */
[----:B----4-:R-:W-:Y:S01]  /*83c0*/  IMAD R45, R45, 0x2c00, R47 ;  /* 0x00002c002d2d7824 */ /* 0x010fe200078e022f */
[----:B------:R-:W-:Y:S01]  /*83d0*/  LOP3.LUT R44, R44, R46, RZ, 0x3c, !PT ;  /* 0x0000002e2c2c7212 */ /* 0x000fe200078e3cff */
[----:B------:R-:W-:-:S04]  /*83e0*/  IMAD R47, R23, 0x5800, R146 ;  /* 0x00005800172f7824 */ /* 0x000fc800078e0292 */
[----:B------:R-:W-:-:S04]  /*83f0*/  IMAD.IADD R44, R45, 0x1, R44 ;  /* 0x000000012d2c7824 */ /* 0x000fc800078e022c */
[----:B------:R-:W-:Y:S02]  /*8400*/  IMAD R45, R23, 0x5800, R44 ;  /* 0x00005800172d7824 */ /* 0x000fe400078e022c */
[----:B------:R-:W-:-:S03]  /*8410*/  IMAD R44, R47, 0x2, R2 ;  /* 0x000000022f2c7824 */ /* 0x000fc600078e0202 */
[----:B------:R-:W-:-:S03]  /*8420*/  LEA R48, R45, R2, 0x1 ;  /* 0x000000022d307211 */ /* 0x000fc600078e08ff */
[----:B------:R-:W0:Y:S04]  /*8430*/  LDS.128 R44, [R44+0x1e400] ;  /* 0x01e400002c2c7984 */ /* 0x000e280000000c00 */
[----:B------:R-:W3:Y:S01]  /*8440*/  LDS.128 R48, [R48+0x1e400] ;  /* 0x01e4000030307984 */ /* 0x000ee20000000c00 */
[----:B------:R-:W-:Y:S05]  /*8450*/  @P3 BRA `(.L_x_691) ;  /* 0x0000000400643947 */ /* 0x000fea0003800000 */
[----:B---3--:R-:W-:Y:S01]  /*8460*/  IMAD.MOV.U32 R95, RZ, RZ, R49 ;  /* 0x000000ffff5f7224 */ /* 0x008fe200078e0031 */
[----:B------:R-:W-:Y:S01]  /*8470*/  SHF.R.U64 R56, R56, 0x10, R57 ;  /* 0x0000001038387819 */ /* 0x000fe20000001239 */
[----:B0-----:R-:W-:Y:S01]  /*8480*/  IMAD.MOV.U32 R49, RZ, RZ, R45 ;  /* 0x000000ffff317224 */ /* 0x001fe200078e002d */
[----:B------:R-:W-:Y:S01]  /*8490*/  SHF.R.U64 R52, R52, 0x10, R53 ;  /* 0x0000001034347819 */ /* 0x000fe20000001235 */
[----:B------:R-:W-:Y:S01]  /*84a0*/  HADD2.F32 R96, -RZ, R194.H1_H1 ;  /* 0x300000c2ff607230 */ /* 0x000fe20000004100 */
[----:B------:R-:W-:Y:S01]  /*84b0*/  SHF.R.U64 R58, R58, 0x10, R59 ;  /* 0x000000103a3a7819 */ /* 0x000fe2000000123b */
[----:B------:R-:W-:Y:S01]  /*84c0*/  HADD2.F32 R93, -RZ, R95.H0_H0 ;  /* 0x2000005fff5d7230 */ /* 0x000fe20000004100 */
[----:B------:R-:W-:Y:S01]  /*84d0*/  SHF.R.U64 R54, R54, 0x10, R55 ;  /* 0x0000001036367819 */ /* 0x000fe20000001237 */
[----:B------:R-:W-:Y:S02]  /*84e0*/  HADD2.F32 R94, -RZ, R49.H0_H0 ;  /* 0x20000031ff5e7230 */ /* 0x000fe40000004100 */
[----:B------:R-:W-:-:S02]  /*84f0*/  HADD2.F32 R45, -RZ, R193.H0_H0 ;  /* 0x200000c1ff2d7230 */ /* 0x000fc40000004100 */
[CC--:B------:R-:W-:Y:S01]  /*8500*/  FMUL.FTZ R97, R93.reuse, R96.reuse ;  /* 0x000000605d617220 */ /* 0x0c0fe20000410000 */
[----:B------:R-:W-:Y:S02]  /*8510*/  HADD2.F32 R49, -RZ, R49.H1_H1 ;  /* 0x30000031ff317230 */ /* 0x000fe40000004100 */
[C---:B------:R-:W-:Y:S01]  /*8520*/  FMUL.FTZ R96, R94.reuse, R96 ;  /* 0x000000605e607220 */ /* 0x040fe20000410000 */
[----:B------:R-:W-:Y:S02]  /*8530*/  HADD2.F32 R98, -RZ, R193.H1_H1 ;  /* 0x300000c1ff627230 */ /* 0x000fe40000004100 */
[-C--:B------:R-:W-:Y:S01]  /*8540*/  FFMA.FTZ R94, R94, R45.reuse, -R97 ;  /* 0x0000002d5e5e7223 */ /* 0x080fe20000010861 */
[----:B------:R-:W-:Y:S02]  /*8550*/  HADD2.F32 R174, -RZ, R194.H0_H0 ;  /* 0x200000c2ffae7230 */ /* 0x000fe40000004100 */
[----:B------:R-:W-:Y:S01]  /*8560*/  FFMA.FTZ R93, R93, R45, R96 ;  /* 0x0000002d5d5d7223 */ /* 0x000fe20000010060 */
[----:B------:R-:W-:Y:S01]  /*8570*/  SHF.R.U32.HI R96, RZ, 0x10, R57 ;  /* 0x00000010ff607819 */ /* 0x000fe20000011639 */
[----:B------:R-:W-:Y:S01]  /*8580*/  HADD2.F32 R45, -RZ, R95.H1_H1 ;  /* 0x3000005fff2d7230 */ /* 0x000fe20000004100 */
[----:B------:R-:W-:Y:S01]  /*8590*/  SHF.R.U32.HI R95, RZ, 0x10, R53 ;  /* 0x00000010ff5f7819 */ /* 0x000fe20000011635 */
[----:B------:R-:W-:-:S02]  /*85a0*/  HADD2.F32 R57, -RZ, R192.H1_H1 ;  /* 0x300000c0ff397230 */ /* 0x000fc40000004100 */
[----:B------:R-:W-:Y:S02]  /*85b0*/  HADD2.F32 R96, -RZ, R96.H0_H0 ;  /* 0x20000060ff607230 */ /* 0x000fe40000004100 */
[----:B------:R-:W-:Y:S02]  /*85c0*/  HADD2.F32 R95, -RZ, R95.H0_H0 ;  /* 0x2000005fff5f7230 */ /* 0x000fe40000004100 */
[----:B------:R-:W-:Y:S02]  /*85d0*/  HADD2.F32 R56, -RZ, R56.H0_H0 ;  /* 0x20000038ff387230 */ /* 0x000fe40000004100 */
[-C--:B------:R-:W-:Y:S01]  /*85e0*/  FMUL.FTZ R97, R45, R96.reuse ;  /* 0x000000602d617220 */ /* 0x080fe20000410000 */
[C---:B------:R-:W-:Y:S01]  /*85f0*/  FMUL.FTZ R96, R49.reuse, R96 ;  /* 0x0000006031607220 */ /* 0x040fe20000410000 */
[----:B------:R-:W-:Y:S02]  /*8600*/  HADD2.F32 R52, -RZ, R52.H0_H0 ;  /* 0x20000034ff347230 */ /* 0x000fe40000004100 */
[-C--:B------:R-:W-:Y:S01]  /*8610*/  FFMA.FTZ R49, R49, R95.reuse, -R97 ;  /* 0x0000005f31317223 */ /* 0x080fe20000010861 */
[----:B------:R-:W-:Y:S01]  /*8620*/  FFMA.FTZ R45, R45, R95, R96 ;  /* 0x0000005f2d2d7223 */ /* 0x000fe20000010060 */
[----:B------:R-:W-:-:S02]  /*8630*/  IMAD.MOV.U32 R95, RZ, RZ, R51 ;  /* 0x000000ffff5f7224 */ /* 0x000fc400078e0033 */
[----:B------:R-:W-:Y:S01]  /*8640*/  HADD2.F32 R51, -RZ, R47.H0_H0 ;  /* 0x2000002fff337230 */ /* 0x000fe20000004100 */
[----:B------:R-:W-:Y:S01]  /*8650*/  F2FP.F16.F32.PACK_AB R49, R49, R94 ;  /* 0x0000005e3131723e */ /* 0x000fe200000000ff */
[----:B------:R-:W-:Y:S01]  /*8660*/  HADD2.F32 R97, -RZ, R192.H0_H0 ;  /* 0x200000c0ff617230 */ /* 0x000fe20000004100 */
[----:B------:R-:W-:Y:S01]  /*8670*/  F2FP.F16.F32.PACK_AB R93, R45, R93 ;  /* 0x0000005d2d5d723e */ /* 0x000fe200000000ff */
[--C-:B------:R-:W-:Y:S01]  /*8680*/  HADD2.F32 R96, -RZ, R95.reuse.H0_H0 ;  /* 0x2000005fff607230 */ /* 0x100fe20000004100 */
[----:B------:R-:W-:Y:S01]  /*8690*/  MOV R45, R49 ;  /* 0x00000031002d7202 */ /* 0x000fe20000000f00 */
[----:B------:R-:W-:Y:S02]  /*86a0*/  HADD2.F32 R95, -RZ, R95.H1_H1 ;  /* 0x3000005fff5f7230 */ /* 0x000fe40000004100 */
[----:B------:R-:W-:Y:S02]  /*86b0*/  HADD2.F32 R47, -RZ, R47.H1_H1 ;  /* 0x3000002fff2f7230 */ /* 0x000fe40000004100 */
[-C--:B------:R-:W-:Y:S01]  /*86c0*/  FMUL.FTZ R99, R96, R98.reuse ;  /* 0x0000006260637220 */ /* 0x080fe20000410000 */
[----:B------:R-:W-:Y:S01]  /*86d0*/  FMUL.FTZ R98, R51, R98 ;  /* 0x0000006233627220 */ /* 0x000fe20000410000 */
[----:B------:R-:W-:-:S02]  /*86e0*/  HADD2.F32 R58, -RZ, R58.H0_H0 ;  /* 0x2000003aff3a7230 */ /* 0x000fc40000004100 */
[-C--:B------:R-:W-:Y:S01]  /*86f0*/  FFMA.FTZ R51, R51, R97.reuse, -R99 ;  /* 0x0000006133337223 */ /* 0x080fe20000010863 */
[----:B------:R-:W-:Y:S01]  /*8700*/  FFMA.FTZ R98, R96, R97, R98 ;  /* 0x0000006160627223 */ /* 0x000fe20000010062 */
[----:B------:R-:W-:Y:S01]  /*8710*/  SHF.R.U32.HI R96, RZ, 0x10, R59 ;  /* 0x00000010ff607819 */ /* 0x000fe2000001163b */
[----:B------:R-:W-:Y:S01]  /*8720*/  HADD2.F32 R54, -RZ, R54.H0_H0 ;  /* 0x20000036ff367230 */ /* 0x000fe20000004100 */
[----:B------:R-:W-:Y:S01]  /*8730*/  SHF.R.U32.HI R97, RZ, 0x10, R55 ;  /* 0x00000010ff617819 */ /* 0x000fe20000011637 */
[----:B------:R-:W-:Y:S02]  /*8740*/  IMAD.MOV.U32 R49, RZ, RZ, R93 ;  /* 0x000000ffff317224 */ /* 0x000fe400078e005d */
[----:B------:R-:W-:Y:S02]  /*8750*/  HADD2.F32 R96, -RZ, R96.H0_H0 ;  /* 0x20000060ff607230 */ /* 0x000fe40000004100 */
[----:B------:R-:W-:-:S03]  /*8760*/  HADD2.F32 R97, -RZ, R97.H0_H0 ;  /* 0x20000061ff617230 */ /* 0x000fc60000004100 */
[-C--:B------:R-:W-:Y:S01]  /*8770*/  FMUL.FTZ R99, R95, R96.reuse ;  /* 0x000000605f637220 */ /* 0x080fe20000410000 */
[----:B------:R-:W-:-:S03]  /*8780*/  FMUL.FTZ R96, R47, R96 ;  /* 0x000000602f607220 */ /* 0x000fc60000410000 */
[-C--:B------:R-:W-:Y:S01]  /*8790*/  FFMA.FTZ R99, R47, R97.reuse, -R99 ;  /* 0x000000612f637223 */ /* 0x080fe20000010863 */
[----:B------:R-:W-:Y:S01]  /*87a0*/  FFMA.FTZ R96, R95, R97, R96 ;  /* 0x000000615f607223 */ /* 0x000fe20000010060 */
[----:B------:R-:W-:Y:S02]  /*87b0*/  HADD2.F32 R47, -RZ, R48.H0_H0 ;  /* 0x20000030ff2f7230 */ /* 0x000fe40000004100 */
[----:B------:R-:W-:Y:S01]  /*87c0*/  HADD2.F32 R95, -RZ, R44.H0_H0 ;  /* 0x2000002cff5f7230 */ /* 0x000fe20000004100 */
[----:B------:R-:W-:Y:S01]  /*87d0*/  F2FP.F16.F32.PACK_AB R51, R99, R51 ;  /* 0x000000336333723e */ /* 0x000fe200000000ff */
[----:B------:R-:W-:Y:S02]  /*87e0*/  HADD2.F32 R48, -RZ, R48.H1_H1 ;  /* 0x30000030ff307230 */ /* 0x000fe40000004100 */
[-C--:B------:R-:W-:Y:S01]  /*87f0*/  FMUL.FTZ R97, R47, R174.reuse ;  /* 0x000000ae2f617220 */ /* 0x080fe20000410000 */
[----:B------:R-:W-:Y:S02]  /*8800*/  HADD2.F32 R44, -RZ, R44.H1_H1 ;  /* 0x3000002cff2c7230 */ /* 0x000fe40000004100 */
[C---:B------:R-:W-:Y:S01]  /*8810*/  FMUL.FTZ R174, R95.reuse, R174 ;  /* 0x000000ae5fae7220 */ /* 0x040fe20000410000 */
[----:B------:R-:W-:Y:S01]  /*8820*/  F2FP.F16.F32.PACK_AB R96, R96, R98 ;  /* 0x000000626060723e */ /* 0x000fe200000000ff */
[----:B------:R-:W-:-:S02]  /*8830*/  FFMA.FTZ R97, R95, R57, -R97 ;  /* 0x000000395f617223 */ /* 0x000fc40000010861 */
[----:B------:R-:W-:Y:S01]  /*8840*/  FFMA.FTZ R174, R47, R57, R174 ;  /* 0x000000392fae7223 */ /* 0x000fe200000100ae */
[-C--:B------:R-:W-:Y:S01]  /*8850*/  FMUL.FTZ R47, R48, R56.reuse ;  /* 0x00000038302f7220 */ /* 0x080fe20000410000 */
[C---:B------:R-:W-:Y:S01]  /*8860*/  FMUL.FTZ R56, R44.reuse, R56 ;  /* 0x000000382c387220 */ /* 0x040fe20000410000 */
[----:B------:R-:W-:Y:S02]  /*8870*/  HADD2.F32 R57, -RZ, R188.H1_H1 ;  /* 0x300000bcff397230 */ /* 0x000fe40000004100 */
[-C--:B------:R-:W-:Y:S01]  /*8880*/  FFMA.FTZ R47, R44, R52.reuse, -R47 ;  /* 0x000000342c2f7223 */ /* 0x080fe2000001082f */
[----:B------:R-:W-:Y:S01]  /*8890*/  FFMA.FTZ R56, R48, R52, R56 ;  /* 0x0000003430387223 */ /* 0x000fe20000010038 */
[----:B------:R-:W-:Y:S02]  /*88a0*/  HADD2.F32 R44, -RZ, R50.H0_H0 ;  /* 0x20000032ff2c7230 */ /* 0x000fe40000004100 */
[----:B------:R-:W-:Y:S02]  /*88b0*/  HADD2.F32 R52, -RZ, R46.H0_H0 ;  /* 0x2000002eff347230 */ /* 0x000fe40000004100 */
[----:B------:R-:W-:-:S02]  /*88c0*/  HADD2.F32 R48, -RZ, R188.H0_H0 ;  /* 0x200000bcff307230 */ /* 0x000fc40000004100 */
[-C--:B------:R-:W-:Y:S01]  /*88d0*/  FMUL.FTZ R53, R44, R57.reuse ;  /* 0x000000392c357220 */ /* 0x080fe20000410000 */
[----:B------:R-:W-:Y:S02]  /*88e0*/  HADD2.F32 R50, -RZ, R50.H1_H1 ;  /* 0x30000032ff327230 */ /* 0x000fe40000004100 */
[C---:B------:R-:W-:Y:S01]  /*88f0*/  FMUL.FTZ R57, R52.reuse, R57 ;  /* 0x0000003934397220 */ /* 0x040fe20000410000 */
[----:B------:R-:W-:Y:S02]  /*8900*/  HADD2.F32 R46, -RZ, R46.H1_H1 ;  /* 0x3000002eff2e7230 */ /* 0x000fe40000004100 */
[----:B------:R-:W-:Y:S01]  /*8910*/  FFMA.FTZ R53, R52, R48, -R53 ;  /* 0x0000003034357223 */ /* 0x000fe20000010835 */
[----:B------:R-:W-:Y:S01]  /*8920*/  F2FP.F16.F32.PACK_AB R56, R56, R174 ;  /* 0x000000ae3838723e */ /* 0x000fe200000000ff */
[----:B------:R-:W-:Y:S01]  /*8930*/  FFMA.FTZ R57, R44, R48, R57 ;  /* 0x000000302c397223 */ /* 0x000fe20000010039 */
[-C--:B------:R-:W-:Y:S01]  /*8940*/  FMUL.FTZ R44, R50, R58.reuse ;  /* 0x0000003a322c7220 */ /* 0x080fe20000410000 */
[----:B------:R-:W-:Y:S01]  /*8950*/  FMUL.FTZ R58, R46, R58 ;  /* 0x0000003a2e3a7220 */ /* 0x000fe20000410000 */
[----:B------:R-:W-:Y:S01]  /*8960*/  F2FP.F16.F32.PACK_AB R48, R47, R97 ;  /* 0x000000612f30723e */ /* 0x000fe200000000ff */
[----:B------:R-:W-:-:S02]  /*8970*/  IMAD.MOV.U32 R47, RZ, RZ, R51 ;  /* 0x000000ffff2f7224 */ /* 0x000fc400078e0033 */
[-C--:B------:R-:W-:Y:S01]  /*8980*/  FFMA.FTZ R44, R46, R54.reuse, -R44 ;  /* 0x000000362e2c7223 */ /* 0x080fe2000001082c */
[----:B------:R-:W-:Y:S01]  /*8990*/  FFMA.FTZ R58, R50, R54, R58 ;  /* 0x00000036323a7223 */ /* 0x000fe2000001003a */
[----:B------:R-:W-:-:S03]  /*89a0*/  IMAD.MOV.U32 R51, RZ, RZ, R96 ;  /* 0x000000ffff337224 */ /* 0x000fc600078e0060 */
[----:B------:R-:W-:Y:S01]  /*89b0*/  F2FP.F16.F32.PACK_AB R46, R44, R53 ;  /* 0x000000352c2e723e */ /* 0x000fe200000000ff */
[----:B------:R-:W-:Y:S01]  /*89c0*/  IMAD.MOV.U32 R44, RZ, RZ, R48 ;  /* 0x000000ffff2c7224 */ /* 0x000fe200078e0030 */
[----:B------:R-:W-:Y:S01]  /*89d0*/  F2FP.F16.F32.PACK_AB R50, R58, R57 ;  /* 0x000000393a32723e */ /* 0x000fe200000000ff */
[----:B------:R-:W-:-:S07]  /*89e0*/  IMAD.MOV.U32 R48, RZ, RZ, R56 ;  /* 0x000000ffff307224 */ /* 0x000fce00078e0038 */
.L_x_691:
[----:B------:R-:W-:Y:S05]  /*89f0*/  BSYNC B2 ;  /* 0x0000000000027941 */ /* 0x000fea0003800000 */
.L_x_690:
[-C--:B--2---:R-:W-:Y:S01]  /*8a00*/  IMAD R54, R155, R138.reuse, RZ ;  /* 0x0000008a9b367224 */ /* 0x084fe200078e02ff */
[----:B------:R-:W-:Y:S01]  /*8a10*/  ULDC.64 UR4, c[0x0][0x2e8] ;  /* 0x0000ba0000047ab9 */ /* 0x000fe20000000a00 */
[----:B------:R-:W-:Y:S01]  /*8a20*/  IMAD.WIDE.U32 R52, R175, R138, R136 ;  /* 0x0000008aaf347225 */ /* 0x000fe200078e0088 */
[----:B------:R-:W-:-:S03]  /*8a30*/  ULDC.64 UR6, c[0x0][0x208] ;  /* 0x0000820000067ab9 */ /* 0x000fc60000000a00 */
[----:B------:R-:W-:Y:S01]  /*8a40*/  IMAD R55, R175, R139, R54 ;  /* 0x0000008baf377224 */ /* 0x000fe200078e0236 */
[----:B------:R-:W-:-:S04]  /*8a50*/  IADD3 R54, P4, P5, R100, R52, R20 ;  /* 0x0000003464367210 */ /* 0x000fc80007d9e014 */
[----:B------:R-:W-:-:S04]  /*8a60*/  IADD3 R55, R53, R55, RZ ;  /* 0x0000003735377210 */ /* 0x000fc80007ffe0ff */
[----:B------:R-:W-:Y:S02]  /*8a70*/  IADD3.X R53, R14, R55, R9, P4, P5 ;  /* 0x000000370e357210 */ /* 0x000fe400027ea409 */
[----:B------:R-:W-:-:S13]  /*8a80*/  ISETP.GE.AND P4, PT, R92, R150, PT ;  /* 0x000000965c00720c */ /* 0x000fda0003f86270 */
[--C-:B------:R-:W-:Y:S02]  /*8a90*/  @!P4 SHF.R.S32.HI R56, RZ, 0x1f, R92.reuse ;  /* 0x0000001fff38c819 */ /* 0x100fe4000001145c */
[----:B------:R-:W-:-:S04]  /*8aa0*/  @!P4 IADD3 R92, P5, P6, R100, R52, R92 ;  /* 0x00000034645cc210 */ /* 0x000fc80007ebe05c */
[----:B------:R-:W-:Y:S02]  /*8ab0*/  @!P4 IADD3.X R55, R14, R55, R56, P5, P6 ;  /* 0x000000370e37c210 */ /* 0x000fe40002fec438 */
[----:B------:R-:W-:-:S04]  /*8ac0*/  LEA R52, P5, R54, UR4, 0x1 ;  /* 0x0000000436347c11 */ /* 0x000fc8000f8a08ff */
[----:B------:R-:W-:Y:S02]  /*8ad0*/  LEA.HI.X R53, R54, UR5, R53, 0x1, P5 ;  /* 0x0000000536357c11 */ /* 0x000fe4000a8f0c35 */
[----:B------:R-:W-:-:S03]  /*8ae0*/  @!P4 LEA R54, P5, R92, UR4, 0x1 ;  /* 0x000000045c36cc11 */ /* 0x000fc6000f8a08ff */
[----:B0-----:R0:W-:Y:S01]  /*8af0*/  STG.E.128 desc[UR6][R52.64], R44 ;  /* 0x0000002c34007986 */ /* 0x0011e2000c101d06 */
[----:B------:R-:W-:-:S05]  /*8b00*/  @!P4 LEA.HI.X R55, R92, UR5, R55, 0x1, P5 ;  /* 0x000000055c37cc11 */ /* 0x000fca000a8f0c37 */
[----:B---3--:R0:W-:Y:S04]  /*8b10*/  @!P4 STG.E.128 desc[UR6][R54.64], R48 ;  /* 0x000000303600c986 */ /* 0x0081e8000c101d06 */
.L_x_689:
[----:B------:R-:W-:Y:S05]  /*8b20*/  BSYNC B1 ;  /* 0x0000000000017941 */ /* 0x000fea0003800000 */
.L_x_688:
[----:B0--3--:R-:W-:Y:S01]  /*8b30*/  VIADD R45, R22, 0x40 ;  /* 0x00000040162d7836 */ /* 0x009fe20000000000 */
[----:B------:R-:W-:Y:S04]  /*8b40*/  BSSY B1, `(.L_x_692) ;  /* 0x0000087000017945 */ /* 0x000fe80003800000 */
[----:B------:R-:W-:-:S13]  /*8b50*/  ISETP.GE.OR P4, PT, R45, R4, P0 ;  /* 0x000000042d00720c */ /* 0x000fda0000786670 */
[----:B------:R-:W-:Y:S05]  /*8b60*/  @P4 BRA `(.L_x_693) ;  /* 0x0000000800104947 */ /* 0x000fea0003800000 */
[----:B------:R-:W3:Y:S04]  /*8b70*/  LDL R44, [R1+0x4] ;  /* 0x00000400012c7983 */ /* 0x000ee80000100800 */
[----:B------:R-:W4:Y:S01]  /*8b80*/  LDL R47, [R1+0x48] ;  /* 0x00004800012f7983 */ /* 0x000f220000100800 */
[----:B--2---:R-:W-:Y:S01]  /*8b90*/  IMAD.WIDE.U32 R52, R45, R138, R136 ;  /* 0x0000008a2d347225 */ /* 0x004fe200078e0088 */
[----:B------:R-:W-:Y:S03]  /*8ba0*/  BSSY B2, `(.L_x_694) ;  /* 0x0000074000027945 */ /* 0x000fe60003800000 */
[----:B------:R-:W-:Y:S01]  /*8bb0*/  VIADD R46, R22, 0x40 ;  /* 0x00000040162e7836 */ /* 0x000fe20000000000 */
[----:B------:R-:W-:Y:S01]  /*8bc0*/  IADD3 R54, P4, P5, R100, R52, R20 ;  /* 0x0000003464367210 */ /* 0x000fe20007d9e014 */
[----:B------:R-:W-:-:S03]  /*8bd0*/  VIADD R48, R22, 0x40 ;  /* 0x0000004016307836 */ /* 0x000fc60000000000 */
[----:B------:R-:W-:Y:S01]  /*8be0*/  SHF.L.U32 R46, R46, 0x6, RZ ;  /* 0x000000062e2e7819 */ /* 0x000fe200000006ff */
[----:B------:R-:W-:-:S03]  /*8bf0*/  IMAD.SHL.U32 R48, R48, 0x40, RZ ;  /* 0x0000004030307824 */ /* 0x000fc600078e00ff */
[----:B------:R-:W-:Y:S02]  /*8c00*/  LOP3.LUT R46, R46, 0x1c0, RZ, 0xc0, !PT ;  /* 0x000001c02e2e7812 */ /* 0x000fe400078ec0ff */
[----:B------:R-:W-:Y:S02]  /*8c10*/  LOP3.LUT R48, R48, 0x1c0, RZ, 0xc0, !PT ;  /* 0x000001c030307812 */ /* 0x000fe400078ec0ff */
[----:B------:R-:W-:Y:S02]  /*8c20*/  SHF.R.U32.HI R46, RZ, 0x3, R46 ;  /* 0x00000003ff2e7819 */ /* 0x000fe4000001162e */
[----:B---3--:R-:W-:Y:S01]  /*8c30*/  LOP3.LUT P6, RZ, R44, 0x1, RZ, 0xc0, !PT ;  /* 0x000000012cff7812 */ /* 0x008fe200078cc0ff */
[----:B------:R-:W-:-:S04]  /*8c40*/  IMAD R44, R154, R138, RZ ;  /* 0x0000008a9a2c7224 */ /* 0x000fc800078e02ff */
[----:B------:R-:W-:Y:S01]  /*8c50*/  IMAD R45, R45, R139, R44 ;  /* 0x0000008b2d2d7224 */ /* 0x000fe200078e022c */
[----:B------:R-:W-:-:S03]  /*8c60*/  SEL R44, R43, R151, !P6 ;  /* 0x000000972b2c7207 */ /* 0x000fc60007000000 */
[----:B------:R-:W-:Y:S01]  /*8c70*/  IMAD.IADD R56, R53, 0x1, R45 ;  /* 0x0000000135387824 */ /* 0x000fe200078e022d */
[----:B------:R-:W-:-:S04]  /*8c80*/  SHF.R.S32.HI R45, RZ, 0x1f, R44 ;  /* 0x0000001fff2d7819 */ /* 0x000fc8000001142c */
[----:B------:R-:W-:Y:S02]  /*8c90*/  LEA.HI R45, R45, R44, RZ, 0x4 ;  /* 0x0000002c2d2d7211 */ /* 0x000fe400078f20ff */
[----:B------:R-:W-:Y:S02]  /*8ca0*/  IADD3.X R55, R14, R56, R9, P4, P5 ;  /* 0x000000380e377210 */ /* 0x000fe400027ea409 */
[----:B------:R-:W-:-:S04]  /*8cb0*/  LEA.HI.SX32 R45, R45, R10, 0x1c ;  /* 0x0000000a2d2d7211 */ /* 0x000fc800078fe2ff */
[----:B------:R-:W-:Y:S01]  /*8cc0*/  SHF.R.S32.HI R44, RZ, 0x1f, R45 ;  /* 0x0000001fff2c7819 */ /* 0x000fe2000001142d */
[----:B------:R-:W-:-:S03]  /*8cd0*/  IMAD.SHL.U32 R57, R45, 0x8, RZ ;  /* 0x000000082d397824 */ /* 0x000fc600078e00ff */
[----:B------:R-:W-:-:S04]  /*8ce0*/  LEA.HI R44, R44, R45, RZ, 0x3 ;  /* 0x0000002d2c2c7211 */ /* 0x000fc800078f18ff */
[----:B------:R-:W-:Y:S02]  /*8cf0*/  SHF.R.S32.HI R45, RZ, 0x3, R44 ;  /* 0x00000003ff2d7819 */ /* 0x000fe4000001142c */
[----:B------:R-:W-:-:S03]  /*8d00*/  LOP3.LUT R44, R48, 0x38, R57, 0xf8, !PT ;  /* 0x00000038302c7812 */ /* 0x000fc600078ef839 */
[----:B----4-:R-:W-:Y:S01]  /*8d10*/  IMAD R45, R45, 0x2c00, R47 ;  /* 0x00002c002d2d7824 */ /* 0x010fe200078e022f */
[----:B------:R-:W-:-:S05]  /*8d20*/  LOP3.LUT R44, R44, R46, RZ, 0x3c, !PT ;  /* 0x0000002e2c2c7212 */ /* 0x000fca00078e3cff */
[----:B------:R-:W-:Y:S02]  /*8d30*/  IMAD.IADD R44, R45, 0x1, R44 ;  /* 0x000000012d2c7824 */ /* 0x000fe400078e022c */
[C---:B------:R-:W-:Y:S02]  /*8d40*/  IMAD R45, R23.reuse, 0x5800, R145 ;  /* 0x00005800172d7824 */ /* 0x040fe400078e0291 */
[----:B------:R-:W-:Y:S02]  /*8d50*/  IMAD R47, R23, 0x5800, R44 ;  /* 0x00005800172f7824 */ /* 0x000fe400078e022c */
[----:B------:R-:W-:-:S03]  /*8d60*/  IMAD R45, R45, 0x2, R2 ;  /* 0x000000022d2d7824 */ /* 0x000fc600078e0202 */
[----:B------:R-:W-:-:S03]  /*8d70*/  LEA R48, R47, R2, 0x1 ;  /* 0x000000022f307211 */ /* 0x000fc600078e08ff */
[----:B------:R-:W0:Y:S04]  /*8d80*/  LDS.128 R44, [R45+0x1e400] ;  /* 0x01e400002d2c7984 */ /* 0x000e280000000c00 */
[----:B------:R-:W2:Y:S01]  /*8d90*/  LDS.128 R48, [R48+0x1e400] ;  /* 0x01e4000030307984 */ /* 0x000ea20000000c00 */
[----:B------:R-:W-:Y:S05]  /*8da0*/  @P3 BRA `(.L_x_695) ;  /* 0x00000004004c3947 */ /* 0x000fea0003800000 */
[----:B------:R-:W-:Y:S01]  /*8db0*/  HADD2.F32 R93, -RZ, R187.H1_H1 ;  /* 0x300000bbff5d7230 */ /* 0x000fe20000004100 */
[----:B------:R-:W-:Y:S01]  /*8dc0*/  SHF.R.U64 R60, R60, 0x10, R61 ;  /* 0x000000103c3c7819 */ /* 0x000fe2000000123d */
[----:B--2---:R-:W-:Y:S01]  /*8dd0*/  HADD2.F32 R59, -RZ, R49.H0_H0 ;  /* 0x20000031ff3b7230 */ /* 0x004fe20000004100 */
[----:B------:R-:W-:Y:S01]  /*8de0*/  SHF.R.U64 R64, R64, 0x10, R65 ;  /* 0x0000001040407819 */ /* 0x000fe20000001241 */
[----:B0-----:R-:W-:Y:S01]  /*8df0*/  HADD2.F32 R92, -RZ, R45.H0_H0 ;  /* 0x2000002dff5c7230 */ /* 0x001fe20000004100 */
[----:B------:R-:W-:Y:S01]  /*8e00*/  SHF.R.U64 R66, R66, 0x10, R67 ;  /* 0x0000001042427819 */ /* 0x000fe20000001243 */
[----:B------:R-:W-:Y:S02]  /*8e10*/  HADD2.F32 R58, -RZ, R187.H0_H0 ;  /* 0x200000bbff3a7230 */ /* 0x000fe40000004100 */
[-C--:B------:R-:W-:Y:S01]  /*8e20*/  FMUL.FTZ R94, R59, R93.reuse ;  /* 0x0000005d3b5e7220 */ /* 0x080fe20000410000 */
[----:B------:R-:W-:Y:S02]  /*8e30*/  HADD2.F32 R49, -RZ, R49.H1_H1 ;  /* 0x30000031ff317230 */ /* 0x000fe40000004100 */
[----:B------:R-:W-:Y:S01]  /*8e40*/  FMUL.FTZ R93, R92, R93 ;  /* 0x0000005d5c5d7220 */ /* 0x000fe20000410000 */
[----:B------:R-:W-:-:S02]  /*8e50*/  HADD2.F32 R96, -RZ, R186.H1_H1 ;  /* 0x300000baff607230 */ /* 0x000fc40000004100 */
[-C--:B------:R-:W-:Y:S01]  /*8e60*/  FFMA.FTZ R92, R92, R58.reuse, -R94 ;  /* 0x0000003a5c5c7223 */ /* 0x080fe2000001085e */
[----:B------:R-:W-:Y:S01]  /*8e70*/  SHF.R.U32.HI R94, RZ, 0x10, R61 ;  /* 0x00000010ff5e7819 */ /* 0x000fe2000001163d */
[----:B------:R-:W-:Y:S01]  /*8e80*/  FFMA.FTZ R59, R59, R58, R93 ;  /* 0x0000003a3b3b7223 */ /* 0x000fe2000001005d */
[----:B------:R-:W-:Y:S01]  /*8e90*/  SHF.R.U32.HI R93, RZ, 0x10, R65 ;  /* 0x00000010ff5d7819 */ /* 0x000fe20000011641 */
[----:B------:R-:W-:Y:S01]  /*8ea0*/  HADD2.F32 R58, -RZ, R45.H1_H1 ;  /* 0x3000002dff3a7230 */ /* 0x000fe20000004100 */
[----:B------:R-:W-:Y:S01]  /*8eb0*/  SHF.R.U32.HI R61, RZ, 0x10, R67 ;  /* 0x00000010ff3d7819 */ /* 0x000fe20000011643 */
[----:B------:R-:W-:Y:S02]  /*8ec0*/  HADD2.F32 R45, -RZ, R94.H0_H0 ;  /* 0x2000005eff2d7230 */ /* 0x000fe40000004100 */
[----:B------:R-:W-:-:S05]  /*8ed0*/  HADD2.F32 R93, -RZ, R93.H0_H0 ;  /* 0x2000005dff5d7230 */ /* 0x000fca0000004100 */
[-C--:B------:R-:W-:Y:S01]  /*8ee0*/  FMUL.FTZ R94, R49, R93.reuse ;  /* 0x0000005d315e7220 */ /* 0x080fe20000410000 */
[----:B------:R-:W-:-:S03]  /*8ef0*/  FMUL.FTZ R93, R58, R93 ;  /* 0x0000005d3a5d7220 */ /* 0x000fc60000410000 */
[-C--:B------:R-:W-:Y:S01]  /*8f00*/  FFMA.FTZ R58, R58, R45.reuse, -R94 ;  /* 0x0000002d3a3a7223 */ /* 0x080fe2000001085e */
[----:B------:R-:W-:Y:S01]  /*8f10*/  FFMA.FTZ R49, R49, R45, R93 ;  /* 0x0000002d31317223 */ /* 0x000fe2000001005d */
[----:B------:R-:W-:Y:S02]  /*8f20*/  IMAD.MOV.U32 R45, RZ, RZ, R51 ;  /* 0x000000ffff2d7224 */ /* 0x000fe400078e0033 */
[----:B------:R-:W-:Y:S01]  /*8f30*/  HADD2.F32 R94, -RZ, R47.H0_H0 ;  /* 0x2000002fff5e7230 */ /* 0x000fe20000004100 */
[----:B------:R-:W-:Y:S01]  /*8f40*/  F2FP.F16.F32.PACK_AB R58, R58, R92 ;  /* 0x0000005c3a3a723e */ /* 0x000fe200000000ff */
[----:B------:R-:W-:Y:S01]  /*8f50*/  HADD2.F32 R93, -RZ, R186.H0_H0 ;  /* 0x200000baff5d7230 */ /* 0x000fe20000004100 */
[----:B------:R-:W-:Y:S01]  /*8f60*/  F2FP.F16.F32.PACK_AB R49, R49, R59 ;  /* 0x0000003b3131723e */ /* 0x000fe200000000ff */
[--C-:B------:R-:W-:Y:S02]  /*8f70*/  HADD2.F32 R51, -RZ, R45.reuse.H0_H0 ;  /* 0x2000002dff337230 */ /* 0x100fe40000004100 */
[----:B------:R-:W-:-:S02]  /*8f80*/  HADD2.F32 R45, -RZ, R45.H1_H1 ;  /* 0x3000002dff2d7230 */ /* 0x000fc40000004100 */
[----:B------:R-:W-:Y:S02]  /*8f90*/  HADD2.F32 R47, -RZ, R47.H1_H1 ;  /* 0x3000002fff2f7230 */ /* 0x000fe40000004100 */
[-C--:B------:R-:W-:Y:S01]  /*8fa0*/  FMUL.FTZ R95, R51, R96.reuse ;  /* 0x00000060335f7220 */ /* 0x080fe20000410000 */
[----:B------:R-:W-:-:S03]  /*8fb0*/  FMUL.FTZ R96, R94, R96 ;  /* 0x000000605e607220 */ /* 0x000fc60000410000 */
[-C--:B------:R-:W-:Y:S01]  /*8fc0*/  FFMA.FTZ R95, R94, R93.reuse, -R95 ;  /* 0x0000005d5e5f7223 */ /* 0x080fe2000001085f */
[----:B------:R-:W-:Y:S01]  /*8fd0*/  FFMA.FTZ R96, R51, R93, R96 ;  /* 0x0000005d33607223 */ /* 0x000fe20000010060 */
[--C-:B------:R-:W-:Y:S01]  /*8fe0*/  SHF.R.U64 R51, R62, 0x10, R63.reuse ;  /* 0x000000103e337819 */ /* 0x100fe2000000123f */
[----:B------:R-:W-:Y:S01]  /*8ff0*/  HADD2.F32 R94, -RZ, R61.H0_H0 ;  /* 0x2000003dff5e7230 */ /* 0x000fe20000004100 */
[----:B------:R-:W-:Y:S01]  /*9000*/  SHF.R.U32.HI R62, RZ, 0x10, R63 ;  /* 0x00000010ff3e7819 */ /* 0x000fe2000001163f */
[----:B------:R-:W-:Y:S02]  /*9010*/  HADD2.F32 R63, -RZ, R44.H0_H0 ;  /* 0x2000002cff3f7230 */ /* 0x000fe40000004100 */
[----:B------:R-:W-:Y:S02]  /*9020*/  HADD2.F32 R61, -RZ, R64.H0_H0 ;  /* 0x20000040ff3d7230 */ /* 0x000fe40000004100 */
[----:B------:R-:W-:Y:S01]  /*9030*/  FMUL.FTZ R174, R47, R94 ;  /* 0x0000005e2fae7220 */ /* 0x000fe20000410000 */
[----:B------:R-:W-:-:S02]  /*9040*/  HADD2.F32 R98, -RZ, R62.H0_H0 ;  /* 0x2000003eff627230 */ /* 0x000fc40000004100 */
[----:B------:R-:W-:Y:S01]  /*9050*/  FMUL.FTZ R62, R45, R94 ;  /* 0x0000005e2d3e7220 */ /* 0x000fe20000410000 */
[----:B------:R-:W-:Y:S02]  /*9060*/  HADD2.F32 R94, -RZ, R185.H1_H1 ;  /* 0x300000b9ff5e7230 */ /* 0x000fe40000004100 */
[----:B------:R-:W-:Y:S02]  /*9070*/  HADD2.F32 R64, -RZ, R44.H1_H1 ;  /* 0x3000002cff407230 */ /* 0x000fe40000004100 */
[-C--:B------:R-:W-:Y:S01]  /*9080*/  FFMA.FTZ R62, R47, R98.reuse, -R62 ;  /* 0x000000622f3e7223 */ /* 0x080fe2000001083e */
[----:B------:R-:W-:Y:S02]  /*9090*/  HADD2.F32 R47, -RZ, R48.H0_H0 ;  /* 0x20000030ff2f7230 */ /* 0x000fe40000004100 */
[----:B------:R-:W-:Y:S01]  /*90a0*/  FFMA.FTZ R45, R45, R98, R174 ;  /* 0x000000622d2d7223 */ /* 0x000fe200000100ae */
[----:B------:R-:W-:Y:S02]  /*90b0*/  HADD2.F32 R98, -RZ, R184.H1_H1 ;  /* 0x300000b8ff627230 */ /* 0x000fe40000004100 */
[----:B------:R-:W-:Y:S01]  /*90c0*/  FMUL.FTZ R67, R64, R61 ;  /* 0x0000003d40437220 */ /* 0x000fe20000410000 */
[----:B------:R-:W-:-:S02]  /*90d0*/  HADD2.F32 R48, -RZ, R48.H1_H1 ;  /* 0x30000030ff307230 */ /* 0x000fc40000004100 */
[-C--:B------:R-:W-:Y:S01]  /*90e0*/  FMUL.FTZ R174, R47, R94.reuse ;  /* 0x0000005e2fae7220 */ /* 0x080fe20000410000 */
[C---:B------:R-:W-:Y:S01]  /*90f0*/  FMUL.FTZ R94, R63.reuse, R94 ;  /* 0x0000005e3f5e7220 */ /* 0x040fe20000410000 */
[----:B------:R-:W-:Y:S01]  /*9100*/  HADD2.F32 R184, -RZ, R184.H0_H0 ;  /* 0x200000b8ffb87230 */ /* 0x000fe20000004100 */
[----:B------:R-:W-:Y:S01]  /*9110*/  F2FP.F16.F32.PACK_AB R62, R62, R95 ;  /* 0x0000005f3e3e723e */ /* 0x000fe200000000ff */
[-C--:B------:R-:W-:Y:S01]  /*9120*/  FFMA.FTZ R44, R63, R98.reuse, -R174 ;  /* 0x000000623f2c7223 */ /* 0x080fe200000108ae */
[----:B------:R-:W-:Y:S02]  /*9130*/  HADD2.F32 R63, -RZ, R60.H0_H0 ;  /* 0x2000003cff3f7230 */ /* 0x000fe40000004100 */
[----:B------:R-:W-:Y:S01]  /*9140*/  FMUL.FTZ R65, R48, R61 ;  /* 0x0000003d30417220 */ /* 0x000fe20000410000 */
[----:B------:R-:W-:Y:S02]  /*9150*/  HADD2.F32 R60, -RZ, R185.H0_H0 ;  /* 0x200000b9ff3c7230 */ /* 0x000fe40000004100 */
[----:B------:R-:W-:Y:S01]  /*9160*/  FFMA.FTZ R47, R47, R98, R94 ;  /* 0x000000622f2f7223 */ /* 0x000fe2000001005e */
[----:B------:R-:W-:-:S02]  /*9170*/  HADD2.F32 R51, -RZ, R51.H0_H0 ;  /* 0x20000033ff337230 */ /* 0x000fc40000004100 */
[-C--:B------:R-:W-:Y:S01]  /*9180*/  FFMA.FTZ R61, R64, R63.reuse, -R65 ;  /* 0x0000003f403d7223 */ /* 0x080fe20000010841 */
[----:B------:R-:W-:Y:S01]  /*9190*/  FFMA.FTZ R48, R48, R63, R67 ;  /* 0x0000003f30307223 */ /* 0x000fe20000010043 */
[----:B------:R-:W-:Y:S02]  /*91a0*/  HADD2.F32 R63, -RZ, R50.H0_H0 ;  /* 0x20000032ff3f7230 */ /* 0x000fe40000004100 */
[----:B------:R-:W-:Y:S01]  /*91b0*/  HADD2.F32 R67, -RZ, R66.H0_H0 ;  /* 0x20000042ff437230 */ /* 0x000fe20000004100 */
[----:B------:R-:W-:Y:S01]  /*91c0*/  F2FP.F16.F32.PACK_AB R44, R61, R44 ;  /* 0x0000002c3d2c723e */ /* 0x000fe200000000ff */
[----:B------:R-:W-:Y:S02]  /*91d0*/  HADD2.F32 R65, -RZ, R46.H0_H0 ;  /* 0x2000002eff417230 */ /* 0x000fe40000004100 */
[----:B------:R-:W-:Y:S01]  /*91e0*/  FMUL.FTZ R64, R63, R60 ;  /* 0x0000003c3f407220 */ /* 0x000fe20000410000 */
[----:B------:R-:W-:Y:S01]  /*91f0*/  HADD2.F32 R50, -RZ, R50.H1_H1 ;  /* 0x30000032ff327230 */ /* 0x000fe20000004100 */
[----:B------:R-:W-:Y:S01]  /*9200*/  F2FP.F16.F32.PACK_AB R48, R48, R47 ;  /* 0x0000002f3030723e */ /* 0x000fe200000000ff */
[----:B------:R-:W-:-:S02]  /*9210*/  HADD2.F32 R46, -RZ, R46.H1_H1 ;  /* 0x3000002eff2e7230 */ /* 0x000fc40000004100 */
[C---:B------:R-:W-:Y:S01]  /*9220*/  FMUL.FTZ R60, R65.reuse, R60 ;  /* 0x0000003c413c7220 */ /* 0x040fe20000410000 */
[-C--:B------:R-:W-:Y:S01]  /*9230*/  FFMA.FTZ R65, R65, R184.reuse, -R64 ;  /* 0x000000b841417223 */ /* 0x080fe20000010840 */
[-C--:B------:R-:W-:Y:S01]  /*9240*/  FMUL.FTZ R93, R50, R67.reuse ;  /* 0x00000043325d7220 */ /* 0x080fe20000410000 */
[----:B------:R-:W-:Y:S02]  /*9250*/  IMAD.MOV.U32 R47, RZ, RZ, R62 ;  /* 0x000000ffff2f7224 */ /* 0x000fe400078e003e */
[C---:B------:R-:W-:Y:S01]  /*9260*/  FMUL.FTZ R67, R46.reuse, R67 ;  /* 0x000000432e437220 */ /* 0x040fe20000410000 */
[----:B------:R-:W-:Y:S01]  /*9270*/  FFMA.FTZ R63, R63, R184, R60 ;  /* 0x000000b83f3f7223 */ /* 0x000fe2000001003c */
[-C--:B------:R-:W-:Y:S02]  /*9280*/  FFMA.FTZ R46, R46, R51.reuse, -R93 ;  /* 0x000000332e2e7223 */ /* 0x080fe4000001085d */
[----:B------:R-:W-:Y:S01]  /*9290*/  FFMA.FTZ R50, R50, R51, R67 ;  /* 0x0000003332327223 */ /* 0x000fe20000010043 */
[----:B------:R-:W-:Y:S01]  /*92a0*/  F2FP.F16.F32.PACK_AB R51, R45, R96 ;  /* 0x000000602d33723e */ /* 0x000fe200000000ff */
[----:B------:R-:W-:Y:S01]  /*92b0*/  IMAD.MOV.U32 R45, RZ, RZ, R58 ;  /* 0x000000ffff2d7224 */ /* 0x000fe200078e003a */
[----:B------:R-:W-:-:S02]  /*92c0*/  F2FP.F16.F32.PACK_AB R46, R46, R65 ;  /* 0x000000412e2e723e */ /* 0x000fc400000000ff */
[----:B------:R-:W-:-:S07]  /*92d0*/  F2FP.F16.F32.PACK_AB R50, R50, R63 ;  /* 0x0000003f3232723e */ /* 0x000fce00000000ff */
.L_x_695:
[----:B------:R-:W-:Y:S05]  /*92e0*/  BSYNC B2 ;  /* 0x0000000000027941 */ /* 0x000fea0003800000 */
.L_x_694:
[----:B------:R-:W-:Y:S01]  /*92f0*/  ISETP.GE.AND P4, PT, R57, R150, PT ;  /* 0x000000963900720c */ /* 0x000fe20003f86270 */
[----:B------:R-:W-:Y:S01]  /*9300*/  ULDC.64 UR4, c[0x0][0x2e8] ;  /* 0x0000ba0000047ab9 */ /* 0x000fe20000000a00 */
[----:B------:R-:W-:-:S11]  /*9310*/  ULDC.64 UR6, c[0x0][0x208] ;  /* 0x0000820000067ab9 */ /* 0x000fd60000000a00 */
        /* <DEDUP_REMOVED lines=8> */
[----:B--2---:R0:W-:Y:S04]  /*93a0*/  @!P4 STG.E.128 desc[UR6][R54.64], R48 ;  /* 0x000000303600c986 */ /* 0x0041e8000c101d06 */
.L_x_693:
[----:B------:R-:W-:Y:S05]  /*93b0*/  BSYNC B1 ;  /* 0x0000000000017941 */ /* 0x000fea0003800000 */
.L_x_692:
[----:B0-----:R-:W-:Y:S01]  /*93c0*/  VIADD R45, R22, 0x60 ;  /* 0x00000060162d7836 */ /* 0x001fe20000000000 */
        /* <DEDUP_REMOVED lines=9> */
[----:B------:R-:W-:-:S02]  /*9460*/  VIADD R48, R22, 0x60 ;  /* 0x0000006016307836 */ /* 0x000fc40000000000 */
[----:B------:R-:W-:-:S03]  /*9470*/  IMAD.SHL.U32 R46, R46, 0x40, RZ ;  /* 0x000000402e2e7824 */ /* 0x000fc600078e00ff */
[----:B------:R-:W-:Y:S02]  /*9480*/  SHF.L.U32 R48, R48, 0x6, RZ ;  /* 0x0000000630307819 */ /* 0x000fe400000006ff */
[----:B------:R-:W-:Y:S02]  /*9490*/  LOP3.LUT R46, R46, 0x1c0, RZ, 0xc0, !PT ;  /* 0x000001c02e2e7812 */ /* 0x000fe400078ec0ff */
[----:B------:R-:W-:Y:S02]  /*94a0*/  LOP3.LUT R48, R48, 0x1c0, RZ, 0xc0, !PT ;  /* 0x000001c030307812 */ /* 0x000fe400078ec0ff */
[----:B------:R-:W-:Y:S02]  /*94b0*/  SHF.R.U32.HI R46, RZ, 0x3, R46 ;  /* 0x00000003ff2e7819 */ /* 0x000fe4000001162e */
[----:B---3--:R-:W-:Y:S01]  /*94c0*/  LOP3.LUT P6, RZ, R44, 0x1, RZ, 0xc0, !PT ;  /* 0x000000012cff7812 */ /* 0x008fe200078cc0ff */
[----:B------:R-:W-:-:S04]  /*94d0*/  IMAD R44, R153, R138, RZ ;  /* 0x0000008a992c7224 */ /* 0x000fc800078e02ff */
[----:B------:R-:W-:Y:S01]  /*94e0*/  IMAD R57, R45, R139, R44 ;  /* 0x0000008b2d397224 */ /* 0x000fe200078e022c */
[----:B------:R-:W-:-:S04]  /*94f0*/  SEL R44, R43, R151, !P6 ;  /* 0x000000972b2c7207 */ /* 0x000fc80007000000 */
[----:B------:R-:W-:Y:S02]  /*9500*/  SHF.R.S32.HI R45, RZ, 0x1f, R44 ;  /* 0x0000001fff2d7819 */ /* 0x000fe4000001142c */
[----:B------:R-:W-:Y:S02]  /*9510*/  IADD3 R57, R53, R57, RZ ;  /* 0x0000003935397210 */ /* 0x000fe40007ffe0ff */
        /* <DEDUP_REMOVED lines=13> */
[--C-:B------:R-:W-:Y:S02]  /*95f0*/  IMAD R45, R45, 0x2, R2.reuse ;  /* 0x000000022d2d7824 */ /* 0x100fe400078e0202 */
[----:B------:R-:W-:-:S04]  /*9600*/  IMAD R48, R47, 0x2, R2 ;  /* 0x000000022f307824 */ /* 0x000fc800078e0202 */
[----:B------:R-:W0:Y:S04]  /*9610*/  LDS.128 R44, [R45+0x1e400] ;  /* 0x01e400002d2c7984 */ /* 0x000e280000000c00 */
[----:B------:R-:W2:Y:S01]  /*9620*/  LDS.128 R48, [R48+0x1e400] ;  /* 0x01e4000030307984 */ /* 0x000ea20000000c00 */
[----:B------:R-:W-:Y:S05]  /*9630*/  @P3 BRA `(.L_x_699) ;  /* 0x00000004004c3947 */ /* 0x000fea0003800000 */
[----:B------:R-:W-:Y:S01]  /*9640*/  SHF.R.U32.HI R67, RZ, 0x10, R81 ;  /* 0x00000010ff437819 */ /* 0x000fe20000011651 */
[----:B--2---:R-:W-:Y:S01]  /*9650*/  IMAD.MOV.U32 R62, RZ, RZ, R49 ;  /* 0x000000ffff3e7224 */ /* 0x004fe200078e0031 */
[--C-:B------:R-:W-:Y:S01]  /*9660*/  SHF.R.U64 R56, R76, 0x10, R77.reuse ;  /* 0x000000104c387819 */ /* 0x100fe2000000124d */
[----:B------:R-:W-:Y:S01]  /*9670*/  HADD2.F32 R66, -RZ, R181.H1_H1 ;  /* 0x300000b5ff427230 */ /* 0x000fe20000004100 */
[----:B------:R-:W-:Y:S01]  /*9680*/  SHF.R.U32.HI R76, RZ, 0x10, R77 ;  /* 0x00000010ff4c7819 */ /* 0x000fe2000001164d */
[----:B------:R-:W-:Y:S01]  /*9690*/  HADD2.F32 R67, -RZ, R67.H0_H0 ;  /* 0x20000043ff437230 */ /* 0x000fe20000004100 */
[----:B------:R-:W-:Y:S01]  /*96a0*/  SHF.R.U64 R58, R80, 0x10, R81 ;  /* 0x00000010503a7819 */ /* 0x000fe20000001251 */
[--C-:B------:R-:W-:Y:S01]  /*96b0*/  HADD2.F32 R63, -RZ, R62.reuse.H0_H0 ;  /* 0x2000003eff3f7230 */ /* 0x100fe20000004100 */
[----:B0-----:R-:W-:Y:S01]  /*96c0*/  MOV R49, R47 ;  /* 0x0000002f00317202 */ /* 0x001fe20000000f00 */
[----:B------:R-:W-:Y:S01]  /*96d0*/  HADD2.F32 R64, -RZ, R62.H1_H1 ;  /* 0x3000003eff407230 */ /* 0x000fe20000004100 */
[--C-:B------:R-:W-:Y:S01]  /*96e0*/  SHF.R.U64 R61, R82, 0x10, R83.reuse ;  /* 0x00000010523d7819 */ /* 0x100fe20000001253 */
[----:B------:R-:W-:Y:S01]  /*96f0*/  HADD2.F32 R80, -RZ, R183.H1_H1 ;  /* 0x300000b7ff507230 */ /* 0x000fe20000004100 */
[----:B------:R-:W-:Y:S01]  /*9700*/  SHF.R.U32.HI R82, RZ, 0x10, R83 ;  /* 0x00000010ff527819 */ /* 0x000fe20000011653 */
[----:B------:R-:W-:-:S02]  /*9710*/  HADD2.F32 R62, -RZ, R45.H1_H1 ;  /* 0x3000002dff3e7230 */ /* 0x000fc40000004100 */
[-C--:B------:R-:W-:Y:S01]  /*9720*/  FMUL.FTZ R77, R64, R67.reuse ;  /* 0x00000043404d7220 */ /* 0x080fe20000410000 */
[----:B------:R-:W-:Y:S01]  /*9730*/  HADD2.F32 R47, -RZ, R45.H0_H0 ;  /* 0x2000002dff2f7230 */ /* 0x000fe20000004100 */
[--C-:B------:R-:W-:Y:S01]  /*9740*/  SHF.R.U64 R60, R78, 0x10, R79.reuse ;  /* 0x000000104e3c7819 */ /* 0x100fe2000000124f */
[----:B------:R-:W-:Y:S02]  /*9750*/  HADD2.F32 R65, -RZ, R76.H0_H0 ;  /* 0x2000004cff417230 */ /* 0x000fe40000004100 */
[-C--:B------:R-:W-:Y:S01]  /*9760*/  FMUL.FTZ R76, R63, R80.reuse ;  /* 0x000000503f4c7220 */ /* 0x080fe20000410000 */
[----:B------:R-:W-:Y:S01]  /*9770*/  FMUL.FTZ R67, R62, R67 ;  /* 0x000000433e437220 */ /* 0x000fe20000410000 */
[C---:B------:R-:W-:Y:S01]  /*9780*/  FMUL.FTZ R80, R47.reuse, R80 ;  /* 0x000000502f507220 */ /* 0x040fe20000410000 */
[----:B------:R-:W-:Y:S01]  /*9790*/  SHF.R.U32.HI R78, RZ, 0x10, R79 ;  /* 0x00000010ff4e7819 */ /* 0x000fe2000001164f */
[-C--:B------:R-:W-:Y:S01]  /*97a0*/  FFMA.FTZ R45, R47, R66.reuse, -R76 ;  /* 0x000000422f2d7223 */ /* 0x080fe2000001084c */
[----:B------:R-:W-:Y:S01]  /*97b0*/  FFMA.FTZ R64, R64, R65, R67 ;  /* 0x0000004140407223 */ /* 0x000fe20000010043 */
[----:B------:R-:W-:Y:S01]  /*97c0*/  FFMA.FTZ R47, R63, R66, R80 ;  /* 0x000000423f2f7223 */ /* 0x000fe20000010050 */
[----:B------:R-:W-:-:S02]  /*97d0*/  HADD2.F32 R76, -RZ, R51.H1_H1 ;  /* 0x30000033ff4c7230 */ /* 0x000fc40000004100 */
[----:B------:R-:W-:Y:S01]  /*97e0*/  FFMA.FTZ R62, R62, R65, -R77 ;  /* 0x000000413e3e7223 */ /* 0x000fe2000001084d */
[----:B------:R-:W-:Y:S02]  /*97f0*/  HADD2.F32 R67, -RZ, R82.H0_H0 ;  /* 0x20000052ff437230 */ /* 0x000fe40000004100 */
[----:B------:R-:W-:Y:S02]  /*9800*/  HADD2.F32 R92, -RZ, R182.H1_H1 ;  /* 0x300000b6ff5c7230 */ /* 0x000fe40000004100 */
[----:B------:R-:W-:Y:S02]  /*9810*/  HADD2.F32 R63, -RZ, R51.H0_H0 ;  /* 0x20000033ff3f7230 */ /* 0x000fe40000004100 */
[----:B------:R-:W-:Y:S01]  /*9820*/  FMUL.FTZ R77, R76, R67 ;  /* 0x000000434c4d7220 */ /* 0x000fe20000410000 */
[--C-:B------:R-:W-:Y:S01]  /*9830*/  HADD2.F32 R66, -RZ, R49.reuse.H1_H1 ;  /* 0x30000031ff427230 */ /* 0x100fe20000004100 */
[----:B------:R-:W-:Y:S01]  /*9840*/  F2FP.F16.F32.PACK_AB R45, R62, R45 ;  /* 0x0000002d3e2d723e */ /* 0x000fe200000000ff */
[----:B------:R-:W-:-:S02]  /*9850*/  HADD2.F32 R51, -RZ, R49.H0_H0 ;  /* 0x20000031ff337230 */ /* 0x000fc40000004100 */
[----:B------:R-:W-:Y:S02]  /*9860*/  HADD2.F32 R80, -RZ, R180.H1_H1 ;  /* 0x300000b4ff507230 */ /* 0x000fe40000004100 */
[C---:B------:R-:W-:Y:S01]  /*9870*/  FMUL.FTZ R67, R66.reuse, R67 ;  /* 0x0000004342437220 */ /* 0x040fe20000410000 */
[----:B------:R-:W-:Y:S02]  /*9880*/  HADD2.F32 R65, -RZ, R78.H0_H0 ;  /* 0x2000004eff417230 */ /* 0x000fe40000004100 */
[-C--:B------:R-:W-:Y:S01]  /*9890*/  FMUL.FTZ R78, R63, R92.reuse ;  /* 0x0000005c3f4e7220 */ /* 0x080fe20000410000 */
[C---:B------:R-:W-:Y:S01]  /*98a0*/  FMUL.FTZ R92, R51.reuse, R92 ;  /* 0x0000005c335c7220 */ /* 0x040fe20000410000 */
[----:B------:R-:W-:Y:S02]  /*98b0*/  HADD2.F32 R183, -RZ, R183.H0_H0 ;  /* 0x200000b7ffb77230 */ /* 0x000fe40000004100 */
[-C--:B------:R-:W-:Y:S01]  /*98c0*/  FFMA.FTZ R49, R51, R80.reuse, -R78 ;  /* 0x0000005033317223 */ /* 0x080fe2000001084e */
[-C--:B------:R-:W-:Y:S01]  /*98d0*/  FFMA.FTZ R66, R66, R65.reuse, -R77 ;  /* 0x0000004142427223 */ /* 0x080fe2000001084d */
[----:B------:R-:W-:Y:S01]  /*98e0*/  FFMA.FTZ R76, R76, R65, R67 ;  /* 0x000000414c4c7223 */ /* 0x000fe20000010043 */
[----:B------:R-:W-:Y:S01]  /*98f0*/  FFMA.FTZ R51, R63, R80, R92 ;  /* 0x000000503f337223 */ /* 0x000fe2000001005c */
[----:B------:R-:W-:-:S02]  /*9900*/  HADD2.F32 R78, -RZ, R58.H0_H0 ;  /* 0x2000003aff4e7230 */ /* 0x000fc40000004100 */
[--C-:B------:R-:W-:Y:S01]  /*9910*/  HADD2.F32 R65, -RZ, R48.reuse.H0_H0 ;  /* 0x20000030ff417230 */ /* 0x100fe20000004100 */
[----:B------:R-:W-:Y:S01]  /*9920*/  F2FP.F16.F32.PACK_AB R66, R66, R49 ;  /* 0x000000314242723e */ /* 0x000fe200000000ff */
[----:B------:R-:W-:Y:S01]  /*9930*/  HADD2.F32 R67, -RZ, R48.H1_H1 ;  /* 0x30000030ff437230 */ /* 0x000fe20000004100 */
[----:B------:R-:W-:Y:S01]  /*9940*/  F2FP.F16.F32.PACK_AB R49, R64, R47 ;  /* 0x0000002f4031723e */ /* 0x000fe200000000ff */
[--C-:B------:R-:W-:Y:S02]  /*9950*/  HADD2.F32 R58, -RZ, R44.reuse.H0_H0 ;  /* 0x2000002cff3a7230 */ /* 0x100fe40000004100 */
[----:B------:R-:W-:Y:S01]  /*9960*/  FMUL.FTZ R77, R65, R183 ;  /* 0x000000b7414d7220 */ /* 0x000fe20000410000 */
[----:B------:R-:W-:Y:S02]  /*9970*/  HADD2.F32 R63, -RZ, R44.H1_H1 ;  /* 0x3000002cff3f7230 */ /* 0x000fe40000004100 */
[----:B------:R-:W-:Y:S01]  /*9980*/  FMUL.FTZ R80, R67, R78 ;  /* 0x0000004e43507220 */ /* 0x000fe20000410000 */
[----:B------:R-:W-:-:S02]  /*9990*/  HADD2.F32 R181, -RZ, R181.H0_H0 ;  /* 0x200000b5ffb57230 */ /* 0x000fc40000004100 */
[----:B------:R-:W-:Y:S01]  /*99a0*/  FMUL.FTZ R48, R58, R183 ;  /* 0x000000b73a307220 */ /* 0x000fe20000410000 */
[----:B------:R-:W-:Y:S02]  /*99b0*/  HADD2.F32 R56, -RZ, R56.H0_H0 ;  /* 0x20000038ff387230 */ /* 0x000fe40000004100 */
[----:B------:R-:W-:Y:S01]  /*99c0*/  FMUL.FTZ R78, R63, R78 ;  /* 0x0000004e3f4e7220 */ /* 0x000fe20000410000 */
[----:B------:R-:W-:Y:S01]  /*99d0*/  F2FP.F16.F32.PACK_AB R51, R76, R51 ;  /* 0x000000334c33723e */ /* 0x000fe200000000ff */
[-C--:B------:R-:W-:Y:S01]  /*99e0*/  FFMA.FTZ R44, R58, R181.reuse, -R77 ;  /* 0x000000b53a2c7223 */ /* 0x080fe2000001084d */
[----:B------:R-:W-:Y:S01]  /*99f0*/  FFMA.FTZ R48, R65, R181, R48 ;  /* 0x000000b541307223 */ /* 0x000fe20000010030 */
[-C--:B------:R-:W-:Y:S01]  /*9a00*/  FFMA.FTZ R77, R63, R56.reuse, -R80 ;  /* 0x000000383f4d7223 */ /* 0x080fe20000010850 */
[----:B------:R-:W-:Y:S01]  /*9a10*/  FFMA.FTZ R79, R67, R56, R78 ;  /* 0x00000038434f7223 */ /* 0x000fe2000001004e */
[----:B------:R-:W-:Y:S02]  /*9a20*/  HADD2.F32 R58, -RZ, R50.H0_H0 ;  /* 0x20000032ff3a7230 */ /* 0x000fe40000004100 */
[----:B------:R-:W-:Y:S01]  /*9a30*/  HADD2.F32 R65, -RZ, R182.H0_H0 ;  /* 0x200000b6ff417230 */ /* 0x000fe20000004100 */
[----:B------:R-:W-:Y:S01]  /*9a40*/  F2FP.F16.F32.PACK_AB R44, R77, R44 ;  /* 0x0000002c4d2c723e */ /* 0x000fe200000000ff */
[----:B------:R-:W-:Y:S01]  /*9a50*/  HADD2.F32 R67, -RZ, R61.H0_H0 ;  /* 0x2000003dff437230 */ /* 0x000fe20000004100 */
[----:B------:R-:W-:Y:S01]  /*9a60*/  F2FP.F16.F32.PACK_AB R48, R79, R48 ;  /* 0x000000304f30723e */ /* 0x000fe200000000ff */
[----:B------:R-:W-:-:S02]  /*9a70*/  HADD2.F32 R56, -RZ, R46.H0_H0 ;  /* 0x2000002eff387230 */ /* 0x000fc40000004100 */
[-C--:B------:R-:W-:Y:S01]  /*9a80*/  FMUL.FTZ R81, R58, R65.reuse ;  /* 0x000000413a517220 */ /* 0x080fe20000410000 */
[----:B------:R-:W-:Y:S02]  /*9a90*/  HADD2.F32 R50, -RZ, R50.H1_H1 ;  /* 0x30000032ff327230 */ /* 0x000fe40000004100 */
[----:B------:R-:W-:Y:S02]  /*9aa0*/  HADD2.F32 R46, -RZ, R46.H1_H1 ;  /* 0x3000002eff2e7230 */ /* 0x000fe40000004100 */
[----:B------:R-:W-:Y:S01]  /*9ab0*/  FMUL.FTZ R65, R56, R65 ;  /* 0x0000004138417220 */ /* 0x000fe20000410000 */
[----:B------:R-:W-:Y:S02]  /*9ac0*/  HADD2.F32 R63, -RZ, R180.H0_H0 ;  /* 0x200000b4ff3f7230 */ /* 0x000fe40000004100 */
[-C--:B------:R-:W-:Y:S01]  /*9ad0*/  FMUL.FTZ R83, R50, R67.reuse ;  /* 0x0000004332537220 */ /* 0x080fe20000410000 */
[----:B------:R-:W-:Y:S02]  /*9ae0*/  HADD2.F32 R61, -RZ, R60.H0_H0 ;  /* 0x2000003cff3d7230 */ /* 0x000fe40000004100 */
[----:B------:R-:W-:Y:S01]  /*9af0*/  FMUL.FTZ R67, R46, R67 ;  /* 0x000000432e437220 */ /* 0x000fe20000410000 */
[----:B------:R-:W-:-:S02]  /*9b00*/  IMAD.MOV.U32 R47, RZ, RZ, R66 ;  /* 0x000000ffff2f7224 */ /* 0x000fc400078e0042 */
[-C--:B------:R-:W-:Y:S01]  /*9b10*/  FFMA.FTZ R81, R56, R63.reuse, -R81 ;  /* 0x0000003f38517223 */ /* 0x080fe20000010851 */
[----:B------:R-:W-:Y:S01]  /*9b20*/  FFMA.FTZ R65, R58, R63, R65 ;  /* 0x0000003f3a417223 */ /* 0x000fe20000010041 */
[-C--:B------:R-:W-:Y:S01]  /*9b30*/  FFMA.FTZ R46, R46, R61.reuse, -R83 ;  /* 0x0000003d2e2e7223 */ /* 0x080fe20000010853 */
[----:B------:R-:W-:-:S04]  /*9b40*/  FFMA.FTZ R50, R50, R61, R67 ;  /* 0x0000003d32327223 */ /* 0x000fc80000010043 */
[----:B------:R-:W-:Y:S02]  /*9b50*/  F2FP.F16.F32.PACK_AB R46, R46, R81 ;  /* 0x000000512e2e723e */ /* 0x000fe400000000ff */
[----:B------:R-:W-:-:S07]  /*9b60*/  F2FP.F16.F32.PACK_AB R50, R50, R65 ;  /* 0x000000413232723e */ /* 0x000fce00000000ff */
.L_x_699:
[----:B------:R-:W-:Y:S05]  /*9b70*/  BSYNC B2 ;  /* 0x0000000000027941 */ /* 0x000fea0003800000 */
.L_x_698:
        /* <DEDUP_REMOVED lines=12> */
.L_x_697:
[----:B------:R-:W-:Y:S05]  /*9c40*/  BSYNC B1 ;  /* 0x0000000000017941 */ /* 0x000fea0003800000 */
.L_x_696:
        /* <DEDUP_REMOVED lines=9> */
[----:B------:R-:W-:-:S04]  /*9ce0*/  IADD3 R54, P4, P5, R100, R52, R20 ;  /* 0x0000003464367210 */ /* 0x000fc80007d9e014 */
[----:B------:R-:W-:-:S04]  /*9cf0*/  SHF.L.U32 R47, R47, 0x6, RZ ;  /* 0x000000062f2f7819 */ /* 0x000fc800000006ff */
[----:B------:R-:W-:Y:S02]  /*9d00*/  LOP3.LUT R47, R47, 0x1c0, RZ, 0xc0, !PT ;  /* 0x000001c02f2f7812 */ /* 0x000fe400078ec0ff */
        /* <DEDUP_REMOVED lines=24> */
[----:B0-----:R-:W-:Y:S01]  /*9e90*/  MOV R62, R44 ;  /* 0x0000002c003e7202 */ /* 0x001fe20000000f00 */
[----:B--2---:R-:W-:Y:S01]  /*9ea0*/  IMAD.MOV.U32 R44, RZ, RZ, R49 ;  /* 0x000000ffff2c7224 */ /* 0x004fe200078e0031 */
[----:B------:R-:W-:Y:S01]  /*9eb0*/  SHF.R.U64 R58, R68, 0x10, R69 ;  /* 0x00000010443a7819 */ /* 0x000fe20000001245 */
[----:B------:R-:W-:Y:S01]  /*9ec0*/  IMAD.MOV.U32 R63, RZ, RZ, R48 ;  /* 0x000000ffff3f7224 */ /* 0x000fe200078e0030 */
[----:B------:R-:W-:Y:S01]  /*9ed0*/  SHF.R.U32.HI R68, RZ, 0x10, R73 ;  /* 0x00000010ff447819 */ /* 0x000fe20000011649 */
[----:B------:R-:W-:Y:S01]  /*9ee0*/  IMAD.MOV.U32 R64, RZ, RZ, R51 ;  /* 0x000000ffff407224 */ /* 0x000fe200078e0033 */
[----:B------:R-:W-:Y:S01]  /*9ef0*/  SHF.R.U32.HI R66, RZ, 0x10, R69 ;  /* 0x00000010ff427819 */ /* 0x000fe20000011645 */
[----:B------:R-:W-:Y:S01]  /*9f00*/  HADD2.F32 R67, -RZ, R173.H1_H1 ;  /* 0x300000adff437230 */ /* 0x000fe20000004100 */
[----:B------:R-:W-:Y:S01]  /*9f10*/  SHF.R.U64 R56, R70, 0x10, R71 ;  /* 0x0000001046387819 */ /* 0x000fe20000001247 */
[--C-:B------:R-:W-:Y:S01]  /*9f20*/  HADD2.F32 R48, -RZ, R44.reuse.H0_H0 ;  /* 0x2000002cff307230 */ /* 0x100fe20000004100 */
[----:B------:R-:W-:Y:S01]  /*9f30*/  SHF.R.U32.HI R69, RZ, 0x10, R75 ;  /* 0x00000010ff457819 */ /* 0x000fe2000001164b */
[----:B------:R-:W-:Y:S01]  /*9f40*/  HADD2.F32 R51, -RZ, R44.H1_H1 ;  /* 0x3000002cff337230 */ /* 0x000fe20000004100 */
[----:B------:R-:W-:Y:S01]  /*9f50*/  SHF.R.U32.HI R71, RZ, 0x10, R71 ;  /* 0x00000010ff477819 */ /* 0x000fe20000011647 */
[----:B------:R-:W-:Y:S01]  /*9f60*/  IMAD.MOV.U32 R49, RZ, RZ, R47 ;  /* 0x000000ffff317224 */ /* 0x000fe200078e002f */
[----:B------:R-:W-:Y:S01]  /*9f70*/  SHF.R.U64 R61, R72, 0x10, R73 ;  /* 0x00000010483d7819 */ /* 0x000fe20000001249 */
[----:B------:R-:W-:Y:S01]  /*9f80*/  HADD2.F32 R44, -RZ, R45.H0_H0 ;  /* 0x2000002dff2c7230 */ /* 0x000fe20000004100 */
[----:B------:R-:W-:Y:S01]  /*9f90*/  SHF.R.U64 R60, R74, 0x10, R75 ;  /* 0x000000104a3c7819 */ /* 0x000fe2000000124b */
[----:B------:R-:W-:-:S02]  /*9fa0*/  HADD2.F32 R68, -RZ, R68.H0_H0 ;  /* 0x20000044ff447230 */ /* 0x000fc40000004100 */
[----:B------:R-:W-:Y:S02]  /*9fb0*/  HADD2.F32 R47, -RZ, R45.H1_H1 ;  /* 0x3000002dff2f7230 */ /* 0x000fe40000004100 */
[-C--:B------:R-:W-:Y:S01]  /*9fc0*/  FMUL.FTZ R45, R48, R67.reuse ;  /* 0x00000043302d7220 */ /* 0x080fe20000410000 */
[----:B------:R-:W-:Y:S02]  /*9fd0*/  HADD2.F32 R65, -RZ, R171.H1_H1 ;  /* 0x300000abff417230 */ /* 0x000fe40000004100 */
[C---:B------:R-:W-:Y:S01]  /*9fe0*/  FMUL.FTZ R67, R44.reuse, R67 ;  /* 0x000000432c437220 */ /* 0x040fe20000410000 */
[----:B------:R-:W-:Y:S02]  /*9ff0*/  HADD2.F32 R66, -RZ, R66.H0_H0 ;  /* 0x20000042ff427230 */ /* 0x000fe40000004100 */
[-C--:B------:R-:W-:Y:S01]  /*a000*/  FMUL.FTZ R70, R51, R68.reuse ;  /* 0x0000004433467220 */ /* 0x080fe20000410000 */
[C---:B------:R-:W-:Y:S01]  /*a010*/  FMUL.FTZ R68, R47.reuse, R68 ;  /* 0x000000442f447220 */ /* 0x040fe20000410000 */
[-C--:B------:R-:W-:Y:S01]  /*a020*/  FFMA.FTZ R44, R44, R65.reuse, -R45 ;  /* 0x000000412c2c7223 */ /* 0x080fe2000001082d */
[----:B------:R-:W-:Y:S01]  /*a030*/  FFMA.FTZ R45, R48, R65, R67 ;  /* 0x00000041302d7223 */ /* 0x000fe20000010043 */
[-C--:B------:R-:W-:Y:S01]  /*a040*/  FFMA.FTZ R47, R47, R66.reuse, -R70 ;  /* 0x000000422f2f7223 */ /* 0x080fe20000010846 */
[----:B------:R-:W-:Y:S01]  /*a050*/  FFMA.FTZ R48, R51, R66, R68 ;  /* 0x0000004233307223 */ /* 0x000fe20000010044 */
[----:B------:R-:W-:-:S02]  /*a060*/  HADD2.F32 R70, -RZ, R172.H1_H1 ;  /* 0x300000acff467230 */ /* 0x000fc40000004100 */
[--C-:B------:R-:W-:Y:S01]  /*a070*/  HADD2.F32 R65, -RZ, R64.reuse.H0_H0 ;  /* 0x20000040ff417230 */ /* 0x100fe20000004100 */
[----:B------:R-:W-:Y:S01]  /*a080*/  F2FP.F16.F32.PACK_AB R47, R47, R44 ;  /* 0x0000002c2f2f723e */ /* 0x000fe200000000ff */
[----:B------:R-:W-:Y:S02]  /*a090*/  HADD2.F32 R51, -RZ, R49.H0_H0 ;  /* 0x20000031ff337230 */ /* 0x000fe40000004100 */
[----:B------:R-:W-:Y:S02]  /*a0a0*/  HADD2.F32 R66, -RZ, R64.H1_H1 ;  /* 0x30000040ff427230 */ /* 0x000fe40000004100 */
[-C--:B------:R-:W-:Y:S01]  /*a0b0*/  FMUL.FTZ R72, R65, R70.reuse ;  /* 0x0000004641487220 */ /* 0x080fe20000410000 */
[----:B------:R-:W-:Y:S02]  /*a0c0*/  HADD2.F32 R69, -RZ, R69.H0_H0 ;  /* 0x20000045ff457230 */ /* 0x000fe40000004100 */
[----:B------:R-:W-:Y:S01]  /*a0d0*/  FMUL.FTZ R70, R51, R70 ;  /* 0x0000004633467220 */ /* 0x000fe20000410000 */
[----:B------:R-:W-:-:S02]  /*a0e0*/  HADD2.F32 R68, -RZ, R170.H1_H1 ;  /* 0x300000aaff447230 */ /* 0x000fc40000004100 */
[----:B------:R-:W-:Y:S02]  /*a0f0*/  HADD2.F32 R64, -RZ, R49.H1_H1 ;  /* 0x30000031ff407230 */ /* 0x000fe40000004100 */
[----:B------:R-:W-:Y:S02]  /*a100*/  HADD2.F32 R67, -RZ, R71.H0_H0 ;  /* 0x20000047ff437230 */ /* 0x000fe40000004100 */
[-C--:B------:R-:W-:Y:S01]  /*a110*/  FMUL.FTZ R71, R66, R69.reuse ;  /* 0x0000004542477220 */ /* 0x080fe20000410000 */
[-C--:B------:R-:W-:Y:S01]  /*a120*/  FFMA.FTZ R49, R51, R68.reuse, -R72 ;  /* 0x0000004433317223 */ /* 0x080fe20000010848 */
[----:B------:R-:W-:Y:S01]  /*a130*/  FFMA.FTZ R51, R65, R68, R70 ;  /* 0x0000004441337223 */ /* 0x000fe20000010046 */
[C---:B------:R-:W-:Y:S01]  /*a140*/  FMUL.FTZ R69, R64.reuse, R69 ;  /* 0x0000004540457220 */ /* 0x040fe20000410000 */
[----:B------:R-:W-:Y:S01]  /*a150*/  FFMA.FTZ R70, R64, R67, -R71 ;  /* 0x0000004340467223 */ /* 0x000fe20000010847 */
[----:B------:R-:W-:Y:S02]  /*a160*/  HADD2.F32 R64, -RZ, R63.H0_H0 ;  /* 0x2000003fff407230 */ /* 0x000fe40000004100 */
[----:B------:R-:W-:-:S02]  /*a170*/  HADD2.F32 R65, -RZ, R61.H0_H0 ;  /* 0x2000003dff417230 */ /* 0x000fc40000004100 */
[----:B------:R-:W-:Y:S01]  /*a180*/  FFMA.FTZ R72, R66, R67, R69 ;  /* 0x0000004342487223 */ /* 0x000fe20000010045 */
[----:B------:R-:W-:Y:S01]  /*a190*/  HADD2.F32 R63, -RZ, R63.H1_H1 ;  /* 0x3000003fff3f7230 */ /* 0x000fe20000004100 */
[----:B------:R-:W-:Y:S01]  /*a1a0*/  F2FP.F16.F32.PACK_AB R70, R70, R49 ;  /* 0x000000314646723e */ /* 0x000fe200000000ff */
[--C-:B------:R-:W-:Y:S01]  /*a1b0*/  HADD2.F32 R61, -RZ, R62.reuse.H0_H0 ;  /* 0x2000003eff3d7230 */ /* 0x100fe20000004100 */
[----:B------:R-:W-:Y:S01]  /*a1c0*/  F2FP.F16.F32.PACK_AB R49, R48, R45 ;  /* 0x0000002d3031723e */ /* 0x000fe200000000ff */
[----:B------:R-:W-:Y:S02]  /*a1d0*/  HADD2.F32 R62, -RZ, R62.H1_H1 ;  /* 0x3000003eff3e7230 */ /* 0x000fe40000004100 */
[----:B------:R-:W-:Y:S01]  /*a1e0*/  FMUL.FTZ R67, R63, R65 ;  /* 0x000000413f437220 */ /* 0x000fe20000410000 */
[----:B------:R-:W-:Y:S01]  /*a1f0*/  HADD2.F32 R58, -RZ, R58.H0_H0 ;  /* 0x2000003aff3a7230 */ /* 0x000fe20000004100 */
[----:B------:R-:W-:Y:S01]  /*a200*/  MOV R45, R47 ;  /* 0x0000002f002d7202 */ /* 0x000fe20000000f00 */
[----:B------:R-:W-:-:S02]  /*a210*/  HADD2.F32 R173, -RZ, R173.H0_H0 ;  /* 0x200000adffad7230 */ /* 0x000fc40000004100 */
[C---:B------:R-:W-:Y:S01]  /*a220*/  FMUL.FTZ R68, R62.reuse, R65 ;  /* 0x000000413e447220 */ /* 0x040fe20000410000 */
[----:B------:R-:W-:Y:S02]  /*a230*/  HADD2.F32 R171, -RZ, R171.H0_H0 ;  /* 0x200000abffab7230 */ /* 0x000fe40000004100 */
[-C--:B------:R-:W-:Y:S01]  /*a240*/  FFMA.FTZ R69, R62, R58.reuse, -R67 ;  /* 0x0000003a3e457223 */ /* 0x080fe20000010843 */
[----:B------:R-:W-:Y:S02]  /*a250*/  HADD2.F32 R67, -RZ, R60.H0_H0 ;  /* 0x2000003cff437230 */ /* 0x000fe40000004100 */
[----:B------:R-:W-:Y:S01]  /*a260*/  FFMA.FTZ R68, R63, R58, R68 ;  /* 0x0000003a3f447223 */ /* 0x000fe20000010044 */
[----:B------:R-:W-:Y:S02]  /*a270*/  HADD2.F32 R60, -RZ, R50.H0_H0 ;  /* 0x20000032ff3c7230 */ /* 0x000fe40000004100 */
[----:B------:R-:W-:Y:S01]  /*a280*/  FMUL.FTZ R66, R64, R173 ;  /* 0x000000ad40427220 */ /* 0x000fe20000410000 */
[----:B------:R-:W-:-:S02]  /*a290*/  HADD2.F32 R65, -RZ, R172.H0_H0 ;  /* 0x200000acff417230 */ /* 0x000fc40000004100 */
[C---:B------:R-:W-:Y:S01]  /*a2a0*/  FMUL.FTZ R173, R61.reuse, R173 ;  /* 0x000000ad3dad7220 */ /* 0x040fe20000410000 */
[----:B------:R-:W-:Y:S02]  /*a2b0*/  HADD2.F32 R58, -RZ, R46.H0_H0 ;  /* 0x2000002eff3a7230 */ /* 0x000fe40000004100 */
[----:B------:R-:W-:Y:S01]  /*a2c0*/  FFMA.FTZ R66, R61, R171, -R66 ;  /* 0x000000ab3d427223 */ /* 0x000fe20000010842 */
[----:B------:R-:W-:Y:S02]  /*a2d0*/  HADD2.F32 R50, -RZ, R50.H1_H1 ;  /* 0x30000032ff327230 */ /* 0x000fe40000004100 */
[-C--:B------:R-:W-:Y:S01]  /*a2e0*/  FMUL.FTZ R71, R60, R65.reuse ;  /* 0x000000413c477220 */ /* 0x080fe20000410000 */
[----:B------:R-:W-:Y:S02]  /*a2f0*/  HADD2.F32 R46, -RZ, R46.H1_H1 ;  /* 0x3000002eff2e7230 */ /* 0x000fe40000004100 */
[----:B------:R-:W-:Y:S01]  /*a300*/  FMUL.FTZ R65, R58, R65 ;  /* 0x000000413a417220 */ /* 0x000fe20000410000 */
[----:B------:R-:W-:-:S02]  /*a310*/  HADD2.F32 R61, -RZ, R170.H0_H0 ;  /* 0x200000aaff3d7230 */ /* 0x000fc40000004100 */
[-C--:B------:R-:W-:Y:S01]  /*a320*/  FMUL.FTZ R73, R50, R67.reuse ;  /* 0x0000004332497220 */ /* 0x080fe20000410000 */
[----:B------:R-:W-:Y:S02]  /*a330*/  HADD2.F32 R63, -RZ, R56.H0_H0 ;  /* 0x20000038ff3f7230 */ /* 0x000fe40000004100 */
[----:B------:R-:W-:Y:S01]  /*a340*/  FMUL.FTZ R67, R46, R67 ;  /* 0x000000432e437220 */ /* 0x000fe20000410000 */
[----:B------:R-:W-:Y:S01]  /*a350*/  FFMA.FTZ R173, R64, R171, R173 ;  /* 0x000000ab40ad7223 */ /* 0x000fe200000100ad */
[-C--:B------:R-:W-:Y:S01]  /*a360*/  FFMA.FTZ R71, R58, R61.reuse, -R71 ;  /* 0x0000003d3a477223 */ /* 0x080fe20000010847 */
[----:B------:R-:W-:Y:S01]  /*a370*/  FFMA.FTZ R65, R60, R61, R65 ;  /* 0x0000003d3c417223 */ /* 0x000fe20000010041 */
[-C--:B------:R-:W-:Y:S01]  /*a380*/  FFMA.FTZ R46, R46, R63.reuse, -R73 ;  /* 0x0000003f2e2e7223 */ /* 0x080fe20000010849 */
[----:B------:R-:W-:Y:S01]  /*a390*/  FFMA.FTZ R50, R50, R63, R67 ;  /* 0x0000003f32327223 */ /* 0x000fe20000010043 */
[----:B------:R-:W-:Y:S01]  /*a3a0*/  F2FP.F16.F32.PACK_AB R51, R72, R51 ;  /* 0x000000334833723e */ /* 0x000fe200000000ff */
[----:B------:R-:W-:Y:S01]  /*a3b0*/  IMAD.MOV.U32 R47, RZ, RZ, R70 ;  /* 0x000000ffff2f7224 */ /* 0x000fe200078e0046 */
[----:B------:R-:W-:-:S02]  /*a3c0*/  F2FP.F16.F32.PACK_AB R44, R69, R66 ;  /* 0x00000042452c723e */ /* 0x000fc400000000ff */
[----:B------:R-:W-:Y:S02]  /*a3d0*/  F2FP.F16.F32.PACK_AB R48, R68, R173 ;  /* 0x000000ad4430723e */ /* 0x000fe400000000ff */
[----:B------:R-:W-:Y:S02]  /*a3e0*/  F2FP.F16.F32.PACK_AB R46, R46, R71 ;  /* 0x000000472e2e723e */ /* 0x000fe400000000ff */
[----:B------:R-:W-:-:S07]  /*a3f0*/  F2FP.F16.F32.PACK_AB R50, R50, R65 ;  /* 0x000000413232723e */ /* 0x000fce00000000ff */
.L_x_703:
[----:B------:R-:W-:Y:S05]  /*a400*/  BSYNC B2 ;  /* 0x0000000000027941 */ /* 0x000fea0003800000 */
.L_x_702:
        /* <DEDUP_REMOVED lines=12> */
.L_x_701:
[----:B------:R-:W-:Y:S05]  /*a4d0*/  BSYNC B1 ;  /* 0x0000000000017941 */ /* 0x000fea0003800000 */
.L_x_700:
[----:B0-----:R-:W-:Y:S02]  /*a4e0*/  VIADD R45, R22, 0xa0 ;  /* 0x000000a0162d7836 */ /* 0x001fe40000000000 */
[-C--:B--2---:R-:W-:Y:S02]  /*a4f0*/  IMAD R44, R149, R138.reuse, RZ ;  /* 0x0000008a952c7224 */ /* 0x084fe400078e02ff */
[C---:B------:R-:W-:Y:S01]  /*a500*/  IMAD.WIDE.U32 R136, R45.reuse, R138, R136 ;  /* 0x0000008a2d887225 */ /* 0x040fe200078e0088 */
[----:B------:R-:W-:-:S03]  /*a510*/  ISETP.GE.OR P4, PT, R45, R4, P0 ;  /* 0x000000042d00720c */ /* 0x000fc60000786670 */
[----:B------:R-:W-:-:S10]  /*a520*/  IMAD R57, R45, R139, R44 ;  /* 0x0000008b2d397224 */ /* 0x000fd400078e022c */
[----:B------:R-:W-:Y:S05]  /*a530*/  @P4 BRA `(.L_x_670) ;  /* 0x00000010005c4947 */ /* 0x000fea0003800000 */
[----:B------:R-:W2:Y:S01]  /*a540*/  LDL R45, [R1+0x4] ;  /* 0x00000400012d7983 */ /* 0x000ea20000100800 */
[----:B------:R-:W0:Y:S03]  /*a550*/  LDC.64 R52, c[0x0][0x2e8] ;  /* 0x0000ba00ff347b82 */ /* 0x000e260000000a00 */
[----:B------:R-:W3:Y:S01]  /*a560*/  LDL R46, [R1+0x58] ;  /* 0x00005800012e7983 */ /* 0x000ee20000100800 */
[----:B------:R-:W-:Y:S01]  /*a570*/  IMAD.IADD R57, R137, 0x1, R57 ;  /* 0x0000000189397824 */ /* 0x000fe200078e0239 */
[----:B------:R-:W-:Y:S01]  /*a580*/  IADD3 R44, P4, P5, R100, R136, R20 ;  /* 0x00000088642c7210 */ /* 0x000fe20007d9e014 */
[----:B------:R-:W-:Y:S01]  /*a590*/  VIADD R47, R22, 0xa0 ;  /* 0x000000a0162f7836 */ /* 0x000fe20000000000 */
[----:B------:R-:W-:Y:S04]  /*a5a0*/  BSSY B1, `(.L_x_704) ;  /* 0x000006e000017945 */ /* 0x000fe80003800000 */
[----:B------:R-:W-:-:S04]  /*a5b0*/  SHF.L.U32 R47, R47, 0x6, RZ ;  /* 0x000000062f2f7819 */ /* 0x000fc800000006ff */
[----:B------:R-:W-:Y:S02]  /*a5c0*/  LOP3.LUT R47, R47, 0x1c0, RZ, 0xc0, !PT ;  /* 0x000001c02f2f7812 */ /* 0x000fe400078ec0ff */
[----:B--2---:R-:W-:Y:S02]  /*a5d0*/  LOP3.LUT P6, RZ, R45, 0x1, RZ, 0xc0, !PT ;  /* 0x000000012dff7812 */ /* 0x004fe400078cc0ff */
[----:B------:R-:W-:Y:S02]  /*a5e0*/  IADD3.X R45, R14, R57, R9, P4, P5 ;  /* 0x000000390e2d7210 */ /* 0x000fe400027ea409 */
[C---:B0-----:R-:W-:Y:S02]  /*a5f0*/  LEA R54, P4, R44.reuse, R52, 0x1 ;  /* 0x000000342c367211 */ /* 0x041fe400078808ff */
[----:B------:R-:W-:Y:S02]  /*a600*/  SEL R151, R43, R151, !P6 ;  /* 0x000000972b977207 */ /* 0x000fe40007000000 */
[----:B------:R-:W-:-:S02]  /*a610*/  LEA.HI.X R55, R44, R53, R45, 0x1, P4 ;  /* 0x000000352c377211 */ /* 0x000fc400020f0c2d */
[----:B------:R-:W-:-:S04]  /*a620*/  SHF.R.S32.HI R44, RZ, 0x1f, R151 ;  /* 0x0000001fff2c7819 */ /* 0x000fc80000011497 */
[----:B------:R-:W-:-:S04]  /*a630*/  LEA.HI R151, R44, R151, RZ, 0x4 ;  /* 0x000000972c977211 */ /* 0x000fc800078f20ff */
[----:B------:R-:W-:-:S04]  /*a640*/  LEA.HI.SX32 R151, R151, R10, 0x1c ;  /* 0x0000000a97977211 */ /* 0x000fc800078fe2ff */
[----:B------:R-:W-:Y:S01]  /*a650*/  SHF.R.S32.HI R44, RZ, 0x1f, R151 ;  /* 0x0000001fff2c7819 */ /* 0x000fe20000011497 */
[----:B------:R-:W-:-:S03]  /*a660*/  IMAD.SHL.U32 R59, R151, 0x8, RZ ;  /* 0x00000008973b7824 */ /* 0x000fc600078e00ff */
[----:B------:R-:W-:Y:S02]  /*a670*/  LEA.HI R44, R44, R151, RZ, 0x3 ;  /* 0x000000972c2c7211 */ /* 0x000fe400078f18ff */
[----:B------:R-:W-:Y:S02]  /*a680*/  LOP3.LUT R45, R47, 0x38, R59, 0xf8, !PT ;  /* 0x000000382f2d7812 */ /* 0x000fe400078ef83b */
[----:B------:R-:W-:Y:S02]  /*a690*/  SHF.R.S32.HI R44, RZ, 0x3, R44 ;  /* 0x00000003ff2c7819 */ /* 0x000fe4000001142c */
[----:B------:R-:W-:-:S03]  /*a6a0*/  LOP3.LUT R45, R45, R164, RZ, 0x3c, !PT ;  /* 0x000000a42d2d7212 */ /* 0x000fc600078e3cff */
[----:B---3--:R-:W-:-:S04]  /*a6b0*/  IMAD R44, R44, 0x2c00, R46 ;  /* 0x00002c002c2c7824 */ /* 0x008fc800078e022e */
        /* <DEDUP_REMOVED lines=10> */
[----:B0-----:R-:W-:Y:S01]  /*a760*/  MOV R61, R44 ;  /* 0x0000002c003d7202 */ /* 0x001fe20000000f00 */
[--C-:B------:R-:W-:Y:S01]  /*a770*/  HADD2.F32 R50, -RZ, R49.reuse.H0_H0 ;  /* 0x20000031ff327230 */ /* 0x100fe20000004100 */
[----:B------:R-:W-:Y:S01]  /*a780*/  SHF.R.U32.HI R64, RZ, 0x10, R85 ;  /* 0x00000010ff407819 */ /* 0x000fe20000011655 */
[----:B------:R-:W-:Y:S01]  /*a790*/  HADD2.F32 R49, -RZ, R49.H1_H1 ;  /* 0x30000031ff317230 */ /* 0x000fe20000004100 */
[--C-:B------:R-:W-:Y:S01]  /*a7a0*/  SHF.R.U64 R58, R90, 0x10, R91.reuse ;  /* 0x000000105a3a7819 */ /* 0x100fe2000000125b */
[----:B------:R-:W-:Y:S01]  /*a7b0*/  HADD2.F32 R44, -RZ, R45.H0_H0 ;  /* 0x2000002dff2c7230 */ /* 0x000fe20000004100 */
[----:B------:R-:W-:Y:S01]  /*a7c0*/  SHF.R.U32.HI R90, RZ, 0x10, R91 ;  /* 0x00000010ff5a7819 */ /* 0x000fe2000001165b */
[----:B------:R-:W-:Y:S01]  /*a7d0*/  HADD2.F32 R66, -RZ, R66.H0_H0 ;  /* 0x20000042ff427230 */ /* 0x000fe20000004100 */
[--C-:B------:R-:W-:Y:S01]  /*a7e0*/  SHF.R.U64 R56, R86, 0x10, R87.reuse ;  /* 0x0000001056387819 */ /* 0x100fe20000001257 */
[----:B------:R-:W-:Y:S01]  /*a7f0*/  HADD2.F32 R65, -RZ, R169.H1_H1 ;  /* 0x300000a9ff417230 */ /* 0x000fe20000004100 */
[----:B------:R-:W-:Y:S01]  /*a800*/  SHF.R.U32.HI R86, RZ, 0x10, R87 ;  /* 0x00000010ff567819 */ /* 0x000fe20000011657 */
[----:B------:R-:W-:-:S02]  /*a810*/  HADD2.F32 R45, -RZ, R45.H1_H1 ;  /* 0x3000002dff2d7230 */ /* 0x000fc40000004100 */
[-C--:B------:R-:W-:Y:S01]  /*a820*/  FMUL.FTZ R68, R49, R66.reuse ;  /* 0x0000004231447220 */ /* 0x080fe20000410000 */
[----:B------:R-:W-:Y:S02]  /*a830*/  HADD2.F32 R63, -RZ, R167.H1_H1 ;  /* 0x300000a7ff3f7230 */ /* 0x000fe40000004100 */
[-C--:B------:R-:W-:Y:S01]  /*a840*/  FMUL.FTZ R67, R50, R65.reuse ;  /* 0x0000004132437220 */ /* 0x080fe20000410000 */
[----:B------:R-:W-:Y:S02]  /*a850*/  HADD2.F32 R64, -RZ, R64.H0_H0 ;  /* 0x20000040ff407230 */ /* 0x000fe40000004100 */
[----:B------:R-:W-:Y:S01]  /*a860*/  FMUL.FTZ R66, R45, R66 ;  /* 0x000000422d427220 */ /* 0x000fe20000410000 */
[C---:B------:R-:W-:Y:S01]  /*a870*/  FMUL.FTZ R65, R44.reuse, R65 ;  /* 0x000000412c417220 */ /* 0x040fe20000410000 */
[----:B------:R-:W-:Y:S01]  /*a880*/  FFMA.FTZ R44, R44, R63, -R67 ;  /* 0x0000003f2c2c7223 */ /* 0x000fe20000010843 */
[----:B------:R-:W-:Y:S01]  /*a890*/  SHF.R.U64 R69, R88, 0x10, R89 ;  /* 0x0000001058457819 */ /* 0x000fe20000001259 */
[-C--:B------:R-:W-:Y:S01]  /*a8a0*/  FFMA.FTZ R70, R49, R64.reuse, R66 ;  /* 0x0000004031467223 */ /* 0x080fe20000010042 */
[----:B------:R-:W-:Y:S01]  /*a8b0*/  FFMA.FTZ R67, R45, R64, -R68 ;  /* 0x000000402d437223 */ /* 0x000fe20000010844 */
[----:B------:R-:W-:-:S02]  /*a8c0*/  HADD2.F32 R49, -RZ, R51.H0_H0 ;  /* 0x20000033ff317230 */ /* 0x000fc40000004100 */
[----:B------:R-:W-:Y:S01]  /*a8d0*/  FFMA.FTZ R65, R50, R63, R65 ;  /* 0x0000003f32417223 */ /* 0x000fe20000010041 */
[----:B------:R-:W-:Y:S01]  /*a8e0*/  HADD2.F32 R51, -RZ, R51.H1_H1 ;  /* 0x30000033ff337230 */ /* 0x000fe20000004100 */
[----:B------:R-:W-:Y:S01]  /*a8f0*/  SHF.R.U64 R60, R84, 0x10, R85 ;  /* 0x00000010543c7819 */ /* 0x000fe20000001255 */
[--C-:B------:R-:W-:Y:S02]  /*a900*/  HADD2.F32 R45, -RZ, R47.reuse.H0_H0 ;  /* 0x2000002fff2d7230 */ /* 0x100fe40000004100 */
[----:B------:R-:W-:Y:S02]  /*a910*/  HADD2.F32 R68, -RZ, R90.H0_H0 ;  /* 0x2000005aff447230 */ /* 0x000fe40000004100 */
[----:B------:R-:W-:Y:S02]  /*a920*/  HADD2.F32 R47, -RZ, R47.H1_H1 ;  /* 0x3000002fff2f7230 */ /* 0x000fe40000004100 */
[----:B------:R-:W-:Y:S02]  /*a930*/  HADD2.F32 R66, -RZ, R168.H1_H1 ;  /* 0x300000a8ff427230 */ /* 0x000fe40000004100 */
[----:B------:R-:W-:Y:S01]  /*a940*/  FMUL.FTZ R74, R51, R68 ;  /* 0x00000044334a7220 */ /* 0x000fe20000410000 */
[----:B------:R-:W-:-:S02]  /*a950*/  HADD2.F32 R64, -RZ, R86.H0_H0 ;  /* 0x20000056ff407230 */ /* 0x000fc40000004100 */
[----:B------:R-:W-:Y:S01]  /*a960*/  FMUL.FTZ R68, R47, R68 ;  /* 0x000000442f447220 */ /* 0x000fe20000410000 */
[----:B------:R-:W-:Y:S02]  /*a970*/  HADD2.F32 R50, -RZ, R166.H1_H1 ;  /* 0x300000a6ff327230 */ /* 0x000fe40000004100 */
[-C--:B------:R-:W-:Y:S01]  /*a980*/  FMUL.FTZ R72, R49, R66.reuse ;  /* 0x0000004231487220 */ /* 0x080fe20000410000 */
[----:B------:R-:W-:Y:S01]  /*a990*/  FMUL.FTZ R66, R45, R66 ;  /* 0x000000422d427220 */ /* 0x000fe20000410000 */
[-C--:B------:R-:W-:Y:S01]  /*a9a0*/  FFMA.FTZ R73, R47, R64.reuse, -R74 ;  /* 0x000000402f497223 */ /* 0x080fe2000001084a */
[----:B------:R-:W-:Y:S01]  /*a9b0*/  FFMA.FTZ R74, R51, R64, R68 ;  /* 0x00000040334a7223 */ /* 0x000fe20000010044 */
[-C--:B------:R-:W-:Y:S01]  /*a9c0*/  FFMA.FTZ R72, R45, R50.reuse, -R72 ;  /* 0x000000322d487223 */ /* 0x080fe20000010848 */
[----:B------:R-:W-:Y:S02]  /*a9d0*/  HADD2.F32 R64, -RZ, R169.H0_H0 ;  /* 0x200000a9ff407230 */ /* 0x000fe40000004100 */
[----:B------:R-:W-:Y:S01]  /*a9e0*/  FFMA.FTZ R71, R49, R50, R66 ;  /* 0x0000003231477223 */ /* 0x000fe20000010042 */
[----:B------:R-:W-:-:S02]  /*a9f0*/  HADD2.F32 R47, -RZ, R48.H0_H0 ;  /* 0x20000030ff2f7230 */ /* 0x000fc40000004100 */
[----:B------:R-:W-:Y:S02]  /*aa00*/  HADD2.F32 R45, -RZ, R61.H0_H0 ;  /* 0x2000003dff2d7230 */ /* 0x000fe40000004100 */
[----:B------:R-:W-:Y:S02]  /*aa10*/  HADD2.F32 R50, -RZ, R167.H0_H0 ;  /* 0x200000a7ff327230 */ /* 0x000fe40000004100 */
[-C--:B------:R-:W-:Y:S01]  /*aa20*/  FMUL.FTZ R66, R47, R64.reuse ;  /* 0x000000402f427220 */ /* 0x080fe20000410000 */
[----:B------:R-:W-:Y:S02]  /*aa30*/  HADD2.F32 R49, -RZ, R69.H0_H0 ;  /* 0x20000045ff317230 */ /* 0x000fe40000004100 */
[C---:B------:R-:W-:Y:S01]  /*aa40*/  FMUL.FTZ R64, R45.reuse, R64 ;  /* 0x000000402d407220 */ /* 0x040fe20000410000 */
[----:B------:R-:W-:Y:S02]  /*aa50*/  HADD2.F32 R48, -RZ, R48.H1_H1 ;  /* 0x30000030ff307230 */ /* 0x000fe40000004100 */
[----:B------:R-:W-:Y:S01]  /*aa60*/  FFMA.FTZ R66, R45, R50, -R66 ;  /* 0x000000322d427223 */ /* 0x000fe20000010842 */
[----:B------:R-:W-:-:S02]  /*aa70*/  HADD2.F32 R61, -RZ, R61.H1_H1 ;  /* 0x3000003dff3d7230 */ /* 0x000fc40000004100 */
[----:B------:R-:W-:Y:S01]  /*aa80*/  FFMA.FTZ R64, R47, R50, R64 ;  /* 0x000000322f407223 */ /* 0x000fe20000010040 */
[----:B------:R-:W-:Y:S02]  /*aa90*/  HADD2.F32 R60, -RZ, R60.H0_H0 ;  /* 0x2000003cff3c7230 */ /* 0x000fe40000004100 */
[-C--:B------:R-:W-:Y:S01]  /*aaa0*/  FMUL.FTZ R68, R48, R49.reuse ;  /* 0x0000003130447220 */ /* 0x080fe20000410000 */
[----:B------:R-:W-:Y:S02]  /*aab0*/  HADD2.F32 R47, -RZ, R62.H0_H0 ;  /* 0x2000003eff2f7230 */ /* 0x000fe40000004100 */
[C---:B------:R-:W-:Y:S01]  /*aac0*/  FMUL.FTZ R49, R61.reuse, R49 ;  /* 0x000000313d317220 */ /* 0x040fe20000410000 */
[----:B------:R-:W-:Y:S02]  /*aad0*/  HADD2.F32 R168, -RZ, R168.H0_H0 ;  /* 0x200000a8ffa87230 */ /* 0x000fe40000004100 */
[----:B------:R-:W-:Y:S01]  /*aae0*/  FFMA.FTZ R61, R61, R60, -R68 ;  /* 0x0000003c3d3d7223 */ /* 0x000fe20000010844 */
[----:B------:R-:W-:-:S02]  /*aaf0*/  HADD2.F32 R51, -RZ, R58.H0_H0 ;  /* 0x2000003aff337230 */ /* 0x000fc40000004100 */
[----:B------:R-:W-:Y:S01]  /*ab00*/  FFMA.FTZ R63, R48, R60, R49 ;  /* 0x0000003c303f7223 */ /* 0x000fe20000010031 */
[----:B------:R-:W-:Y:S02]  /*ab10*/  HADD2.F32 R45, -RZ, R46.H0_H0 ;  /* 0x2000002eff2d7230 */ /* 0x000fe40000004100 */
[-C--:B------:R-:W-:Y:S01]  /*ab20*/  FMUL.FTZ R48, R47, R168.reuse ;  /* 0x000000a82f307220 */ /* 0x080fe20000410000 */
[----:B------:R-:W-:Y:S01]  /*ab30*/  HADD2.F32 R62, -RZ, R62.H1_H1 ;  /* 0x3000003eff3e7230 */ /* 0x000fe20000004100 */
[----:B------:R-:W-:Y:S01]  /*ab40*/  F2FP.F16.F32.PACK_AB R71, R74, R71 ;  /* 0x000000474a47723e */ /* 0x000fe200000000ff */
[----:B------:R-:W-:Y:S02]  /*ab50*/  HADD2.F32 R46, -RZ, R46.H1_H1 ;  /* 0x3000002eff2e7230 */ /* 0x000fe40000004100 */
[----:B------:R-:W-:Y:S01]  /*ab60*/  FMUL.FTZ R168, R45, R168 ;  /* 0x000000a82da87220 */ /* 0x000fe20000410000 */
[----:B------:R-:W-:Y:S02]  /*ab70*/  HADD2.F32 R166, -RZ, R166.H0_H0 ;  /* 0x200000a6ffa67230 */ /* 0x000fe40000004100 */
[----:B------:R-:W-:Y:S01]  /*ab80*/  FMUL.FTZ R69, R62, R51 ;  /* 0x000000333e457220 */ /* 0x000fe20000410000 */
[----:B------:R-:W-:-:S02]  /*ab90*/  HADD2.F32 R49, -RZ, R56.H0_H0 ;  /* 0x20000038ff317230 */ /* 0x000fc40000004100 */
[C---:B------:R-:W-:Y:S01]  /*aba0*/  FMUL.FTZ R51, R46.reuse, R51 ;  /* 0x000000332e337220 */ /* 0x040fe20000410000 */
[----:B------:R-:W-:Y:S01]  /*abb0*/  F2FP.F16.F32.PACK_AB R64, R63, R64 ;  /* 0x000000403f40723e */ /* 0x000fe200000000ff */
[-C--:B------:R-:W-:Y:S01]  /*abc0*/  FFMA.FTZ R48, R45, R166.reuse, -R48 ;  /* 0x000000a62d307223 */ /* 0x080fe20000010830 */
[----:B------:R-:W-:Y:S01]  /*abd0*/  FFMA.FTZ R168, R47, R166, R168 ;  /* 0x000000a62fa87223 */ /* 0x000fe200000100a8 */
[-C--:B------:R-:W-:Y:S01]  /*abe0*/  FFMA.FTZ R69, R46, R49.reuse, -R69 ;  /* 0x000000312e457223 */ /* 0x080fe20000010845 */
[----:B------:R-:W-:Y:S01]  /*abf0*/  FFMA.FTZ R51, R62, R49, R51 ;  /* 0x000000313e337223 */ /* 0x000fe20000010033 */
[----:B------:R-:W-:Y:S02]  /*ac00*/  F2FP.F16.F32.PACK_AB R45, R67, R44 ;  /* 0x0000002c432d723e */ /* 0x000fe400000000ff */
[----:B------:R-:W-:Y:S02]  /*ac10*/  F2FP.F16.F32.PACK_AB R47, R73, R72 ;  /* 0x00000048492f723e */ /* 0x000fe400000000ff */
[----:B------:R-:W-:Y:S01]  /*ac20*/  F2FP.F16.F32.PACK_AB R46, R69, R48 ;  /* 0x00000030452e723e */ /* 0x000fe200000000ff */
[----:B------:R-:W-:Y:S01]  /*ac30*/  IMAD.MOV.U32 R48, RZ, RZ, R64 ;  /* 0x000000ffff307224 */ /* 0x000fe200078e0040 */
[----:B------:R-:W-:Y:S01]  /*ac40*/  F2FP.F16.F32.PACK_AB R50, R51, R168 ;  /* 0x000000a83332723e */ /* 0x000fe200000000ff */
[----:B------:R-:W-:Y:S01]  /*ac50*/  IMAD.MOV.U32 R51, RZ, RZ, R71 ;  /* 0x000000ffff337224 */ /* 0x000fe200078e0047 */
[----:B------:R-:W-:-:S02]  /*ac60*/  F2FP.F16.F32.PACK_AB R49, R70, R65 ;  /* 0x000000414631723e */ /* 0x000fc400000000ff */
[----:B------:R-:W-:-:S07]  /*ac70*/  F2FP.F16.F32.PACK_AB R44, R61, R66 ;  /* 0x000000423d2c723e */ /* 0x000fce00000000ff */
.L_x_705:
[----:B------:R-:W-:Y:S05]  /*ac80*/  BSYNC B1 ;  /* 0x0000000000017941 */ /* 0x000fea0003800000 */
.L_x_704:
[----:B------:R-:W-:Y:S01]  /*ac90*/  ISETP.GE.AND P3, PT, R59, R150, PT ;  /* 0x000000963b00720c */ /* 0x000fe20003f66270 */
[----:B------:R-:W-:Y:S02]  /*aca0*/  ULDC.64 UR4, c[0x0][0x208] ;  /* 0x0000820000047ab9 */ /* 0x000fe40000000a00 */
[----:B0-----:R3:W-:Y:S10]  /*acb0*/  STG.E.128 desc[UR4][R54.64], R44 ;  /* 0x0000002c36007986 */ /* 0x0017f4000c101d04 */
[----:B------:R-:W-:Y:S05]  /*acc0*/  @P3 BRA `(.L_x_670) ;  /* 0x0000000800783947 */ /* 0x000fea0003800000 */
[--C-:B---3--:R-:W-:Y:S01]  /*acd0*/  SHF.R.S32.HI R44, RZ, 0x1f, R59.reuse ;  /* 0x0000001fff2c7819 */ /* 0x108fe2000001143b */
[----:B------:R-:W-:Y:S01]  /*ace0*/  ULDC.64 UR4, c[0x0][0x208] ;  /* 0x0000820000047ab9 */ /* 0x000fe20000000a00 */
[----:B------:R-:W-:-:S04]  /*acf0*/  IADD3 R59, P3, P4, R100, R136, R59 ;  /* 0x00000088643b7210 */ /* 0x000fc80007c7e03b */
[----:B------:R-:W-:Y:S02]  /*ad00*/  IADD3.X R44, R14, R57, R44, P3, P4 ;  /* 0x000000390e2c7210 */ /* 0x000fe40001fe842c */
[----:B------:R-:W-:-:S04]  /*ad10*/  LEA R52, P3, R59, R52, 0x1 ;  /* 0x000000343b347211 */ /* 0x000fc800078608ff */
[----:B------:R-:W-:-:S05]  /*ad20*/  LEA.HI.X R53, R59, R53, R44, 0x1, P3 ;  /* 0x000000353b357211 */ /* 0x000fca00018f0c2c */
[----:B--2---:R4:W-:Y:S01]  /*ad30*/  STG.E.128 desc[UR4][R52.64], R48 ;  /* 0x0000003034007986 */ /* 0x0049e2000c101d04 */
[----:B------:R-:W-:Y:S05]  /*ad40*/  BRA `(.L_x_670) ;  /* 0x0000000800587947 */ /* 0x000fea0003800000 */
.L_x_613:
[----:B------:R-:W-:-:S13]  /*ad50*/  ISETP.NE.AND P2, PT, R224, 0x3, PT ;  /* 0x00000003e000780c */ /* 0x000fda0003f45270 */
[----:B------:R-:W-:Y:S05]  /*ad60*/  @!P2 BRA `(.L_x_706) ;  /* 0x000000000004a947 */ /* 0x000fea0003800000 */
[----:B------:R-:W-:Y:S01]  /*ad70*/  BPT.TRAP 0x1 ;  /* 0x000000040000795c */ /* 0x000fe20000300000 */
.L_x_706:
[----:B------:R-:W-:Y:S01]  /*ad80*/  IMAD R3, R23, 0x8, R2 ;  /* 0x0000000817037824 */ /* 0x000fe200078e0202 */
[----:B------:R-:W-:Y:S01]  /*ad90*/  SHF.L.U32 R0, R223, 0x1f, RZ ;  /* 0x0000001fdf007819 */ /* 0x000fe200000006ff */
[----:B------:R-:W-:Y:S01]  /*ada0*/  IMAD R4, R24, -0xb0, R25 ;  /* 0xffffff5018047824 */ /* 0x000fe200078e0219 */
[----:B------:R-:W-:Y:S01]  /*adb0*/  BSSY B1, `(.L_x_707) ;  /* 0x0000006000017945 */ /* 0x000fe20003800000 */
[----:B------:R-:W-:Y:S01]  /*adc0*/  SHF.R.S32.HI R45, RZ, 0x1f, R24 ;  /* 0x0000001fff2d7819 */ /* 0x000fe20000011418 */
[----:B------:R-:W1:Y:S01]  /*add0*/  SYNCS.PHASECHK.TRANS64.TRYWAIT P3, [R3+URZ+0x34890], R0 ;  /* 0x03489000030075a7 */ /* 0x000e62000806017f */
[----:B------:R-:W-:Y:S01]  /*ade0*/  IMAD R44, R41, R24, RZ ;  /* 0x00000018292c7224 */ /* 0x000fe200078e02ff */
[----:B------:R-:W-:Y:S01]  /*adf0*/  VIMNMX R4, R4, 0xb0, PT ;  /* 0x000000b004047848 */ /* 0x000fe20003fe0100 */
[----:B-1----:R-:W-:Y:S06]  /*ae00*/  @!P3 BRA `(.L_x_708) ;  /* 0x000001b00078b947 */ /* 0x002fec0003800000 */
.L_x_979:
[----:B------:R-:W-:Y:S05]  /*ae10*/  BSYNC B1 ;  /* 0x0000000000017941 */ /* 0x000fea0003800000 */
.L_x_707:
[----:B------:R-:W-:Y:S01]  /*ae20*/  ISETP.GE.AND P3, PT, R22, R4, PT ;  /* 0x000000041600720c */ /* 0x000fe20003f66270 */
[----:B------:R-:W-:Y:S01]  /*ae30*/  IMAD R45, R45, R156, R44 ;  /* 0x0000009c2d2d7224 */ /* 0x000fe200078e022c */
[----:B------:R-:W-:Y:S01]  /*ae40*/  BSSY B1, `(.L_x_709) ;  /* 0x0000013000017945 */ /* 0x000fe20003800000 */
[----:B------:R-:W-:-:S05]  /*ae50*/  IMAD.WIDE.U32 R52, R156, R24, RZ ;  /* 0x000000189c347225 */ /* 0x000fca00078e00ff */
[----:B------:R-:W-:-:S05]  /*ae60*/  IADD3 R62, R45, R53, RZ ;  /* 0x000000352d3e7210 */ /* 0x000fca0007ffe0ff */
[----:B------:R-:W-:Y:S05]  /*ae70*/  @P3 BRA `(.L_x_710) ;  /* 0x00000000003c3947 */ /* 0x000fea0003800000 */
[----:B------:R-:W2:Y:S01]  /*ae80*/  @!P0 LDC.64 R54, c[0x0][0x2e8] ;  /* 0x0000ba00ff368b82 */ /* 0x000ea20000000a00 */
[----:B------:R-:W3:Y:S01]  /*ae90*/  @!P0 LDS.128 R44, [R5+0x1e400] ;  /* 0x01e40000052c8984 */ /* 0x000ee20000000c00 */
[----:B------:R-:W-:Y:S01]  /*aea0*/  @!P0 IADD3 R58, P3, R15, R52, RZ ;  /* 0x000000340f3a8210 */ /* 0x000fe20007f7e0ff */
[----:B------:R-:W-:Y:S02]  /*aeb0*/  ULDC.64 UR4, c[0x0][0x208] ;  /* 0x0000820000047ab9 */ /* 0x000fe40000000a00 */
[----:B0-----:R-:W0:Y:S02]  /*aec0*/  @!P1 LDS.128 R48, [R5+0x23c00] ;  /* 0x023c000005309984 */ /* 0x001e240000000c00 */
[----:B------:R-:W-:Y:S01]  /*aed0*/  @!P0 IMAD.X R59, R62, 0x1, R11, P3 ;  /* 0x000000013e3b8824 */ /* 0x000fe200018e060b */
[----:B------:R-:W4:Y:S01]  /*aee0*/  @!P1 LDC.64 R56, c[0x0][0x2e8] ;  /* 0x0000ba00ff389b82 */ /* 0x000f220000000a00 */
[----:B--2---:R-:W-:-:S04]  /*aef0*/  @!P0 LEA R54, P3, R58, R54, 0x1 ;  /* 0x000000363a368211 */ /* 0x004fc800078608ff */
[----:B------:R-:W-:Y:S02]  /*af00*/  @!P0 LEA.HI.X R55, R58, R55, R59, 0x1, P3 ;  /* 0x000000373a378211 */ /* 0x000fe400018f0c3b */
[----:B------:R-:W-:-:S05]  /*af10*/  @!P1 IADD3 R58, P3, R12, R52, RZ ;  /* 0x000000340c3a9210 */ /* 0x000fca0007f7e0ff */
[----:B------:R-:W-:Y:S01]  /*af20*/  @!P1 IMAD.X R59, R62, 0x1, R7, P3 ;  /* 0x000000013e3b9824 */ /* 0x000fe200018e0607 */
[----:B----4-:R-:W-:-:S04]  /*af30*/  @!P1 LEA R56, P3, R58, R56, 0x1 ;  /* 0x000000383a389211 */ /* 0x010fc800078608ff */
[----:B------:R-:W-:Y:S01]  /*af40*/  @!P1 LEA.HI.X R57, R58, R57, R59, 0x1, P3 ;  /* 0x000000393a399211 */ /* 0x000fe200018f0c3b */
[----:B---3--:R2:W-:Y:S04]  /*af50*/  @!P0 STG.E.128 desc[UR4][R54.64], R44 ;  /* 0x0000002c36008986 */ /* 0x0085e8000c101d04 */
[----:B0-----:R2:W-:Y:S04]  /*af60*/  @!P1 STG.E.128 desc[UR4][R56.64], R48 ;  /* 0x0000003038009986 */ /* 0x0015e8000c101d04 */
.L_x_710:
[----:B------:R-:W-:Y:S05]  /*af70*/  BSYNC B1 ;  /* 0x0000000000017941 */ /* 0x000fea0003800000 */
.L_x_709:
[----:B--2---:R-:W-:Y:S01]  /*af80*/  VIADD R44, R22, 0x20 ;  /* 0x00000020162c7836 */ /* 0x004fe20000000000 */
[----:B------:R-:W-:Y:S04]  /*af90*/  BSSY B1, `(.L_x_711) ;  /* 0x0000014000017945 */ /* 0x000fe80003800000 */
[----:B------:R-:W-:-:S13]  /*afa0*/  ISETP.GE.AND P3, PT, R44, R4, PT ;  /* 0x000000042c00720c */ /* 0x000fda0003f66270 */
[----:B------:R-:W-:Y:S05]  /*afb0*/  @P3 BRA `(.L_x_712) ;  /* 0x0000000000443947 */ /* 0x000fea0003800000 */
[----:B------:R-:W2:Y:S01]  /*afc0*/  @!P0 LDC.64 R54, c[0x0][0x2e8] ;  /* 0x0000ba00ff368b82 */ /* 0x000ea20000000a00 */
[----:B------:R-:W3:Y:S01]  /*afd0*/  @!P0 LDS.128 R44, [R5+0x1f400] ;  /* 0x01f40000052c8984 */ /* 0x000ee20000000c00 */
[----:B------:R-:W-:Y:S01]  /*afe0*/  IADD3 R60, P3, R116, R52, RZ ;  /* 0x00000034743c7210 */ /* 0x000fe20007f7e0ff */
[----:B------:R-:W-:Y:S02]  /*aff0*/  ULDC.64 UR4, c[0x0][0x208] ;  /* 0x0000820000047ab9 */ /* 0x000fe40000000a00 */
[----:B0-----:R-:W0:Y:S02]  /*b000*/  @!P1 LDS.128 R48, [R5+0x24c00] ;  /* 0x024c000005309984 */ /* 0x001e240000000c00 */
[----:B------:R-:W-:Y:S01]  /*b010*/  IMAD.X R64, R62, 0x1, R117, P3 ;  /* 0x000000013e407824 */ /* 0x000fe200018e0675 */
[----:B------:R-:W4:Y:S01]  /*b020*/  @!P1 LDC.64 R56, c[0x0][0x2e8] ;  /* 0x0000ba00ff389b82 */ /* 0x000f220000000a00 */
[----:B------:R-:W-:-:S04]  /*b030*/  @!P0 IADD3 R58, P3, R60, R15, RZ ;  /* 0x0000000f3c3a8210 */ /* 0x000fc80007f7e0ff */
[----:B------:R-:W-:Y:S02]  /*b040*/  @!P0 IADD3.X R59, R64, R11, RZ, P3, !PT ;  /* 0x0000000b403b8210 */ /* 0x000fe40001ffe4ff */
        /* <DEDUP_REMOVED lines=8> */
.L_x_712:
[----:B------:R-:W-:Y:S05]  /*b0d0*/  BSYNC B1 ;  /* 0x0000000000017941 */ /* 0x000fea0003800000 */
.L_x_711:
[----:B--2---:R-:W-:Y:S01]  /*b0e0*/  VIADD R44, R22, 0x40 ;  /* 0x00000040162c7836 */ /* 0x004fe20000000000 */
[----:B------:R-:W-:Y:S04]  /*b0f0*/  BSSY B1, `(.L_x_713) ;  /* 0x0000014000017945 */ /* 0x000fe80003800000 */
[----:B------:R-:W-:-:S13]  /*b100*/  ISETP.GE.AND P3, PT, R44, R4, PT ;  /* 0x000000042c00720c */ /* 0x000fda0003f66270 */
[----:B------:R-:W-:Y:S05]  /*b110*/  @P3 BRA `(.L_x_714) ;  /* 0x0000000000443947 */ /* 0x000fea0003800000 */
[----:B------:R-:W2:Y:S01]  /*b120*/  @!P0 LDC.64 R54, c[0x0][0x2e8] ;  /* 0x0000ba00ff368b82 */ /* 0x000ea20000000a00 */
[----:B------:R-:W3:Y:S01]  /*b130*/  @!P0 LDS.128 R44, [R5+0x20400] ;  /* 0x02040000052c8984 */ /* 0x000ee20000000c00 */
[----:B------:R-:W-:Y:S01]  /*b140*/  LEA R60, P3, R42, R52, 0x6 ;  /* 0x000000342a3c7211 */ /* 0x000fe200078630ff */
[----:B------:R-:W-:Y:S02]  /*b150*/  ULDC.64 UR4, c[0x0][0x208] ;  /* 0x0000820000047ab9 */ /* 0x000fe40000000a00 */
[----:B0-----:R-:W0:Y:S02]  /*b160*/  @!P1 LDS.128 R48, [R5+0x25c00] ;  /* 0x025c000005309984 */ /* 0x001e240000000c00 */
[----:B------:R-:W-:Y:S01]  /*b170*/  IMAD.X R64, R62, 0x1, R141, P3 ;  /* 0x000000013e407824 */ /* 0x000fe200018e068d */
[----:B------:R-:W4:Y:S01]  /*b180*/  @!P1 LDC.64 R56, c[0x0][0x2e8] ;  /* 0x0000ba00ff389b82 */ /* 0x000f220000000a00 */
[----:B------:R-:W-:-:S05]  /*b190*/  @!P0 IADD3 R58, P3, R60, R15, RZ ;  /* 0x0000000f3c3a8210 */ /* 0x000fca0007f7e0ff */
[----:B------:R-:W-:Y:S01]  /*b1a0*/  @!P0 IMAD.X R59, R64, 0x1, R11, P3 ;  /* 0x00000001403b8824 */ /* 0x000fe200018e060b */
[----:B--2---:R-:W-:-:S04]  /*b1b0*/  @!P0 LEA R54, P3, R58, R54, 0x1 ;  /* 0x000000363a368211 */ /* 0x004fc800078608ff */
[----:B------:R-:W-:Y:S02]  /*b1c0*/  @!P0 LEA.HI.X R55, R58, R55, R59, 0x1, P3 ;  /* 0x000000373a378211 */ /* 0x000fe400018f0c3b */
[----:B------:R-:W-:-:S04]  /*b1d0*/  @!P1 IADD3 R58, P3, R60, R12, RZ ;  /* 0x0000000c3c3a9210 */ /* 0x000fc80007f7e0ff */
[----:B------:R-:W-:Y:S02]  /*b1e0*/  @!P1 IADD3.X R59, R64, R7, RZ, P3, !PT ;  /* 0x00000007403b9210 */ /* 0x000fe40001ffe4ff */
[----:B----4-:R-:W-:-:S04]  /*b1f0*/  @!P1 LEA R56, P3, R58, R56, 0x1 ;  /* 0x000000383a389211 */ /* 0x010fc800078608ff */
[----:B------:R-:W-:Y:S01]  /*b200*/  @!P1 LEA.HI.X R57, R58, R57, R59, 0x1, P3 ;  /* 0x000000393a399211 */ /* 0x000fe200018f0c3b */
[----:B---3--:R2:W-:Y:S04]  /*b210*/  @!P0 STG.E.128 desc[UR4][R54.64], R44 ;  /* 0x0000002c36008986 */ /* 0x0085e8000c101d04 */
[----:B0-----:R2:W-:Y:S04]  /*b220*/  @!P1 STG.E.128 desc[UR4][R56.64], R48 ;  /* 0x0000003038009986 */ /* 0x0015e8000c101d04 */
.L_x_714:
[----:B------:R-:W-:Y:S05]  /*b230*/  BSYNC B1 ;  /* 0x0000000000017941 */ /* 0x000fea0003800000 */
.L_x_713:
[----:B--2---:R-:W-:Y:S01]  /*b240*/  VIADD R44, R22, 0x60 ;  /* 0x00000060162c7836 */ /* 0x004fe20000000000 */
[----:B------:R-:W-:Y:S04]  /*b250*/  BSSY B1, `(.L_x_715) ;  /* 0x0000018000017945 */ /* 0x000fe80003800000 */
[----:B------:R-:W-:-:S13]  /*b260*/  ISETP.GE.AND P3, PT, R44, R4, PT ;  /* 0x000000042c00720c */ /* 0x000fda0003f66270 */
[----:B------:R-:W-:Y:S05]  /*b270*/  @P3 BRA `(.L_x_716) ;  /* 0x0000000000543947 */ /* 0x000fea0003800000 */
[----:B------:R-:W2:Y:S01]  /*b280*/  LDC.64 R58, c[0x0][0x300] ;  /* 0x0000c000ff3a7b82 */ /* 0x000ea20000000a00 */
[----:B------:R-:W3:Y:S01]  /*b290*/  @!P0 LDS.128 R44, [R5+0x21400] ;  /* 0x02140000052c8984 */ /* 0x000ee20000000c00 */
[----:B------:R-:W-:Y:S01]  /*b2a0*/  IMAD.MOV.U32 R60, RZ, RZ, R52 ;  /* 0x000000ffff3c7224 */ /* 0x000fe200078e0034 */
[----:B------:R-:W-:Y:S01]  /*b2b0*/  ULDC.64 UR4, c[0x0][0x208] ;  /* 0x0000820000047ab9 */ /* 0x000fe20000000a00 */
[----:B------:R-:W-:Y:S01]  /*b2c0*/  IMAD.MOV.U32 R61, RZ, RZ, R62 ;  /* 0x000000ffff3d7224 */ /* 0x000fe200078e003e */
[----:B0-----:R-:W0:Y:S03]  /*b2d0*/  @!P1 LDS.128 R48, [R5+0x26c00] ;  /* 0x026c000005309984 */ /* 0x001e260000000c00 */
[----:B------:R-:W4:Y:S08]  /*b2e0*/  @!P0 LDC.64 R54, c[0x0][0x2e8] ;  /* 0x0000ba00ff368b82 */ /* 0x000f300000000a00 */
[----:B------:R-:W5:Y:S01]  /*b2f0*/  @!P1 LDC.64 R56, c[0x0][0x2e8] ;  /* 0x0000ba00ff389b82 */ /* 0x000f620000000a00 */
[----:B--2---:R-:W-:-:S04]  /*b300*/  IMAD.WIDE.U32 R60, R58, 0x60, R60 ;  /* 0x000000603a3c7825 */ /* 0x004fc800078e003c */
[----:B------:R-:W-:Y:S01]  /*b310*/  IMAD R59, R59, 0x60, RZ ;  /* 0x000000603b3b7824 */ /* 0x000fe200078e02ff */
[----:B------:R-:W-:-:S03]  /*b320*/  @!P0 IADD3 R58, P3, R15, R60, RZ ;  /* 0x0000003c0f3a8210 */ /* 0x000fc60007f7e0ff */
[----:B------:R-:W-:-:S05]  /*b330*/  IMAD.IADD R64, R61, 0x1, R59 ;  /* 0x000000013d407824 */ /* 0x000fca00078e023b */
[----:B------:R-:W-:Y:S02]  /*b340*/  @!P0 IADD3.X R59, R64, R11, RZ, P3, !PT ;  /* 0x0000000b403b8210 */ /* 0x000fe40001ffe4ff */
[----:B----4-:R-:W-:-:S04]  /*b350*/  @!P0 LEA R54, P3, R58, R54, 0x1 ;  /* 0x000000363a368211 */ /* 0x010fc800078608ff */
[----:B------:R-:W-:Y:S02]  /*b360*/  @!P0 LEA.HI.X R55, R58, R55, R59, 0x1, P3 ;  /* 0x000000373a378211 */ /* 0x000fe400018f0c3b */
[----:B------:R-:W-:-:S03]  /*b370*/  @!P1 IADD3 R60, P3, R12, R60, RZ ;  /* 0x0000003c0c3c9210 */ /* 0x000fc60007f7e0ff */
[----:B---3--:R2:W-:Y:S02]  /*b380*/  @!P0 STG.E.128 desc[UR4][R54.64], R44 ;  /* 0x0000002c36008986 */ /* 0x0085e4000c101d04 */
[----:B------:R-:W-:Y:S01]  /*b390*/  @!P1 IMAD.X R58, R64, 0x1, R7, P3 ;  /* 0x00000001403a9824 */ /* 0x000fe200018e0607 */
[----:B-----5:R-:W-:-:S04]  /*b3a0*/  @!P1 LEA R56, P3, R60, R56, 0x1 ;  /* 0x000000383c389211 */ /* 0x020fc800078608ff */
[----:B------:R-:W-:-:S05]  /*b3b0*/  @!P1 LEA.HI.X R57, R60, R57, R58, 0x1, P3 ;  /* 0x000000393c399211 */ /* 0x000fca00018f0c3a */
[----:B0-----:R2:W-:Y:S04]  /*b3c0*/  @!P1 STG.E.128 desc[UR4][R56.64], R48 ;  /* 0x0000003038009986 */ /* 0x0015e8000c101d04 */
.L_x_716:
[----:B------:R-:W-:Y:S05]  /*b3d0*/  BSYNC B1 ;  /* 0x0000000000017941 */ /* 0x000fea0003800000 */
.L_x_715:
        /* <DEDUP_REMOVED lines=21> */
.L_x_718:
[----:B------:R-:W-:Y:S05]  /*b530*/  BSYNC B1 ;  /* 0x0000000000017941 */ /* 0x000fea0003800000 */
.L_x_717:
[----:B--2---:R-:W-:-:S05]  /*b540*/  VIADD R44, R22, 0xa0 ;  /* 0x000000a0162c7836 */ /* 0x004fca0000000000 */
[----:B------:R-:W-:-:S13]  /*b550*/  ISETP.GE.AND P3, PT, R44, R4, PT ;  /* 0x000000042c00720c */ /* 0x000fda0003f66270 */
[----:B------:R-:W-:Y:S05]  /*b560*/  @P3 BRA `(.L_x_670) ;  /* 0x0000000000503947 */ /* 0x000fea0003800000 */
[----:B------:R-:W2:Y:S01]  /*b570*/  LDC.64 R58, c[0x0][0x300] ;  /* 0x0000c000ff3a7b82 */ /* 0x000ea20000000a00 */
[----:B------:R-:W3:Y:S01]  /*b580*/  @!P0 LDS.128 R44, [R5+0x23400] ;  /* 0x02340000052c8984 */ /* 0x000ee20000000c00 */
[----:B------:R-:W-:Y:S01]  /*b590*/  IMAD.MOV.U32 R53, RZ, RZ, R62 ;  /* 0x000000ffff357224 */ /* 0x000fe200078e003e */
[----:B------:R-:W-:Y:S02]  /*b5a0*/  ULDC.64 UR4, c[0x0][0x208] ;  /* 0x0000820000047ab9 */ /* 0x000fe40000000a00 */
[----:B0-----:R-:W0:Y:S03]  /*b5b0*/  @!P1 LDS.128 R48, [R5+0x28c00] ;  /* 0x028c000005309984 */ /* 0x001e260000000c00 */
[----:B------:R-:W4:Y:S08]  /*b5c0*/  @!P0 LDC.64 R54, c[0x0][0x2e8] ;  /* 0x0000ba00ff368b82 */ /* 0x000f300000000a00 */
[----:B------:R-:W5:Y:S01]  /*b5d0*/  @!P1 LDC.64 R56, c[0x0][0x2e8] ;  /* 0x0000ba00ff389b82 */ /* 0x000f620000000a00 */
[----:B--2---:R-:W-:-:S04]  /*b5e0*/  IMAD.WIDE.U32 R52, R58, 0xa0, R52 ;  /* 0x000000a03a347825 */ /* 0x004fc800078e0034 */
[----:B------:R-:W-:-:S04]  /*b5f0*/  IMAD R59, R59, 0xa0, RZ ;  /* 0x000000a03b3b7824 */ /* 0x000fc800078e02ff */
[----:B------:R-:W-:Y:S01]  /*b600*/  IMAD.IADD R60, R53, 0x1, R59 ;  /* 0x00000001353c7824 */ /* 0x000fe200078e023b */
[----:B------:R-:W-:-:S05]  /*b610*/  @!P0 IADD3 R53, P3, R15, R52, RZ ;  /* 0x000000340f358210 */ /* 0x000fca0007f7e0ff */
[----:B------:R-:W-:Y:S01]  /*b620*/  @!P0 IMAD.X R58, R60, 0x1, R11, P3 ;  /* 0x000000013c3a8824 */ /* 0x000fe200018e060b */
[----:B----4-:R-:W-:-:S04]  /*b630*/  @!P0 LEA R54, P3, R53, R54, 0x1 ;  /* 0x0000003635368211 */ /* 0x010fc800078608ff */
[----:B------:R-:W-:Y:S02]  /*b640*/  @!P0 LEA.HI.X R55, R53, R55, R58, 0x1, P3 ;  /* 0x0000003735378211 */ /* 0x000fe400018f0c3a */
[----:B------:R-:W-:-:S03]  /*b650*/  @!P1 IADD3 R52, P3, R12, R52, RZ ;  /* 0x000000340c349210 */ /* 0x000fc60007f7e0ff */
[----:B---3--:R2:W-:Y:S01]  /*b660*/  @!P0 STG.E.128 desc[UR4][R54.64], R44 ;  /* 0x0000002c36008986 */ /* 0x0085e2000c101d04 */
[----:B------:R-:W-:Y:S02]  /*b670*/  @!P1 IADD3.X R53, R60, R7, RZ, P3, !PT ;  /* 0x000000073c359210 */ /* 0x000fe40001ffe4ff */
[----:B-----5:R-:W-:-:S04]  /*b680*/  @!P1 LEA R56, P3, R52, R56, 0x1 ;  /* 0x0000003834389211 */ /* 0x020fc800078608ff */
[----:B------:R-:W-:-:S05]  /*b690*/  @!P1 LEA.HI.X R57, R52, R57, R53, 0x1, P3 ;  /* 0x0000003934399211 */ /* 0x000fca00018f0c35 */
[----:B0-----:R2:W-:Y:S04]  /*b6a0*/  @!P1 STG.E.128 desc[UR4][R56.64], R48 ;  /* 0x0000003038009986 */ /* 0x0015e8000c101d04 */
.L_x_670:
[----:B------:R-:W-:Y:S05]  /*b6b0*/  BSYNC B0 ;  /* 0x0000000000007941 */ /* 0x000fea0003800000 */
.L_x_612:
[----:B0-234-:R-:W0:Y:S01]  /*b6c0*/  S2R R44, SR_TID.X ;  /* 0x00000000002c7919 */ /* 0x01de220000002100 */
[----:B------:R-:W-:Y:S01]  /*b6d0*/  @!PT LDS RZ, [RZ] ;  /* 0x00000000fffff984 */ /* 0x000fe20000000800 */
[----:B------:R-:W-:Y:S01]  /*b6e0*/  @!PT LDS RZ, [RZ] ;  /* 0x00000000fffff984 */ /* 0x000fe20000000800 */
[----:B------:R-:W-:Y:S01]  /*b6f0*/  @!PT LDS RZ, [RZ] ;  /* 0x00000000fffff984 */ /* 0x000fe20000000800 */
[----:B------:R-:W-:Y:S01]  /*b700*/  @!PT LDS RZ, [RZ] ;  /* 0x00000000fffff984 */ /* 0x000fe20000000800 */
[----:B------:R2:W-:Y:S06]  /*b710*/  MEMBAR.ALL.CTA ;  /* 0x0000000000007992 */ /* 0x0005ec0000008000 */
[----:B--2---:R-:W2:Y:S01]  /*b720*/  FENCE.VIEW.ASYNC.S ;  /* 0x00000000000073c6 */ /* 0x004ea20000000000 */
[----:B------:R-:W-:Y:S05]  /*b730*/  WARPSYNC.ALL ;  /* 0x0000000000007948 */ /* 0x000fea0003800000 */
[----:B------:R-:W-:Y:S01]  /*b740*/  BSSY B0, `(.L_x_719) ;  /* 0x0000009000007945 */ /* 0x000fe20003800000 */
[----:B0-----:R-:W-:Y:S01]  /*b750*/  LOP3.LUT R44, R44, 0x7f, RZ, 0xc0, !PT ;  /* 0x0000007f2c2c7812 */ /* 0x001fe200078ec0ff */
[----:B--2---:R0:W-:Y:S03]  /*b760*/  BAR.SYNC.DEFER_BLOCKING R162, 0x80 ;  /* 0x000200a20000751d */ /* 0x0041e60000010000 */
[----:B------:R-:W-:-:S13]  /*b770*/  ISETP.NE.AND P3, PT, R44, RZ, PT ;  /* 0x000000ff2c00720c */ /* 0x000fda0003f65270 */
[----:B------:R-:W-:-:S05]  /*b780*/  @!P3 VIADD R44, R3, 0x348a0 ;  /* 0x000348a0032cb836 */ /* 0x000fca0000000000 */
[----:B------:R-:W-:-:S04]  /*b790*/  @!P3 PRMT R44, RZ, 0x654, R44 ;  /* 0x00000654ff2cb816 */ /* 0x000fc8000000002c */
[----:B------:R0:W-:Y:S01]  /*b7a0*/  @!P3 SYNCS.ARRIVE.TRANS64.RED.A1T0 RZ, [R44+URZ], RZ ;  /* 0x000000ff2cffb9a7 */ /* 0x0001e2000810043f */
[----:B------:R-:W-:Y:S05]  /*b7b0*/  @!P2 BRA `(.L_x_720) ;  /* 0x000000000004a947 */ /* 0x000fea0003800000 */
[----:B------:R-:W-:Y:S01]  /*b7c0*/  BPT.TRAP 0x1 ;  /* 0x000000040000795c */ /* 0x000fe20000300000 */
.L_x_720:
[----:B------:R-:W-:Y:S05]  /*b7d0*/  BSYNC B0 ;  /* 0x0000000000007941 */ /* 0x000fea0003800000 */
.L_x_719:
[----:B------:R-:W2:Y:S01]  /*b7e0*/  SYNCS.PHASECHK.TRANS64.TRYWAIT P2, [R3+URZ+0x348b0], R0 ;  /* 0x0348b000030075a7 */ /* 0x000ea2000804017f */
[----:B------:R-:W-:Y:S01]  /*b7f0*/  ULDC UR60, c[0x0][0x2f4] ;  /* 0x0000bd00003c7ab9 */ /* 0x000fe20000000800 */
[----:B------:R-:W-:Y:S01]  /*b800*/  ULDC.64 UR38, c[0x0][0x328] ;  /* 0x0000ca0000267ab9 */ /* 0x000fe20000000a00 */
[----:B------:R-:W-:Y:S01]  /*b810*/  ULDC.64 UR36, c[0x0][0x318] ;  /* 0x0000c60000247ab9 */ /* 0x000fe20000000a00 */
[----:B------:R-:W-:Y:S04]  /*b820*/  BSSY B0, `(.L_x_721) ;  /* 0x0000002000007945 */ /* 0x000fe80003800000 */
[----:B--2---:R-:W-:Y:S05]  /*b830*/  @!P2 BRA `(.L_x_722) ;  /* 0x000001a80000a947 */ /* 0x004fea0003800000 */
.L_x_980:
[----:B------:R-:W-:Y:S05]  /*b840*/  BSYNC B0 ;  /* 0x0000000000007941 */ /* 0x000fea0003800000 */
.L_x_721:
[----:B------:R-:W-:Y:S01]  /*b850*/  ISETP.GE.AND P2, PT, R22, R4, PT ;  /* 0x000000041600720c */ /* 0x000fe20003f46270 */
[----:B------:R-:W-:Y:S01]  /*b860*/  BSSY B0, `(.L_x_723) ;  /* 0x0000012000007945 */ /* 0x000fe20003800000 */
[----:B------:R-:W-:-:S11]  /*b870*/  IMAD.WIDE R48, R24, 0xb0, R118 ;  /* 0x000000b018307825 */ /* 0x000fd600078e0276 */
[----:B------:R-:W-:Y:S05]  /*b880*/  @P2 BRA `(.L_x_724) ;  /* 0x00000000003c2947 */ /* 0x000fea0003800000 */
[----:B------:R-:W-:Y:S01]  /*b890*/  IMAD R47, R49, UR38, RZ ;  /* 0x00000026312f7c24 */ /* 0x000fe2000f8e02ff */
[----:B------:R-:W-:Y:S01]  /*b8a0*/  ULDC.64 UR4, c[0x0][0x208] ;  /* 0x0000820000047ab9 */ /* 0x000fe20000000a00 */
[----:B0-----:R-:W-:Y:S02]  /*b8b0*/  IMAD.MOV.U32 R44, RZ, RZ, R102 ;  /* 0x000000ffff2c7224 */ /* 0x001fe400078e0066 */
[----:B------:R-:W-:Y:S02]  /*b8c0*/  IMAD.MOV.U32 R45, RZ, RZ, R6 ;  /* 0x000000ffff2d7224 */ /* 0x000fe400078e0006 */
[C---:B------:R-:W-:Y:S02]  /*b8d0*/  IMAD R47, R48.reuse, UR39, R47 ;  /* 0x00000027302f7c24 */ /* 0x040fe4000f8e022f */
[----:B------:R-:W-:-:S04]  /*b8e0*/  IMAD.WIDE.U32 R44, R48, UR38, R44 ;  /* 0x00000026302c7c25 */ /* 0x000fc8000f8e002c */
[----:B------:R-:W-:Y:S01]  /*b8f0*/  IMAD.IADD R45, R45, 0x1, R47 ;  /* 0x000000012d2d7824 */ /* 0x000fe200078e022f */
[----:B------:R-:W-:-:S04]  /*b900*/  LEA R50, P2, R44, UR36, 0x1 ;  /* 0x000000242c327c11 */ /* 0x000fc8000f8408ff */
[----:B------:R-:W-:Y:S02]  /*b910*/  LEA.HI.X R51, R44, UR37, R45, 0x1, P2 ;  /* 0x000000252c337c11 */ /* 0x000fe400090f0c2d */
[----:B------:R-:W-:-:S13]  /*b920*/  ISETP.GE.AND P2, PT, R16, UR60, PT ;  /* 0x0000003c10007c0c */ /* 0x000fda000bf46270 */
[----:B------:R-:W0:Y:S04]  /*b930*/  @!P2 LDS.128 R44, [R5+0x400] ;  /* 0x00040000052ca984 */ /* 0x000e280000000c00 */
[----:B0-----:R-:W-:Y:S01]  /*b940*/  @!P2 STG.E.128 desc[UR4][R50.64], R44 ;  /* 0x0000002c3200a986 */ /* 0x001fe2000c101d04 */
[----:B------:R-:W-:-:S13]  /*b950*/  ISETP.GE.AND P2, PT, R221, UR60, PT ;  /* 0x0000003cdd007c0c */ /* 0x000fda000bf46270 */
[----:B------:R-:W0:Y:S04]  /*b960*/  @!P2 LDS.128 R44, [R5+0x5c00] ;  /* 0x005c0000052ca984 */ /* 0x000e280000000c00 */
[----:B0-----:R3:W-:Y:S02]  /*b970*/  @!P2 STG.E.128 desc[UR4][R50.64+0x80], R44 ;  /* 0x0000802c3200a986 */ /* 0x0017e4000c101d04 */
.L_x_724:
[----:B------:R-:W-:Y:S05]  /*b980*/  BSYNC B0 ;  /* 0x0000000000007941 */ /* 0x000fea0003800000 */
.L_x_723:
[----:B-12---:R-:W-:Y:S01]  /*b990*/  IADD3 R0, R22, 0x20, RZ ;  /* 0x0000002016007810 */ /* 0x006fe20007ffe0ff */
[----:B------:R-:W-:Y:S03]  /*b9a0*/  BSSY B0, `(.L_x_725) ;  /* 0x0000014000007945 */ /* 0x000fe60003800000 */
[----:B------:R-:W-:-:S13]  /*b9b0*/  ISETP.GE.AND P2, PT, R0, R4, PT ;  /* 0x000000040000720c */ /* 0x000fda0003f46270 */
[----:B------:R-:W-:Y:S05]  /*b9c0*/  @P2 BRA `(.L_x_726) ;  /* 0x0000000000442947 */ /* 0x000fea0003800000 */
[----:B---3--:R-:W-:Y:S01]  /*b9d0*/  IADD3 R47, P2, R48, 0x20, RZ ;  /* 0x00000020302f7810 */ /* 0x008fe20007f5e0ff */
[----:B0-----:R-:W-:Y:S01]  /*b9e0*/  IMAD.MOV.U32 R44, RZ, RZ, R102 ;  /* 0x000000ffff2c7224 */ /* 0x001fe200078e0066 */
[----:B------:R-:W-:Y:S01]  /*b9f0*/  ULDC.64 UR4, c[0x0][0x208] ;  /* 0x0000820000047ab9 */ /* 0x000fe20000000a00 */
[----:B------:R-:W-:Y:S02]  /*ba00*/  IMAD.MOV.U32 R45, RZ, RZ, R6 ;  /* 0x000000ffff2d7224 */ /* 0x000fe400078e0006 */
[----:B------:R-:W-:Y:S02]  /*ba10*/  IMAD.X R0, RZ, RZ, R49, P2 ;  /* 0x000000ffff007224 */ /* 0x000fe400010e0631 */
[----:B------:R-:W-:-:S04]  /*ba20*/  IMAD.WIDE.U32 R44, R47, UR38, R44 ;  /* 0x000000262f2c7c25 */ /* 0x000fc8000f8e002c */
[----:B------:R-:W-:Y:S01]  /*ba30*/  IMAD R0, R0, UR38, RZ ;  /* 0x0000002600007c24 */ /* 0x000fe2000f8e02ff */
[----:B------:R-:W-:-:S03]  /*ba40*/  LEA R50, P2, R44, UR36, 0x1 ;  /* 0x000000242c327c11 */ /* 0x000fc6000f8408ff */
[----:B------:R-:W-:-:S04]  /*ba50*/  IMAD R47, R47, UR39, R0 ;  /* 0x000000272f2f7c24 */ /* 0x000fc8000f8e0200 */
[----:B------:R-:W-:-:S05]  /*ba60*/  IMAD.IADD R45, R45, 0x1, R47 ;  /* 0x000000012d2d7824 */ /* 0x000fca00078e022f */
[----:B------:R-:W-:Y:S02]  /*ba70*/  LEA.HI.X R51, R44, UR37, R45, 0x1, P2 ;  /* 0x000000252c337c11 */ /* 0x000fe400090f0c2d */
[----:B------:R-:W-:-:S13]  /*ba80*/  ISETP.GE.AND P2, PT, R16, UR60, PT ;  /* 0x0000003c10007c0c */ /* 0x000fda000bf46270 */
[----:B------:R-:W0:Y:S04]  /*ba90*/  @!P2 LDS.128 R44, [R5+0x1400] ;  /* 0x00140000052ca984 */ /* 0x000e280000000c00 */
[----:B0-----:R-:W-:Y:S01]  /*baa0*/  @!P2 STG.E.128 desc[UR4][R50.64], R44 ;  /* 0x0000002c3200a986 */ /* 0x001fe2000c101d04 */
[----:B------:R-:W-:-:S13]  /*bab0*/  ISETP.GE.AND P2, PT, R221, UR60, PT ;  /* 0x0000003cdd007c0c */ /* 0x000fda000bf46270 */
[----:B------:R-:W0:Y:S04]  /*bac0*/  @!P2 LDS.128 R44, [R5+0x6c00] ;  /* 0x006c0000052ca984 */ /* 0x000e280000000c00 */
[----:B0-----:R1:W-:Y:S02]  /*bad0*/  @!P2 STG.E.128 desc[UR4][R50.64+0x80], R44 ;  /* 0x0000802c3200a986 */ /* 0x0013e4000c101d04 */
.L_x_726:
[----:B------:R-:W-:Y:S05]  /*bae0*/  BSYNC B0 ;  /* 0x0000000000007941 */ /* 0x000fea0003800000 */
.L_x_725:
[----:B------:R-:W-:Y:S01]  /*baf0*/  IADD3 R0, R22, 0x40, RZ ;  /* 0x0000004016007810 */ /* 0x000fe20007ffe0ff */
[----:B------:R-:W-:Y:S03]  /*bb00*/  BSSY B0, `(.L_x_727) ;  /* 0x0000014000007945 */ /* 0x000fe60003800000 */
[----:B------:R-:W-:-:S13]  /*bb10*/  ISETP.GE.AND P2, PT, R0, R4, PT ;  /* 0x000000040000720c */ /* 0x000fda0003f46270 */
[----:B------:R-:W-:Y:S05]  /*bb20*/  @P2 BRA `(.L_x_728) ;  /* 0x0000000000442947 */ /* 0x000fea0003800000 */
[----:B-1-3--:R-:W-:Y:S01]  /*bb30*/  IADD3 R47, P2, R48, 0x40, RZ ;  /* 0x00000040302f7810 */ /* 0x00afe20007f5e0ff */
        /* <DEDUP_REMOVED lines=16> */
.L_x_728:
[----:B------:R-:W-:Y:S05]  /*bc40*/  BSYNC B0 ;  /* 0x0000000000007941 */ /* 0x000fea0003800000 */
.L_x_727:
[----:B------:R-:W-:Y:S01]  /*bc50*/  IADD3 R0, R22, 0x60, RZ ;  /* 0x0000006016007810 */ /* 0x000fe20007ffe0ff */
[----:B------:R-:W-:Y:S03]  /*bc60*/  BSSY B0, `(.L_x_729) ;  /* 0x0000014000007945 */ /* 0x000fe60003800000 */
[----:B------:R-:W-:-:S13]  /*bc70*/  ISETP.GE.AND P2, PT, R0, R4, PT ;  /* 0x000000040000720c */ /* 0x000fda0003f46270 */
[----:B------:R-:W-:Y:S05]  /*bc80*/  @P2 BRA `(.L_x_730) ;  /* 0x0000000000442947 */ /* 0x000fea0003800000 */
[----:B-123--:R-:W-:Y:S01]  /*bc90*/  IADD3 R47, P2, R48, 0x60, RZ ;  /* 0x00000060302f7810 */ /* 0x00efe20007f5e0ff */
        /* <DEDUP_REMOVED lines=16> */
.L_x_730:
[----:B------:R-:W-:Y:S05]  /*bda0*/  BSYNC B0 ;  /* 0x0000000000007941 */ /* 0x000fea0003800000 */
.L_x_729:
[----:B------:R-:W-:Y:S01]  /*bdb0*/  IADD3 R0, R22, 0x80, RZ ;  /* 0x0000008016007810 */ /* 0x000fe20007ffe0ff */
[----:B------:R-:W-:Y:S03]  /*bdc0*/  BSSY B0, `(.L_x_731) ;  /* 0x0000014000007945 */ /* 0x000fe60003800000 */
[----:B------:R-:W-:-:S13]  /*bdd0*/  ISETP.GE.AND P2, PT, R0, R4, PT ;  /* 0x000000040000720c */ /* 0x000fda0003f46270 */
[----:B------:R-:W-:Y:S05]  /*bde0*/  @P2 BRA `(.L_x_732) ;  /* 0x0000000000442947 */ /* 0x000fea0003800000 */
[----:B-1234-:R-:W-:Y:S01]  /*bdf0*/  IADD3 R47, P2, R48, 0x80, RZ ;  /* 0x00000080302f7810 */ /* 0x01efe20007f5e0ff */
        /* <DEDUP_REMOVED lines=16> */
.L_x_732:
[----:B------:R-:W-:Y:S05]  /*bf00*/  BSYNC B0 ;  /* 0x0000000000007941 */ /* 0x000fea0003800000 */
.L_x_731:
[----:B------:R-:W-:Y:S01]  /*bf10*/  IADD3 R0, R22, 0xa0, RZ ;  /* 0x000000a016007810 */ /* 0x000fe20007ffe0ff */
[----:B------:R-:W-:Y:S03]  /*bf20*/  BSSY B0, `(.L_x_733) ;  /* 0x0000014000007945 */ /* 0x000fe60003800000 */
[----:B------:R-:W-:-:S13]  /*bf30*/  ISETP.GE.AND P2, PT, R0, R4, PT ;  /* 0x000000040000720c */ /* 0x000fda0003f46270 */
[----:B------:R-:W-:Y:S05]  /*bf40*/  @P2 BRA `(.L_x_734) ;  /* 0x0000000000442947 */ /* 0x000fea0003800000 */
[----:B01234-:R-:W-:Y:S01]  /*bf50*/  IADD3 R47, P2, R48, 0xa0, RZ ;  /* 0x000000a0302f7810 */ /* 0x01ffe20007f5e0ff */
[----:B------:R-:W-:Y:S01]  /*bf60*/  IMAD.MOV.U32 R44, RZ, RZ, R102 ;  /* 0x000000ffff2c7224 */ /* 0x000fe200078e0066 */
[----:B------:R-:W-:Y:S01]  /*bf70*/  ULDC.64 UR4, c[0x0][0x208] ;  /* 0x0000820000047ab9 */ /* 0x000fe20000000a00 */
[----:B------:R-:W-:Y:S02]  /*bf80*/  IMAD.MOV.U32 R45, RZ, RZ, R6 ;  /* 0x000000ffff2d7224 */ /* 0x000fe400078e0006 */
[----:B------:R-:W-:Y:S02]  /*bf90*/  IMAD.X R48, RZ, RZ, R49, P2 ;  /* 0x000000ffff307224 */ /* 0x000fe400010e0631 */
[----:B------:R-:W-:-:S04]  /*bfa0*/  IMAD.WIDE.U32 R44, R47, UR38, R44 ;  /* 0x000000262f2c7c25 */ /* 0x000fc8000f8e002c */
[----:B------:R-:W-:-:S04]  /*bfb0*/  IMAD R48, R48, UR38, RZ ;  /* 0x0000002630307c24 */ /* 0x000fc8000f8e02ff */
[----:B------:R-:W-:Y:S01]  /*bfc0*/  IMAD R47, R47, UR39, R48 ;  /* 0x000000272f2f7c24 */ /* 0x000fe2000f8e0230 */
[----:B------:R-:W-:-:S03]  /*bfd0*/  LEA R48, P2, R44, UR36, 0x1 ;  /* 0x000000242c307c11 */ /* 0x000fc6000f8408ff */
        /* <DEDUP_REMOVED lines=8> */
.L_x_734:
[----:B------:R-:W-:Y:S05]  /*c060*/  BSYNC B0 ;  /* 0x0000000000007941 */ /* 0x000fea0003800000 */
.L_x_733:
[----:B------:R-:W5:Y:S01]  /*c070*/  LDL R0, [R1+0x4] ;  /* 0x0000040001007983 */ /* 0x000f620000100800 */
[----:B------:R-:W-:Y:S01]  /*c080*/  VIADD R23, R23, 0x1 ;  /* 0x0000000117177836 */ /* 0x000fe20000000000 */
[----:B------:R-:W-:Y:S01]  /*c090*/  @!P3 IADD3 R3, R3, 0x348c0, RZ ;  /* 0x000348c00303b810 */ /* 0x000fe20007ffe0ff */
[----:B------:R-:W-:Y:S01]  /*c0a0*/  @!PT LDS RZ, [RZ] ;  /* 0x00000000fffff984 */ /* 0x000fe20000000800 */
[----:B------:R-:W-:Y:S01]  /*c0b0*/  @!PT LDS RZ, [RZ] ;  /* 0x00000000fffff984 */ /* 0x000fe20000000800 */
[----:B------:R-:W-:Y:S01]  /*c0c0*/  @!PT LDS RZ, [RZ] ;  /* 0x00000000fffff984 */ /* 0x000fe20000000800 */
[----:B------:R-:W-:Y:S01]  /*c0d0*/  @!PT LDS RZ, [RZ] ;  /* 0x00000000fffff984 */ /* 0x000fe20000000800 */
[----:B------:R1:W-:Y:S06]  /*c0e0*/  MEMBAR.ALL.CTA ;  /* 0x0000000000007992 */ /* 0x0003ec0000008000 */
[----:B-1----:R-:W1:Y:S02]  /*c0f0*/  FENCE.VIEW.ASYNC.S ;  /* 0x00000000000073c6 */ /* 0x002e640000000000 */
[----:B-1----:R1:W-:Y:S01]  /*c100*/  BAR.SYNC.DEFER_BLOCKING R162, 0x80 ;  /* 0x000200a20000751d */ /* 0x0023e20000010000 */
[----:B------:R-:W-:-:S02]  /*c110*/  ISETP.NE.AND P2, PT, R23, 0x2, PT ;  /* 0x000000021700780c */ /* 0x000fc40003f45270 */
[----:B------:R-:W-:Y:S02]  /*c120*/  @!P3 PRMT R3, RZ, 0x654, R3 ;  /* 0x00000654ff03b816 */ /* 0x000fe40000000003 */
[----:B------:R-:W-:Y:S02]  /*c130*/  SEL R23, R23, RZ, P2 ;  /* 0x000000ff17177207 */ /* 0x000fe40001000000 */
[----:B------:R1:W-:Y:S01]  /*c140*/  @!P3 SYNCS.ARRIVE.TRANS64.RED.A1T0 RZ, [R3+URZ], RZ ;  /* 0x000000ff03ffb9a7 */ /* 0x0003e2000810043f */
[----:B-----5:R-:W-:Y:S02]  /*c150*/  LOP3.LUT P4, RZ, R0, 0x10, RZ, 0xc0, !PT ;  /* 0x0000001000ff7812 */ /* 0x020fe4000788c0ff */
[----:B------:R-:W-:-:S04]  /*c160*/  SEL R0, RZ, 0x1, P2 ;  /* 0x00000001ff007807 */ /* 0x000fc80001000000 */
[----:B------:R-:W-:-:S07]  /*c170*/  LOP3.LUT R223, R223, R0, RZ, 0x3c, !PT ;  /* 0x00000000dfdf7212 */ /* 0x000fce00078e3cff */
[----:B-1----:R-:W-:Y:S05]  /*c180*/  @P4 BRA `(.L_x_735) ;  /* 0xffffff6800304947 */ /* 0x002fea000383ffff */
[----:B------:R-:W1:Y:S01]  /*c190*/  S2R R4, SR_TID.X ;  /* 0x0000000000047919 */ /* 0x000e620000002100 */
[----:B------:R-:W-:Y:S02]  /*c1a0*/  PLOP3.LUT P0, PT, PT, PT, PT, 0x8, 0x0 ;  /* 0x000000000000781c */ /* 0x000fe40003f0e170 */
[----:B-1----:R-:W-:-:S04]  /*c1b0*/  SHF.R.U32.HI R4, RZ, 0x7, R4 ;  /* 0x00000007ff047819 */ /* 0x002fc80000011604 */
[----:B------:R-:W-:-:S13]  /*c1c0*/  ISETP.NE.AND P4, PT, R4, 0x1, PT ;  /* 0x000000010400780c */ /* 0x000fda0003f85270 */
[----:B------:R-:W-:Y:S06]  /*c1d0*/  @!P4 BAR.ARV 0x9, 0x100 ;  /* 0x024400000000cb1d */ /* 0x000fec0000002000 */
.L_x_607:
[----:B------:R-:W-:Y:S01]  /*c1e0*/  ISETP.GE.AND P2, PT, R161, 0x1, PT ;  /* 0x00000001a100780c */ /* 0x000fe20003f46270 */
[----:B------:R-:W-:Y:S01]  /*c1f0*/  IMAD.MOV.U32 R3, RZ, RZ, RZ ;  /* 0x000000ffff037224 */ /* 0x000fe200078e00ff */
[----:B------:R-:W-:Y:S01]  /*c200*/  PLOP3.LUT P1, PT, PT, PT, PT, 0x80, 0x0 ;  /* 0x000000000000781c */ /* 0x000fe20003f2f070 */
[----:B------:R-:W-:Y:S01]  /*c210*/  IMAD.MOV.U32 R0, RZ, RZ, RZ ;  /* 0x000000ffff007224 */ /* 0x000fe200078e00ff */
[----:B------:R-:W-:Y:S01]  /*c220*/  CS2R R42, SRZ ;  /* 0x00000000002a7805 */ /* 0x000fe2000001ff00 */
[----:B------:R-:W-:Y:S01]  /*c230*/  IMAD.MOV.U32 R87, RZ, RZ, RZ ;  /* 0x000000ffff577224 */ /* 0x000fe200078e00ff */
[----:B------:R-:W-:Y:S02]  /*c240*/  CS2R R36, SRZ ;  /* 0x0000000000247805 */ /* 0x000fe4000001ff00 */
[----:B------:R-:W-:Y:S02]  /*c250*/  MOV R39, RZ ;  /* 0x000000ff00277202 */ /* 0x000fe40000000f00 */
[----:B0-234-:R-:W-:-:S02]  /*c260*/  CS2R R46, SRZ ;  /* 0x00000000002e7805 */ /* 0x01dfc4000001ff00 */
        /* <DEDUP_REMOVED lines=9> */
[----:B------:R-:W-:Y:S01]  /*c300*/  IMAD.MOV.U32 R45, RZ, RZ, RZ ;  /* 0x000000ffff2d7224 */ /* 0x000fe200078e00ff */
        /* <DEDUP_REMOVED lines=17> */
[----:B------:R-:W-:Y:S01]  /*c420*/  MOV R10, RZ ;  /* 0x000000ff000a7202 */ /* 0x000fe20000000f00 */
[----:B------:R-:W-:-:S02]  /*c430*/  IMAD.MOV.U32 R103, RZ, RZ, RZ ;  /* 0x000000ffff677224 */ /* 0x000fc400078e00ff */
[----:B------:R-:W-:Y:S01]  /*c440*/  IMAD.MOV.U32 R108, RZ, RZ, RZ ;  /* 0x000000ffff6c7224 */ /* 0x000fe200078e00ff */
[----:B------:R-:W-:Y:S06]  /*c450*/  @P0 BRA `(.L_x_736) ;  /* 0x00000000000c0947 */ /* 0x000fec0003800000 */
[----:B------:R-:W0:Y:S01]  /*c460*/  FENCE.VIEW.ASYNC.G ;  /* 0x00000000000073c6 */ /* 0x000e220000000100 */
[----:B------:R-:W-:Y:S05]  /*c470*/  WARPSYNC.ALL ;  /* 0x0000000000007948 */ /* 0x000fea0003800000 */
[----:B0-----:R-:W-:Y:S06]  /*c480*/  BAR.ARV 0xc, 0x180 ;  /* 0x0306000000007b1d */ /* 0x001fec0000002000 */
.L_x_736:
[----:B------:R-:W-:Y:S02]  /*c490*/  IMAD.MOV.U32 R102, RZ, RZ, RZ ;  /* 0x000000ffff667224 */ /* 0x000fe400078e00ff */
[----:B------:R-:W-:Y:S01]  /*c4a0*/  IMAD.MOV.U32 R11, RZ, RZ, RZ ;  /* 0x000000ffff0b7224 */ /* 0x000fe200078e00ff */
[----:B------:R-:W-:Y:S06]  /*c4b0*/  @!P2 BRA `(.L_x_737) ;  /* 0x00000104007ca947 */ /* 0x000fec0003800000 */
[----:B------:R-:W-:-:S03]  /*c4c0*/  UMOV UR4, 0xffffffff ;  /* 0xffffffff00047882 */ /* 0x000fc60000000000 */
[----:B------:R-:W-:Y:S05]  /*c4d0*/  BRA.DIV UR4, `(.L_x_738) ;  /* 0x0000019a04ec7947 */ /* 0x000fea000b800000 */
[----:B------:R-:W0:Y:S02]  /*c4e0*/  S2R R3, SR_TID.X ;  /* 0x0000000000037919 */ /* 0x000e240000002100 */
[----:B0-----:R-:W-:-:S05]  /*c4f0*/  VIADD R3, R3, 0xffffff80 ;  /* 0xffffff8003037836 */ /* 0x001fca0000000000 */
[----:B------:R-:W-:-:S04]  /*c500*/  SHF.R.S32.HI R0, RZ, 0x1f, R3 ;  /* 0x0000001fff007819 */ /* 0x000fc80000011403 */
[----:B------:R-:W-:-:S04]  /*c510*/  LEA.HI R0, R0, R3, RZ, 0x7 ;  /* 0x0000000300007211 */ /* 0x000fc800078f38ff */
[----:B------:R-:W-:-:S06]  /*c520*/  SHF.R.S32.HI R0, RZ, 0x7, R0 ;  /* 0x00000007ff007819 */ /* 0x000fcc0000011400 */
[----:B------:R-:W0:Y:S04]  /*c530*/  SHFL.IDX PT, R0, R0, RZ, 0x1f ;  /* 0x00001fff00007589 */ /* 0x000e2800000e0000 */
[----:B0-----:R0:W-:Y:S02]  /*c540*/  STL [R1], R0 ;  /* 0x0000000001007387 */ /* 0x0011e40000100800 */
.L_x_983:
[----:B------:R-:W0:Y:S04]  /*c550*/  LDL R4, [R1] ;  /* 0x0000000001047983 */ /* 0x000e280000100800 */
[----:B------:R-:W2:Y:S01]  /*c560*/  LDL R3, [R1+0x74] ;  /* 0x0000740001037983 */ /* 0x000ea20000100800 */
[----:B0-----:R-:W-:-:S04]  /*c570*/  LEA.HI R0, R4, R4, RZ, 0x1 ;  /* 0x0000000404007211 */ /* 0x001fc800078f08ff */
[----:B------:R-:W-:Y:S02]  /*c580*/  LOP3.LUT R0, R0, 0x1e, RZ, 0xc0, !PT ;  /* 0x0000001e00007812 */ /* 0x000fe400078ec0ff */
[----:B--2---:R-:W-:Y:S02]  /*c590*/  LOP3.LUT P0, RZ, R3, 0x9f, RZ, 0xc0, !PT ;  /* 0x0000009f03ff7812 */ /* 0x004fe4000780c0ff */
[----:B------:R-:W-:-:S05]  /*c5a0*/  IADD3 R0, R4, -R0, RZ ;  /* 0x8000000004007210 */ /* 0x000fca0007ffe0ff */
[----:B------:R-:W-:-:S05]  /*c5b0*/  IMAD R0, R0, 0x2000, R3 ;  /* 0x0000200000007824 */ /* 0x000fca00078e0203 */
[----:B------:R-:W-:-:S04]  /*c5c0*/  SHF.R.U32.HI R0, RZ, 0x4, R0 ;  /* 0x00000004ff007819 */ /* 0x000fc80000011600 */
[----:B------:R-:W-:Y:S01]  /*c5d0*/  LOP3.LUT R28, R0, 0x3fff, RZ, 0xc0, !PT ;  /* 0x00003fff001c7812 */ /* 0x000fe200078ec0ff */
[----:B------:R-:W-:Y:S06]  /*c5e0*/  @!P0 BRA `(.L_x_739) ;  /* 0x0000000000408947 */ /* 0x000fec0003800000 */
[----:B------:R-:W-:Y:S01]  /*c5f0*/  MOV R0, 0x0 ;  /* 0x0000000000007802 */ /* 0x000fe20000000f00 */
[----:B------:R-:W-:Y:S01]  /*c600*/  ULDC.64 UR4, c[0x4][0xa0] ;  /* 0x0100280000047ab9 */ /* 0x000fe20000000a00 */
[----:B------:R-:W-:Y:S01]  /*c610*/  ULDC.64 UR6, c[0x4][0xa8] ;  /* 0x01002a0000067ab9 */ /* 0x000fe20000000a00 */
[----:B------:R-:W-:Y:S01]  /*c620*/  IMAD.U32 R4, RZ, RZ, UR4 ;  /* 0x00000004ff047e24 */ /* 0x000fe2000f8e00ff */
[----:B-1----:R0:W1:Y:S01]  /*c630*/  LDC.64 R14, c[0x4][R0] ;  /* 0x01000000000e7b82 */ /* 0x0020620000000a00 */
[----:B------:R-:W-:Y:S01]  /*c640*/  IMAD.U32 R5, RZ, RZ, UR5 ;  /* 0x00000005ff057e24 */ /* 0x000fe2000f8e00ff */
[----:B------:R-:W-:Y:S01]  /*c650*/  ULDC.64 UR4, c[0x4][0x40] ;  /* 0x0100100000047ab9 */ /* 0x000fe20000000a00 */
[----:B------:R-:W-:Y:S01]  /*c660*/  IMAD.U32 R6, RZ, RZ, UR6 ;  /* 0x00000006ff067e24 */ /* 0x000fe2000f8e00ff */
[----:B------:R-:W-:Y:S01]  /*c670*/  MOV R7, UR7 ;  /* 0x0000000700077c02 */ /* 0x000fe20008000f00 */
[----:B------:R-:W-:Y:S01]  /*c680*/  IMAD.U32 R10, RZ, RZ, UR4 ;  /* 0x00000004ff0a7e24 */ /* 0x000fe2000f8e00ff */
[----:B------:R-:W-:Y:S01]  /*c690*/  MOV R13, RZ ;  /* 0x000000ff000d7202 */ /* 0x000fe20000000f00 */
[----:B------:R-:W-:-:S02]  /*c6a0*/  IMAD.U32 R11, RZ, RZ, UR5 ;  /* 0x00000005ff0b7e24 */ /* 0x000fc4000f8e00ff */
[----:B------:R-:W-:Y:S02]  /*c6b0*/  IMAD.MOV.U32 R8, RZ, RZ, 0x70 ;  /* 0x00000070ff087424 */ /* 0x000fe400078e00ff */
[----:B0-----:R-:W-:-:S07]  /*c6c0*/  IMAD.MOV.U32 R12, RZ, RZ, 0x1 ;  /* 0x00000001ff0c7424 */ /* 0x001fce00078e00ff */
[----:B------:R-:W-:-:S07]  /*c6d0*/  LEPC R20, `(.L_x_739) ;  /* 0x000000001014794e */ /* 0x000fce0000000000 */
[----:B-1---5:R-:W-:Y:S05]  /*c6e0*/  CALL.ABS.NOINC R14 ;  /* 0x000000000e007343 */ /* 0x022fea0003c00000 */
.L_x_739:
[----:B------:R-:W-:Y:S02]  /*c6f0*/  ULDC UR4, c[0x0][0x3f4] ;  /* 0x0000fd0000047ab9 */ /* 0x000fe40000000800 */
[----:B------:R-:W-:-:S13]  /*c700*/  ISETP.LT.AND P0, PT, RZ, UR4, PT ;  /* 0x00000004ff007c0c */ /* 0x000fda000bf01270 */
[----:B------:R-:W-:Y:S05]  /*c710*/  @P0 BRA `(.L_x_740) ;  /* 0x0000000000400947 */ /* 0x000fea0003800000 */
[----:B------:R-:W2:Y:S02]  /*c720*/  LDL R20, [R1+0x6c] ;  /* 0x00006c0001147983 */ /* 0x000ea40000100800 */
[----:B--2---:R-:W-:-:S04]  /*c730*/  LEA.HI R0, R20, R20, RZ, 0x1 ;  /* 0x0000001414007211 */ /* 0x004fc800078f08ff */
[----:B------:R-:W-:-:S05]  /*c740*/  LOP3.LUT R0, R0, 0xfffffffe, RZ, 0xc0, !PT ;  /* 0xfffffffe00007812 */ /* 0x000fca00078ec0ff */
[----:B------:R-:W-:-:S05]  /*c750*/  IMAD.IADD R0, R20, 0x1, -R0 ;  /* 0x0000000114007824 */ /* 0x000fca00078e0a00 */
[----:B------:R-:W-:-:S04]  /*c760*/  SHF.L.U32 R3, R0, 0x1f, RZ ;  /* 0x0000001f00037819 */ /* 0x000fc800000006ff */
[----:B------:R0:W2:Y:S03]  /*c770*/  SYNCS.PHASECHK.TRANS64.TRYWAIT P0, [R2+URZ+0x34800], R3 ;  /* 0x03480003020075a7 */ /* 0x0000a6000800017f */
[----:B--2---:R-:W-:Y:S05]  /*c780*/  @!P0 NANOSLEEP.SYNCS 0x989680 ;  /* 0x009896800000895d */ /* 0x004fea0003900000 */
[----:B------:R-:W2:Y:S01]  /*c790*/  @!P0 SYNCS.PHASECHK.TRANS64 P0, [R2+URZ+0x34800], R3 ;  /* 0x03480003020085a7 */ /* 0x000ea2000800007f */
[----:B------:R-:W-:Y:S04]  /*c7a0*/  BSSY B0, `(.L_x_741) ;  /* 0x0000006000007945 */ /* 0x000fe80003800000 */
[----:B--2---:R-:W-:Y:S05]  /*c7b0*/  @P0 BRA `(.L_x_742) ;  /* 0x0000000000100947 */ /* 0x004fea0003800000 */
.L_x_743:
[----:B--2---:R2:W3:Y:S02]  /*c7c0*/  SYNCS.PHASECHK.TRANS64.TRYWAIT P0, [R2+URZ+0x34800], R3 ;  /* 0x03480003020075a7 */ /* 0x0044e4000800017f */
[----:B---3--:R-:W-:Y:S05]  /*c7d0*/  @!P0 NANOSLEEP.SYNCS 0x989680 ;  /* 0x009896800000895d */ /* 0x008fea0003900000 */
[----:B------:R-:W3:Y:S02]  /*c7e0*/  @!P0 SYNCS.PHASECHK.TRANS64 P0, [R2+URZ+0x34800], R3 ;  /* 0x03480003020085a7 */ /* 0x000ee4000800007f */
[----:B---3--:R-:W-:Y:S05]  /*c7f0*/  @!P0 BRA `(.L_x_743) ;  /* 0xfffffffc00f08947 */ /* 0x008fea000383ffff */
.L_x_742:
[----:B------:R-:W-:Y:S05]  /*c800*/  BSYNC B0 ;  /* 0x0000000000007941 */ /* 0x000fea0003800000 */
.L_x_741:
[----:B------:R-:W-:Y:S05]  /*c810*/  BRA `(.L_x_744) ;  /* 0x0000003c001c7947 */ /* 0x000fea0003800000 */
.L_x_740:
[----:B------:R-:W2:Y:S01]  /*c820*/  LDL R29, [R1+0x74] ;  /* 0x00007400011d7983 */ /* 0x000ea20000100800 */
[----:B-----5:R-:W-:Y:S01]  /*c830*/  SHF.R.S32.HI R0, RZ, 0x1f, R148 ;  /* 0x0000001fff007819 */ /* 0x020fe20000011494 */
[----:B------:R-:W-:Y:S01]  /*c840*/  ULDC.64 UR4, c[0x0][0x3f8] ;  /* 0x0000fe0000047ab9 */ /* 0x000fe20000000a00 */
[----:B------:R-:W-:Y:S01]  /*c850*/  ULDC.64 UR6, c[0x0][0x408] ;  /* 0x0001020000067ab9 */ /* 0x000fe20000000a00 */
[----:B------:R-:W-:-:S04]  /*c860*/  IMAD.WIDE.U32 R4, R148, UR4, RZ ;  /* 0x0000000494047c25 */ /* 0x000fc8000f8e00ff */
[C---:B------:R-:W-:Y:S02]  /*c870*/  IMAD R3, R0.reuse, UR4, RZ ;  /* 0x0000000400037c24 */ /* 0x040fe4000f8e02ff */
[----:B------:R-:W-:Y:S02]  /*c880*/  IMAD R7, R0, UR6, RZ ;  /* 0x0000000600077c24 */ /* 0x000fe4000f8e02ff */
[C---:B------:R-:W-:Y:S01]  /*c890*/  IMAD R3, R148.reuse, UR5, R3 ;  /* 0x0000000594037c24 */ /* 0x040fe2000f8e0203 */
[----:B------:R-:W-:Y:S01]  /*c8a0*/  ULDC.64 UR4, c[0x0][0x3e8] ;  /* 0x0000fa0000047ab9 */ /* 0x000fe20000000a00 */
[----:B------:R-:W-:Y:S01]  /*c8b0*/  IMAD R7, R148, UR7, R7 ;  /* 0x0000000794077c24 */ /* 0x000fe2000f8e0207 */
[----:B------:R-:W-:Y:S01]  /*c8c0*/  LEA R24, P1, R4, UR4, 0x1 ;  /* 0x0000000404187c11 */ /* 0x000fe2000f8208ff */
[----:B------:R-:W-:Y:S01]  /*c8d0*/  IMAD.WIDE.U32 R148, R148, UR6, RZ ;  /* 0x0000000694947c25 */ /* 0x000fe2000f8e00ff */
[----:B------:R-:W-:-:S03]  /*c8e0*/  ULDC.64 UR6, c[0x0][0x400] ;  /* 0x0001000000067ab9 */ /* 0x000fc60000000a00 */
[----:B------:R-:W-:Y:S01]  /*c8f0*/  IMAD.IADD R25, R3, 0x1, R5 ;  /* 0x0000000103197824 */ /* 0x000fe200078e0205 */
[----:B------:R-:W-:Y:S01]  /*c900*/  LEA R26, P2, R148, UR6, 0x1 ;  /* 0x00000006941a7c11 */ /* 0x000fe2000f8408ff */
[----:B------:R-:W-:-:S03]  /*c910*/  IMAD.IADD R27, R7, 0x1, R149 ;  /* 0x00000001071b7824 */ /* 0x000fc600078e0295 */
[----:B------:R-:W-:Y:S02]  /*c920*/  LEA.HI.X R25, R4, UR5, R25, 0x1, P1 ;  /* 0x0000000504197c11 */ /* 0x000fe400088f0c19 */
[----:B------:R-:W-:Y:S02]  /*c930*/  LEA.HI.X R27, R148, UR7, R27, 0x1, P2 ;  /* 0x00000007941b7c11 */ /* 0x000fe400090f0c1b */
[----:B--2---:R-:W-:-:S13]  /*c940*/  LOP3.LUT P0, RZ, R29, 0x3ff, RZ, 0xc0, !PT ;  /* 0x000003ff1dff7812 */ /* 0x004fda000780c0ff */
[----:B------:R-:W-:Y:S05]  /*c950*/  @!P0 BRA `(.L_x_745) ;  /* 0x0000000000408947 */ /* 0x000fea0003800000 */
[----:B------:R-:W-:Y:S01]  /*c960*/  MOV R0, 0x0 ;  /* 0x0000000000007802 */ /* 0x000fe20000000f00 */
[----:B------:R-:W-:Y:S01]  /*c970*/  ULDC.64 UR4, c[0x4][0xa0] ;  /* 0x0100280000047ab9 */ /* 0x000fe20000000a00 */
[----:B------:R-:W-:Y:S01]  /*c980*/  ULDC.64 UR6, c[0x4][0xa8] ;  /* 0x01002a0000067ab9 */ /* 0x000fe20000000a00 */
[----:B------:R-:W-:Y:S01]  /*c990*/  IMAD.U32 R4, RZ, RZ, UR4 ;  /* 0x00000004ff047e24 */ /* 0x000fe2000f8e00ff */
[----:B-1----:R0:W1:Y:S01]  /*c9a0*/  LDC.64 R14, c[0x4][R0] ;  /* 0x01000000000e7b82 */ /* 0x0020620000000a00 */
[----:B------:R-:W-:Y:S01]  /*c9b0*/  MOV R5, UR5 ;  /* 0x0000000500057c02 */ /* 0x000fe20008000f00 */
[----:B------:R-:W-:Y:S01]  /*c9c0*/  ULDC.64 UR4, c[0x4][0x20] ;  /* 0x0100080000047ab9 */ /* 0x000fe20000000a00 */
[----:B------:R-:W-:Y:S01]  /*c9d0*/  IMAD.U32 R6, RZ, RZ, UR6 ;  /* 0x00000006ff067e24 */ /* 0x000fe2000f8e00ff */
[----:B------:R-:W-:Y:S01]  /*c9e0*/  MOV R8, 0x70 ;  /* 0x0000007000087802 */ /* 0x000fe20000000f00 */
[----:B------:R-:W-:Y:S02]  /*c9f0*/  IMAD.U32 R7, RZ, RZ, UR7 ;  /* 0x00000007ff077e24 */ /* 0x000fe4000f8e00ff */
[----:B------:R-:W-:-:S02]  /*ca00*/  IMAD.U32 R10, RZ, RZ, UR4 ;  /* 0x00000004ff0a7e24 */ /* 0x000fc4000f8e00ff */
[----:B------:R-:W-:Y:S02]  /*ca10*/  IMAD.U32 R11, RZ, RZ, UR5 ;  /* 0x00000005ff0b7e24 */ /* 0x000fe4000f8e00ff */
[----:B------:R-:W-:Y:S02]  /*ca20*/  IMAD.MOV.U32 R12, RZ, RZ, 0x1 ;  /* 0x00000001ff0c7424 */ /* 0x000fe400078e00ff */
[----:B0-----:R-:W-:-:S07]  /*ca30*/  IMAD.MOV.U32 R13, RZ, RZ, RZ ;  /* 0x000000ffff0d7224 */ /* 0x001fce00078e00ff */
[----:B------:R-:W-:-:S07]  /*ca40*/  LEPC R20, `(.L_x_745) ;  /* 0x000000001014794e */ /* 0x000fce0000000000 */
[----:B-1----:R-:W-:Y:S05]  /*ca50*/  CALL.ABS.NOINC R14 ;  /* 0x000000000e007343 */ /* 0x002fea0003c00000 */
.L_x_745:
[----:B------:R-:W2:Y:S01]  /*ca60*/  LDL R20, [R1+0x3c] ;  /* 0x00003c0001147983 */ /* 0x000ea20000100800 */
[----:B------:R-:W-:Y:S01]  /*ca70*/  ULDC.U8 UR4, c[0x0][0x410] ;  /* 0x0001040000047ab9 */ /* 0x000fe20000000000 */
[----:B------:R-:W-:Y:S01]  /*ca80*/  BSSY B0, `(.L_x_746) ;  /* 0x0000398000007945 */ /* 0x000fe20003800000 */
[----:B------:R-:W-:Y:S01]  /*ca90*/  ISETP.NE.AND P0, PT, RZ, UR4, PT ;  /* 0x00000004ff007c0c */ /* 0x000fe2000bf05270 */
[----:B------:R-:W-:Y:S02]  /*caa0*/  IMAD R5, R125, 0x80, R22 ;  /* 0x000000807d057824 */ /* 0x000fe400078e0216 */
[----:B--2---:R-:W-:-:S10]  /*cab0*/  IMAD R21, R20, 0x2, R29 ;  /* 0x0000000214157824 */ /* 0x004fd400078e021d */
[----:B------:R-:W-:Y:S05]  /*cac0*/  @!P0 BRA `(.L_x_747) ;  /* 0x0000001800ac8947 */ /* 0x000fea0003800000 */
[----:B------:R-:W-:-:S03]  /*cad0*/  UMOV UR4, 0xffffffff ;  /* 0xffffffff00047882 */ /* 0x000fc60000000000 */
[----:B------:R-:W-:Y:S05]  /*cae0*/  BRA.DIV UR4, `(.L_x_748) ;  /* 0x0000019604a87947 */ /* 0x000fea000b800000 */
[----:B------:R0:W2:Y:S04]  /*caf0*/  SHFL.IDX PT, R0, R25, RZ, 0x181f ;  /* 0x00181fff19007589 */ /* 0x0000a800000e0000 */
[----:B------:R0:W3:Y:S04]  /*cb00*/  SHFL.IDX PT, R3, R24, RZ, 0x181f ;  /* 0x00181fff18037589 */ /* 0x0000e800000e0000 */
[----:B------:R0:W4:Y:S04]  /*cb10*/  SHFL.IDX PT, R4, R27, RZ, 0x181f ;  /* 0x00181fff1b047589 */ /* 0x00012800000e0000 */
[----:B-1----:R0:W1:Y:S02]  /*cb20*/  SHFL.IDX PT, R14, R26, RZ, 0x181f ;  /* 0x00181fff1a0e7589 */ /* 0x00206400000e0000 */
.L_x_989:
[----:B------:R-:W5:Y:S01]  /*cb30*/  LDL R7, [R1+0x6c] ;  /* 0x00006c0001077983 */ /* 0x000f620000100800 */
[----:B------:R-:W-:Y:S01]  /*cb40*/  ULDC UR4, c[0x0][0x448] ;  /* 0x0001120000047ab9 */ /* 0x000fe20000000800 */
[----:B------:R-:W-:Y:S01]  /*cb50*/  BSSY B1, `(.L_x_749) ;  /* 0x0000026000017945 */ /* 0x000fe20003800000 */
[----:B------:R-:W-:Y:S01]  /*cb60*/  IMAD R160, R160, UR4, RZ ;  /* 0x00000004a0a07c24 */ /* 0x000fe2000f8e02ff */
[----:B------:R-:W-:Y:S02]  /*cb70*/  CS2R R8, SRZ ;  /* 0x0000000000087805 */ /* 0x000fe4000001ff00 */
[----:B------:R-:W-:Y:S02]  /*cb80*/  CS2R R10, SRZ ;  /* 0x00000000000a7805 */ /* 0x000fe4000001ff00 */
[----:B------:R-:W-:Y:S02]  /*cb90*/  CS2R R12, SRZ ;  /* 0x00000000000c7805 */ /* 0x000fe4000001ff00 */
[----:B------:R-:W-:-:S02]  /*cba0*/  ISETP.GE.AND P0, PT, R5, R160, PT ;  /* 0x000000a00500720c */ /* 0x000fc40003f06270 */
[----:B-----5:R-:W-:-:S04]  /*cbb0*/  LEA.HI R6, R7, R7, RZ, 0x1 ;  /* 0x0000000707067211 */ /* 0x020fc800078f08ff */
[----:B------:R-:W-:-:S04]  /*cbc0*/  LOP3.LUT R6, R6, 0xfffffffe, RZ, 0xc0, !PT ;  /* 0xfffffffe06067812 */ /* 0x000fc800078ec0ff */
[----:B------:R-:W-:Y:S02]  /*cbd0*/  IADD3 R5, R7, -R6, RZ ;  /* 0x8000000607057210 */ /* 0x000fe40007ffe0ff */
[----:B------:R-:W-:Y:S02]  /*cbe0*/  CS2R R6, SRZ ;  /* 0x0000000000067805 */ /* 0x000fe4000001ff00 */
[----:B------:R-:W-:Y:S01]  /*cbf0*/  SHF.L.U32 R5, R5, 0x1f, RZ ;  /* 0x0000001f05057819 */ /* 0x000fe200000006ff */
[----:B------:R-:W-:Y:S06]  /*cc00*/  @P0 BRA `(.L_x_750) ;  /* 0x0000000000680947 */ /* 0x000fec0003800000 */
[----:B------:R-:W-:Y:S01]  /*cc10*/  ULDC UR4, c[0x0][0x3f4] ;  /* 0x0000fd0000047ab9 */ /* 0x000fe20000000800 */
[----:B------:R-:W-:Y:S01]  /*cc20*/  IMAD.SHL.U32 R30, R220, 0x2, RZ ;  /* 0x00000002dc1e7824 */ /* 0x000fe200078e00ff */
[----:B------:R-:W-:Y:S02]  /*cc30*/  ISETP.GE.AND P4, PT, R18, UR4, PT ;  /* 0x0000000412007c0c */ /* 0x000fe4000bf86270 */
[----:B------:R-:W-:Y:S02]  /*cc40*/  CS2R R12, SRZ ;  /* 0x00000000000c7805 */ /* 0x000fe4000001ff00 */
[----:B------:R-:W-:Y:S02]  /*cc50*/  ISETP.GE.AND P5, PT, R220, UR4, PT ;  /* 0x00000004dc007c0c */ /* 0x000fe4000bfa6270 */
[----:B------:R-:W-:Y:S01]  /*cc60*/  SHF.R.S32.HI R9, RZ, 0x1f, R220 ;  /* 0x0000001fff097819 */ /* 0x000fe200000114dc */
[----:B------:R-:W-:Y:S01]  /*cc70*/  ULDC.64 UR6, c[0x0][0x208] ;  /* 0x0000820000067ab9 */ /* 0x000fe20000000a00 */
[----:B------:R-:W-:-:S02]  /*cc80*/  SHF.R.S32.HI R7, RZ, 0x1f, R18 ;  /* 0x0000001fff077819 */ /* 0x000fc40000011412 */
[----:B------:R-:W-:-:S03]  /*cc90*/  SHF.L.U64.HI R9, R220, 0x1, R9 ;  /* 0x00000001dc097819 */ /* 0x000fc60000010209 */
[----:B------:R-:W-:-:S04]  /*cca0*/  @!P4 IMAD.SHL.U32 R15, R18, 0x2, RZ ;  /* 0x00000002120fc824 */ /* 0x000fc800078e00ff */
[CC--:B0--3--:R-:W-:Y:S02]  /*ccb0*/  @!P5 IADD3 R26, P2, R3.reuse, R30.reuse, RZ ;  /* 0x0000001e031ad210 */ /* 0x0c9fe40007f5e0ff */
[----:B-1----:R-:W-:Y:S02]  /*ccc0*/  @!P5 IADD3 R30, P3, R14, R30, RZ ;  /* 0x0000001e0e1ed210 */ /* 0x002fe40007f7e0ff */
[-C--:B------:R-:W-:Y:S01]  /*ccd0*/  @!P4 IADD3 R24, P0, R3, R15.reuse, RZ ;  /* 0x0000000f0318c210 */ /* 0x080fe20007f1e0ff */
[--C-:B--2---:R-:W-:Y:S01]  /*cce0*/  @!P5 IMAD.X R27, R0, 0x1, R9.reuse, P2 ;  /* 0x00000001001bd824 */ /* 0x104fe200010e0609 */
[----:B------:R-:W-:Y:S01]  /*ccf0*/  @!P4 IADD3 R14, P1, R14, R15, RZ ;  /* 0x0000000f0e0ec210 */ /* 0x000fe20007f3e0ff */
[----:B----4-:R-:W-:Y:S01]  /*cd00*/  @!P5 IMAD.X R31, R4, 0x1, R9, P3 ;  /* 0x00000001041fd824 */ /* 0x010fe200018e0609 */
[----:B------:R-:W-:Y:S02]  /*cd10*/  @!P4 SHF.L.U64.HI R3, R18, 0x1, R7 ;  /* 0x000000011203c819 */ /* 0x000fe40000010207 */
[----:B------:R-:W-:-:S02]  /*cd20*/  CS2R R8, SRZ ;  /* 0x0000000000087805 */ /* 0x000fc4000001ff00 */
[----:B------:R-:W-:Y:S02]  /*cd30*/  CS2R R10, SRZ ;  /* 0x00000000000a7805 */ /* 0x000fe4000001ff00 */
[----:B------:R-:W-:Y:S02]  /*cd40*/  CS2R R6, SRZ ;  /* 0x0000000000067805 */ /* 0x000fe4000001ff00 */
[----:B------:R-:W-:Y:S01]  /*cd50*/  @!P4 IADD3.X R25, R0, R3, RZ, P0, !PT ;  /* 0x000000030019c210 */ /* 0x000fe200007fe4ff */
[----:B------:R-:W-:Y:S01]  /*cd60*/  @!P4 IMAD.X R15, R4, 0x1, R3, P1 ;  /* 0x00000001040fc824 */ /* 0x000fe200008e0603 */
[----:B------:R0:W5:Y:S04]  /*cd70*/  @!P5 LD.E.64 R12, desc[UR6][R26.64] ;  /* 0x000000061a0cd980 */ /* 0x000168000c101b00 */
[----:B------:R0:W5:Y:S04]  /*cd80*/  @!P5 LD.E.64 R8, desc[UR6][R30.64] ;  /* 0x000000061e08d980 */ /* 0x000168000c101b00 */
[----:B------:R0:W5:Y:S04]  /*cd90*/  @!P4 LD.E.64 R10, desc[UR6][R24.64] ;  /* 0x00000006180ac980 */ /* 0x000168000c101b00 */
[----:B------:R0:W5:Y:S02]  /*cda0*/  @!P4 LD.E.64 R6, desc[UR6][R14.64] ;  /* 0x000000060e06c980 */ /* 0x000164000c101b00 */
.L_x_750:
[----:B------:R-:W-:Y:S05]  /*cdb0*/  BSYNC B1 ;  /* 0x0000000000017941 */ /* 0x000fea0003800000 */
.L_x_749:
[----:B------:R-:W4:Y:S01]  /*cdc0*/  SYNCS.PHASECHK.TRANS64.TRYWAIT P0, [R2+URZ+0x34800], R5 ;  /* 0x03480005020075a7 */ /* 0x000f22000800017f */
[----:B---3--:R-:W-:Y:S01]  /*cdd0*/  IMAD R3, R125, -0x80, R160 ;  /* 0xffffff807d037824 */ /* 0x008fe200078e02a0 */
[----:B0----5:R-:W-:Y:S01]  /*cde0*/  SHF.R.U64 R24, R10, 0x10, R11 ;  /* 0x000000100a187819 */ /* 0x021fe2000000120b */
[----:B--2---:R-:W-:Y:S01]  /*cdf0*/  IMAD.MOV.U32 R0, RZ, RZ, R10 ;  /* 0x000000ffff007224 */ /* 0x004fe200078e000a */
[----:B------:R-:W-:Y:S01]  /*ce00*/  SHF.R.U64 R25, R12, 0x10, R13 ;  /* 0x000000100c197819 */ /* 0x000fe2000000120d */
[----:B------:R-:W-:Y:S01]  /*ce10*/  IMAD.MOV.U32 R10, RZ, RZ, R12 ;  /* 0x000000ffff0a7224 */ /* 0x000fe200078e000c */
[----:B------:R-:W-:Y:S01]  /*ce20*/  SHF.R.U64 R27, R6, 0x10, R7 ;  /* 0x00000010061b7819 */ /* 0x000fe20000001207 */
[----:B-1----:R-:W-:Y:S01]  /*ce30*/  IMAD.MOV.U32 R14, RZ, RZ, R6 ;  /* 0x000000ffff0e7224 */ /* 0x002fe200078e0006 */
[----:B------:R-:W-:Y:S01]  /*ce40*/  MOV R20, R13 ;  /* 0x0000000d00147202 */ /* 0x000fe20000000f00 */
[--C-:B------:R-:W-:Y:S01]  /*ce50*/  IMAD.MOV.U32 R15, RZ, RZ, R11.reuse ;  /* 0x000000ffff0f7224 */ /* 0x100fe200078e000b */
[----:B------:R-:W-:Y:S01]  /*ce60*/  SHF.R.U32.HI R11, RZ, 0x10, R11 ;  /* 0x00000010ff0b7819 */ /* 0x000fe2000001160b */
[----:B------:R-:W-:Y:S01]  /*ce70*/  IMAD.MOV.U32 R12, RZ, RZ, R7 ;  /* 0x000000ffff0c7224 */ /* 0x000fe200078e0007 */
[----:B------:R-:W-:Y:S01]  /*ce80*/  SHF.R.U32.HI R26, RZ, 0x10, R13 ;  /* 0x00000010ff1a7819 */ /* 0x000fe2000001160d */
[----:B----4-:R-:W-:Y:S01]  /*ce90*/  IMAD.MOV.U32 R4, RZ, RZ, R8 ;  /* 0x000000ffff047224 */ /* 0x010fe200078e0008 */
[----:B------:R-:W-:Y:S01]  /*cea0*/  SHF.R.U32.HI R7, RZ, 0x10, R7 ;  /* 0x00000010ff077819 */ /* 0x000fe20000011607 */
[--C-:B------:R-:W-:Y:S01]  /*ceb0*/  IMAD.MOV.U32 R6, RZ, RZ, R9.reuse ;  /* 0x000000ffff067224 */ /* 0x100fe200078e0009 */
[----:B------:R-:W-:Y:S01]  /*cec0*/  VIMNMX R3, R3, 0x80, PT ;  /* 0x0000008003037848 */ /* 0x000fe20003fe0100 */
[----:B------:R-:W-:Y:S01]  /*ced0*/  BSSY B1, `(.L_x_751) ;  /* 0x000000c000017945 */ /* 0x000fe20003800000 */
[----:B------:R-:W-:-:S02]  /*cee0*/  SHF.R.U64 R29, R8, 0x10, R9 ;  /* 0x00000010081d7819 */ /* 0x000fc40000001209 */
[----:B------:R-:W-:Y:S02]  /*cef0*/  SHF.R.U32.HI R30, RZ, 0x10, R9 ;  /* 0x00000010ff1e7819 */ /* 0x000fe40000011609 */
[----:B------:R-:W-:Y:S02]  /*cf00*/  PRMT R13, R0, 0x5410, R24 ;  /* 0x00005410000d7816 */ /* 0x000fe40000000018 */
[----:B------:R-:W-:Y:S02]  /*cf10*/  PRMT R11, R11, 0x5410, R15 ;  /* 0x000054100b0b7816 */ /* 0x000fe4000000000f */
[----:B------:R-:W-:Y:S02]  /*cf20*/  PRMT R0, R10, 0x5410, R20 ;  /* 0x000054100a007816 */ /* 0x000fe40000000014 */
[----:B------:R-:W-:Y:S02]  /*cf30*/  PRMT R8, R25, 0x5410, R26 ;  /* 0x0000541019087816 */ /* 0x000fe4000000001a */
[----:B------:R-:W-:-:S02]  /*cf40*/  ISETP.GE.AND P1, PT, R22, R3, PT ;  /* 0x000000031600720c */ /* 0x000fc40003f26270 */
[----:B------:R-:W-:Y:S02]  /*cf50*/  PRMT R12, R7, 0x5410, R12 ;  /* 0x00005410070c7816 */ /* 0x000fe4000000000c */
[----:B------:R-:W-:Y:S02]  /*cf60*/  PRMT R14, R14, 0x5410, R27 ;  /* 0x000054100e0e7816 */ /* 0x000fe4000000001b */
[----:B------:R-:W-:Y:S01]  /*cf70*/  PRMT R9, R4, 0x5410, R6 ;  /* 0x0000541004097816 */ /* 0x000fe20000000006 */
[----:B------:R-:W-:Y:S06]  /*cf80*/  @!P0 BRA `(.L_x_752) ;  /* 0x0000019000f08947 */ /* 0x000fec0003800000 */
.L_x_990:
[----:B------:R-:W-:Y:S05]  /*cf90*/  BSYNC B1 ;  /* 0x0000000000017941 */ /* 0x000fea0003800000 */
.L_x_751:
[----:B------:R-:W-:Y:S01]  /*cfa0*/  BSSY B1, `(.L_x_753) ;  /* 0x0000056000017945 */ /* 0x000fe20003800000 */
[----:B------:R-:W-:-:S03]  /*cfb0*/  PRMT R10, R29, 0x5410, R30 ;  /* 0x000054101d0a7816 */ /* 0x000fc6000000001e */
[----:B------:R-:W-:Y:S05]  /*cfc0*/  @P1 BRA `(.L_x_754) ;  /* 0x00000004004c1947 */ /* 0x000fea0003800000 */
[----:B0-----:R-:W0:Y:S01]  /*cfd0*/  LDC R5, c[0x0][0x3f4] ;  /* 0x0000fd00ff057b82 */ /* 0x001e220000000800 */
[----:B------:R-:W-:Y:S01]  /*cfe0*/  BSSY B2, `(.L_x_755) ;  /* 0x000002a000027945 */ /* 0x000fe20003800000 */
[-C--:B0-----:R-:W-:Y:S02]  /*cff0*/  ISETP.GE.AND P0, PT, R18, R5.reuse, PT ;  /* 0x000000051200720c */ /* 0x081fe40003f06270 */
[----:B------:R-:W-:-:S11]  /*d000*/  ISETP.GE.AND P1, PT, R220, R5, PT ;  /* 0x00000005dc00720c */ /* 0x000fd60003f26270 */
[----:B------:R-:W-:Y:S05]  /*d010*/  @P0 BRA `(.L_x_756) ;  /* 0x0000000000980947 */ /* 0x000fea0003800000 */
[----:B------:R-:W0:Y:S01]  /*d020*/  LDS.128 R4, [R21] ;  /* 0x0000000015047984 */ /* 0x000e220000000c00 */
[--C-:B------:R-:W-:Y:S02]  /*d030*/  HADD2.F32 R29, -RZ, R14.reuse.H0_H0 ;  /* 0x2000000eff1d7230 */ /* 0x100fe40000004100 */
[--C-:B------:R-:W-:Y:S02]  /*d040*/  HADD2.F32 R26, -RZ, R13.reuse.H0_H0 ;  /* 0x2000000dff1a7230 */ /* 0x100fe40000004100 */
[----:B------:R-:W-:Y:S02]  /*d050*/  HADD2.F32 R27, -RZ, R13.H1_H1 ;  /* 0x3000000dff1b7230 */ /* 0x000fe40000004100 */
[----:B------:R-:W-:Y:S02]  /*d060*/  HADD2.F32 R30, -RZ, R14.H1_H1 ;  /* 0x3000000eff1e7230 */ /* 0x000fe40000004100 */
[--C-:B0-----:R-:W-:Y:S02]  /*d070*/  HADD2.F32 R15, -RZ, R4.reuse.H0_H0 ;  /* 0x20000004ff0f7230 */ /* 0x101fe40000004100 */
[----:B------:R-:W-:-:S02]  /*d080*/  HADD2.F32 R4, -RZ, R4.H1_H1 ;  /* 0x30000004ff047230 */ /* 0x000fc40000004100 */
[--C-:B------:R-:W-:Y:S02]  /*d090*/  HADD2.F32 R20, -RZ, R5.reuse.H0_H0 ;  /* 0x20000005ff147230 */ /* 0x100fe40000004100 */
[----:B------:R-:W-:Y:S02]  /*d0a0*/  HADD2.F32 R5, -RZ, R5.H1_H1 ;  /* 0x30000005ff057230 */ /* 0x000fe40000004100 */
[CC--:B------:R-:W-:Y:S01]  /*d0b0*/  FMUL.FTZ R32, R4.reuse, R29.reuse ;  /* 0x0000001d04207220 */ /* 0x0c0fe20000410000 */
[----:B------:R-:W-:Y:S01]  /*d0c0*/  FMUL.FTZ R4, R4, R26 ;  /* 0x0000001a04047220 */ /* 0x000fe20000410000 */
[--C-:B------:R-:W-:Y:S02]  /*d0d0*/  HADD2.F32 R24, -RZ, R6.reuse.H0_H0 ;  /* 0x20000006ff187230 */ /* 0x100fe40000004100 */
[----:B------:R-:W-:Y:S02]  /*d0e0*/  HADD2.F32 R25, -RZ, R7.H0_H0 ;  /* 0x20000007ff197230 */ /* 0x000fe40000004100 */
[----:B------:R-:W-:Y:S01]  /*d0f0*/  FMUL.FTZ R31, R5, R30 ;  /* 0x0000001e051f7220 */ /* 0x000fe20000410000 */
[C---:B------:R-:W-:Y:S01]  /*d100*/  FFMA.FTZ R32, R15.reuse, R26, -R32 ;  /* 0x0000001a0f207223 */ /* 0x040fe20000010820 */
[----:B------:R-:W-:Y:S01]  /*d110*/  FFMA.FTZ R29, R15, R29, R4 ;  /* 0x0000001d0f1d7223 */ /* 0x000fe20000010004 */
[----:B------:R-:W-:Y:S01]  /*d120*/  FMUL.FTZ R33, R5, R27 ;  /* 0x0000001b05217220 */ /* 0x000fe20000410000 */
[----:B------:R-:W-:-:S02]  /*d130*/  HADD2.F32 R6, -RZ, R6.H1_H1 ;  /* 0x30000006ff067230 */ /* 0x000fc40000004100 */
[C---:B------:R-:W-:Y:S01]  /*d140*/  FFMA.FTZ R31, R20.reuse, R27, -R31 ;  /* 0x0000001b141f7223 */ /* 0x040fe2000001081f */
[----:B------:R-:W-:Y:S02]  /*d150*/  HADD2.F32 R7, -RZ, R7.H1_H1 ;  /* 0x30000007ff077230 */ /* 0x000fe40000004100 */
[----:B------:R-:W-:Y:S01]  /*d160*/  FFMA.FTZ R20, R20, R30, R33 ;  /* 0x0000001e14147223 */ /* 0x000fe20000010021 */
[--C-:B------:R-:W-:Y:S02]  /*d170*/  HADD2.F32 R15, -RZ, R12.reuse.H1_H1 ;  /* 0x3000000cff0f7230 */ /* 0x100fe40000004100 */
[--C-:B------:R-:W-:Y:S02]  /*d180*/  HADD2.F32 R5, -RZ, R11.reuse.H1_H1 ;  /* 0x3000000bff057230 */ /* 0x100fe40000004100 */
[----:B------:R-:W-:Y:S02]  /*d190*/  HADD2.F32 R26, -RZ, R12.H0_H0 ;  /* 0x2000000cff1a7230 */ /* 0x000fe40000004100 */
[----:B------:R-:W-:Y:S01]  /*d1a0*/  FMUL.FTZ R27, R6, R15 ;  /* 0x0000000f061b7220 */ /* 0x000fe20000410000 */
[----:B------:R-:W-:-:S02]  /*d1b0*/  HADD2.F32 R4, -RZ, R11.H0_H0 ;  /* 0x2000000bff047230 */ /* 0x000fc40000004100 */
[-C--:B------:R-:W-:Y:S01]  /*d1c0*/  FMUL.FTZ R30, R6, R5.reuse ;  /* 0x00000005061e7220 */ /* 0x080fe20000410000 */
[C---:B------:R-:W-:Y:S01]  /*d1d0*/  FMUL.FTZ R34, R7.reuse, R26 ;  /* 0x0000001a07227220 */ /* 0x040fe20000410000 */
[C---:B------:R-:W-:Y:S01]  /*d1e0*/  FFMA.FTZ R6, R24.reuse, R5, -R27 ;  /* 0x0000000518067223 */ /* 0x040fe2000001081b */
[-C--:B------:R-:W-:Y:S01]  /*d1f0*/  FMUL.FTZ R33, R7, R4.reuse ;  /* 0x0000000407217220 */ /* 0x080fe20000410000 */
[----:B------:R-:W-:Y:S01]  /*d200*/  FFMA.FTZ R15, R24, R15, R30 ;  /* 0x0000000f180f7223 */ /* 0x000fe2000001001e */
[----:B------:R-:W-:Y:S01]  /*d210*/  FFMA.FTZ R7, R25, R4, -R34 ;  /* 0x0000000419077223 */ /* 0x000fe20000010822 */
[----:B------:R-:W-:Y:S01]  /*d220*/  F2FP.F16.F32.PACK_AB R4, R29, R32 ;  /* 0x000000201d04723e */ /* 0x000fe200000000ff */
[----:B------:R-:W-:Y:S01]  /*d230*/  FFMA.FTZ R26, R25, R26, R33 ;  /* 0x0000001a191a7223 */ /* 0x000fe20000010021 */
[----:B------:R-:W-:Y:S02]  /*d240*/  F2FP.F16.F32.PACK_AB R5, R20, R31 ;  /* 0x0000001f1405723e */ /* 0x000fe400000000ff */
[----:B------:R-:W-:-:S02]  /*d250*/  F2FP.F16.F32.PACK_AB R6, R15, R6 ;  /* 0x000000060f06723e */ /* 0x000fc400000000ff */
[----:B------:R-:W-:-:S05]  /*d260*/  F2FP.F16.F32.PACK_AB R7, R26, R7 ;  /* 0x000000071a07723e */ /* 0x000fca00000000ff */
[----:B------:R0:W-:Y:S02]  /*d270*/  STS.128 [R21], R4 ;  /* 0x0000000415007388 */ /* 0x0001e40000000c00 */
.L_x_756:
[----:B------:R-:W-:Y:S05]  /*d280*/  BSYNC B2 ;  /* 0x0000000000027941 */ /* 0x000fea0003800000 */
.L_x_755:
[----:B------:R-:W-:Y:S05]  /*d290*/  @P1 BRA `(.L_x_754) ;  /* 0x0000000000981947 */ /* 0x000fea0003800000 */
[----:B0-----:R-:W0:Y:S01]  /*d2a0*/  LDS.128 R4, [R21+0x4000] ;  /* 0x0040000015047984 */ /* 0x001e220000000c00 */
[----:B------:R-:W-:Y:S02]  /*d2b0*/  HADD2.F32 R29, -RZ, R9.H0_H0 ;  /* 0x20000009ff1d7230 */ /* 0x000fe40000004100 */
[----:B------:R-:W-:Y:S02]  /*d2c0*/  HADD2.F32 R26, -RZ, R0.H0_H0 ;  /* 0x20000000ff1a7230 */ /* 0x000fe40000004100 */
[----:B------:R-:W-:Y:S02]  /*d2d0*/  HADD2.F32 R27, -RZ, R8.H0_H0 ;  /* 0x20000008ff1b7230 */ /* 0x000fe40000004100 */
[----:B------:R-:W-:Y:S02]  /*d2e0*/  HADD2.F32 R30, -RZ, R10.H0_H0 ;  /* 0x2000000aff1e7230 */ /* 0x000fe40000004100 */
        /* <DEDUP_REMOVED lines=16> */
[----:B------:R-:W-:Y:S02]  /*d3f0*/  HADD2.F32 R15, -RZ, R9.H1_H1 ;  /* 0x30000009ff0f7230 */ /* 0x000fe40000004100 */
[----:B------:R-:W-:Y:S02]  /*d400*/  HADD2.F32 R5, -RZ, R0.H1_H1 ;  /* 0x30000000ff057230 */ /* 0x000fe40000004100 */
[----:B------:R-:W-:Y:S02]  /*d410*/  HADD2.F32 R26, -RZ, R10.H1_H1 ;  /* 0x3000000aff1a7230 */ /* 0x000fe40000004100 */
[----:B------:R-:W-:Y:S01]  /*d420*/  FMUL.FTZ R27, R6, R15 ;  /* 0x0000000f061b7220 */ /* 0x000fe20000410000 */
[----:B------:R-:W-:-:S02]  /*d430*/  HADD2.F32 R4, -RZ, R8.H1_H1 ;  /* 0x30000008ff047230 */ /* 0x000fc40000004100 */
        /* <DEDUP_REMOVED lines=11> */
[----:B------:R1:W-:Y:S02]  /*d4f0*/  STS.128 [R21+0x4000], R4 ;  /* 0x0040000415007388 */ /* 0x0003e40000000c00 */
.L_x_754:
[----:B------:R-:W-:Y:S05]  /*d500*/  BSYNC B1 ;  /* 0x0000000000017941 */ /* 0x000fea0003800000 */
.L_x_753:
[----:B01----:R-:W-:Y:S01]  /*d510*/  IADD3 R4, R22, 0x20, RZ ;  /* 0x0000002016047810 */ /* 0x003fe20007ffe0ff */
[----:B------:R-:W-:Y:S03]  /*d520*/  BSSY B1, `(.L_x_757) ;  /* 0x0000056000017945 */ /* 0x000fe60003800000 */
[----:B------:R-:W-:-:S13]  /*d530*/  ISETP.GE.AND P0, PT, R4, R3, PT ;  /* 0x000000030400720c */ /* 0x000fda0003f06270 */
[----:B------:R-:W-:Y:S05]  /*d540*/  @P0 BRA `(.L_x_758) ;  /* 0x00000004004c0947 */ /* 0x000fea0003800000 */
[----:B------:R-:W0:Y:S01]  /*d550*/  LDC R5, c[0x0][0x3f4] ;  /* 0x0000fd00ff057b82 */ /* 0x000e220000000800 */
[----:B------:R-:W-:Y:S01]  /*d560*/  BSSY B2, `(.L_x_759) ;  /* 0x000002a000027945 */ /* 0x000fe20003800000 */
[-C--:B0-----:R-:W-:Y:S02]  /*d570*/  ISETP.GE.AND P0, PT, R18, R5.reuse, PT ;  /* 0x000000051200720c */ /* 0x081fe40003f06270 */
[----:B------:R-:W-:-:S11]  /*d580*/  ISETP.GE.AND P1, PT, R220, R5, PT ;  /* 0x00000005dc00720c */ /* 0x000fd60003f26270 */
[----:B------:R-:W-:Y:S05]  /*d590*/  @P0 BRA `(.L_x_760) ;  /* 0x0000000000980947 */ /* 0x000fea0003800000 */
[----:B------:R-:W0:Y:S01]  /*d5a0*/  LDS.128 R4, [R21+0x1000] ;  /* 0x0010000015047984 */ /* 0x000e220000000c00 */
[--C-:B------:R-:W-:Y:S02]  /*d5b0*/  HADD2.F32 R31, -RZ, R14.reuse.H0_H0 ;  /* 0x2000000eff1f7230 */ /* 0x100fe40000004100 */
[--C-:B------:R-:W-:Y:S02]  /*d5c0*/  HADD2.F32 R29, -RZ, R13.reuse.H0_H0 ;  /* 0x2000000dff1d7230 */ /* 0x100fe40000004100 */
[----:B------:R-:W-:Y:S02]  /*d5d0*/  HADD2.F32 R34, -RZ, R14.H1_H1 ;  /* 0x3000000eff227230 */ /* 0x000fe40000004100 */
[----:B------:R-:W-:Y:S02]  /*d5e0*/  HADD2.F32 R32, -RZ, R13.H1_H1 ;  /* 0x3000000dff207230 */ /* 0x000fe40000004100 */
[--C-:B------:R-:W-:Y:S02]  /*d5f0*/  HADD2.F32 R36, -RZ, R12.reuse.H1_H1 ;  /* 0x3000000cff247230 */ /* 0x100fe40000004100 */
[----:B------:R-:W-:-:S02]  /*d600*/  HADD2.F32 R33, -RZ, R12.H0_H0 ;  /* 0x2000000cff217230 */ /* 0x000fc40000004100 */
[--C-:B0-----:R-:W-:Y:S02]  /*d610*/  HADD2.F32 R15, -RZ, R4.reuse.H0_H0 ;  /* 0x20000004ff0f7230 */ /* 0x101fe40000004100 */
[----:B------:R-:W-:Y:S02]  /*d620*/  HADD2.F32 R4, -RZ, R4.H1_H1 ;  /* 0x30000004ff047230 */ /* 0x000fe40000004100 */
[--C-:B------:R-:W-:Y:S02]  /*d630*/  HADD2.F32 R20, -RZ, R5.reuse.H0_H0 ;  /* 0x20000005ff147230 */ /* 0x100fe40000004100 */
[----:B------:R-:W-:Y:S02]  /*d640*/  HADD2.F32 R5, -RZ, R5.H1_H1 ;  /* 0x30000005ff057230 */ /* 0x000fe40000004100 */
[-C--:B------:R-:W-:Y:S01]  /*d650*/  FMUL.FTZ R26, R31, R4.reuse ;  /* 0x000000041f1a7220 */ /* 0x080fe20000410000 */
[----:B------:R-:W-:Y:S01]  /*d660*/  FMUL.FTZ R30, R29, R4 ;  /* 0x000000041d1e7220 */ /* 0x000fe20000410000 */
[----:B------:R-:W-:-:S02]  /*d670*/  HADD2.F32 R24, -RZ, R6.H0_H0 ;  /* 0x20000006ff187230 */ /* 0x000fc40000004100 */
[----:B------:R-:W-:Y:S01]  /*d680*/  FMUL.FTZ R27, R34, R5 ;  /* 0x00000005221b7220 */ /* 0x000fe20000410000 */
[----:B------:R-:W-:Y:S01]  /*d690*/  FFMA.FTZ R4, R29, R15, -R26 ;  /* 0x0000000f1d047223 */ /* 0x000fe2000001081a */
[C---:B------:R-:W-:Y:S01]  /*d6a0*/  FMUL.FTZ R29, R32.reuse, R5 ;  /* 0x00000005201d7220 */ /* 0x040fe20000410000 */
[--C-:B------:R-:W-:Y:S02]  /*d6b0*/  HADD2.F32 R25, -RZ, R7.reuse.H0_H0 ;  /* 0x20000007ff197230 */ /* 0x100fe40000004100 */
[----:B------:R-:W-:Y:S01]  /*d6c0*/  FFMA.FTZ R15, R31, R15, R30 ;  /* 0x0000000f1f0f7223 */ /* 0x000fe2000001001e */
[-C--:B------:R-:W-:Y:S01]  /*d6d0*/  FFMA.FTZ R5, R32, R20.reuse, -R27 ;  /* 0x0000001420057223 */ /* 0x080fe2000001081b */
[----:B------:R-:W-:Y:S02]  /*d6e0*/  HADD2.F32 R6, -RZ, R6.H1_H1 ;  /* 0x30000006ff067230 */ /* 0x000fe40000004100 */
[----:B------:R-:W-:Y:S01]  /*d6f0*/  FFMA.FTZ R20, R34, R20, R29 ;  /* 0x0000001422147223 */ /* 0x000fe2000001001d */
[----:B------:R-:W-:Y:S01]  /*d700*/  HADD2.F32 R7, -RZ, R7.H1_H1 ;  /* 0x30000007ff077230 */ /* 0x000fe20000004100 */
[----:B------:R-:W-:Y:S01]  /*d710*/  F2FP.F16.F32.PACK_AB R4, R15, R4 ;  /* 0x000000040f04723e */ /* 0x000fe200000000ff */
[----:B------:R-:W-:-:S02]  /*d720*/  HADD2.F32 R32, -RZ, R11.H1_H1 ;  /* 0x3000000bff207230 */ /* 0x000fc40000004100 */
[-C--:B------:R-:W-:Y:S01]  /*d730*/  FMUL.FTZ R27, R36, R6.reuse ;  /* 0x00000006241b7220 */ /* 0x080fe20000410000 */
[----:B------:R-:W-:Y:S02]  /*d740*/  HADD2.F32 R31, -RZ, R11.H0_H0 ;  /* 0x2000000bff1f7230 */ /* 0x000fe40000004100 */
[----:B------:R-:W-:Y:S01]  /*d750*/  FMUL.FTZ R26, R33, R7 ;  /* 0x00000007211a7220 */ /* 0x000fe20000410000 */
[----:B------:R-:W-:Y:S01]  /*d760*/  F2FP.F16.F32.PACK_AB R5, R20, R5 ;  /* 0x000000051405723e */ /* 0x000fe200000000ff */
[C---:B------:R-:W-:Y:S01]  /*d770*/  FMUL.FTZ R29, R32.reuse, R6 ;  /* 0x00000006201d7220 */ /* 0x040fe20000410000 */
[-C--:B------:R-:W-:Y:S01]  /*d780*/  FFMA.FTZ R6, R32, R24.reuse, -R27 ;  /* 0x0000001820067223 */ /* 0x080fe2000001081b */
[C---:B------:R-:W-:Y:S01]  /*d790*/  FMUL.FTZ R30, R31.reuse, R7 ;  /* 0x000000071f1e7220 */ /* 0x040fe20000410000 */
[-C--:B------:R-:W-:Y:S01]  /*d7a0*/  FFMA.FTZ R7, R31, R25.reuse, -R26 ;  /* 0x000000191f077223 */ /* 0x080fe2000001081a */
[----:B------:R-:W-:Y:S02]  /*d7b0*/  FFMA.FTZ R29, R36, R24, R29 ;  /* 0x00000018241d7223 */ /* 0x000fe4000001001d */
[----:B------:R-:W-:-:S03]  /*d7c0*/  FFMA.FTZ R30, R33, R25, R30 ;  /* 0x00000019211e7223 */ /* 0x000fc6000001001e */
[----:B------:R-:W-:Y:S02]  /*d7d0*/  F2FP.F16.F32.PACK_AB R6, R29, R6 ;  /* 0x000000061d06723e */ /* 0x000fe400000000ff */
[----:B------:R-:W-:-:S05]  /*d7e0*/  F2FP.F16.F32.PACK_AB R7, R30, R7 ;  /* 0x000000071e07723e */ /* 0x000fca00000000ff */
[----:B------:R0:W-:Y:S02]  /*d7f0*/  STS.128 [R21+0x1000], R4 ;  /* 0x0010000415007388 */ /* 0x0001e40000000c00 */
.L_x_760:
[----:B------:R-:W-:Y:S05]  /*d800*/  BSYNC B2 ;  /* 0x0000000000027941 */ /* 0x000fea0003800000 */
.L_x_759:
[----:B------:R-:W-:Y:S05]  /*d810*/  @P1 BRA `(.L_x_758) ;  /* 0x0000000000981947 */ /* 0x000fea0003800000 */
[----:B0-----:R-:W0:Y:S01]  /*d820*/  LDS.128 R4, [R21+0x5000] ;  /* 0x0050000015047984 */ /* 0x001e220000000c00 */
[--C-:B------:R-:W-:Y:S02]  /*d830*/  HADD2.F32 R31, -RZ, R9.reuse.H0_H0 ;  /* 0x20000009ff1f7230 */ /* 0x100fe40000004100 */
[----:B------:R-:W-:Y:S02]  /*d840*/  HADD2.F32 R29, -RZ, R0.H0_H0 ;  /* 0x20000000ff1d7230 */ /* 0x000fe40000004100 */
[----:B------:R-:W-:Y:S02]  /*d850*/  HADD2.F32 R34, -RZ, R10.H0_H0 ;  /* 0x2000000aff227230 */ /* 0x000fe40000004100 */
[----:B------:R-:W-:Y:S02]  /*d860*/  HADD2.F32 R32, -RZ, R8.H0_H0 ;  /* 0x20000008ff207230 */ /* 0x000fe40000004100 */
[----:B------:R-:W-:Y:S02]  /*d870*/  HADD2.F32 R36, -RZ, R9.H1_H1 ;  /* 0x30000009ff247230 */ /* 0x000fe40000004100 */
[----:B------:R-:W-:-:S02]  /*d880*/  HADD2.F32 R33, -RZ, R10.H1_H1 ;  /* 0x3000000aff217230 */ /* 0x000fc40000004100 */
        /* <DEDUP_REMOVED lines=19> */
[----:B------:R-:W-:Y:S02]  /*d9c0*/  HADD2.F32 R31, -RZ, R8.H1_H1 ;  /* 0x30000008ff1f7230 */ /* 0x000fe40000004100 */
        /* <DEDUP_REMOVED lines=11> */
.L_x_758:
[----:B------:R-:W-:Y:S05]  /*da80*/  BSYNC B1 ;  /* 0x0000000000017941 */ /* 0x000fea0003800000 */
.L_x_757:
[----:B01----:R-:W-:Y:S01]  /*da90*/  VIADD R4, R22, 0x40 ;  /* 0x0000004016047836 */ /* 0x003fe20000000000 */
[----:B------:R-:W-:Y:S04]  /*daa0*/  BSSY B1, `(.L_x_761) ;  /* 0x0000056000017945 */ /* 0x000fe80003800000 */
        /* <DEDUP_REMOVED lines=45> */
.L_x_764:
[----:B------:R-:W-:Y:S05]  /*dd80*/  BSYNC B2 ;  /* 0x0000000000027941 */ /* 0x000fea0003800000 */
.L_x_763:
        /* <DEDUP_REMOVED lines=39> */
.L_x_762:
[----:B------:R-:W-:Y:S05]  /*e000*/  BSYNC B1 ;  /* 0x0000000000017941 */ /* 0x000fea0003800000 */
.L_x_761:
[----:B01----:R-:W-:-:S05]  /*e010*/  VIADD R4, R22, 0x60 ;  /* 0x0000006016047836 */ /* 0x003fca0000000000 */
        /* <DEDUP_REMOVED lines=12> */
[----:B------:R-:W-:Y:S02]  /*e0e0*/  HADD2.F32 R30, -RZ, R12.H1_H1 ;  /* 0x3000000cff1e7230 */ /* 0x000fe40000004100 */
[----:B0-----:R-:W-:-:S02]  /*e0f0*/  HADD2.F32 R3, -RZ, R4.H0_H0 ;  /* 0x20000004ff037230 */ /* 0x001fc40000004100 */
[----:B------:R-:W-:Y:S02]  /*e100*/  HADD2.F32 R4, -RZ, R4.H1_H1 ;  /* 0x30000004ff047230 */ /* 0x000fe40000004100 */
[--C-:B------:R-:W-:Y:S02]  /*e110*/  HADD2.F32 R13, -RZ, R5.reuse.H0_H0 ;  /* 0x20000005ff0d7230 */ /* 0x100fe40000004100 */
[----:B------:R-:W-:Y:S02]  /*e120*/  HADD2.F32 R5, -RZ, R5.H1_H1 ;  /* 0x30000005ff057230 */ /* 0x000fe40000004100 */
[-C--:B------:R-:W-:Y:S01]  /*e130*/  FMUL.FTZ R20, R29, R4.reuse ;  /* 0x000000041d147220 */ /* 0x080fe20000410000 */
[----:B------:R-:W-:Y:S01]  /*e140*/  FMUL.FTZ R24, R25, R4 ;  /* 0x0000000419187220 */ /* 0x000fe20000410000 */
[----:B------:R-:W-:Y:S02]  /*e150*/  HADD2.F32 R14, -RZ, R6.H0_H0 ;  /* 0x20000006ff0e7230 */ /* 0x000fe40000004100 */
[----:B------:R-:W-:Y:S01]  /*e160*/  FMUL.FTZ R26, R31, R5 ;  /* 0x000000051f1a7220 */ /* 0x000fe20000410000 */
[----:B------:R-:W-:Y:S01]  /*e170*/  FFMA.FTZ R4, R25, R3, -R20 ;  /* 0x0000000319047223 */ /* 0x000fe20000010814 */
[----:B------:R-:W-:Y:S01]  /*e180*/  FMUL.FTZ R20, R27, R5 ;  /* 0x000000051b147220 */ /* 0x000fe20000410000 */
[----:B------:R-:W-:-:S02]  /*e190*/  HADD2.F32 R15, -RZ, R7.H0_H0 ;  /* 0x20000007ff0f7230 */ /* 0x000fc40000004100 */
[----:B------:R-:W-:Y:S01]  /*e1a0*/  FFMA.FTZ R5, R27, R13, -R26 ;  /* 0x0000000d1b057223 */ /* 0x000fe2000001081a */
[----:B------:R-:W-:Y:S02]  /*e1b0*/  HADD2.F32 R6, -RZ, R6.H1_H1 ;  /* 0x30000006ff067230 */ /* 0x000fe40000004100 */
[----:B------:R-:W-:Y:S01]  /*e1c0*/  FFMA.FTZ R3, R29, R3, R24 ;  /* 0x000000031d037223 */ /* 0x000fe20000010018 */
[----:B------:R-:W-:Y:S02]  /*e1d0*/  HADD2.F32 R7, -RZ, R7.H1_H1 ;  /* 0x30000007ff077230 */ /* 0x000fe40000004100 */
[----:B------:R-:W-:Y:S01]  /*e1e0*/  FFMA.FTZ R20, R31, R13, R20 ;  /* 0x0000000d1f147223 */ /* 0x000fe20000010014 */
[--C-:B------:R-:W-:Y:S02]  /*e1f0*/  HADD2.F32 R26, -RZ, R11.reuse.H1_H1 ;  /* 0x3000000bff1a7230 */ /* 0x100fe40000004100 */
[----:B------:R-:W-:Y:S01]  /*e200*/  HADD2.F32 R27, -RZ, R12.H0_H0 ;  /* 0x2000000cff1b7230 */ /* 0x000fe20000004100 */
[----:B------:R-:W-:Y:S01]  /*e210*/  F2FP.F16.F32.PACK_AB R4, R3, R4 ;  /* 0x000000040304723e */ /* 0x000fe200000000ff */
[----:B------:R-:W-:-:S02]  /*e220*/  HADD2.F32 R25, -RZ, R11.H0_H0 ;  /* 0x2000000bff197230 */ /* 0x000fc40000004100 */
[-C--:B------:R-:W-:Y:S01]  /*e230*/  FMUL.FTZ R11, R30, R6.reuse ;  /* 0x000000061e0b7220 */ /* 0x080fe20000410000 */
[----:B------:R-:W-:Y:S01]  /*e240*/  FMUL.FTZ R13, R26, R6 ;  /* 0x000000061a0d7220 */ /* 0x000fe20000410000 */
[----:B------:R-:W-:Y:S01]  /*e250*/  FMUL.FTZ R12, R27, R7 ;  /* 0x000000071b0c7220 */ /* 0x000fe20000410000 */
[----:B------:R-:W-:Y:S01]  /*e260*/  F2FP.F16.F32.PACK_AB R5, R20, R5 ;  /* 0x000000051405723e */ /* 0x000fe200000000ff */
[C---:B------:R-:W-:Y:S01]  /*e270*/  FMUL.FTZ R24, R25.reuse, R7 ;  /* 0x0000000719187220 */ /* 0x040fe20000410000 */
[-C--:B------:R-:W-:Y:S01]  /*e280*/  FFMA.FTZ R6, R26, R14.reuse, -R11 ;  /* 0x0000000e1a067223 */ /* 0x080fe2000001080b */
[----:B------:R-:W-:Y:S01]  /*e290*/  FFMA.FTZ R13, R30, R14, R13 ;  /* 0x0000000e1e0d7223 */ /* 0x000fe2000001000d */
[-C--:B------:R-:W-:Y:S01]  /*e2a0*/  FFMA.FTZ R7, R25, R15.reuse, -R12 ;  /* 0x0000000f19077223 */ /* 0x080fe2000001080c */
[----:B------:R-:W-:-:S03]  /*e2b0*/  FFMA.FTZ R24, R27, R15, R24 ;  /* 0x0000000f1b187223 */ /* 0x000fc60000010018 */
[----:B------:R-:W-:Y:S02]  /*e2c0*/  F2FP.F16.F32.PACK_AB R6, R13, R6 ;  /* 0x000000060d06723e */ /* 0x000fe400000000ff */
[----:B------:R-:W-:-:S05]  /*e2d0*/  F2FP.F16.F32.PACK_AB R7, R24, R7 ;  /* 0x000000071807723e */ /* 0x000fca00000000ff */
[----:B------:R0:W-:Y:S02]  /*e2e0*/  STS.128 [R21+0x3000], R4 ;  /* 0x0030000415007388 */ /* 0x0001e40000000c00 */
.L_x_767:
[----:B------:R-:W-:Y:S05]  /*e2f0*/  BSYNC B1 ;  /* 0x0000000000017941 */ /* 0x000fea0003800000 */
.L_x_766:
        /* <DEDUP_REMOVED lines=17> */
[----:B------:R-:W-:Y:S01]  /*e410*/  FFMA.FTZ R3, R27, R3, R20 ;  /* 0x000000031b037223 */ /* 0x000fe20000010014 */
[-C--:B------:R-:W-:Y:S01]  /*e420*/  FFMA.FTZ R5, R25, R11.reuse, -R24 ;  /* 0x0000000b19057223 */ /* 0x080fe20000010818 */
[----:B------:R-:W-:Y:S02]  /*e430*/  HADD2.F32 R6, -RZ, R6.H1_H1 ;  /* 0x30000006ff067230 */ /* 0x000fe40000004100 */
[----:B------:R-:W-:Y:S01]  /*e440*/  FFMA.FTZ R14, R29, R11, R14 ;  /* 0x0000000b1d0e7223 */ /* 0x000fe2000001000e */
[----:B------:R-:W-:Y:S01]  /*e450*/  HADD2.F32 R7, -RZ, R7.H1_H1 ;  /* 0x30000007ff077230 */ /* 0x000fe20000004100 */
[----:B------:R-:W-:Y:S01]  /*e460*/  F2FP.F16.F32.PACK_AB R4, R3, R4 ;  /* 0x000000040304723e */ /* 0x000fe200000000ff */
[----:B------:R-:W-:Y:S02]  /*e470*/  HADD2.F32 R24, -RZ, R9.H1_H1 ;  /* 0x30000009ff187230 */ /* 0x000fe40000004100 */
[----:B------:R-:W-:Y:S01]  /*e480*/  HADD2.F32 R20, -RZ, R0.H1_H1 ;  /* 0x30000000ff147230 */ /* 0x000fe20000004100 */
[----:B------:R-:W-:Y:S01]  /*e490*/  F2FP.F16.F32.PACK_AB R5, R14, R5 ;  /* 0x000000050e05723e */ /* 0x000fe200000000ff */
[----:B------:R-:W-:-:S02]  /*e4a0*/  HADD2.F32 R25, -RZ, R10.H1_H1 ;  /* 0x3000000aff197230 */ /* 0x000fc40000004100 */
[-C--:B------:R-:W-:Y:S01]  /*e4b0*/  FMUL.FTZ R9, R24, R6.reuse ;  /* 0x0000000618097220 */ /* 0x080fe20000410000 */
[----:B------:R-:W-:Y:S02]  /*e4c0*/  HADD2.F32 R15, -RZ, R8.H1_H1 ;  /* 0x30000008ff0f7230 */ /* 0x000fe40000004100 */
[C---:B------:R-:W-:Y:S01]  /*e4d0*/  FMUL.FTZ R11, R20.reuse, R6 ;  /* 0x00000006140b7220 */ /* 0x040fe20000410000 */
[-C--:B------:R-:W-:Y:S01]  /*e4e0*/  FMUL.FTZ R0, R25, R7.reuse ;  /* 0x0000000719007220 */ /* 0x080fe20000410000 */
[-C--:B------:R-:W-:Y:S01]  /*e4f0*/  FFMA.FTZ R6, R20, R12.reuse, -R9 ;  /* 0x0000000c14067223 */ /* 0x080fe20000010809 */
[C---:B------:R-:W-:Y:S01]  /*e500*/  FMUL.FTZ R8, R15.reuse, R7 ;  /* 0x000000070f087220 */ /* 0x040fe20000410000 */
[----:B------:R-:W-:Y:S01]  /*e510*/  FFMA.FTZ R11, R24, R12, R11 ;  /* 0x0000000c180b7223 */ /* 0x000fe2000001000b */
[-C--:B------:R-:W-:Y:S02]  /*e520*/  FFMA.FTZ R0, R15, R13.reuse, -R0 ;  /* 0x0000000d0f007223 */ /* 0x080fe40000010800 */
[----:B------:R-:W-:-:S02]  /*e530*/  FFMA.FTZ R7, R25, R13, R8 ;  /* 0x0000000d19077223 */ /* 0x000fc40000010008 */
[----:B------:R-:W-:-:S03]  /*e540*/  F2FP.F16.F32.PACK_AB R6, R11, R6 ;  /* 0x000000060b06723e */ /* 0x000fc600000000ff */
[----:B------:R-:W-:-:S05]  /*e550*/  F2FP.F16.F32.PACK_AB R7, R7, R0 ;  /* 0x000000000707723e */ /* 0x000fca00000000ff */
[----:B------:R1:W-:Y:S01]  /*e560*/  STS.128 [R21+0x7000], R4 ;  /* 0x0070000415007388 */ /* 0x0003e20000000c00 */
[----:B------:R-:W-:Y:S05]  /*e570*/  BRA `(.L_x_765) ;  /* 0x0000001c00a07947 */ /* 0x000fea0003800000 */
.L_x_747:
[----:B------:R-:W-:-:S03]  /*e580*/  UMOV UR4, 0xffffffff ;  /* 0xffffffff00047882 */ /* 0x000fc60000000000 */
[----:B------:R-:W-:Y:S05]  /*e590*/  BRA.DIV UR4, `(.L_x_768) ;  /* 0x0000017e04807947 */ /* 0x000fea000b800000 */
[----:B------:R0:W2:Y:S04]  /*e5a0*/  SHFL.IDX PT, R0, R25, RZ, 0x181f ;  /* 0x00181fff19007589 */ /* 0x0000a800000e0000 */
[----:B------:R0:W3:Y:S04]  /*e5b0*/  SHFL.IDX PT, R3, R24, RZ, 0x181f ;  /* 0x00181fff18037589 */ /* 0x0000e800000e0000 */
[----:B------:R0:W4:Y:S04]  /*e5c0*/  SHFL.IDX PT, R20, R27, RZ, 0x181f ;  /* 0x00181fff1b147589 */ /* 0x00012800000e0000 */
[----:B-1----:R0:W1:Y:S02]  /*e5d0*/  SHFL.IDX PT, R14, R26, RZ, 0x181f ;  /* 0x00181fff1a0e7589 */ /* 0x00206400000e0000 */
.L_x_996:
[----:B------:R-:W5:Y:S01]  /*e5e0*/  LDL R11, [R1+0x6c] ;  /* 0x00006c00010b7983 */ /* 0x000f620000100800 */
[----:B------:R-:W-:Y:S01]  /*e5f0*/  ULDC UR4, c[0x0][0x448] ;  /* 0x0001120000047ab9 */ /* 0x000fe20000000800 */
[----:B------:R-:W-:Y:S01]  /*e600*/  BSSY B1, `(.L_x_769) ;  /* 0x0000019000017945 */ /* 0x000fe20003800000 */
[----:B0-----:R-:W-:Y:S01]  /*e610*/  IMAD R24, R160, UR4, RZ ;  /* 0x00000004a0187c24 */ /* 0x001fe2000f8e02ff */
[----:B------:R-:W-:Y:S02]  /*e620*/  CS2R R8, SRZ ;  /* 0x0000000000087805 */ /* 0x000fe4000001ff00 */
[----:B------:R-:W-:Y:S02]  /*e630*/  CS2R R6, SRZ ;  /* 0x0000000000067805 */ /* 0x000fe4000001ff00 */
[----:B------:R-:W-:Y:S01]  /*e640*/  ISETP.GE.AND P0, PT, R5, R24, PT ;  /* 0x000000180500720c */ /* 0x000fe20003f06270 */
[----:B------:R-:W-:Y:S01]  /*e650*/  IMAD R24, R125, -0x80, R24 ;  /* 0xffffff807d187824 */ /* 0x000fe200078e0218 */
[----:B-----5:R-:W-:-:S04]  /*e660*/  LEA.HI R4, R11, R11, RZ, 0x1 ;  /* 0x0000000b0b047211 */ /* 0x020fc800078f08ff */
[----:B------:R-:W-:Y:S02]  /*e670*/  LOP3.LUT R10, R4, 0xfffffffe, RZ, 0xc0, !PT ;  /* 0xfffffffe040a7812 */ /* 0x000fe400078ec0ff */
[----:B------:R-:W-:-:S03]  /*e680*/  CS2R R4, SRZ ;  /* 0x0000000000047805 */ /* 0x000fc6000001ff00 */
[----:B------:R-:W-:Y:S01]  /*e690*/  IMAD.IADD R27, R11, 0x1, -R10 ;  /* 0x000000010b1b7824 */ /* 0x000fe200078e0a0a */
[----:B------:R-:W-:Y:S01]  /*e6a0*/  CS2R R10, SRZ ;  /* 0x00000000000a7805 */ /* 0x000fe2000001ff00 */
[----:B------:R-:W-:Y:S06]  /*e6b0*/  @P0 BRA `(.L_x_770) ;  /* 0x0000000000340947 */ /* 0x000fec0003800000 */
[----:B------:R-:W-:Y:S01]  /*e6c0*/  ULDC UR4, c[0x0][0x3f4] ;  /* 0x0000fd0000047ab9 */ /* 0x000fe20000000800 */
[C---:B------:R-:W-:Y:S01]  /*e6d0*/  IMAD.SHL.U32 R15, R16.reuse, 0x2, RZ ;  /* 0x00000002100f7824 */ /* 0x040fe200078e00ff */
[C---:B------:R-:W-:Y:S02]  /*e6e0*/  ISETP.GE.AND P2, PT, R16.reuse, UR4, PT ;  /* 0x0000000410007c0c */ /* 0x040fe4000bf46270 */
[----:B------:R-:W-:Y:S02]  /*e6f0*/  SHF.L.U64.HI R9, R16, 0x1, R17 ;  /* 0x0000000110097819 */ /* 0x000fe40000010211 */
[-C--:B-1----:R-:W-:Y:S02]  /*e700*/  IADD3 R14, P1, R14, R15.reuse, RZ ;  /* 0x0000000f0e0e7210 */ /* 0x082fe40007f3e0ff */
[----:B---3--:R-:W-:-:S03]  /*e710*/  IADD3 R12, P0, R3, R15, RZ ;  /* 0x0000000f030c7210 */ /* 0x008fc60007f1e0ff */
[----:B----4-:R-:W-:Y:S01]  /*e720*/  IMAD.X R15, R20, 0x1, R9, P1 ;  /* 0x00000001140f7824 */ /* 0x010fe200008e0609 */
[----:B--2---:R-:W-:Y:S02]  /*e730*/  IADD3.X R13, R0, R9, RZ, P0, !PT ;  /* 0x00000009000d7210 */ /* 0x004fe400007fe4ff */
[----:B------:R-:W-:Y:S01]  /*e740*/  CS2R R8, SRZ ;  /* 0x0000000000087805 */ /* 0x000fe2000001ff00 */
[----:B------:R-:W-:Y:S06]  /*e750*/  @P2 BRA `(.L_x_770) ;  /* 0x00000000000c2947 */ /* 0x000fec0003800000 */
[----:B------:R-:W-:Y:S02]  /*e760*/  ULDC.64 UR4, c[0x0][0x208] ;  /* 0x0000820000047ab9 */ /* 0x000fe40000000a00 */
[----:B------:R0:W5:Y:S04]  /*e770*/  LD.E.128 R4, desc[UR4][R12.64] ;  /* 0x000000040c047980 */ /* 0x000168000c101d00 */
[----:B------:R0:W5:Y:S02]  /*e780*/  LD.E.128 R8, desc[UR4][R14.64] ;  /* 0x000000040e087980 */ /* 0x000164000c101d00 */
.L_x_770:
[----:B------:R-:W-:Y:S05]  /*e790*/  BSYNC B1 ;  /* 0x0000000000017941 */ /* 0x000fea0003800000 */
.L_x_769:
[----:B------:R-:W-:Y:S01]  /*e7a0*/  SHF.L.U32 R27, R27, 0x1f, RZ ;  /* 0x0000001f1b1b7819 */ /* 0x000fe200000006ff */
[----:B---3--:R-:W3:Y:S01]  /*e7b0*/  LDC R3, c[0x0][0x3f4] ;  /* 0x0000fd00ff037b82 */ /* 0x008ee20000000800 */
[--C-:B0----5:R-:W-:Y:S01]  /*e7c0*/  IMAD.MOV.U32 R12, RZ, RZ, R5.reuse ;  /* 0x000000ffff0c7224 */ /* 0x121fe200078e0005 */
[--C-:B-1----:R-:W-:Y:S01]  /*e7d0*/  SHF.R.U64 R14, R4, 0x10, R5.reuse ;  /* 0x00000010040e7819 */ /* 0x102fe20000001205 */
[----:B------:R-:W-:Y:S01]  /*e7e0*/  IMAD.MOV.U32 R13, RZ, RZ, R6 ;  /* 0x000000ffff0d7224 */ /* 0x000fe200078e0006 */
[----:B----4-:R-:W-:Y:S01]  /*e7f0*/  SHF.R.U32.HI R20, RZ, 0x10, R5 ;  /* 0x00000010ff147819 */ /* 0x010fe20000011605 */
[----:B--2---:R-:W-:Y:S01]  /*e800*/  IMAD.MOV.U32 R0, RZ, RZ, R4 ;  /* 0x000000ffff007224 */ /* 0x004fe200078e0004 */
[----:B------:R-:W-:Y:S01]  /*e810*/  MOV R5, R7 ;  /* 0x0000000700057202 */ /* 0x000fe20000000f00 */
[----:B------:R-:W-:Y:S01]  /*e820*/  IMAD.MOV.U32 R15, RZ, RZ, R8 ;  /* 0x000000ffff0f7224 */ /* 0x000fe200078e0008 */
[----:B------:R-:W0:Y:S01]  /*e830*/  SYNCS.PHASECHK.TRANS64.TRYWAIT P4, [R2+URZ+0x34800], R27 ;  /* 0x0348001b020075a7 */ /* 0x000e22000808017f */
[--C-:B------:R-:W-:Y:S01]  /*e840*/  SHF.R.U64 R25, R6, 0x10, R7.reuse ;  /* 0x0000001006197819 */ /* 0x100fe20000001207 */
[----:B------:R-:W-:Y:S01]  /*e850*/  IMAD.MOV.U32 R6, RZ, RZ, R10 ;  /* 0x000000ffff067224 */ /* 0x000fe200078e000a */
[----:B------:R-:W-:Y:S01]  /*e860*/  SHF.R.U32.HI R26, RZ, 0x10, R7 ;  /* 0x00000010ff1a7819 */ /* 0x000fe20000011607 */
[----:B------:R-:W-:Y:S01]  /*e870*/  VIADD R30, R22, 0x40 ;  /* 0x00000040161e7836 */ /* 0x000fe20000000000 */
[----:B------:R-:W-:Y:S01]  /*e880*/  PRMT R13, R13, 0x5410, R5 ;  /* 0x000054100d0d7816 */ /* 0x000fe20000000005 */
[--C-:B------:R-:W-:Y:S01]  /*e890*/  IMAD.MOV.U32 R4, RZ, RZ, R9.reuse ;  /* 0x000000ffff047224 */ /* 0x100fe200078e0009 */
[----:B------:R-:W-:Y:S01]  /*e8a0*/  SHF.R.U64 R8, R8, 0x10, R9 ;  /* 0x0000001008087819 */ /* 0x000fe20000001209 */
[--C-:B------:R-:W-:Y:S01]  /*e8b0*/  IMAD.MOV.U32 R7, RZ, RZ, R11.reuse ;  /* 0x000000ffff077224 */ /* 0x100fe200078e000b */
[----:B------:R-:W-:Y:S01]  /*e8c0*/  SHF.R.U64 R10, R10, 0x10, R11 ;  /* 0x000000100a0a7819 */ /* 0x000fe2000000120b */
[----:B------:R-:W-:Y:S01]  /*e8d0*/  VIADD R29, R22, 0x60 ;  /* 0x00000060161d7836 */ /* 0x000fe20000000000 */
[----:B------:R-:W-:Y:S01]  /*e8e0*/  VIMNMX R5, R24, 0x80, PT ;  /* 0x0000008018057848 */ /* 0x000fe20003fe0100 */
[----:B------:R-:W-:Y:S01]  /*e8f0*/  BSSY B1, `(.L_x_771) ;  /* 0x0000011000017945 */ /* 0x000fe20003800000 */
[----:B------:R-:W-:-:S02]  /*e900*/  IADD3 R31, R22, 0x20, RZ ;  /* 0x00000020161f7810 */ /* 0x000fc40007ffe0ff */
[----:B------:R-:W-:Y:S02]  /*e910*/  SHF.R.U32.HI R9, RZ, 0x10, R9 ;  /* 0x00000010ff097819 */ /* 0x000fe40000011609 */
[----:B---3--:R-:W-:Y:S02]  /*e920*/  ISETP.GE.AND P0, PT, R16, R3, PT ;  /* 0x000000031000720c */ /* 0x008fe40003f06270 */
[----:B------:R-:W-:Y:S02]  /*e930*/  SHF.R.U32.HI R11, RZ, 0x10, R11 ;  /* 0x00000010ff0b7819 */ /* 0x000fe4000001160b */
[----:B------:R-:W-:Y:S02]  /*e940*/  PRMT R0, R0, 0x5410, R12 ;  /* 0x0000541000007816 */ /* 0x000fe4000000000c */
[----:B------:R-:W-:Y:S02]  /*e950*/  PRMT R12, R14, 0x5410, R20 ;  /* 0x000054100e0c7816 */ /* 0x000fe40000000014 */
[----:B------:R-:W-:-:S02]  /*e960*/  PRMT R14, R25, 0x5410, R26 ;  /* 0x00005410190e7816 */ /* 0x000fc4000000001a */
[-C--:B------:R-:W-:Y:S02]  /*e970*/  ISETP.GE.OR P3, PT, R22, R5.reuse, P0 ;  /* 0x000000051600720c */ /* 0x080fe40000766670 */
[-C--:B------:R-:W-:Y:S02]  /*e980*/  ISETP.GE.OR P2, PT, R31, R5.reuse, P0 ;  /* 0x000000051f00720c */ /* 0x080fe40000746670 */
[-C--:B------:R-:W-:Y:S02]  /*e990*/  ISETP.GE.OR P1, PT, R30, R5.reuse, P0 ;  /* 0x000000051e00720c */ /* 0x080fe40000726670 */
[----:B------:R-:W-:Y:S02]  /*e9a0*/  PRMT R15, R15, 0x5410, R4 ;  /* 0x000054100f0f7816 */ /* 0x000fe40000000004 */
[----:B------:R-:W-:Y:S02]  /*e9b0*/  ISETP.GE.OR P0, PT, R29, R5, P0 ;  /* 0x000000051d00720c */ /* 0x000fe40000706670 */
[----:B------:R-:W-:-:S02]  /*e9c0*/  PRMT R20, R8, 0x5410, R9 ;  /* 0x0000541008147816 */ /* 0x000fc40000000009 */
[----:B------:R-:W-:Y:S02]  /*e9d0*/  PRMT R24, R6, 0x5410, R7 ;  /* 0x0000541006187816 */ /* 0x000fe40000000007 */
[----:B------:R-:W-:Y:S01]  /*e9e0*/  PRMT R25, R10, 0x5410, R11 ;  /* 0x000054100a197816 */ /* 0x000fe2000000000b */
[----:B0-----:R-:W-:Y:S06]  /*e9f0*/  @!P4 BRA `(.L_x_772) ;  /* 0x0000017800d8c947 */ /* 0x001fec0003800000 */
.L_x_997:
[----:B------:R-:W-:Y:S05]  /*ea00*/  BSYNC B1 ;  /* 0x0000000000017941 */ /* 0x000fea0003800000 */
.L_x_771:
[----:B------:R-:W-:Y:S04]  /*ea10*/  BSSY B1, `(.L_x_773) ;  /* 0x0000068000017945 */ /* 0x000fe80003800000 */
[----:B------:R-:W-:Y:S05]  /*ea20*/  @P3 BRA `(.L_x_774) ;  /* 0x0000000400983947 */ /* 0x000fea0003800000 */
[----:B------:R-:W1:Y:S01]  /*ea30*/  S2R R5, SR_TID.X ;  /* 0x0000000000057919 */ /* 0x000e620000002100 */
[----:B------:R-:W-:Y:S02]  /*ea40*/  IMAD.SHL.U32 R6, R22, 0x40, RZ ;  /* 0x0000004016067824 */ /* 0x000fe400078e00ff */
[----:B------:R-:W-:Y:S01]  /*ea50*/  HADD2.F32 R38, -RZ, R15.H0_H0 ;  /* 0x2000000fff267230 */ /* 0x000fe20000004100 */
[----:B------:R-:W2:Y:S01]  /*ea60*/  S2R R8, SR_TID.X ;  /* 0x0000000000087919 */ /* 0x000ea20000002100 */
[----:B------:R-:W-:Y:S02]  /*ea70*/  HADD2.F32 R36, -RZ, R0.H0_H0 ;  /* 0x20000000ff247230 */ /* 0x000fe40000004100 */
[----:B------:R-:W-:Y:S02]  /*ea80*/  HADD2.F32 R39, -RZ, R20.H0_H0 ;  /* 0x20000014ff277230 */ /* 0x000fe40000004100 */
[----:B------:R-:W-:Y:S02]  /*ea90*/  HADD2.F32 R37, -RZ, R12.H0_H0 ;  /* 0x2000000cff257230 */ /* 0x000fe40000004100 */
[----:B-1----:R-:W-:-:S02]  /*eaa0*/  VIADD R5, R5, 0xffffff80 ;  /* 0xffffff8005057836 */ /* 0x002fc40000000000 */
[----:B--2---:R-:W-:-:S03]  /*eab0*/  VIADD R8, R8, 0xffffff80 ;  /* 0xffffff8008087836 */ /* 0x004fc60000000000 */
[----:B------:R-:W-:-:S04]  /*eac0*/  SHF.R.S32.HI R4, RZ, 0x1f, R5 ;  /* 0x0000001fff047819 */ /* 0x000fc80000011405 */
[----:B------:R-:W-:Y:S02]  /*ead0*/  LEA.HI R4, R4, R5, RZ, 0x3 ;  /* 0x0000000504047211 */ /* 0x000fe400078f18ff */
[----:B------:R-:W-:Y:S02]  /*eae0*/  SHF.R.S32.HI R10, RZ, 0x1f, R8 ;  /* 0x0000001fff0a7819 */ /* 0x000fe40000011408 */
[----:B------:R-:W-:Y:S02]  /*eaf0*/  LOP3.LUT R4, R4, 0xfffffff8, RZ, 0xc0, !PT ;  /* 0xfffffff804047812 */ /* 0x000fe400078ec0ff */
[----:B------:R-:W-:-:S03]  /*eb00*/  LEA.HI R10, R10, R8, RZ, 0x6 ;  /* 0x000000080a0a7211 */ /* 0x000fc600078f30ff */
[----:B------:R-:W-:Y:S02]  /*eb10*/  IMAD.IADD R4, R5, 0x1, -R4 ;  /* 0x0000000105047824 */ /* 0x000fe400078e0a04 */
[----:B------:R-:W-:-:S03]  /*eb20*/  IMAD.SHL.U32 R10, R10, 0x8, RZ ;  /* 0x000000080a0a7824 */ /* 0x000fc600078e00ff */
[----:B------:R-:W-:Y:S02]  /*eb30*/  LEA.HI R4, R3, R4, RZ, 0x1d ;  /* 0x0000000403047211 */ /* 0x000fe400078fe8ff */
[----:B------:R-:W-:Y:S02]  /*eb40*/  LOP3.LUT R10, R10, 0xfffffe00, RZ, 0xc0, !PT ;  /* 0xfffffe000a0a7812 */ /* 0x000fe400078ec0ff */
[----:B------:R-:W-:Y:S02]  /*eb50*/  SHF.L.U32 R5, R4, 0x3, RZ ;  /* 0x0000000304057819 */ /* 0x000fe400000006ff */
[----:B------:R-:W-:Y:S02]  /*eb60*/  SHF.R.S32.HI R7, RZ, 0x1f, R4 ;  /* 0x0000001fff077819 */ /* 0x000fe40000011404 */
[----:B------:R-:W-:Y:S02]  /*eb70*/  LOP3.LUT R5, R5, 0x38, RZ, 0xc0, !PT ;  /* 0x0000003805057812 */ /* 0x000fe400078ec0ff */
[----:B------:R-:W-:-:S02]  /*eb80*/  LEA.HI R7, R7, R4, RZ, 0x3 ;  /* 0x0000000407077211 */ /* 0x000fc400078f18ff */
[----:B------:R-:W-:Y:S02]  /*eb90*/  LOP3.LUT R5, R5, 0x1c0, R6, 0xf8, !PT ;  /* 0x000001c005057812 */ /* 0x000fe400078ef806 */
[----:B------:R-:W-:Y:S01]  /*eba0*/  LOP3.LUT R6, R6, 0x1c0, RZ, 0xc0, !PT ;  /* 0x000001c006067812 */ /* 0x000fe200078ec0ff */
[----:B------:R-:W-:-:S03]  /*ebb0*/  IMAD.SHL.U32 R7, R7, 0x400, RZ ;  /* 0x0000040007077824 */ /* 0x000fc600078e00ff */
[----:B------:R-:W-:Y:S02]  /*ebc0*/  SHF.R.U32.HI R6, RZ, 0x3, R6 ;  /* 0x00000003ff067819 */ /* 0x000fe40000011606 */
[----:B------:R-:W-:Y:S02]  /*ebd0*/  LOP3.LUT R8, R7, 0x7fffe000, RZ, 0xc0, !PT ;  /* 0x7fffe00007087812 */ /* 0x000fe400078ec0ff */
[----:B------:R-:W-:Y:S02]  /*ebe0*/  LOP3.LUT R9, R5, R6, RZ, 0x3c, !PT ;  /* 0x0000000605097212 */ /* 0x000fe400078e3cff */
[----:B------:R-:W0:Y:S02]  /*ebf0*/  LDS.128 R4, [R21] ;  /* 0x0000000015047984 */ /* 0x000e240000000c00 */
[----:B------:R-:W-:-:S04]  /*ec00*/  IADD3 R9, R9, R8, R10 ;  /* 0x0000000809097210 */ /* 0x000fc80007ffe00a */
[----:B------:R-:W-:-:S05]  /*ec10*/  LEA R26, R9, R2, 0x1 ;  /* 0x00000002091a7211 */ /* 0x000fca00078e08ff */
[----:B------:R-:W1:Y:S01]  /*ec20*/  LDS.128 R8, [R26+0x16400] ;  /* 0x016400001a087984 */ /* 0x000e620000000c00 */
[--C-:B0-----:R-:W-:Y:S02]  /*ec30*/  HADD2.F32 R27, -RZ, R4.reuse.H0_H0 ;  /* 0x20000004ff1b7230 */ /* 0x101fe40000004100 */
[----:B------:R-:W-:Y:S02]  /*ec40*/  HADD2.F32 R4, -RZ, R4.H1_H1 ;  /* 0x30000004ff047230 */ /* 0x000fe40000004100 */
[--C-:B------:R-:W-:Y:S02]  /*ec50*/  HADD2.F32 R29, -RZ, R5.reuse.H0_H0 ;  /* 0x20000005ff1d7230 */ /* 0x100fe40000004100 */
[----:B------:R-:W-:Y:S02]  /*ec60*/  HADD2.F32 R5, -RZ, R5.H1_H1 ;  /* 0x30000005ff057230 */ /* 0x000fe40000004100 */
[--C-:B------:R-:W-:Y:S02]  /*ec70*/  HADD2.F32 R30, -RZ, R6.reuse.H0_H0 ;  /* 0x20000006ff1e7230 */ /* 0x100fe40000004100 */
[----:B------:R-:W-:-:S02]  /*ec80*/  HADD2.F32 R6, -RZ, R6.H1_H1 ;  /* 0x30000006ff067230 */ /* 0x000fc40000004100 */
[--C-:B-1----:R-:W-:Y:S02]  /*ec90*/  HADD2.F32 R32, -RZ, R8.reuse.H0_H0 ;  /* 0x20000008ff207230 */ /* 0x102fe40000004100 */
[----:B------:R-:W-:Y:S02]  /*eca0*/  HADD2.F32 R8, -RZ, R8.H1_H1 ;  /* 0x30000008ff087230 */ /* 0x000fe40000004100 */
[--C-:B------:R-:W-:Y:S02]  /*ecb0*/  HADD2.F32 R33, -RZ, R9.reuse.H0_H0 ;  /* 0x20000009ff217230 */ /* 0x100fe40000004100 */
[C---:B------:R-:W-:Y:S01]  /*ecc0*/  FMUL.FTZ R40, R32.reuse, R38 ;  /* 0x0000002620287220 */ /* 0x040fe20000410000 */
[-C--:B------:R-:W-:Y:S01]  /*ecd0*/  FMUL.FTZ R32, R32, R36.reuse ;  /* 0x0000002420207220 */ /* 0x080fe20000410000 */
[----:B------:R-:W-:Y:S01]  /*ece0*/  FMUL.FTZ R41, R8, R39 ;  /* 0x0000002708297220 */ /* 0x000fe20000410000 */
[----:B------:R-:W-:Y:S02]  /*ecf0*/  HADD2.F32 R9, -RZ, R9.H1_H1 ;  /* 0x30000009ff097230 */ /* 0x000fe40000004100 */
[----:B------:R-:W-:Y:S01]  /*ed00*/  FFMA.FTZ R40, R27, R36, -R40 ;  /* 0x000000241b287223 */ /* 0x000fe20000010828 */
[----:B------:R-:W-:-:S02]  /*ed10*/  HADD2.F32 R36, -RZ, R15.H1_H1 ;  /* 0x3000000fff247230 */ /* 0x000fc40000004100 */
[----:B------:R-:W-:Y:S01]  /*ed20*/  FFMA.FTZ R38, R27, R38, R32 ;  /* 0x000000261b267223 */ /* 0x000fe20000010020 */
[----:B------:R-:W-:Y:S02]  /*ed30*/  HADD2.F32 R32, -RZ, R0.H1_H1 ;  /* 0x30000000ff207230 */ /* 0x000fe40000004100 */
[-C--:B------:R-:W-:Y:S01]  /*ed40*/  FMUL.FTZ R27, R8, R37.reuse ;  /* 0x00000025081b7220 */ /* 0x080fe20000410000 */
[C---:B------:R-:W-:Y:S01]  /*ed50*/  FFMA.FTZ R41, R4.reuse, R37, -R41 ;  /* 0x0000002504297223 */ /* 0x040fe20000010829 */
[C---:B------:R-:W-:Y:S01]  /*ed60*/  FMUL.FTZ R42, R33.reuse, R36 ;  /* 0x00000024212a7220 */ /* 0x040fe20000410000 */
[----:B------:R-:W-:Y:S02]  /*ed70*/  HADD2.F32 R8, -RZ, R20.H1_H1 ;  /* 0x30000014ff087230 */ /* 0x000fe40000004100 */
[-C--:B------:R-:W-:Y:S01]  /*ed80*/  FMUL.FTZ R33, R33, R32.reuse ;  /* 0x0000002021217220 */ /* 0x080fe20000410000 */
[----:B------:R-:W-:Y:S01]  /*ed90*/  FFMA.FTZ R39, R4, R39, R27 ;  /* 0x0000002704277223 */ /* 0x000fe2000001001b */
[----:B------:R-:W-:Y:S01]  /*eda0*/  FFMA.FTZ R42, R29, R32, -R42 ;  /* 0x000000201d2a7223 */ /* 0x000fe2000001082a */
[----:B------:R-:W-:-:S02]  /*edb0*/  HADD2.F32 R4, -RZ, R12.H1_H1 ;  /* 0x3000000cff047230 */ /* 0x000fc40000004100 */
[----:B------:R-:W-:Y:S01]  /*edc0*/  FFMA.FTZ R36, R29, R36, R33 ;  /* 0x000000241d247223 */ /* 0x000fe20000010021 */
[----:B------:R-:W-:Y:S02]  /*edd0*/  HADD2.F32 R34, -RZ, R10.H0_H0 ;  /* 0x2000000aff227230 */ /* 0x000fe40000004100 */
[C---:B------:R-:W-:Y:S01]  /*ede0*/  FMUL.FTZ R32, R9.reuse, R8 ;  /* 0x0000000809207220 */ /* 0x040fe20000410000 */
[----:B------:R-:W-:Y:S02]  /*edf0*/  HADD2.F32 R29, -RZ, R24.H0_H0 ;  /* 0x20000018ff1d7230 */ /* 0x000fe40000004100 */
[-C--:B------:R-:W-:Y:S01]  /*ee00*/  FMUL.FTZ R44, R9, R4.reuse ;  /* 0x00000004092c7220 */ /* 0x080fe20000410000 */
[----:B------:R-:W-:Y:S02]  /*ee10*/  HADD2.F32 R27, -RZ, R13.H0_H0 ;  /* 0x2000000dff1b7230 */ /* 0x000fe40000004100 */
[----:B------:R-:W-:Y:S01]  /*ee20*/  FFMA.FTZ R37, R5, R4, -R32 ;  /* 0x0000000405257223 */ /* 0x000fe20000010820 */
[----:B------:R-:W-:-:S02]  /*ee30*/  HADD2.F32 R10, -RZ, R10.H1_H1 ;  /* 0x3000000aff0a7230 */ /* 0x000fc40000004100 */
[C---:B------:R-:W-:Y:S01]  /*ee40*/  FMUL.FTZ R45, R34.reuse, R29 ;  /* 0x0000001d222d7220 */ /* 0x040fe20000410000 */
[----:B------:R-:W-:Y:S02]  /*ee50*/  HADD2.F32 R33, -RZ, R25.H0_H0 ;  /* 0x20000019ff217230 */ /* 0x000fe40000004100 */
[-C--:B------:R-:W-:Y:S01]  /*ee60*/  FMUL.FTZ R34, R34, R27.reuse ;  /* 0x0000001b22227220 */ /* 0x080fe20000410000 */
[----:B------:R-:W-:Y:S02]  /*ee70*/  HADD2.F32 R9, -RZ, R14.H0_H0 ;  /* 0x2000000eff097230 */ /* 0x000fe40000004100 */
[----:B------:R-:W-:Y:S01]  /*ee80*/  FFMA.FTZ R43, R5, R8, R44 ;  /* 0x00000008052b7223 */ /* 0x000fe2000001002c */
[----:B------:R-:W-:Y:S01]  /*ee90*/  FFMA.FTZ R45, R30, R27, -R45 ;  /* 0x0000001b1e2d7223 */ /* 0x000fe2000001082d */
[--C-:B------:R-:W-:Y:S02]  /*eea0*/  HADD2.F32 R35, -RZ, R11.reuse.H0_H0 ;  /* 0x2000000bff237230 */ /* 0x100fe40000004100 */
[----:B------:R-:W-:Y:S01]  /*eeb0*/  FMUL.FTZ R5, R10, R33 ;  /* 0x000000210a057220 */ /* 0x000fe20000410000 */
[----:B------:R-:W-:Y:S01]  /*eec0*/  FFMA.FTZ R34, R30, R29, R34 ;  /* 0x0000001d1e227223 */ /* 0x000fe20000010022 */
[----:B------:R-:W-:Y:S01]  /*eed0*/  FMUL.FTZ R27, R10, R9 ;  /* 0x000000090a1b7220 */ /* 0x000fe20000410000 */
[----:B------:R-:W-:-:S02]  /*eee0*/  HADD2.F32 R11, -RZ, R11.H1_H1 ;  /* 0x3000000bff0b7230 */ /* 0x000fc40000004100 */
[C---:B------:R-:W-:Y:S01]  /*eef0*/  FFMA.FTZ R32, R6.reuse, R9, -R5 ;  /* 0x0000000906207223 */ /* 0x040fe20000010805 */
[----:B------:R-:W-:Y:S02]  /*ef00*/  HADD2.F32 R10, -RZ, R24.H1_H1 ;  /* 0x30000018ff0a7230 */ /* 0x000fe40000004100 */
[----:B------:R-:W-:Y:S01]  /*ef10*/  FFMA.FTZ R27, R6, R33, R27 ;  /* 0x00000021061b7223 */ /* 0x000fe2000001001b */
[----:B------:R-:W-:Y:S01]  /*ef20*/  HADD2.F32 R30, -RZ, R25.H1_H1 ;  /* 0x30000019ff1e7230 */ /* 0x000fe20000004100 */
[----:B------:R-:W-:Y:S01]  /*ef30*/  F2FP.F16.F32.PACK_AB R9, R43, R36 ;  /* 0x000000242b09723e */ /* 0x000fe200000000ff */
[----:B------:R-:W-:Y:S02]  /*ef40*/  HADD2.F32 R4, -RZ, R13.H1_H1 ;  /* 0x3000000dff047230 */ /* 0x000fe40000004100 */
[----:B------:R-:W-:Y:S01]  /*ef50*/  FMUL.FTZ R6, R35, R10 ;  /* 0x0000000a23067220 */ /* 0x000fe20000410000 */
[----:B------:R-:W-:Y:S02]  /*ef60*/  HADD2.F32 R8, -RZ, R14.H1_H1 ;  /* 0x3000000eff087230 */ /* 0x000fe40000004100 */
[----:B------:R-:W-:Y:S01]  /*ef70*/  FMUL.FTZ R44, R11, R30 ;  /* 0x0000001e0b2c7220 */ /* 0x000fe20000410000 */
[----:B------:R-:W-:-:S02]  /*ef80*/  HADD2.F32 R31, -RZ, R7.H0_H0 ;  /* 0x20000007ff1f7230 */ /* 0x000fc40000004100 */
[----:B------:R-:W-:Y:S01]  /*ef90*/  FMUL.FTZ R35, R35, R4 ;  /* 0x0000000423237220 */ /* 0x000fe20000410000 */
[----:B------:R-:W-:Y:S02]  /*efa0*/  HADD2.F32 R7, -RZ, R7.H1_H1 ;  /* 0x30000007ff077230 */ /* 0x000fe40000004100 */
[----:B------:R-:W-:Y:S01]  /*efb0*/  FMUL.FTZ R5, R11, R8 ;  /* 0x000000080b057220 */ /* 0x000fe20000410000 */
[C---:B------:R-:W-:Y:S01]  /*efc0*/  FFMA.FTZ R11, R31.reuse, R4, -R6 ;  /* 0x000000041f0b7223 */ /* 0x040fe20000010806 */
[----:B------:R-:W-:Y:S01]  /*efd0*/  FFMA.FTZ R35, R31, R10, R35 ;  /* 0x0000000a1f237223 */ /* 0x000fe20000010023 */
[C---:B------:R-:W-:Y:S01]  /*efe0*/  FFMA.FTZ R44, R7.reuse, R8, -R44 ;  /* 0x00000008072c7223 */ /* 0x040fe2000001082c */
[----:B------:R-:W-:Y:S01]  /*eff0*/  FFMA.FTZ R30, R7, R30, R5 ;  /* 0x0000001e071e7223 */ /* 0x000fe20000010005 */
[----:B------:R-:W-:Y:S02]  /*f000*/  F2FP.F16.F32.PACK_AB R4, R41, R40 ;  /* 0x000000282904723e */ /* 0x000fe400000000ff */
[----:B------:R-:W-:-:S02]  /*f010*/  F2FP.F16.F32.PACK_AB R5, R37, R42 ;  /* 0x0000002a2505723e */ /* 0x000fc400000000ff */
[----:B------:R-:W-:Y:S02]  /*f020*/  F2FP.F16.F32.PACK_AB R6, R32, R45 ;  /* 0x0000002d2006723e */ /* 0x000fe400000000ff */
[----:B------:R-:W-:Y:S02]  /*f030*/  F2FP.F16.F32.PACK_AB R7, R44, R11 ;  /* 0x0000000b2c07723e */ /* 0x000fe400000000ff */
[----:B------:R-:W-:Y:S02]  /*f040*/  F2FP.F16.F32.PACK_AB R8, R39, R38 ;  /* 0x000000262708723e */ /* 0x000fe400000000ff */
[----:B------:R-:W-:Y:S01]  /*f050*/  F2FP.F16.F32.PACK_AB R10, R27, R34 ;  /* 0x000000221b0a723e */ /* 0x000fe200000000ff */
[----:B------:R1:W-:Y:S01]  /*f060*/  STS.128 [R21], R4 ;  /* 0x0000000415007388 */ /* 0x0003e20000000c00 */
[----:B------:R-:W-:-:S05]  /*f070*/  F2FP.F16.F32.PACK_AB R11, R30, R35 ;  /* 0x000000231e0b723e */ /* 0x000fca00000000ff */
[----:B------:R1:W-:Y:S02]  /*f080*/  STS.128 [R26+0x16400], R8 ;  /* 0x016400081a007388 */ /* 0x0003e40000000c00 */
.L_x_774:
[----:B------:R-:W-:Y:S05]  /*f090*/  BSYNC B1 ;  /* 0x0000000000017941 */ /* 0x000fea0003800000 */
.L_x_773:
[----:B------:R-:W-:Y:S04]  /*f0a0*/  BSSY B1, `(.L_x_775) ;  /* 0x0000067000017945 */ /* 0x000fe80003800000 */
[----:B------:R-:W-:Y:S05]  /*f0b0*/  @P2 BRA `(.L_x_776) ;  /* 0x0000000400942947 */ /* 0x000fea0003800000 */
[----:B-1----:R-:W2:Y:S04]  /*f0c0*/  LDL R10, [R1+0x4c] ;  /* 0x00004c00010a7983 */ /* 0x002ea80000100800 */
[----:B------:R-:W3:Y:S01]  /*f0d0*/  LDL R46, [R1+0x80] ;  /* 0x00008000012e7983 */ /* 0x000ee20000100800 */
[----:B------:R-:W1:Y:S01]  /*f0e0*/  S2R R5, SR_TID.X ;  /* 0x0000000000057919 */ /* 0x000e620000002100 */
[C---:B------:R-:W-:Y:S02]  /*f0f0*/  VIADD R6, R22.reuse, 0x20 ;  /* 0x0000002016067836 */ /* 0x040fe40000000000 */
[----:B------:R-:W-:Y:S02]  /*f100*/  VIADD R8, R22, 0x20 ;  /* 0x0000002016087836 */ /* 0x000fe40000000000 */
[----:B-1----:R-:W-:-:S05]  /*f110*/  VIADD R5, R5, 0xffffff80 ;  /* 0xffffff8005057836 */ /* 0x002fca0000000000 */
[----:B------:R-:W-:-:S04]  /*f120*/  SHF.R.S32.HI R4, RZ, 0x1f, R5 ;  /* 0x0000001fff047819 */ /* 0x000fc80000011405 */
[----:B------:R-:W-:-:S04]  /*f130*/  LEA.HI R4, R4, R5, RZ, 0x3 ;  /* 0x0000000504047211 */ /* 0x000fc800078f18ff */
[----:B------:R-:W-:-:S05]  /*f140*/  LOP3.LUT R4, R4, 0xfffffff8, RZ, 0xc0, !PT ;  /* 0xfffffff804047812 */ /* 0x000fca00078ec0ff */
[----:B------:R-:W-:-:S05]  /*f150*/  IMAD.IADD R4, R5, 0x1, -R4 ;  /* 0x0000000105047824 */ /* 0x000fca00078e0a04 */
[----:B------:R-:W-:Y:S01]  /*f160*/  LEA.HI R4, R3, R4, RZ, 0x1d ;  /* 0x0000000403047211 */ /* 0x000fe200078fe8ff */
[----:B------:R-:W-:Y:S01]  /*f170*/  IMAD.SHL.U32 R8, R8, 0x40, RZ ;  /* 0x0000004008087824 */ /* 0x000fe200078e00ff */
[----:B------:R-:W-:Y:S02]  /*f180*/  SHF.L.U32 R6, R6, 0x6, RZ ;  /* 0x0000000606067819 */ /* 0x000fe400000006ff */
[----:B------:R-:W-:Y:S01]  /*f190*/  SHF.R.S32.HI R7, RZ, 0x1f, R4 ;  /* 0x0000001fff077819 */ /* 0x000fe20000011404 */
[----:B------:R-:W-:Y:S01]  /*f1a0*/  IMAD.SHL.U32 R5, R4, 0x8, RZ ;  /* 0x0000000804057824 */ /* 0x000fe200078e00ff */
[----:B------:R-:W-:Y:S02]  /*f1b0*/  LOP3.LUT R8, R8, 0x1c0, RZ, 0xc0, !PT ;  /* 0x000001c008087812 */ /* 0x000fe400078ec0ff */
[----:B------:R-:W-:Y:S02]  /*f1c0*/  LEA.HI R7, R7, R4, RZ, 0x3 ;  /* 0x0000000407077211 */ /* 0x000fe400078f18ff */
[----:B------:R-:W-:-:S02]  /*f1d0*/  LOP3.LUT R6, R6, 0x1c0, RZ, 0xc0, !PT ;  /* 0x000001c006067812 */ /* 0x000fc400078ec0ff */
[----:B------:R-:W-:Y:S01]  /*f1e0*/  LOP3.LUT R4, R8, 0x38, R5, 0xf8, !PT ;  /* 0x0000003808047812 */ /* 0x000fe200078ef805 */
[----:B------:R-:W-:Y:S01]  /*f1f0*/  IMAD.SHL.U32 R7, R7, 0x400, RZ ;  /* 0x0000040007077824 */ /* 0x000fe200078e00ff */
[----:B------:R-:W-:-:S04]  /*f200*/  SHF.R.U32.HI R6, RZ, 0x3, R6 ;  /* 0x00000003ff067819 */ /* 0x000fc80000011606 */
[----:B------:R-:W-:Y:S02]  /*f210*/  LOP3.LUT R8, R4, R6, RZ, 0x3c, !PT ;  /* 0x0000000604087212 */ /* 0x000fe400078e3cff */
[----:B------:R-:W-:Y:S01]  /*f220*/  LOP3.LUT R9, R7, 0x7fffe000, RZ, 0xc0, !PT ;  /* 0x7fffe00007097812 */ /* 0x000fe200078ec0ff */
[--C-:B------:R-:W-:Y:S02]  /*f230*/  HADD2.F32 R38, -RZ, R15.reuse.H0_H0 ;  /* 0x2000000fff267230 */ /* 0x100fe40000004100 */
[----:B------:R-:W-:Y:S02]  /*f240*/  HADD2.F32 R36, -RZ, R0.H0_H0 ;  /* 0x20000000ff247230 */ /* 0x000fe40000004100 */
[----:B------:R-:W-:Y:S02]  /*f250*/  HADD2.F32 R40, -RZ, R20.H0_H0 ;  /* 0x20000014ff287230 */ /* 0x000fe40000004100 */
[----:B------:R-:W-:Y:S02]  /*f260*/  HADD2.F32 R43, -RZ, R15.H1_H1 ;  /* 0x3000000fff2b7230 */ /* 0x000fe40000004100 */
[----:B------:R-:W-:-:S02]  /*f270*/  HADD2.F32 R41, -RZ, R0.H1_H1 ;  /* 0x30000000ff297230 */ /* 0x000fc40000004100 */
[----:B------:R-:W-:Y:S02]  /*f280*/  HADD2.F32 R45, -RZ, R20.H1_H1 ;  /* 0x30000014ff2d7230 */ /* 0x000fe40000004100 */
[----:B------:R-:W-:Y:S02]  /*f290*/  HADD2.F32 R44, -RZ, R25.H0_H0 ;  /* 0x20000019ff2c7230 */ /* 0x000fe40000004100 */
[----:B------:R-:W-:Y:S01]  /*f2a0*/  HADD2.F32 R42, -RZ, R14.H0_H0 ;  /* 0x2000000eff2a7230 */ /* 0x000fe20000004100 */
[----:B--2---:R-:W-:Y:S01]  /*f2b0*/  IADD3 R9, R8, R9, R10 ;  /* 0x0000000908097210 */ /* 0x004fe20007ffe00a */
[----:B---3--:R-:W1:Y:S04]  /*f2c0*/  LDS.128 R4, [R46] ;  /* 0x000000002e047984 */ /* 0x008e680000000c00 */
[----:B------:R-:W-:-:S05]  /*f2d0*/  IMAD R21, R9, 0x2, R2 ;  /* 0x0000000209157824 */ /* 0x000fca00078e0202 */
[----:B------:R-:W2:Y:S01]  /*f2e0*/  LDS.128 R8, [R21+0x16400] ;  /* 0x0164000015087984 */ /* 0x000ea20000000c00 */
[----:B-1----:R-:W-:Y:S02]  /*f2f0*/  HADD2.F32 R26, -RZ, R4.H0_H0 ;  /* 0x20000004ff1a7230 */ /* 0x002fe40000004100 */
[--C-:B--2---:R-:W-:Y:S02]  /*f300*/  HADD2.F32 R31, -RZ, R8.reuse.H0_H0 ;  /* 0x20000008ff1f7230 */ /* 0x104fe40000004100 */
[----:B------:R-:W-:-:S03]  /*f310*/  HADD2.F32 R8, -RZ, R8.H1_H1 ;  /* 0x30000008ff087230 */ /* 0x000fc60000004100 */
[-C--:B------:R-:W-:Y:S01]  /*f320*/  FMUL.FTZ R35, R38, R31.reuse ;  /* 0x0000001f26237220 */ /* 0x080fe20000410000 */
[C---:B------:R-:W-:Y:S01]  /*f330*/  FMUL.FTZ R31, R36.reuse, R31 ;  /* 0x0000001f241f7220 */ /* 0x040fe20000410000 */
[----:B------:R-:W-:Y:S02]  /*f340*/  HADD2.F32 R4, -RZ, R4.H1_H1 ;  /* 0x30000004ff047230 */ /* 0x000fe40000004100 */
[----:B------:R-:W-:Y:S01]  /*f350*/  FFMA.FTZ R35, R36, R26, -R35 ;  /* 0x0000001a24237223 */ /* 0x000fe20000010823 */
[----:B------:R-:W-:Y:S02]  /*f360*/  HADD2.F32 R36, -RZ, R12.H0_H0 ;  /* 0x2000000cff247230 */ /* 0x000fe40000004100 */
[----:B------:R-:W-:Y:S01]  /*f370*/  FMUL.FTZ R37, R40, R8 ;  /* 0x0000000828257220 */ /* 0x000fe20000410000 */
[----:B------:R-:W-:Y:S02]  /*f380*/  HADD2.F32 R32, -RZ, R9.H0_H0 ;  /* 0x20000009ff207230 */ /* 0x000fe40000004100 */
[----:B0-----:R-:W-:-:S02]  /*f390*/  HADD2.F32 R27, -RZ, R5.H0_H0 ;  /* 0x20000005ff1b7230 */ /* 0x001fc40000004100 */
[C---:B------:R-:W-:Y:S01]  /*f3a0*/  FMUL.FTZ R39, R36.reuse, R8 ;  /* 0x0000000824277220 */ /* 0x040fe20000410000 */
[----:B------:R-:W-:Y:S01]  /*f3b0*/  FFMA.FTZ R8, R36, R4, -R37 ;  /* 0x0000000424087223 */ /* 0x000fe20000010825 */
[----:B------:R-:W-:Y:S02]  /*f3c0*/  HADD2.F32 R9, -RZ, R9.H1_H1 ;  /* 0x30000009ff097230 */ /* 0x000fe40000004100 */
[----:B------:R-:W-:Y:S01]  /*f3d0*/  FMUL.FTZ R36, R43, R32 ;  /* 0x000000202b247220 */ /* 0x000fe20000410000 */
[----:B------:R-:W-:Y:S02]  /*f3e0*/  HADD2.F32 R37, -RZ, R12.H1_H1 ;  /* 0x3000000cff257230 */ /* 0x000fe40000004100 */
[----:B------:R-:W-:Y:S01]  /*f3f0*/  FFMA.FTZ R31, R38, R26, R31 ;  /* 0x0000001a261f7223 */ /* 0x000fe2000001001f */
[----:B------:R-:W-:Y:S02]  /*f400*/  HADD2.F32 R5, -RZ, R5.H1_H1 ;  /* 0x30000005ff057230 */ /* 0x000fe40000004100 */
[C---:B------:R-:W-:Y:S01]  /*f410*/  FMUL.FTZ R32, R41.reuse, R32 ;  /* 0x0000002029207220 */ /* 0x040fe20000410000 */
[----:B------:R-:W-:Y:S01]  /*f420*/  FFMA.FTZ R26, R40, R4, R39 ;  /* 0x00000004281a7223 */ /* 0x000fe20000010027 */
[----:B------:R-:W-:Y:S01]  /*f430*/  FFMA.FTZ R36, R41, R27, -R36 ;  /* 0x0000001b29247223 */ /* 0x000fe20000010824 */
[----:B------:R-:W-:-:S02]  /*f440*/  HADD2.F32 R33, -RZ, R10.H0_H0 ;  /* 0x2000000aff217230 */ /* 0x000fc40000004100 */
[-C--:B------:R-:W-:Y:S01]  /*f450*/  FMUL.FTZ R4, R45, R9.reuse ;  /* 0x000000092d047220 */ /* 0x080fe20000410000 */
[----:B------:R-:W-:Y:S02]  /*f460*/  HADD2.F32 R39, -RZ, R13.H0_H0 ;  /* 0x2000000dff277230 */ /* 0x000fe40000004100 */
[----:B------:R-:W-:Y:S02]  /*f470*/  HADD2.F32 R41, -RZ, R24.H0_H0 ;  /* 0x20000018ff297230 */ /* 0x000fe40000004100 */
[C---:B------:R-:W-:Y:S01]  /*f480*/  FMUL.FTZ R38, R37.reuse, R9 ;  /* 0x0000000925267220 */ /* 0x040fe20000410000 */
[----:B------:R-:W-:Y:S02]  /*f490*/  HADD2.F32 R10, -RZ, R10.H1_H1 ;  /* 0x3000000aff0a7230 */ /* 0x000fe40000004100 */
[----:B------:R-:W-:Y:S01]  /*f4a0*/  FFMA.FTZ R9, R37, R5, -R4 ;  /* 0x0000000525097223 */ /* 0x000fe20000010804 */
[--C-:B------:R-:W-:Y:S02]  /*f4b0*/  HADD2.F32 R29, -RZ, R6.reuse.H0_H0 ;  /* 0x20000006ff1d7230 */ /* 0x100fe40000004100 */
[----:B------:R-:W-:Y:S01]  /*f4c0*/  FFMA.FTZ R32, R43, R27, R32 ;  /* 0x0000001b2b207223 */ /* 0x000fe20000010020 */
[-C--:B------:R-:W-:Y:S01]  /*f4d0*/  FMUL.FTZ R4, R41, R33.reuse ;  /* 0x0000002129047220 */ /* 0x080fe20000410000 */
[----:B------:R-:W-:Y:S01]  /*f4e0*/  FMUL.FTZ R40, R39, R33 ;  /* 0x0000002127287220 */ /* 0x000fe20000410000 */
[----:B------:R-:W-:-:S02]  /*f4f0*/  HADD2.F32 R6, -RZ, R6.H1_H1 ;  /* 0x30000006ff067230 */ /* 0x000fc40000004100 */
[----:B------:R-:W-:Y:S01]  /*f500*/  FFMA.FTZ R27, R45, R5, R38 ;  /* 0x000000052d1b7223 */ /* 0x000fe20000010026 */
[-C--:B------:R-:W-:Y:S01]  /*f510*/  FMUL.FTZ R5, R44, R10.reuse ;  /* 0x0000000a2c057220 */ /* 0x080fe20000410000 */
[-C--:B------:R-:W-:Y:S01]  /*f520*/  FFMA.FTZ R33, R39, R29.reuse, -R4 ;  /* 0x0000001d27217223 */ /* 0x080fe20000010804 */
[----:B------:R-:W-:Y:S01]  /*f530*/  FFMA.FTZ R40, R41, R29, R40 ;  /* 0x0000001d29287223 */ /* 0x000fe20000010028 */
[C---:B------:R-:W-:Y:S01]  /*f540*/  FMUL.FTZ R29, R42.reuse, R10 ;  /* 0x0000000a2a1d7220 */ /* 0x040fe20000410000 */
[----:B------:R-:W-:Y:S01]  /*f550*/  FFMA.FTZ R10, R42, R6, -R5 ;  /* 0x000000062a0a7223 */ /* 0x000fe20000010805 */
[----:B------:R-:W-:Y:S02]  /*f560*/  HADD2.F32 R34, -RZ, R11.H0_H0 ;  /* 0x2000000bff227230 */ /* 0x000fe40000004100 */
[----:B------:R-:W-:Y:S02]  /*f570*/  HADD2.F32 R42, -RZ, R24.H1_H1 ;  /* 0x30000018ff2a7230 */ /* 0x000fe40000004100 */
[----:B------:R-:W-:-:S02]  /*f580*/  HADD2.F32 R38, -RZ, R13.H1_H1 ;  /* 0x3000000dff267230 */ /* 0x000fc40000004100 */
[----:B------:R-:W-:Y:S02]  /*f590*/  HADD2.F32 R11, -RZ, R11.H1_H1 ;  /* 0x3000000bff0b7230 */ /* 0x000fe40000004100 */
[----:B------:R-:W-:Y:S02]  /*f5a0*/  HADD2.F32 R41, -RZ, R25.H1_H1 ;  /* 0x30000019ff297230 */ /* 0x000fe40000004100 */
[----:B------:R-:W-:Y:S02]  /*f5b0*/  HADD2.F32 R39, -RZ, R14.H1_H1 ;  /* 0x3000000eff277230 */ /* 0x000fe40000004100 */
[-C--:B------:R-:W-:Y:S01]  /*f5c0*/  FMUL.FTZ R5, R42, R34.reuse ;  /* 0x000000222a057220 */ /* 0x080fe20000410000 */
[--C-:B------:R-:W-:Y:S02]  /*f5d0*/  HADD2.F32 R30, -RZ, R7.reuse.H0_H0 ;  /* 0x20000007ff1e7230 */ /* 0x100fe40000004100 */
[----:B------:R-:W-:Y:S01]  /*f5e0*/  FMUL.FTZ R37, R38, R34 ;  /* 0x0000002226257220 */ /* 0x000fe20000410000 */
[----:B------:R-:W-:-:S02]  /*f5f0*/  HADD2.F32 R7, -RZ, R7.H1_H1 ;  /* 0x30000007ff077230 */ /* 0x000fc40000004100 */
[----:B------:R-:W-:Y:S01]  /*f600*/  FFMA.FTZ R29, R44, R6, R29 ;  /* 0x000000062c1d7223 */ /* 0x000fe2000001001d */
[-C--:B------:R-:W-:Y:S01]  /*f610*/  FMUL.FTZ R4, R41, R11.reuse ;  /* 0x0000000b29047220 */ /* 0x080fe20000410000 */
[C---:B------:R-:W-:Y:S01]  /*f620*/  FMUL.FTZ R6, R39.reuse, R11 ;  /* 0x0000000b27067220 */ /* 0x040fe20000410000 */
[-C--:B------:R-:W-:Y:S01]  /*f630*/  FFMA.FTZ R11, R38, R30.reuse, -R5 ;  /* 0x0000001e260b7223 */ /* 0x080fe20000010805 */
[----:B------:R-:W-:Y:S01]  /*f640*/  FFMA.FTZ R37, R42, R30, R37 ;  /* 0x0000001e2a257223 */ /* 0x000fe20000010025 */
[-C--:B------:R-:W-:Y:S01]  /*f650*/  FFMA.FTZ R30, R39, R7.reuse, -R4 ;  /* 0x00000007271e7223 */ /* 0x080fe20000010804 */
[----:B------:R-:W-:Y:S01]  /*f660*/  FFMA.FTZ R34, R41, R7, R6 ;  /* 0x0000000729227223 */ /* 0x000fe20000010006 */
[----:B------:R-:W-:Y:S02]  /*f670*/  F2FP.F16.F32.PACK_AB R4, R8, R35 ;  /* 0x000000230804723e */ /* 0x000fe400000000ff */
[----:B------:R-:W-:Y:S02]  /*f680*/  F2FP.F16.F32.PACK_AB R5, R9, R36 ;  /* 0x000000240905723e */ /* 0x000fe400000000ff */
[----:B------:R-:W-:-:S02]  /*f690*/  F2FP.F16.F32.PACK_AB R6, R10, R33 ;  /* 0x000000210a06723e */ /* 0x000fc400000000ff */
[----:B------:R-:W-:Y:S02]  /*f6a0*/  F2FP.F16.F32.PACK_AB R7, R30, R11 ;  /* 0x0000000b1e07723e */ /* 0x000fe400000000ff */
[----:B------:R-:W-:Y:S02]  /*f6b0*/  F2FP.F16.F32.PACK_AB R8, R26, R31 ;  /* 0x0000001f1a08723e */ /* 0x000fe400000000ff */
[----:B------:R-:W-:Y:S02]  /*f6c0*/  F2FP.F16.F32.PACK_AB R9, R27, R32 ;  /* 0x000000201b09723e */ /* 0x000fe400000000ff */
[----:B------:R-:W-:Y:S02]  /*f6d0*/  F2FP.F16.F32.PACK_AB R10, R29, R40 ;  /* 0x000000281d0a723e */ /* 0x000fe400000000ff */
[----:B------:R-:W-:Y:S01]  /*f6e0*/  F2FP.F16.F32.PACK_AB R11, R34, R37 ;  /* 0x00000025220b723e */ /* 0x000fe200000000ff */
[----:B------:R2:W-:Y:S04]  /*f6f0*/  STS.128 [R46], R4 ;  /* 0x000000042e007388 */ /* 0x0005e80000000c00 */
[----:B------:R2:W-:Y:S02]  /*f700*/  STS.128 [R21+0x16400], R8 ;  /* 0x0164000815007388 */ /* 0x0005e40000000c00 */
.L_x_776:
[----:B------:R-:W-:Y:S05]  /*f710*/  BSYNC B1 ;  /* 0x0000000000017941 */ /* 0x000fea0003800000 */
.L_x_775:
[----:B------:R-:W-:Y:S04]  /*f720*/  BSSY B1, `(.L_x_777) ;  /* 0x0000067000017945 */ /* 0x000fe80003800000 */
[----:B------:R-:W-:Y:S05]  /*f730*/  @P1 BRA `(.L_x_778) ;  /* 0x0000000400941947 */ /* 0x000fea0003800000 */
[----:B-12---:R-:W2:Y:S04]  /*f740*/  LDL R10, [R1+0x48] ;  /* 0x00004800010a7983 */ /* 0x006ea80000100800 */
[----:B------:R-:W3:Y:S01]  /*f750*/  LDL R46, [R1+0x7c] ;  /* 0x00007c00012e7983 */ /* 0x000ee20000100800 */
[----:B------:R-:W1:Y:S01]  /*f760*/  S2R R5, SR_TID.X ;  /* 0x0000000000057919 */ /* 0x000e620000002100 */
[C---:B------:R-:W-:Y:S01]  /*f770*/  IADD3 R8, R22.reuse, 0x40, RZ ;  /* 0x0000004016087810 */ /* 0x040fe20007ffe0ff */
[----:B------:R-:W-:Y:S01]  /*f780*/  VIADD R6, R22, 0x40 ;  /* 0x0000004016067836 */ /* 0x000fe20000000000 */
[----:B-1----:R-:W-:-:S04]  /*f790*/  IADD3 R5, R5, -0x80, RZ ;  /* 0xffffff8005057810 */ /* 0x002fc80007ffe0ff */
[----:B------:R-:W-:-:S04]  /*f7a0*/  SHF.R.S32.HI R4, RZ, 0x1f, R5 ;  /* 0x0000001fff047819 */ /* 0x000fc80000011405 */
[----:B------:R-:W-:-:S04]  /*f7b0*/  LEA.HI R4, R4, R5, RZ, 0x3 ;  /* 0x0000000504047211 */ /* 0x000fc800078f18ff */
[----:B------:R-:W-:-:S05]  /*f7c0*/  LOP3.LUT R4, R4, 0xfffffff8, RZ, 0xc0, !PT ;  /* 0xfffffff804047812 */ /* 0x000fca00078ec0ff */
[----:B------:R-:W-:-:S05]  /*f7d0*/  IMAD.IADD R4, R5, 0x1, -R4 ;  /* 0x0000000105047824 */ /* 0x000fca00078e0a04 */
[----:B------:R-:W-:Y:S01]  /*f7e0*/  LEA.HI R4, R3, R4, RZ, 0x1d ;  /* 0x0000000403047211 */ /* 0x000fe200078fe8ff */
[----:B------:R-:W-:Y:S02]  /*f7f0*/  IMAD.SHL.U32 R6, R6, 0x40, RZ ;  /* 0x0000004006067824 */ /* 0x000fe400078e00ff */
[----:B------:R-:W-:Y:S01]  /*f800*/  IMAD.SHL.U32 R8, R8, 0x40, RZ ;  /* 0x0000004008087824 */ /* 0x000fe200078e00ff */
[----:B------:R-:W-:Y:S01]  /*f810*/  SHF.R.S32.HI R7, RZ, 0x1f, R4 ;  /* 0x0000001fff077819 */ /* 0x000fe20000011404 */
[----:B------:R-:W-:Y:S01]  /*f820*/  IMAD.SHL.U32 R5, R4, 0x8, RZ ;  /* 0x0000000804057824 */ /* 0x000fe200078e00ff */
[----:B------:R-:W-:Y:S02]  /*f830*/  LOP3.LUT R6, R6, 0x1c0, RZ, 0xc0, !PT ;  /* 0x000001c006067812 */ /* 0x000fe400078ec0ff */
[----:B------:R-:W-:Y:S02]  /*f840*/  LEA.HI R7, R7, R4, RZ, 0x3 ;  /* 0x0000000407077211 */ /* 0x000fe400078f18ff */
[----:B------:R-:W-:-:S02]  /*f850*/  LOP3.LUT R8, R8, 0x1c0, RZ, 0xc0, !PT ;  /* 0x000001c008087812 */ /* 0x000fc400078ec0ff */
[----:B------:R-:W-:Y:S01]  /*f860*/  SHF.R.U32.HI R6, RZ, 0x3, R6 ;  /* 0x00000003ff067819 */ /* 0x000fe20000011606 */
[----:B------:R-:W-:Y:S01]  /*f870*/  IMAD.SHL.U32 R7, R7, 0x400, RZ ;  /* 0x0000040007077824 */ /* 0x000fe200078e00ff */
[----:B------:R-:W-:-:S04]  /*f880*/  LOP3.LUT R4, R8, 0x38, R5, 0xf8, !PT ;  /* 0x0000003808047812 */ /* 0x000fc800078ef805 */
        /* <DEDUP_REMOVED lines=80> */
.L_x_778:
[----:B------:R-:W-:Y:S05]  /*fd90*/  BSYNC B1 ;  /* 0x0000000000017941 */ /* 0x000fea0003800000 */
.L_x_777:
[----:B------:R-:W-:Y:S05]  /*fda0*/  @P0 BRA `(.L_x_765) ;  /* 0x0000000400940947 */ /* 0x000fea0003800000 */
[----:B-123--:R-:W2:Y:S04]  /*fdb0*/  LDL R9, [R1+0x40] ;  /* 0x0000400001097983 */ /* 0x00eea80000100800 */
[----:B------:R-:W3:Y:S01]  /*fdc0*/  LDL R42, [R1+0x78] ;  /* 0x00007800012a7983 */ /* 0x000ee20000100800 */
[----:B------:R-:W1:Y:S01]  /*fdd0*/  S2R R5, SR_TID.X ;  /* 0x0000000000057919 */ /* 0x000e620000002100 */
[----:B------:R-:W-:Y:S02]  /*fde0*/  VIADD R7, R22, 0x60 ;  /* 0x0000006016077836 */ /* 0x000fe40000000000 */
[----:B-1----:R-:W-:-:S05]  /*fdf0*/  VIADD R5, R5, 0xffffff80 ;  /* 0xffffff8005057836 */ /* 0x002fca0000000000 */
[----:B------:R-:W-:-:S04]  /*fe00*/  SHF.R.S32.HI R4, RZ, 0x1f, R5 ;  /* 0x0000001fff047819 */ /* 0x000fc80000011405 */
[----:B------:R-:W-:-:S04]  /*fe10*/  LEA.HI R4, R4, R5, RZ, 0x3 ;  /* 0x0000000504047211 */ /* 0x000fc800078f18ff */
[----:B------:R-:W-:-:S04]  /*fe20*/  LOP3.LUT R4, R4, 0xfffffff8, RZ, 0xc0, !PT ;  /* 0xfffffff804047812 */ /* 0x000fc800078ec0ff */
[----:B------:R-:W-:Y:S01]  /*fe30*/  IADD3 R4, R5, -R4, RZ ;  /* 0x8000000405047210 */ /* 0x000fe20007ffe0ff */
[----:B------:R-:W-:-:S03]  /*fe40*/  VIADD R5, R22, 0x60 ;  /* 0x0000006016057836 */ /* 0x000fc60000000000 */
        /* <DEDUP_REMOVED lines=16> */
[----:B------:R-:W-:Y:S02]  /*ff50*/  HADD2.F32 R36, -RZ, R12.H0_H0 ;  /* 0x2000000cff247230 */ /* 0x000fe40000004100 */
[----:B------:R-:W-:-:S02]  /*ff60*/  HADD2.F32 R40, -RZ, R15.H1_H1 ;  /* 0x3000000fff287230 */ /* 0x000fc40000004100 */
[----:B------:R-:W-:Y:S02]  /*ff70*/  HADD2.F32 R0, -RZ, R0.H1_H1 ;  /* 0x30000000ff007230 */ /* 0x000fe40000004100 */
        /* <DEDUP_REMOVED lines=9> */
[----:B------:R-:W-:Y:S02]  /*10010*/  HADD2.F32 R8, -RZ, R8.H1_H1 ;  /* 0x30000008ff087230 */ /* 0x000fe40000004100 */
[----:B------:R-:W-:Y:S02]  /*10020*/  HADD2.F32 R31, -RZ, R9.H0_H0 ;  /* 0x20000009ff1f7230 */ /* 0x000fe40000004100 */
[-C--:B------:R-:W-:Y:S01]  /*10030*/  FMUL.FTZ R34, R37, R30.reuse ;  /* 0x0000001e25227220 */ /* 0x080fe20000410000 */
[----:B------:R-:W-:Y:S01]  /*10040*/  FMUL.FTZ R30, R35, R30 ;  /* 0x0000001e231e7220 */ /* 0x000fe20000410000 */
[----:B------:R-:W-:-:S02]  /*10050*/  HADD2.F32 R4, -RZ, R4.H1_H1 ;  /* 0x30000004ff047230 */ /* 0x000fc40000004100 */
[-C--:B------:R-:W-:Y:S01]  /*10060*/  FMUL.FTZ R15, R38, R8.reuse ;  /* 0x00000008260f7220 */ /* 0x080fe20000410000 */
[----:B------:R-:W-:Y:S02]  /*10070*/  HADD2.F32 R26, -RZ, R5.H0_H0 ;  /* 0x20000005ff1a7230 */ /* 0x000fe40000004100 */
[-C--:B------:R-:W-:Y:S01]  /*10080*/  FFMA.FTZ R34, R35, R21.reuse, -R34 ;  /* 0x0000001523227223 */ /* 0x080fe20000010822 */
[----:B------:R-:W-:Y:S01]  /*10090*/  FFMA.FTZ R30, R37, R21, R30 ;  /* 0x00000015251e7223 */ /* 0x000fe2000001001e */
[----:B------:R-:W-:Y:S02]  /*100a0*/  HADD2.F32 R9, -RZ, R9.H1_H1 ;  /* 0x30000009ff097230 */ /* 0x000fe40000004100 */
[----:B------:R-:W-:Y:S01]  /*100b0*/  FMUL.FTZ R21, R36, R8 ;  /* 0x0000000824157220 */ /* 0x000fe20000410000 */
[----:B------:R-:W-:Y:S01]  /*100c0*/  FMUL.FTZ R35, R40, R31 ;  /* 0x0000001f28237220 */ /* 0x000fe20000410000 */
[----:B------:R-:W-:Y:S02]  /*100d0*/  HADD2.F32 R37, -RZ, R12.H1_H1 ;  /* 0x3000000cff257230 */ /* 0x000fe40000004100 */
[----:B------:R-:W-:Y:S01]  /*100e0*/  FFMA.FTZ R15, R36, R4, -R15 ;  /* 0x00000004240f7223 */ /* 0x000fe2000001080f */
[----:B------:R-:W-:-:S02]  /*100f0*/  HADD2.F32 R32, -RZ, R10.H0_H0 ;  /* 0x2000000aff207230 */ /* 0x000fc40000004100 */
[----:B------:R-:W-:Y:S01]  /*10100*/  FMUL.FTZ R31, R0, R31 ;  /* 0x0000001f001f7220 */ /* 0x000fe20000410000 */
[----:B------:R-:W-:Y:S02]  /*10110*/  HADD2.F32 R5, -RZ, R5.H1_H1 ;  /* 0x30000005ff057230 */ /* 0x000fe40000004100 */
[----:B------:R-:W-:Y:S01]  /*10120*/  FFMA.FTZ R21, R38, R4, R21 ;  /* 0x0000000426157223 */ /* 0x000fe20000010015 */
[-C--:B------:R-:W-:Y:S01]  /*10130*/  FFMA.FTZ R35, R0, R26.reuse, -R35 ;  /* 0x0000001a00237223 */ /* 0x080fe20000010823 */
[----:B------:R-:W-:Y:S02]  /*10140*/  HADD2.F32 R10, -RZ, R10.H1_H1 ;  /* 0x3000000aff0a7230 */ /* 0x000fe40000004100 */
[-C--:B------:R-:W-:Y:S01]  /*10150*/  FMUL.FTZ R0, R41, R9.reuse ;  /* 0x0000000929007220 */ /* 0x080fe20000410000 */
[----:B------:R-:W-:Y:S01]  /*10160*/  FMUL.FTZ R4, R37, R9 ;  /* 0x0000000925047220 */ /* 0x000fe20000410000 */
[----:B------:R-:W-:Y:S02]  /*10170*/  HADD2.F32 R36, -RZ, R25.H0_H0 ;  /* 0x20000019ff247230 */ /* 0x000fe40000004100 */
[----:B------:R-:W-:Y:S01]  /*10180*/  FFMA.FTZ R31, R40, R26, R31 ;  /* 0x0000001a281f7223 */ /* 0x000fe2000001001f */
[----:B0-----:R-:W-:-:S02]  /*10190*/  HADD2.F32 R27, -RZ, R6.H0_H0 ;  /* 0x20000006ff1b7230 */ /* 0x001fc40000004100 */
[-C--:B------:R-:W-:Y:S01]  /*101a0*/  FMUL.FTZ R8, R43, R32.reuse ;  /* 0x000000202b087220 */ /* 0x080fe20000410000 */
[----:B------:R-:W-:Y:S02]  /*101b0*/  HADD2.F32 R6, -RZ, R6.H1_H1 ;  /* 0x30000006ff067230 */ /* 0x000fe40000004100 */
[-C--:B------:R-:W-:Y:S01]  /*101c0*/  FFMA.FTZ R0, R37, R5.reuse, -R0 ;  /* 0x0000000525007223 */ /* 0x080fe20000010800 */
[----:B------:R-:W-:Y:S02]  /*101d0*/  HADD2.F32 R26, -RZ, R14.H0_H0 ;  /* 0x2000000eff1a7230 */ /* 0x000fe40000004100 */
[----:B------:R-:W-:Y:S01]  /*101e0*/  FMUL.FTZ R32, R39, R32 ;  /* 0x0000002027207220 */ /* 0x000fe20000410000 */
[----:B------:R-:W-:Y:S01]  /*101f0*/  FFMA.FTZ R12, R41, R5, R4 ;  /* 0x00000005290c7223 */ /* 0x000fe20000010004 */
[----:B------:R-:W-:Y:S01]  /*10200*/  FMUL.FTZ R5, R36, R10 ;  /* 0x0000000a24057220 */ /* 0x000fe20000410000 */
[--C-:B------:R-:W-:Y:S02]  /*10210*/  HADD2.F32 R33, -RZ, R11.reuse.H0_H0 ;  /* 0x2000000bff217230 */ /* 0x100fe40000004100 */
[-C--:B------:R-:W-:Y:S01]  /*10220*/  FFMA.FTZ R20, R39, R27.reuse, -R8 ;  /* 0x0000001b27147223 */ /* 0x080fe20000010808 */
[----:B------:R-:W-:Y:S01]  /*10230*/  FFMA.FTZ R32, R43, R27, R32 ;  /* 0x0000001b2b207223 */ /* 0x000fe20000010020 */
[----:B------:R-:W-:-:S02]  /*10240*/  HADD2.F32 R11, -RZ, R11.H1_H1 ;  /* 0x3000000bff0b7230 */ /* 0x000fc40000004100 */
[C---:B------:R-:W-:Y:S01]  /*10250*/  FFMA.FTZ R27, R26.reuse, R6, -R5 ;  /* 0x000000061a1b7223 */ /* 0x040fe20000010805 */
[----:B------:R-:W-:Y:S02]  /*10260*/  HADD2.F32 R37, -RZ, R24.H1_H1 ;  /* 0x30000018ff257230 */ /* 0x000fe40000004100 */
[----:B------:R-:W-:Y:S01]  /*10270*/  FMUL.FTZ R9, R26, R10 ;  /* 0x0000000a1a097220 */ /* 0x000fe20000410000 */
[----:B------:R-:W-:Y:S02]  /*10280*/  HADD2.F32 R39, -RZ, R25.H1_H1 ;  /* 0x30000019ff277230 */ /* 0x000fe40000004100 */
[----:B------:R-:W-:Y:S02]  /*10290*/  HADD2.F32 R5, -RZ, R13.H1_H1 ;  /* 0x3000000dff057230 */ /* 0x000fe40000004100 */
[----:B------:R-:W-:Y:S02]  /*102a0*/  HADD2.F32 R25, -RZ, R14.H1_H1 ;  /* 0x3000000eff197230 */ /* 0x000fe40000004100 */
[----:B------:R-:W-:-:S02]  /*102b0*/  HADD2.F32 R29, -RZ, R7.H0_H0 ;  /* 0x20000007ff1d7230 */ /* 0x000fc40000004100 */
[----:B------:R-:W-:Y:S01]  /*102c0*/  FFMA.FTZ R13, R36, R6, R9 ;  /* 0x00000006240d7223 */ /* 0x000fe20000010009 */
[----:B------:R-:W-:Y:S02]  /*102d0*/  HADD2.F32 R7, -RZ, R7.H1_H1 ;  /* 0x30000007ff077230 */ /* 0x000fe40000004100 */
[----:B------:R-:W-:Y:S01]  /*102e0*/  FMUL.FTZ R4, R37, R33 ;  /* 0x0000002125047220 */ /* 0x000fe20000410000 */
[----:B------:R-:W-:Y:S01]  /*102f0*/  FMUL.FTZ R8, R39, R11 ;  /* 0x0000000b27087220 */ /* 0x000fe20000410000 */
[----:B------:R-:W-:Y:S01]  /*10300*/  FMUL.FTZ R6, R5, R33 ;  /* 0x0000002105067220 */ /* 0x000fe20000410000 */
[----:B------:R-:W-:Y:S01]  /*10310*/  FMUL.FTZ R10, R25, R11 ;  /* 0x0000000b190a7220 */ /* 0x000fe20000410000 */
[----:B------:R-:W-:Y:S01]  /*10320*/  FFMA.FTZ R11, R5, R29, -R4 ;  /* 0x0000001d050b7223 */ /* 0x000fe20000010804 */
[----:B------:R-:W-:Y:S01]  /*10330*/  FFMA.FTZ R14, R25, R7, -R8 ;  /* 0x00000007190e7223 */ /* 0x000fe20000010808 */
[----:B------:R-:W-:Y:S01]  /*10340*/  FFMA.FTZ R29, R37, R29, R6 ;  /* 0x0000001d251d7223 */ /* 0x000fe20000010006 */
[----:B------:R-:W-:Y:S01]  /*10350*/  FFMA.FTZ R24, R39, R7, R10 ;  /* 0x0000000727187223 */ /* 0x000fe2000001000a */
        /* <DEDUP_REMOVED lines=8> */
[----:B------:R4:W-:Y:S04]  /*103e0*/  STS.128 [R42], R4 ;  /* 0x000000042a007388 */ /* 0x0009e80000000c00 */
[----:B------:R4:W-:Y:S02]  /*103f0*/  STS.128 [R3+0x16400], R8 ;  /* 0x0164000803007388 */ /* 0x0009e40000000c00 */
.L_x_765:
[----:B------:R-:W-:Y:S05]  /*10400*/  BSYNC B0 ;  /* 0x0000000000007941 */ /* 0x000fea0003800000 */
.L_x_746:
[----:B------:R-:W-:Y:S01]  /*10410*/  @!PT LDS RZ, [RZ] ;  /* 0x00000000fffff984 */ /* 0x000fe20000000800 */
[----:B------:R-:W-:Y:S01]  /*10420*/  @!PT LDS RZ, [RZ] ;  /* 0x00000000fffff984 */ /* 0x000fe20000000800 */
[----:B------:R-:W-:Y:S01]  /*10430*/  @!PT LDS RZ, [RZ] ;  /* 0x00000000fffff984 */ /* 0x000fe20000000800 */
[----:B------:R-:W-:Y:S01]  /*10440*/  @!PT LDS RZ, [RZ] ;  /* 0x00000000fffff984 */ /* 0x000fe20000000800 */
[----:B------:R5:W-:Y:S06]  /*10450*/  MEMBAR.ALL.CTA ;  /* 0x0000000000007992 */ /* 0x000bec0000008000 */
[----:B-----5:R-:W5:Y:S01]  /*10460*/  FENCE.VIEW.ASYNC.S ;  /* 0x00000000000073c6 */ /* 0x020f620000000000 */
[----:B------:R-:W-:Y:S05]  /*10470*/  WARPSYNC.ALL ;  /* 0x0000000000007948 */ /* 0x000fea0003800000 */
[----:B-----5:R-:W-:Y:S06]  /*10480*/  BAR.SYNC.DEFER_BLOCKING 0xd, 0x100 ;  /* 0x0344000000007b1d */ /* 0x020fec0000010000 */
.L_x_744:
[----:B------:R-:W-:-:S13]  /*10490*/  ISETP.NE.AND P0, PT, R224, 0x3, PT ;  /* 0x00000003e000780c */ /* 0x000fda0003f05270 */
[----:B------:R-:W-:Y:S05]  /*104a0*/  @!P0 BRA `(.L_x_779) ;  /* 0x0000000000048947 */ /* 0x000fea0003800000 */
[----:B------:R-:W-:Y:S01]  /*104b0*/  BPT.TRAP 0x1 ;  /* 0x000000040000795c */ /* 0x000fe20000300000 */
.L_x_779:
[----:B------:R-:W-:Y:S01]  /*104c0*/  IMAD R0, R222, 0x8, R2 ;  /* 0x00000008de007824 */ /* 0x000fe200078e0202 */
[----:B0-2-4-:R-:W-:-:S04]  /*104d0*/  SHF.L.U32 R3, R233, 0x1f, RZ ;  /* 0x0000001fe9037819 */ /* 0x015fc800000006ff */
[----:B------:R0:W2:Y:S01]  /*104e0*/  SYNCS.PHASECHK.TRANS64.TRYWAIT P2, [R0+URZ+0x34830], R3 ;  /* 0x03483003000075a7 */ /* 0x0000a2000804017f */
[----:B------:R-:W-:Y:S05]  /*104f0*/  @!P0 BRA `(.L_x_780) ;  /* 0x0000000000048947 */ /* 0x000fea0003800000 */
[----:B------:R-:W-:Y:S01]  /*10500*/  BPT.TRAP 0x1 ;  /* 0x000000040000795c */ /* 0x000fe20000300000 */
.L_x_780:
[----:B-1-3--:R-:W1:Y:S01]  /*10510*/  S2R R4, SR_TID.X ;  /* 0x0000000000047919 */ /* 0x00ae620000002100 */
[----:B------:R-:W-:Y:S01]  /*10520*/  IMAD.MOV.U32 R87, RZ, RZ, RZ ;  /* 0x000000ffff577224 */ /* 0x000fe200078e00ff */
[----:B-1----:R-:W-:-:S04]  /*10530*/  LOP3.LUT R4, R4, 0x7f, RZ, 0xc0, !PT ;  /* 0x0000007f04047812 */ /* 0x002fc800078ec0ff */
[----:B------:R-:W-:Y:S01]  /*10540*/  ISETP.NE.AND P1, PT, R4, RZ, PT ;  /* 0x000000ff0400720c */ /* 0x000fe20003f25270 */
[----:B--2---:R-:W-:-:S12]  /*10550*/  @P2 BRA `(.L_x_781) ;  /* 0x0000000000082947 */ /* 0x004fd80003800000 */
[----:B------:R-:W1:Y:S02]  /*10560*/  SYNCS.PHASECHK.TRANS64.TRYWAIT P2, [R0+URZ+0x34830], R3 ;  /* 0x03483003000075a7 */ /* 0x000e64000804017f */
[----:B-1----:R-:W-:Y:S05]  /*10570*/  @!P2 BRA `(.L_x_782) ;  /* 0x00000160000ca947 */ /* 0x002fea0003800000 */
.L_x_781:
[----:B------:R-:W-:Y:S05]  /*10580*/  WARPSYNC.ALL ;  /* 0x0000000000007948 */ /* 0x000fea0003800000 */
[----:B01----:R-:W-:Y:S01]  /*10590*/  IADD3 R3, R2, 0x1e400, RZ ;  /* 0x0001e40002037810 */ /* 0x003fe20007ffe0ff */
[----:B------:R-:W-:Y:S01]  /*105a0*/  IMAD.MOV.U32 R5, RZ, RZ, 0x40000040 ;  /* 0x40000040ff057424 */ /* 0x000fe200078e00ff */
[----:B------:R-:W-:Y:S01]  /*105b0*/  R2UR UR56, R28 ;  /* 0x000000001c3872ca */ /* 0x000fe200000e0000 */
[----:B------:R-:W-:Y:S01]  /*105c0*/  WARPGROUP.ARRIVE ;  /* 0x00000000000079c5 */ /* 0x000fe20000000000 */
[----:B------:R-:W-:Y:S01]  /*105d0*/  SHF.R.U32.HI R3, RZ, 0x4, R3 ;  /* 0x00000004ff037819 */ /* 0x000fe20000011603 */
[----:B------:R-:W-:Y:S01]  /*105e0*/  UMOV UR9, 0x40000040 ;  /* 0x4000004000097882 */ /* 0x000fe20000000000 */
[----:B------:R-:W-:Y:S01]  /*105f0*/  R2UR UR11, R5 ;  /* 0x00000000050b72ca */ /* 0x000fe200000e0000 */
[----:B------:R-:W-:Y:S01]  /*10600*/  IMAD.MOV.U32 R21, RZ, RZ, 0x40000040 ;  /* 0x40000040ff157424 */ /* 0x000fe200078e00ff */
[----:B------:R-:W-:Y:S01]  /*10610*/  LOP3.LUT R3, R3, 0x3fff, RZ, 0xc0, !PT ;  /* 0x00003fff03037812 */ /* 0x000fe200078ec0ff */
[----:B------:R-:W-:Y:S01]  /*10620*/  IMAD.MOV.U32 R25, RZ, RZ, 0x40000040 ;  /* 0x40000040ff197424 */ /* 0x000fe200078e00ff */
[----:B------:R-:W-:Y:S01]  /*10630*/  MOV R15, 0x40000040 ;  /* 0x40000040000f7802 */ /* 0x000fe20000000f00 */
[----:B------:R-:W-:Y:S01]  /*10640*/  IMAD.U32 R27, RZ, RZ, UR9 ;  /* 0x00000009ff1b7e24 */ /* 0x000fe2000f8e00ff */
[----:B------:R-:W-:Y:S01]  /*10650*/  LOP3.LUT R4, R3, 0x10000, RZ, 0xfc, !PT ;  /* 0x0001000003047812 */ /* 0x000fe200078efcff */
[----:B------:R-:W-:Y:S01]  /*10660*/  IMAD.MOV.U32 R81, RZ, RZ, 0x40000040 ;  /* 0x40000040ff517424 */ /* 0x000fe200078e00ff */
[----:B------:R-:W-:Y:S01]  /*10670*/  R2UR UR15, R15 ;  /* 0x000000000f0f72ca */ /* 0x000fe200000e0000 */
[----:B------:R-:W-:Y:S01]  /*10680*/  ULOP3.LUT UR56, UR56, 0x10000, URZ, 0xfc, !UPT ;  /* 0x0001000038387892 */ /* 0x000fe2000f8efc3f */
[----:B------:R-:W-:Y:S01]  /*10690*/  MOV R8, UR37 ;  /* 0x0000002500087c02 */ /* 0x000fe20008000f00 */
[----:B------:R0:W-:Y:S01]  /*106a0*/  STL [R1+0x28], R4 ;  /* 0x0000280401007387 */ /* 0x0001e20000100800 */
[----:B------:R-:W-:Y:S01]  /*106b0*/  MOV R9, UR36 ;  /* 0x0000002400097c02 */ /* 0x000fe20008000f00 */
[----:B------:R-:W-:Y:S01]  /*106c0*/  UMOV UR37, UR9 ;  /* 0x0000000900257c82 */ /* 0x000fe20008000000 */
[----:B------:R-:W-:Y:S01]  /*106d0*/  R2UR UR23, R21 ;  /* 0x00000000151772ca */ /* 0x000fe200000e0000 */
[----:B------:R-:W-:Y:S01]  /*106e0*/  UMOV UR13, UR37 ;  /* 0x00000025000d7c82 */ /* 0x000fe20008000000 */
[----:B------:R-:W-:Y:S01]  /*106f0*/  UMOV UR8, UR56 ;  /* 0x0000003800087c82 */ /* 0x000fe20008000000 */
[----:B------:R-:W-:Y:S01]  /*10700*/  UMOV UR21, UR37 ;  /* 0x0000002500157c82 */ /* 0x000fe20008000000 */
[----:B------:R-:W-:Y:S01]  /*10710*/  UMOV UR36, UR8 ;  /* 0x0000000800247c82 */ /* 0x000fe20008000000 */
[----:B------:R-:W-:Y:S01]  /*10720*/  R2UR UR55, R25 ;  /* 0x00000000193772ca */ /* 0x000fe200000e0000 */
[----:B------:R-:W-:Y:S01]  /*10730*/  UMOV UR12, UR36 ;  /* 0x00000024000c7c82 */ /* 0x000fe20008000000 */
[----:B0-----:R-:W-:Y:S01]  /*10740*/  IMAD R4, R222, 0xb00, R4 ;  /* 0x00000b00de047824 */ /* 0x001fe200078e0204 */
[----:B------:R-:W-:Y:S01]  /*10750*/  UMOV UR20, UR36 ;  /* 0x0000002400147c82 */ /* 0x000fe20008000000 */
[----:B------:R-:W-:Y:S01]  /*10760*/  UMOV UR52, UR36 ;  /* 0x0000002400347c82 */ /* 0x000fe20008000000 */
[----:B------:R-:W-:Y:S01]  /*10770*/  UMOV UR53, UR37 ;  /* 0x0000002500357c82 */ /* 0x000fe20008000000 */
[C---:B------:R-:W-:Y:S01]  /*10780*/  VIADD R14, R4.reuse, 0x80 ;  /* 0x00000080040e7836 */ /* 0x040fe20000000000 */
[C---:B------:R-:W-:Y:S01]  /*10790*/  R2UR UR10, R4.reuse ;  /* 0x00000000040a72ca */ /* 0x040fe200000e0000 */
[C---:B------:R-:W-:Y:S01]  /*107a0*/  VIADD R20, R4.reuse, 0x100 ;  /* 0x0000010004147836 */ /* 0x040fe20000000000 */
[----:B------:R-:W-:Y:S01]  /*107b0*/  R2UR UR35, R15 ;  /* 0x000000000f2372ca */ /* 0x000fe200000e0000 */
[----:B------:R-:W-:Y:S01]  /*107c0*/  VIADD R24, R4, 0x180 ;  /* 0x0000018004187836 */ /* 0x000fe20000000000 */
[----:B------:R-:W-:Y:S01]  /*107d0*/  R2UR UR14, R14 ;  /* 0x000000000e0e72ca */ /* 0x000fe200000e0000 */
[----:B------:R-:W-:Y:S01]  /*107e0*/  VIADD R14, R4, 0x200 ;  /* 0x00000200040e7836 */ /* 0x000fe20000000000 */
[----:B------:R-:W-:Y:S01]  /*107f0*/  R2UR UR22, R20 ;  /* 0x00000000141672ca */ /* 0x000fe200000e0000 */
[----:B------:R-:W-:Y:S01]  /*10800*/  UMOV UR32, UR36 ;  /* 0x0000002400207c82 */ /* 0x000fe20008000000 */
[----:B------:R-:W-:Y:S01]  /*10810*/  R2UR UR54, R24 ;  /* 0x00000000183672ca */ /* 0x000fe200000e0000 */
[----:B------:R-:W-:Y:S01]  /*10820*/  UMOV UR33, UR37 ;  /* 0x0000002500217c82 */ /* 0x000fe20008000000 */
[----:B------:R-:W-:Y:S01]  /*10830*/  R2UR UR34, R14 ;  /* 0x000000000e2272ca */ /* 0x000fe200000e0000 */
[----:B------:R-:W-:Y:S01]  /*10840*/  VIADD R20, R4, 0x280 ;  /* 0x0000028004147836 */ /* 0x000fe20000000000 */
[----:B------:R-:W-:Y:S01]  /*10850*/  R2UR UR31, R21 ;  /* 0x00000000151f72ca */ /* 0x000fe200000e0000 */
[----:B------:R-:W-:Y:S01]  /*10860*/  HGMMA.64x16x16.F32 R112, gdesc[UR8], RZ, !UPT, gsb0 ;  /* 0x00200000087079f0 */ /* 0x000fe2000c0008ff */
[----:B------:R-:W-:Y:S01]  /*10870*/  UMOV UR28, UR36 ;  /* 0x00000024001c7c82 */ /* 0x000fe20008000000 */
[----:B------:R-:W-:Y:S01]  /*10880*/  UMOV UR29, UR37 ;  /* 0x00000025001d7c82 */ /* 0x000fe20008000000 */
[----:B------:R-:W-:Y:S01]  /*10890*/  R2UR UR30, R20 ;  /* 0x00000000141e72ca */ /* 0x000fe200000e0000 */
[----:B------:R-:W-:Y:S01]  /*108a0*/  UMOV UR44, UR36 ;  /* 0x00000024002c7c82 */ /* 0x000fe20008000000 */
[C---:B------:R-:W-:Y:S01]  /*108b0*/  IADD3 R24, R4.reuse, 0x300, RZ ;  /* 0x0000030004187810 */ /* 0x040fe20007ffe0ff */
[----:B------:R-:W-:Y:S01]  /*108c0*/  UMOV UR45, UR37 ;  /* 0x00000025002d7c82 */ /* 0x000fe20008000000 */
[----:B------:R-:W-:Y:S01]  /*108d0*/  R2UR UR47, R25 ;  /* 0x00000000192f72ca */ /* 0x000fe200000e0000 */
[----:B------:R-:W-:Y:S01]  /*108e0*/  VIADD R14, R4, 0x380 ;  /* 0x00000380040e7836 */ /* 0x000fe20000000000 */
[----:B------:R-:W-:Y:S01]  /*108f0*/  R2UR UR46, R24 ;  /* 0x00000000182e72ca */ /* 0x000fe200000e0000 */
[----:B------:R-:W-:Y:S01]  /*10900*/  UMOV UR24, UR36 ;  /* 0x0000002400187c82 */ /* 0x000fe20008000000 */
[----:B------:R-:W-:Y:S01]  /*10910*/  R2UR UR27, R15 ;  /* 0x000000000f1b72ca */ /* 0x000fe200000e0000 */
[----:B------:R-:W-:Y:S01]  /*10920*/  UMOV UR25, UR37 ;  /* 0x0000002500197c82 */ /* 0x000fe20008000000 */
[----:B------:R-:W-:Y:S01]  /*10930*/  R2UR UR26, R14 ;  /* 0x000000000e1a72ca */ /* 0x000fe200000e0000 */
[C---:B------:R-:W-:Y:S01]  /*10940*/  VIADD R20, R4.reuse, 0x400 ;  /* 0x0000040004147836 */ /* 0x040fe20000000000 */
[----:B------:R-:W-:Y:S01]  /*10950*/  R2UR UR19, R21 ;  /* 0x00000000151372ca */ /* 0x000fe200000e0000 */
[----:B------:R-:W-:Y:S01]  /*10960*/  UMOV UR16, UR36 ;  /* 0x0000002400107c82 */ /* 0x000fe20008000000 */
[----:B------:R-:W-:Y:S01]  /*10970*/  UMOV UR17, UR37 ;  /* 0x0000002500117c82 */ /* 0x000fe20008000000 */
        /* <DEDUP_REMOVED lines=8> */
[----:B------:R-:W-:Y:S01]  /*10a00*/  VIADD R24, R4, 0x82 ;  /* 0x0000008204187836 */ /* 0x000fe20000000000 */
[----:B------:R-:W-:Y:S01]  /*10a10*/  UMOV UR40, UR36 ;  /* 0x0000002400287c82 */ /* 0x000fe20008000000 */
[----:B------:R-:W-:Y:S01]  /*10a20*/  IMAD.U32 R26, RZ, RZ, UR8 ;  /* 0x00000008ff1a7e24 */ /* 0x000fe2000f8e00ff */
[----:B------:R-:W-:Y:S01]  /*10a30*/  R2UR UR42, R20 ;  /* 0x00000000142a72ca */ /* 0x000fe200000e0000 */
[----:B------:R-:W-:Y:S01]  /*10a40*/  IMAD.MOV.U32 R25, RZ, RZ, 0x40000040 ;  /* 0x40000040ff197424 */ /* 0x000fe200078e00ff */
[----:B------:R-:W-:Y:S01]  /*10a50*/  R2UR UR10, R24 ;  /* 0x00000000180a72ca */ /* 0x000fe200000e0000 */
[----:B------:R-:W-:Y:S01]  /*10a60*/  UMOV UR41, UR37 ;  /* 0x0000002500297c82 */ /* 0x000fe20008000000 */
[----:B------:R-:W-:Y:S01]  /*10a70*/  STL.64 [R1+0x20], R26 ;  /* 0x0000201a01007387 */ /* 0x000fe20000100a00 */
[C---:B------:R-:W-:Y:S01]  /*10a80*/  IADD3 R14, R4.reuse, 0x2, RZ ;  /* 0x00000002040e7810 */ /* 0x040fe20007ffe0ff */
[----:B------:R-:W-:Y:S01]  /*10a90*/  UIADD3 UR8, UR56, 0x2, URZ ;  /* 0x0000000238087890 */ /* 0x000fe2000fffe03f */
[----:B------:R-:W-:Y:S01]  /*10aa0*/  R2UR UR11, R25 ;  /* 0x00000000190b72ca */ /* 0x000fe200000e0000 */
[----:B------:R-:W-:Y:S01]  /*10ab0*/  UMOV UR37, 0x40000040 ;  /* 0x4000004000257882 */ /* 0x000fe20000000000 */
[----:B------:R-:W-:Y:S01]  /*10ac0*/  MOV R15, 0x40000040 ;  /* 0x40000040000f7802 */ /* 0x000fe20000000f00 */
[----:B------:R-:W-:Y:S01]  /*10ad0*/  VIADD R20, R4, 0x102 ;  /* 0x0000010204147836 */ /* 0x000fe20000000000 */
[----:B------:R-:W-:Y:S01]  /*10ae0*/  MOV R6, UR39 ;  /* 0x0000002700067c02 */ /* 0x000fe20008000f00 */
[----:B------:R-:W-:Y:S01]  /*10af0*/  IMAD.MOV.U32 R21, RZ, RZ, 0x40000040 ;  /* 0x40000040ff157424 */ /* 0x000fe200078e00ff */
[----:B------:R-:W-:Y:S01]  /*10b00*/  MOV R7, UR38 ;  /* 0x0000002600077c02 */ /* 0x000fe20008000f00 */
[----:B------:R-:W-:Y:S01]  /*10b10*/  UMOV UR36, UR8 ;  /* 0x0000000800247c82 */ /* 0x000fe20008000000 */
[----:B------:R-:W-:Y:S01]  /*10b20*/  R2UR UR38, R14 ;  /* 0x000000000e2672ca */ /* 0x000fe200000e0000 */
[C---:B------:R-:W-:Y:S01]  /*10b30*/  VIADD R14, R4.reuse, 0x182 ;  /* 0x00000182040e7836 */ /* 0x040fe20000000000 */
[----:B------:R-:W-:Y:S01]  /*10b40*/  R2UR UR39, R15 ;  /* 0x000000000f2772ca */ /* 0x000fe200000e0000 */
[----:B------:R-:W-:Y:S01]  /*10b50*/  VIADD R80, R4, 0x4 ;  /* 0x0000000404507836 */ /* 0x000fe20000000000 */
[----:B------:R-:W-:Y:S01]  /*10b60*/  R2UR UR50, R20 ;  /* 0x00000000143272ca */ /* 0x000fe200000e0000 */
[----:B------:R-:W-:Y:S01]  /*10b70*/  VIADD R20, R4, 0x202 ;  /* 0x0000020204147836 */ /* 0x000fe20000000000 */
[----:B------:R-:W-:Y:S01]  /*10b80*/  R2UR UR51, R21 ;  /* 0x00000000153372ca */ /* 0x000fe200000e0000 */
[----:B------:R-:W-:Y:S01]  /*10b90*/  IMAD.MOV.U32 R21, RZ, RZ, 0x40000040 ;  /* 0x40000040ff157424 */ /* 0x000fe200078e00ff */
[----:B------:R-:W-:-:S02]  /*10ba0*/  WARPGROUP.DEPBAR.LE gsb0, 0x0 ;  /* 0x00008000000079c5 */ /* 0x000fc40000010000 */
[----:B------:R-:W-:Y:S01]  /*10bb0*/  WARPGROUP.ARRIVE ;  /* 0x00000000000079c5 */ /* 0x000fe20000000000 */
[----:B------:R-:W-:Y:S01]  /*10bc0*/  MOV R15, 0x40000040 ;  /* 0x40000040000f7802 */ /* 0x000fe20000000f00 */
[----:B------:R-:W-:Y:S01]  /*10bd0*/  IMAD.U32 R82, RZ, RZ, UR36 ;  /* 0x00000024ff527e24 */ /* 0x000fe2000f8e00ff */
[----:B------:R-:W-:Y:S01]  /*10be0*/  P2R R11, PR, RZ, 0x2 ;  /* 0x00000002ff0b7803 */ /* 0x000fe20000000000 */
[----:B------:R-:W-:Y:S01]  /*10bf0*/  IMAD.U32 R83, RZ, RZ, UR37 ;  /* 0x00000025ff537e24 */ /* 0x000fe2000f8e00ff */
[----:B------:R-:W-:Y:S01]  /*10c00*/  P2R R13, PR, RZ, 0x1 ;  /* 0x00000001ff0d7803 */ /* 0x000fe20000000000 */
[----:B------:R-:W-:Y:S01]  /*10c10*/  HGMMA.64x16x16.F32 R104, gdesc[UR12], RZ, !UPT, gsb0 ;  /* 0x002000000c6879f0 */ /* 0x000fe2000c0008ff */
[----:B------:R-:W-:Y:S01]  /*10c20*/  R2UR UR14, R14 ;  /* 0x000000000e0e72ca */ /* 0x000fe200000e0000 */
[----:B------:R-:W-:Y:S01]  /*10c30*/  VIADD R14, R4, 0x282 ;  /* 0x00000282040e7836 */ /* 0x000fe20000000000 */
[----:B------:R-:W-:Y:S01]  /*10c40*/  R2UR UR15, R15 ;  /* 0x000000000f0f72ca */ /* 0x000fe200000e0000 */
[----:B------:R-:W-:Y:S01]  /*10c50*/  IMAD.MOV.U32 R15, RZ, RZ, 0x40000040 ;  /* 0x40000040ff0f7424 */ /* 0x000fe200078e00ff */
[----:B------:R0:W-:Y:S01]  /*10c60*/  STL.64 [R1+0x18], R82 ;  /* 0x0000185201007387 */ /* 0x0001e20000100a00 */
[----:B------:R-:W-:Y:S01]  /*10c70*/  ULDC UR61, c[0x0][0x988] ;  /* 0x00026200003d7ab9 */ /* 0x000fe20000000800 */
[----:B------:R-:W-:-:S02]  /*10c80*/  WARPGROUP.DEPBAR.LE gsb0, 0x0 ;  /* 0x00008000000079c5 */ /* 0x000fc40000010000 */
[----:B------:R-:W-:-:S06]  /*10c90*/  WARPGROUP.ARRIVE ;  /* 0x00000000000079c5 */ /* 0x000fcc0000000000 */
[----:B------:R-:W-:Y:S01]  /*10ca0*/  HGMMA.64x16x16.F32 R96, gdesc[UR20], RZ, !UPT, gsb0 ;  /* 0x00200000146079f0 */ /* 0x000fe2000c0008ff */
[----:B------:R-:W-:Y:S01]  /*10cb0*/  R2UR UR22, R20 ;  /* 0x00000000141672ca */ /* 0x000fe200000e0000 */
[----:B------:R-:W-:Y:S01]  /*10cc0*/  VIADD R20, R4, 0x302 ;  /* 0x0000030204147836 */ /* 0x000fe20000000000 */
[----:B------:R-:W-:Y:S02]  /*10cd0*/  R2UR UR23, R21 ;  /* 0x00000000151772ca */ /* 0x000fe400000e0000 */
[----:B------:R-:W-:Y:S01]  /*10ce0*/  MOV R21, 0x40000040 ;  /* 0x4000004000157802 */ /* 0x000fe20000000f00 */
[----:B------:R-:W-:Y:S02]  /*10cf0*/  WARPGROUP.DEPBAR.LE gsb0, 0x0 ;  /* 0x00008000000079c5 */ /* 0x000fe40000010000 */
[----:B------:R-:W-:-:S06]  /*10d00*/  WARPGROUP.ARRIVE ;  /* 0x00000000000079c5 */ /* 0x000fcc0000000000 */
[----:B------:R-:W-:Y:S01]  /*10d10*/  HGMMA.64x16x16.F32 R88, gdesc[UR52], RZ, !UPT, gsb0 ;  /* 0x00200000345879f0 */ /* 0x000fe2000c0008ff */
[----:B------:R-:W-:Y:S01]  /*10d20*/  R2UR UR54, R80 ;  /* 0x00000000503672ca */ /* 0x000fe200000e0000 */
[----:B------:R-:W-:Y:S01]  /*10d30*/  UMOV UR53, 0x40000040 ;  /* 0x4000004000357882 */ /* 0x000fe20000000000 */
[----:B------:R-:W-:Y:S02]  /*10d40*/  R2UR UR55, R81 ;  /* 0x00000000513772ca */ /* 0x000fe400000e0000 */
[----:B0-----:R-:W-:Y:S01]  /*10d50*/  MOV R83, UR53 ;  /* 0x0000003500537c02 */ /* 0x001fe20008000f00 */
[----:B------:R-:W-:Y:S02]  /*10d60*/  WARPGROUP.DEPBAR.LE gsb0, 0x0 ;  /* 0x00008000000079c5 */ /* 0x000fe40000010000 */
[----:B------:R-:W-:-:S06]  /*10d70*/  WARPGROUP.ARRIVE ;  /* 0x00000000000079c5 */ /* 0x000fcc0000000000 */
[----:B------:R-:W-:Y:S01]  /*10d80*/  HGMMA.64x16x16.F32 R72, gdesc[UR32], RZ, !UPT, gsb0 ;  /* 0x00200000204879f0 */ /* 0x000fe2000c0008ff */
[----:B------:R-:W-:Y:S01]  /*10d90*/  R2UR UR34, R14 ;  /* 0x000000000e2272ca */ /* 0x000fe200000e0000 */
[----:B------:R-:W-:Y:S01]  /*10da0*/  VIADD R14, R4, 0x382 ;  /* 0x00000382040e7836 */ /* 0x000fe20000000000 */
[----:B------:R-:W-:Y:S01]  /*10db0*/  R2UR UR35, R15 ;  /* 0x000000000f2372ca */ /* 0x000fe200000e0000 */
[----:B------:R-:W-:Y:S01]  /*10dc0*/  IMAD.MOV.U32 R15, RZ, RZ, 0x40000040 ;  /* 0x40000040ff0f7424 */ /* 0x000fe200078e00ff */
        /* <DEDUP_REMOVED lines=26> */
[----:B------:R-:W-:Y:S01]  /*10f70*/  HGMMA.64x16x16.F32 R48, gdesc[UR24], RZ, !UPT, gsb0 ;  /* 0x00200000183079f0 */ /* 0x000fe2000c0008ff */
[----:B------:R-:W-:Y:S01]  /*10f80*/  R2UR UR26, R14 ;  /* 0x000000000e1a72ca */ /* 0x000fe200000e0000 */
[----:B------:R-:W-:Y:S01]  /*10f90*/  UMOV UR24, UR44 ;  /* 0x0000002c00187c82 */ /* 0x000fe20008000000 */
[----:B------:R-:W-:Y:S01]  /*10fa0*/  R2UR UR27, R15 ;  /* 0x000000000f1b72ca */ /* 0x000fe200000e0000 */
[----:B------:R-:W-:Y:S01]  /*10fb0*/  UMOV UR25, UR45 ;  /* 0x0000002d00197c82 */ /* 0x000fe20008000000 */
[----:B------:R-:W-:Y:S02]  /*10fc0*/  IADD3 R14, R4, 0x482, RZ ;  /* 0x00000482040e7810 */ /* 0x000fe40007ffe0ff */
[----:B------:R-:W-:Y:S01]  /*10fd0*/  MOV R15, 0x40000040 ;  /* 0x40000040000f7802 */ /* 0x000fe20000000f00 */
[----:B------:R-:W-:Y:S02]  /*10fe0*/  WARPGROUP.DEPBAR.LE gsb0, 0x0 ;  /* 0x00008000000079c5 */ /* 0x000fe40000010000 */
[----:B------:R-:W-:-:S06]  /*10ff0*/  WARPGROUP.ARRIVE ;  /* 0x00000000000079c5 */ /* 0x000fcc0000000000 */
[----:B------:R-:W-:Y:S01]  /*11000*/  HGMMA.64x16x16.F32 R40, gdesc[UR16], RZ, !UPT, gsb0 ;  /* 0x00200000102879f0 */ /* 0x000fe2000c0008ff */
[----:B------:R-:W-:Y:S01]  /*11010*/  R2UR UR18, R20 ;  /* 0x00000000141272ca */ /* 0x000fe200000e0000 */
[----:B------:R-:W-:Y:S01]  /*11020*/  UMOV UR16, UR44 ;  /* 0x0000002c00107c82 */ /* 0x000fe20008000000 */
[----:B------:R-:W-:Y:S01]  /*11030*/  R2UR UR19, R21 ;  /* 0x00000000151372ca */ /* 0x000fe200000e0000 */
[----:B------:R-:W-:Y:S01]  /*11040*/  UMOV UR17, UR45 ;  /* 0x0000002d00117c82 */ /* 0x000fe20008000000 */
[----:B------:R-:W-:Y:S02]  /*11050*/  VIADD R20, R4, 0x502 ;  /* 0x0000050204147836 */ /* 0x000fe40000000000 */
[----:B------:R-:W-:-:S03]  /*11060*/  IMAD.MOV.U32 R21, RZ, RZ, 0x40000040 ;  /* 0x40000040ff157424 */ /* 0x000fc600078e00ff */
[----:B------:R-:W-:Y:S02]  /*11070*/  R2UR UR46, R20 ;  /* 0x00000000142e72ca */ /* 0x000fe400000e0000 */
[----:B------:R-:W-:Y:S01]  /*11080*/  R2UR UR47, R21 ;  /* 0x00000000152f72ca */ /* 0x000fe200000e0000 */
[----:B------:R-:W-:Y:S02]  /*11090*/  WARPGROUP.DEPBAR.LE gsb0, 0x0 ;  /* 0x00008000000079c5 */ /* 0x000fe40000010000 */
[----:B------:R-:W-:-:S06]  /*110a0*/  WARPGROUP.ARRIVE ;  /* 0x00000000000079c5 */ /* 0x000fcc0000000000 */
[----:B------:R-:W-:Y:S01]  /*110b0*/  HGMMA.64x16x16.F32 R32, gdesc[UR4], RZ, !UPT, gsb0 ;  /* 0x00200000042079f0 */ /* 0x000fe2000c0008ff */
[----:B------:R-:W-:-:S07]  /*110c0*/  UIADD3 UR4, UR56, 0x4, URZ ;  /* 0x0000000438047890 */ /* 0x000fce000fffe03f */
[----:B------:R-:W-:Y:S02]  /*110d0*/  UMOV UR52, UR4 ;  /* 0x0000000400347c82 */ /* 0x000fe40008000000 */
[----:B------:R-:W-:-:S05]  /*110e0*/  IMAD.U32 R82, RZ, RZ, UR52 ;  /* 0x00000034ff527e24 */ /* 0x000fca000f8e00ff */
[----:B------:R0:W-:Y:S04]  /*110f0*/  STL.64 [R1+0x10], R82 ;  /* 0x0000105201007387 */ /* 0x0001e80000100a00 */
[----:B------:R-:W2:Y:S01]  /*11100*/  LDL R3, [R1+0x88] ;  /* 0x0000880001037983 */ /* 0x000ea20000100800 */
[----:B------:R-:W-:Y:S02]  /*11110*/  WARPGROUP.DEPBAR.LE gsb0, 0x0 ;  /* 0x00008000000079c5 */ /* 0x000fe40000010000 */
[----:B------:R-:W-:-:S06]  /*11120*/  WARPGROUP.ARRIVE ;  /* 0x00000000000079c5 */ /* 0x000fcc0000000000 */
[----:B------:R-:W-:Y:S01]  /*11130*/  HGMMA.64x16x16.F32 R24, gdesc[UR40], RZ, !UPT, gsb0 ;  /* 0x00200000281879f0 */ /* 0x000fe2000c0008ff */
[----:B------:R-:W-:Y:S01]  /*11140*/  R2UR UR42, R14 ;  /* 0x000000000e2a72ca */ /* 0x000fe200000e0000 */
[----:B------:R-:W-:Y:S01]  /*11150*/  UMOV UR40, UR44 ;  /* 0x0000002c00287c82 */ /* 0x000fe20008000000 */
[----:B------:R-:W-:Y:S01]  /*11160*/  R2UR UR43, R15 ;  /* 0x000000000f2b72ca */ /* 0x000fe200000e0000 */
[----:B------:R-:W-:Y:S01]  /*11170*/  UMOV UR41, UR45 ;  /* 0x0000002d00297c82 */ /* 0x000fe20008000000 */
[----:B------:R-:W-:Y:S01]  /*11180*/  VIADD R14, R4, 0x504 ;  /* 0x00000504040e7836 */ /* 0x000fe20000000000 */
[----:B------:R-:W-:Y:S01]  /*11190*/  MOV R15, 0x40000040 ;  /* 0x40000040000f7802 */ /* 0x000fe20000000f00 */
[----:B------:R-:W-:Y:S02]  /*111a0*/  WARPGROUP.DEPBAR.LE gsb0, 0x0 ;  /* 0x00008000000079c5 */ /* 0x000fe40000010000 */
[----:B------:R-:W-:-:S06]  /*111b0*/  WARPGROUP.ARRIVE ;  /* 0x00000000000079c5 */ /* 0x000fcc0000000000 */
[----:B------:R-:W-:Y:S01]  /*111c0*/  HGMMA.64x16x16.F32 R112, gdesc[UR36], R112, gsb0 ;  /* 0x00200000247079f0 */ /* 0x000fe20008000870 */
[----:B------:R-:W-:Y:S01]  /*111d0*/  R2UR UR39, R6 ;  /* 0x00000000062772ca */ /* 0x000fe200000e0000 */
[----:B------:R-:W-:Y:S01]  /*111e0*/  VIADD R6, R4, 0x84 ;  /* 0x0000008404067836 */ /* 0x000fe20000000000 */
[----:B------:R-:W-:Y:S02]  /*111f0*/  R2UR UR38, R7 ;  /* 0x00000000072672ca */ /* 0x000fe400000e0000 */
[----:B------:R-:W-:Y:S02]  /*11200*/  MOV R7, 0x40000040 ;  /* 0x4000004000077802 */ /* 0x000fe40000000f00 */
[----:B------:R-:W-:Y:S01]  /*11210*/  R2UR UR6, R6 ;  /* 0x00000000060672ca */ /* 0x000fe200000e0000 */
[----:B------:R-:W-:Y:S01]  /*11220*/  VIADD R6, R4, 0x184 ;  /* 0x0000018404067836 */ /* 0x000fe20000000000 */
[----:B------:R-:W-:Y:S01]  /*11230*/  R2UR UR7, R7 ;  /* 0x00000000070772ca */ /* 0x000fe200000e0000 */
[----:B------:R-:W-:Y:S01]  /*11240*/  IMAD.MOV.U32 R7, RZ, RZ, 0x40000040 ;  /* 0x40000040ff077424 */ /* 0x000fe200078e00ff */
[----:B------:R-:W-:Y:S01]  /*11250*/  R2UR UR37, R8 ;  /* 0x00000000082572ca */ /* 0x000fe200000e0000 */
[----:B------:R-:W-:Y:S01]  /*11260*/  VIADD R8, R4, 0x104 ;  /* 0x0000010404087836 */ /* 0x000fe20000000000 */
[----:B------:R-:W-:Y:S01]  /*11270*/  R2UR UR36, R9 ;  /* 0x00000000092472ca */ /* 0x000fe200000e0000 */
[----:B------:R-:W-:Y:S01]  /*11280*/  IMAD.MOV.U32 R9, RZ, RZ, 0x40000040 ;  /* 0x40000040ff097424 */ /* 0x000fe200078e00ff */
[----:B------:R-:W-:-:S02]  /*11290*/  WARPGROUP.DEPBAR.LE gsb0, 0x0 ;  /* 0x00008000000079c5 */ /* 0x000fc40000010000 */
[----:B------:R-:W-:-:S06]  /*112a0*/  WARPGROUP.ARRIVE ;  /* 0x00000000000079c5 */ /* 0x000fcc0000000000 */
[----:B------:R-:W-:Y:S01]  /*112b0*/  HGMMA.64x16x16.F32 R104, gdesc[UR8], R104, gsb0 ;  /* 0x00200000086879f0 */ /* 0x000fe20008000868 */
[----:B------:R-:W-:Y:S01]  /*112c0*/  R2UR UR10, R8 ;  /* 0x00000000080a72ca */ /* 0x000fe200000e0000 */
[----:B------:R-:W-:Y:S01]  /*112d0*/  VIADD R8, R4, 0x204 ;  /* 0x0000020404087836 */ /* 0x000fe20000000000 */
[----:B------:R-:W-:Y:S01]  /*112e0*/  R2UR UR11, R9 ;  /* 0x00000000090b72ca */ /* 0x000fe200000e0000 */
[----:B------:R-:W-:Y:S01]  /*112f0*/  IMAD.MOV.U32 R9, RZ, RZ, 0x40000040 ;  /* 0x40000040ff097424 */ /* 0x000fe200078e00ff */
[----:B------:R-:W-:Y:S02]  /*11300*/  WARPGROUP.DEPBAR.LE gsb0, 0x0 ;  /* 0x00008000000079c5 */ /* 0x000fe40000010000 */
[----:B------:R-:W-:-:S06]  /*11310*/  WARPGROUP.ARRIVE ;  /* 0x00000000000079c5 */ /* 0x000fcc0000000000 */
[----:B------:R-:W-:Y:S01]  /*11320*/  HGMMA.64x16x16.F32 R96, gdesc[UR48], R96, gsb0 ;  /* 0x00200000306079f0 */ /* 0x000fe20008000860 */
[----:B------:R-:W-:Y:S01]  /*11330*/  UMOV UR49, 0x40000040 ;  /* 0x4000004000317882 */ /* 0x000fe20000000000 */
[----:B------:R-:W-:Y:S01]  /*11340*/  IMAD.MOV.U32 R21, RZ, RZ, 0x40000040 ;  /* 0x40000040ff157424 */ /* 0x000fe200078e00ff */
[C---:B------:R-:W-:Y:S01]  /*11350*/  IADD3 R20, R4.reuse, 0x806, RZ ;  /* 0x0000080604147810 */ /* 0x040fe20007ffe0ff */
[----:B------:R-:W-:Y:S02]  /*11360*/  VIADD R80, R4, 0x886 ;  /* 0x0000088604507836 */ /* 0x000fe40000000000 */
[----:B------:R-:W-:Y:S02]  /*11370*/  IMAD.MOV.U32 R81, RZ, RZ, 0x40000040 ;  /* 0x40000040ff517424 */ /* 0x000fe400078e00ff */
[----:B0-----:R-:W-:Y:S01]  /*11380*/  IMAD.U32 R83, RZ, RZ, UR49 ;  /* 0x00000031ff537e24 */ /* 0x001fe2000f8e00ff */
[----:B------:R-:W-:Y:S02]  /*11390*/  WARPGROUP.DEPBAR.LE gsb0, 0x0 ;  /* 0x00008000000079c5 */ /* 0x000fe40000010000 */
[----:B------:R-:W-:-:S06]  /*113a0*/  WARPGROUP.ARRIVE ;  /* 0x00000000000079c5 */ /* 0x000fcc0000000000 */
[----:B------:R-:W-:Y:S01]  /*113b0*/  HGMMA.64x16x16.F32 R88, gdesc[UR12], R88, gsb0 ;  /* 0x002000000c5879f0 */ /* 0x000fe20008000858 */
[----:B------:R-:W-:Y:S02]  /*113c0*/  R2UR UR14, R6 ;  /* 0x00000000060e72ca */ /* 0x000fe400000e0000 */
[----:B------:R-:W-:Y:S01]  /*113d0*/  R2UR UR15, R7 ;  /* 0x00000000070f72ca */ /* 0x000fe200000e0000 */
[----:B------:R-:W-:Y:S01]  /*113e0*/  IMAD.MOV.U32 R7, RZ, RZ, 0x40000040 ;  /* 0x40000040ff077424 */ /* 0x000fe200078e00ff */
[----:B------:R-:W-:Y:S01]  /*113f0*/  IADD3 R6, R4, 0x284, RZ ;  /* 0x0000028404067810 */ /* 0x000fe20007ffe0ff */
[----:B------:R-:W-:Y:S02]  /*11400*/  WARPGROUP.DEPBAR.LE gsb0, 0x0 ;  /* 0x00008000000079c5 */ /* 0x000fe40000010000 */
        /* <DEDUP_REMOVED lines=8> */
[----:B------:R-:W-:Y:S03]  /*11490*/  HGMMA.64x16x16.F32 R64, gdesc[UR32], R64, gsb0 ;  /* 0x00200000204079f0 */ /* 0x000fe60008000840 */
[----:B------:R-:W-:Y:S02]  /*114a0*/  WARPGROUP.DEPBAR.LE gsb0, 0x0 ;  /* 0x00008000000079c5 */ /* 0x000fe40000010000 */
[----:B------:R-:W-:-:S06]  /*114b0*/  WARPGROUP.ARRIVE ;  /* 0x00000000000079c5 */ /* 0x000fcc0000000000 */
[----:B------:R-:W-:Y:S01]  /*114c0*/  HGMMA.64x16x16.F32 R56, gdesc[UR28], R56, gsb0 ;  /* 0x002000001c3879f0 */ /* 0x000fe20008000838 */
[----:B------:R-:W-:Y:S01]  /*114d0*/  R2UR UR30, R6 ;  /* 0x00000000061e72ca */ /* 0x000fe200000e0000 */
[----:B------:R-:W-:Y:S01]  /*114e0*/  VIADD R6, R4, 0x304 ;  /* 0x0000030404067836 */ /* 0x000fe20000000000 */
[----:B------:R-:W-:Y:S02]  /*114f0*/  R2UR UR31, R7 ;  /* 0x00000000071f72ca */ /* 0x000fe400000e0000 */
[----:B------:R-:W-:Y:S01]  /*11500*/  MOV R7, 0x40000040 ;  /* 0x4000004000077802 */ /* 0x000fe20000000f00 */
[----:B------:R-:W-:Y:S02]  /*11510*/  WARPGROUP.DEPBAR.LE gsb0, 0x0 ;  /* 0x00008000000079c5 */ /* 0x000fe40000010000 */
[----:B------:R-:W-:-:S06]  /*11520*/  WARPGROUP.ARRIVE ;  /* 0x00000000000079c5 */ /* 0x000fcc0000000000 */
[----:B------:R-:W-:Y:S01]  /*11530*/  HGMMA.64x16x16.F32 R48, gdesc[UR24], R48, gsb0 ;  /* 0x00200000183079f0 */ /* 0x000fe20008000830 */
[----:B------:R-:W-:Y:S01]  /*11540*/  R2UR UR26, R8 ;  /* 0x00000000081a72ca */ /* 0x000fe200000e0000 */
[----:B------:R-:W-:Y:S01]  /*11550*/  VIADD R8, R4, 0x484 ;  /* 0x0000048404087836 */ /* 0x000fe20000000000 */
[----:B------:R-:W-:Y:S01]  /*11560*/  R2UR UR27, R9 ;  /* 0x00000000091b72ca */ /* 0x000fe200000e0000 */
[----:B------:R-:W-:-:S03]  /*11570*/  IMAD.MOV.U32 R9, RZ, RZ, 0x40000040 ;  /* 0x40000040ff097424 */ /* 0x000fc600078e00ff */
[----:B------:R-:W-:Y:S01]  /*11580*/  R2UR UR34, R8 ;  /* 0x00000000082272ca */ /* 0x000fe200000e0000 */
[----:B------:R-:W-:Y:S01]  /*11590*/  VIADD R8, R4, 0x106 ;  /* 0x0000010604087836 */ /* 0x000fe20000000000 */
[----:B------:R-:W-:Y:S01]  /*115a0*/  R2UR UR35, R9 ;  /* 0x00000000092372ca */ /* 0x000fe200000e0000 */
[----:B------:R-:W-:Y:S01]  /*115b0*/  IMAD.MOV.U32 R9, RZ, RZ, 0x40000040 ;  /* 0x40000040ff097424 */ /* 0x000fe200078e00ff */
        /* <DEDUP_REMOVED lines=28> */
[----:B------:R-:W-:Y:S01]  /*11780*/  R2UR UR42, R14 ;  /* 0x000000000e2a72ca */ /* 0x000fe200000e0000 */
[----:B------:R-:W-:Y:S01]  /*11790*/  VIADD R14, R4, 0x406 ;  /* 0x00000406040e7836 */ /* 0x000fe20000000000 */
[----:B------:R-:W-:Y:S01]  /*117a0*/  R2UR UR43, R15 ;  /* 0x000000000f2b72ca */ /* 0x000fe200000e0000 */
[----:B------:R-:W-:-:S02]  /*117b0*/  WARPGROUP.DEPBAR.LE gsb0, 0x0 ;  /* 0x00008000000079c5 */ /* 0x000fc40000010000 */
[----:B------:R-:W-:-:S06]  /*117c0*/  WARPGROUP.ARRIVE ;  /* 0x00000000000079c5 */ /* 0x000fcc0000000000 */
[----:B------:R-:W-:Y:S01]  /*117d0*/  HGMMA.64x16x16.F32 R24, gdesc[UR44], R24, gsb0 ;  /* 0x002000002c1879f0 */ /* 0x000fe20008000818 */
[----:B------:R-:W-:Y:S01]  /*117e0*/  R2UR UR46, R6 ;  /* 0x00000000062e72ca */ /* 0x000fe200000e0000 */
[----:B------:R-:W-:Y:S01]  /*117f0*/  UMOV UR44, UR40 ;  /* 0x00000028002c7c82 */ /* 0x000fe20008000000 */
[----:B------:R-:W-:Y:S01]  /*11800*/  R2UR UR47, R7 ;  /* 0x00000000072f72ca */ /* 0x000fe200000e0000 */
[----:B------:R-:W-:Y:S01]  /*11810*/  UMOV UR45, UR41 ;  /* 0x00000029002d7c82 */ /* 0x000fe20008000000 */
[----:B------:R-:W-:Y:S02]  /*11820*/  VIADD R6, R4, 0x6 ;  /* 0x0000000604067836 */ /* 0x000fe40000000000 */
[----:B------:R-:W-:-:S03]  /*11830*/  IMAD.MOV.U32 R7, RZ, RZ, 0x40000040 ;  /* 0x40000040ff077424 */ /* 0x000fc600078e00ff */
        /* <DEDUP_REMOVED lines=10> */
[----:B------:R-:W-:Y:S01]  /*118e0*/  UIADD3 UR4, UR56, 0x6, URZ ;  /* 0x0000000638047890 */ /* 0x000fe2000fffe03f */
[----:B------:R-:W-:Y:S02]  /*118f0*/  R2UR UR6, R6 ;  /* 0x00000000060672ca */ /* 0x000fe400000e0000 */
[----:B------:R-:W-:Y:S01]  /*11900*/  R2UR UR7, R7 ;  /* 0x00000000070772ca */ /* 0x000fe200000e0000 */
[----:B------:R-:W-:Y:S01]  /*11910*/  IMAD.MOV.U32 R7, RZ, RZ, 0x40000040 ;  /* 0x40000040ff077424 */ /* 0x000fe200078e00ff */
[----:B------:R-:W-:Y:S02]  /*11920*/  IADD3 R6, R4, 0x186, RZ ;  /* 0x0000018604067810 */ /* 0x000fe40007ffe0ff */
[----:B------:R-:W-:Y:S01]  /*11930*/  UMOV UR48, UR4 ;  /* 0x0000000400307c82 */ /* 0x000fe20008000000 */
[----:B------:R-:W-:Y:S02]  /*11940*/  MOV R15, 0x40000040 ;  /* 0x40000040000f7802 */ /* 0x000fe40000000f00 */
[----:B------:R-:W-:Y:S01]  /*11950*/  MOV R82, UR48 ;  /* 0x0000003000527c02 */ /* 0x000fe20008000f00 */
[----:B------:R-:W-:-:S02]  /*11960*/  WARPGROUP.DEPBAR.LE gsb0, 0x0 ;  /* 0x00008000000079c5 */ /* 0x000fc40000010000 */
        /* <DEDUP_REMOVED lines=46> */
[----:B------:R-:W-:Y:S01]  /*11c50*/  UMOV UR5, UR45 ;  /* 0x0000002d00057c82 */ /* 0x000fe20008000000 */
[----:B------:R-:W-:Y:S02]  /*11c60*/  WARPGROUP.DEPBAR.LE gsb0, 0x0 ;  /* 0x00008000000079c5 */ /* 0x000fe40000010000 */
[----:B------:R-:W-:-:S06]  /*11c70*/  WARPGROUP.ARRIVE ;  /* 0x00000000000079c5 */ /* 0x000fcc0000000000 */
[----:B------:R-:W-:Y:S01]  /*11c80*/  HGMMA.64x16x16.F32 R104, gdesc[UR4], R104, gsb0 ;  /* 0x00200000046879f0 */ /* 0x000fe20008000868 */
        /* <DEDUP_REMOVED lines=17> */
[----:B------:R-:W-:Y:S01]  /*11da0*/  IMAD.MOV.U32 R7, RZ, RZ, 0x40000040 ;  /* 0x40000040ff077424 */ /* 0x000fe200078e00ff */
[----:B------:R-:W-:Y:S02]  /*11db0*/  WARPGROUP.DEPBAR.LE gsb0, 0x0 ;  /* 0x00008000000079c5 */ /* 0x000fe40000010000 */
[----:B------:R-:W-:-:S06]  /*11dc0*/  WARPGROUP.ARRIVE ;  /* 0x00000000000079c5 */ /* 0x000fcc0000000000 */
[----:B------:R-:W-:Y:S01]  /*11dd0*/  HGMMA.64x16x16.F32 R64, gdesc[UR20], R64, gsb0 ;  /* 0x00200000144079f0 */ /* 0x000fe20008000840 */
[----:B------:R-:W-:Y:S02]  /*11de0*/  R2UR UR42, R6 ;  /* 0x00000000062a72ca */ /* 0x000fe400000e0000 */
[----:B------:R-:W-:Y:S01]  /*11df0*/  R2UR UR43, R7 ;  /* 0x00000000072b72ca */ /* 0x000fe200000e0000 */
[----:B------:R-:W-:Y:S01]  /*11e00*/  UMOV UR40, UR44 ;  /* 0x0000002c00287c82 */ /* 0x000fe20008000000 */
[----:B------:R-:W-:Y:S01]  /*11e10*/  UMOV UR41, UR45 ;  /* 0x0000002d00297c82 */ /* 0x000fe20008000000 */
[----:B------:R-:W-:Y:S02]  /*11e20*/  WARPGROUP.DEPBAR.LE gsb0, 0x0 ;  /* 0x00008000000079c5 */ /* 0x000fe40000010000 */
[----:B------:R-:W-:-:S08]  /*11e30*/  WARPGROUP.ARRIVE ;  /* 0x00000000000079c5 */ /* 0x000fd00000000000 */
[----:B------:R-:W-:Y:S01]  /*11e40*/  HGMMA.64x16x16.F32 R56, gdesc[UR40], R56, gsb0 ;  /* 0x00200000283879f0 */ /* 0x000fe20008000838 */
[----:B------:R-:W-:Y:S01]  /*11e50*/  IMAD.MOV.U32 R9, RZ, RZ, 0x40000040 ;  /* 0x40000040ff097424 */ /* 0x000fe200078e00ff */
[----:B------:R-:W-:-:S04]  /*11e60*/  R2UR UR26, R8 ;  /* 0x00000000081a72ca */ /* 0x000fc800000e0000 */
[----:B------:R-:W-:Y:S01]  /*11e70*/  R2UR UR27, R9 ;  /* 0x00000000091b72ca */ /* 0x000fe200000e0000 */
[----:B------:R-:W-:Y:S01]  /*11e80*/  UMOV UR24, UR44 ;  /* 0x0000002c00187c82 */ /* 0x000fe20008000000 */
[----:B------:R-:W-:Y:S01]  /*11e90*/  UMOV UR25, UR45 ;  /* 0x0000002d00197c82 */ /* 0x000fe20008000000 */
[----:B------:R-:W-:Y:S02]  /*11ea0*/  WARPGROUP.DEPBAR.LE gsb0, 0x0 ;  /* 0x00008000000079c5 */ /* 0x000fe40000010000 */
[----:B------:R-:W-:-:S08]  /*11eb0*/  WARPGROUP.ARRIVE ;  /* 0x00000000000079c5 */ /* 0x000fd00000000000 */
        /* <DEDUP_REMOVED lines=8> */
[----:B------:R-:W-:Y:S02]  /*11f40*/  VIADD R6, R4, 0x486 ;  /* 0x0000048604067836 */ /* 0x000fe40000000000 */
[----:B------:R-:W-:-:S03]  /*11f50*/  IMAD.MOV.U32 R7, RZ, RZ, 0x40000040 ;  /* 0x40000040ff077424 */ /* 0x000fc600078e00ff */
        /* <DEDUP_REMOVED lines=16> */
[----:B------:R-:W-:Y:S01]  /*12060*/  VIADD R8, R4, 0x580 ;  /* 0x0000058004087836 */ /* 0x000fe20000000000 */
[----:B------:R-:W-:-:S04]  /*12070*/  MOV R9, 0x40000040 ;  /* 0x4000004000097802 */ /* 0x000fc80000000f00 */
[----:B------:R-:W-:Y:S02]  /*12080*/  R2UR UR46, R8 ;  /* 0x00000000082e72ca */ /* 0x000fe400000e0000 */
[----:B------:R-:W-:Y:S01]  /*12090*/  R2UR UR47, R9 ;  /* 0x00000000092f72ca */ /* 0x000fe200000e0000 */
[----:B------:R-:W-:Y:S01]  /*120a0*/  UIADD3 UR8, UR56, 0x400, URZ ;  /* 0x0000040038087890 */ /* 0x000fe2000fffe03f */
[----:B------:R-:W-:-:S06]  /*120b0*/  UMOV UR45, 0x40000040 ;  /* 0x40000040002d7882 */ /* 0x000fcc0000000000 */
[----:B------:R-:W-:Y:S01]  /*120c0*/  UMOV UR44, UR8 ;  /* 0x00000008002c7c82 */ /* 0x000fe20008000000 */
[----:B------:R-:W-:Y:S02]  /*120d0*/  WARPGROUP.DEPBAR.LE gsb0, 0x0 ;  /* 0x00008000000079c5 */ /* 0x000fe40000010000 */
[----:B------:R-:W-:-:S06]  /*120e0*/  WARPGROUP.ARRIVE ;  /* 0x00000000000079c5 */ /* 0x000fcc0000000000 */
[----:B------:R-:W-:Y:S01]  /*120f0*/  HGMMA.64x16x16.F32 R112, gdesc[UR44], R112, gsb0 ;  /* 0x002000002c7079f0 */ /* 0x000fe20008000870 */
[----:B------:R-:W-:Y:S02]  /*12100*/  VIADD R6, R4, 0x600 ;  /* 0x0000060004067836 */ /* 0x000fe40000000000 */
[----:B------:R-:W-:-:S03]  /*12110*/  IMAD.MOV.U32 R7, RZ, RZ, 0x40000040 ;  /* 0x40000040ff077424 */ /* 0x000fc600078e00ff */
[----:B------:R-:W-:Y:S02]  /*12120*/  R2UR UR10, R6 ;  /* 0x00000000060a72ca */ /* 0x000fe400000e0000 */
[----:B------:R-:W-:Y:S01]  /*12130*/  R2UR UR11, R7 ;  /* 0x00000000070b72ca */ /* 0x000fe200000e0000 */
[----:B------:R-:W-:Y:S01]  /*12140*/  UMOV UR40, UR44 ;  /* 0x0000002c00287c82 */ /* 0x000fe20008000000 */
[----:B------:R-:W-:Y:S01]  /*12150*/  UMOV UR41, UR45 ;  /* 0x0000002d00297c82 */ /* 0x000fe20008000000 */
[----:B------:R-:W-:Y:S01]  /*12160*/  UMOV UR8, UR40 ;  /* 0x0000002800087c82 */ /* 0x000fe20008000000 */
        /* <DEDUP_REMOVED lines=14> */
[----:B------:R-:W-:-:S04]  /*12250*/  IADD3 R6, R4, 0x700, RZ ;  /* 0x0000070004067810 */ /* 0x000fc80007ffe0ff */
        /* <DEDUP_REMOVED lines=25> */
[----:B------:R-:W-:Y:S02]  /*123f0*/  IADD3 R8, R4, 0x880, RZ ;  /* 0x0000088004087810 */ /* 0x000fe40007ffe0ff */
[----:B------:R-:W-:Y:S02]  /*12400*/  MOV R9, 0x40000040 ;  /* 0x4000004000097802 */ /* 0x000fe40000000f00 */
[----:B------:R-:W-:Y:S02]  /*12410*/  R2UR UR6, R8 ;  /* 0x00000000080672ca */ /* 0x000fe400000e0000 */
[----:B------:R-:W-:Y:S01]  /*12420*/  R2UR UR7, R9 ;  /* 0x00000000090772ca */ /* 0x000fe200000e0000 */
[----:B------:R-:W-:Y:S01]  /*12430*/  UMOV UR4, UR40 ;  /* 0x0000002800047c82 */ /* 0x000fe20008000000 */
[----:B------:R-:W-:Y:S01]  /*12440*/  UMOV UR5, UR41 ;  /* 0x0000002900057c82 */ /* 0x000fe20008000000 */
[----:B------:R-:W-:-:S02]  /*12450*/  WARPGROUP.DEPBAR.LE gsb0, 0x0 ;  /* 0x00008000000079c5 */ /* 0x000fc40000010000 */
        /* <DEDUP_REMOVED lines=144> */
[----:B------:R-:W-:Y:S01]  /*12d60*/  UIADD3 UR4, UR56, 0x404, URZ ;  /* 0x0000040438047890 */ /* 0x000fe2000fffe03f */
[----:B------:R-:W-:Y:S01]  /*12d70*/  UMOV UR5, 0x40000040 ;  /* 0x4000004000057882 */ /* 0x000fe20000000000 */
        /* <DEDUP_REMOVED lines=61> */
[----:B------:R-:W-:Y:S02]  /*13150*/  WARPGROUP.DEPBAR.LE gsb0, 0x0 ;  /* 0x00008000000079c5 */ /* 0x000fe40000010000 */
[----:B------:R-:W-:-:S10]  /*13160*/  WARPGROUP.ARRIVE ;  /* 0x00000000000079c5 */ /* 0x000fd40000000000 */
[----:B------:R-:W-:Y:S01]  /*13170*/  HGMMA.64x16x16.F32 R48, gdesc[UR4], R48, gsb0 ;  /* 0x00200000043079f0 */ /* 0x000fe20008000830 */
[C---:B------:R-:W-:Y:S01]  /*13180*/  VIADD R6, R4.reuse, 0x984 ;  /* 0x0000098404067836 */ /* 0x040fe20000000000 */
[----:B------:R-:W-:Y:S01]  /*13190*/  MOV R7, 0x40000040 ;  /* 0x4000004000077802 */ /* 0x000fe20000000f00 */
[----:B------:R-:W-:Y:S01]  /*131a0*/  UMOV UR8, UR4 ;  /* 0x0000000400087c82 */ /* 0x000fe20008000000 */
[----:B------:R-:W-:Y:S01]  /*131b0*/  UMOV UR9, UR5 ;  /* 0x0000000500097c82 */ /* 0x000fe20008000000 */
[----:B------:R-:W-:Y:S01]  /*131c0*/  VIADD R8, R4, 0xa04 ;  /* 0x00000a0404087836 */ /* 0x000fe20000000000 */
[----:B------:R-:W-:Y:S01]  /*131d0*/  R2UR UR10, R6 ;  /* 0x00000000060a72ca */ /* 0x000fe200000e0000 */
[----:B------:R-:W-:Y:S01]  /*131e0*/  IMAD.MOV.U32 R9, RZ, RZ, 0x40000040 ;  /* 0x40000040ff097424 */ /* 0x000fe200078e00ff */
[----:B------:R-:W-:Y:S01]  /*131f0*/  R2UR UR11, R7 ;  /* 0x00000000070b72ca */ /* 0x000fe200000e0000 */
[----:B------:R-:W-:Y:S01]  /*13200*/  UMOV UR12, UR4 ;  /* 0x00000004000c7c82 */ /* 0x000fe20008000000 */
[----:B------:R-:W-:Y:S01]  /*13210*/  UMOV UR13, UR5 ;  /* 0x00000005000d7c82 */ /* 0x000fe20008000000 */
[----:B------:R-:W-:Y:S01]  /*13220*/  UMOV UR16, UR4 ;  /* 0x0000000400107c82 */ /* 0x000fe20008000000 */
[----:B------:R-:W-:Y:S01]  /*13230*/  UMOV UR17, UR5 ;  /* 0x0000000500117c82 */ /* 0x000fe20008000000 */
[----:B------:R-:W-:Y:S01]  /*13240*/  UIADD3 UR20, UR56, 0x406, URZ ;  /* 0x0000040638147890 */ /* 0x000fe2000fffe03f */
[----:B------:R-:W-:Y:S01]  /*13250*/  UMOV UR21, 0x40000040 ;  /* 0x4000004000157882 */ /* 0x000fe20000000000 */
[----:B------:R0:W-:Y:S01]  /*13260*/  STL.64 [R1+0x8], R82 ;  /* 0x0000085201007387 */ /* 0x0001e20000100a00 */
[----:B------:R-:W-:Y:S01]  /*13270*/  ULDC UR6, c[0x0][0x988] ;  /* 0x0002620000067ab9 */ /* 0x000fe20000000800 */
[----:B------:R-:W-:-:S02]  /*13280*/  WARPGROUP.DEPBAR.LE gsb0, 0x0 ;  /* 0x00008000000079c5 */ /* 0x000fc40000010000 */
[----:B------:R-:W-:-:S06]  /*13290*/  WARPGROUP.ARRIVE ;  /* 0x00000000000079c5 */ /* 0x000fcc0000000000 */
[----:B------:R-:W-:Y:S01]  /*132a0*/  HGMMA.64x16x16.F32 R40, gdesc[UR8], R40, gsb0 ;  /* 0x00200000082879f0 */ /* 0x000fe20008000828 */
[----:B------:R-:W-:Y:S02]  /*132b0*/  R2UR UR14, R8 ;  /* 0x00000000080e72ca */ /* 0x000fe400000e0000 */
[----:B------:R-:W-:Y:S01]  /*132c0*/  R2UR UR15, R9 ;  /* 0x00000000090f72ca */ /* 0x000fe200000e0000 */
[----:B------:R-:W-:Y:S01]  /*132d0*/  VIADD R6, R4, 0xa84 ;  /* 0x00000a8404067836 */ /* 0x000fe20000000000 */
[----:B------:R-:W-:Y:S02]  /*132e0*/  WARPGROUP.DEPBAR.LE gsb0, 0x0 ;  /* 0x00008000000079c5 */ /* 0x000fe40000010000 */
[----:B------:R-:W-:-:S09]  /*132f0*/  WARPGROUP.ARRIVE ;  /* 0x00000000000079c5 */ /* 0x000fd20000000000 */
[----:B------:R-:W-:Y:S01]  /*13300*/  HGMMA.64x16x16.F32 R32, gdesc[UR12], R32, gsb0 ;  /* 0x002000000c2079f0 */ /* 0x000fe20008000820 */
[----:B------:R-:W-:Y:S01]  /*13310*/  IMAD.MOV.U32 R7, RZ, RZ, 0x40000040 ;  /* 0x40000040ff077424 */ /* 0x000fe200078e00ff */
[----:B------:R-:W-:-:S04]  /*13320*/  R2UR UR18, R6 ;  /* 0x00000000061272ca */ /* 0x000fc800000e0000 */
[----:B------:R-:W-:Y:S01]  /*13330*/  R2UR UR19, R7 ;  /* 0x00000000071372ca */ /* 0x000fe200000e0000 */
[----:B------:R-:W-:Y:S02]  /*13340*/  WARPGROUP.DEPBAR.LE gsb0, 0x0 ;  /* 0x00008000000079c5 */ /* 0x000fe40000010000 */
[----:B------:R-:W-:-:S10]  /*13350*/  WARPGROUP.ARRIVE ;  /* 0x00000000000079c5 */ /* 0x000fd40000000000 */
[----:B------:R-:W-:Y:S01]  /*13360*/  HGMMA.64x16x16.F32 R24, gdesc[UR16], R24, gsb0 ;  /* 0x00200000101879f0 */ /* 0x000fe20008000818 */
[----:B------:R-:W-:Y:S01]  /*13370*/  VIADD R8, R4, 0x586 ;  /* 0x0000058604087836 */ /* 0x000fe20000000000 */
[----:B------:R-:W-:-:S04]  /*13380*/  MOV R9, 0x40000040 ;  /* 0x4000004000097802 */ /* 0x000fc80000000f00 */
[----:B------:R-:W-:Y:S02]  /*13390*/  R2UR UR22, R8 ;  /* 0x00000000081672ca */ /* 0x000fe400000e0000 */
[----:B------:R-:W-:Y:S01]  /*133a0*/  R2UR UR23, R9 ;  /* 0x00000000091772ca */ /* 0x000fe200000e0000 */
[----:B------:R-:W-:Y:S02]  /*133b0*/  WARPGROUP.DEPBAR.LE gsb0, 0x0 ;  /* 0x00008000000079c5 */ /* 0x000fe40000010000 */
[----:B------:R-:W-:-:S10]  /*133c0*/  WARPGROUP.ARRIVE ;  /* 0x00000000000079c5 */ /* 0x000fd40000000000 */
        /* <DEDUP_REMOVED lines=15> */
[----:B------:R-:W-:Y:S01]  /*134c0*/  IMAD.MOV.U32 R9, RZ, RZ, 0x40000040 ;  /* 0x40000040ff097424 */ /* 0x000fe200078e00ff */
[----:B------:R-:W-:-:S04]  /*134d0*/  IADD3 R8, R4, 0x706, RZ ;  /* 0x0000070604087810 */ /* 0x000fc80007ffe0ff */
        /* <DEDUP_REMOVED lines=28> */
[----:B------:R-:W-:Y:S01]  /*136a0*/  UMOV UR12, UR20 ;  /* 0x00000014000c7c82 */ /* 0x000fe20008000000 */
[----:B------:R-:W-:Y:S01]  /*136b0*/  UMOV UR13, UR21 ;  /* 0x00000015000d7c82 */ /* 0x000fe20008000000 */
[----:B--2---:R-:W-:-:S04]  /*136c0*/  IMAD.IADD R6, R3, 0x1, R161 ;  /* 0x0000000103067824 */ /* 0x004fc800078e02a1 */
[----:B------:R-:W-:-:S05]  /*136d0*/  IMAD R3, R163, -0xb0, R6 ;  /* 0xffffff50a3037824 */ /* 0x000fca00078e0206 */
[C---:B------:R-:W-:Y:S02]  /*136e0*/  ISETP.GT.AND P3, PT, R3.reuse, 0x1, PT ;  /* 0x000000010300780c */ /* 0x040fe40003f64270 */
[----:B------:R-:W-:Y:S01]  /*136f0*/  ISETP.GT.AND P2, PT, R3, RZ, PT ;  /* 0x000000ff0300720c */ /* 0x000fe20003f44270 */
[----:B------:R-:W-:Y:S02]  /*13700*/  WARPGROUP.DEPBAR.LE gsb0, 0x0 ;  /* 0x00008000000079c5 */ /* 0x000fe40000010000 */
[----:B------:R-:W-:-:S06]  /*13710*/  WARPGROUP.ARRIVE ;  /* 0x00000000000079c5 */ /* 0x000fcc0000000000 */
[----:B------:R-:W-:Y:S01]  /*13720*/  HGMMA.64x16x16.F32 R48, gdesc[UR12], R48, gsb0 ;  /* 0x002000000c3079f0 */ /* 0x000fe20008000830 */
[----:B------:R-:W-:Y:S02]  /*13730*/  FSEL R115, R115, -INF , P3 ;  /* 0xff80000073737808 */ /* 0x000fe40001800000 */
[----:B------:R-:W-:Y:S02]  /*13740*/  FSEL R113, R113, -INF , P3 ;  /* 0xff80000071717808 */ /* 0x000fe40001800000 */
[----:B------:R-:W-:Y:S02]  /*13750*/  FSEL R114, R114, -INF , P2 ;  /* 0xff80000072727808 */ /* 0x000fe40001000000 */
[----:B------:R-:W-:Y:S02]  /*13760*/  FSEL R112, R112, -INF , P2 ;  /* 0xff80000070707808 */ /* 0x000fe40001000000 */
[C---:B------:R-:W-:Y:S02]  /*13770*/  ISETP.GT.AND P3, PT, R3.reuse, 0x11, PT ;  /* 0x000000110300780c */ /* 0x040fe40003f64270 */
[----:B------:R-:W-:-:S02]  /*13780*/  ISETP.GT.AND P2, PT, R3, 0x10, PT ;  /* 0x000000100300780c */ /* 0x000fc40003f44270 */
        /* <DEDUP_REMOVED lines=12> */
[----:B------:R-:W-:Y:S01]  /*13850*/  FSEL R128, R89, -INF , P3 ;  /* 0xff80000059807808 */ /* 0x000fe20001800000 */
[----:B------:R-:W-:Y:S01]  /*13860*/  IMAD.MOV.U32 R89, RZ, RZ, 0x40000040 ;  /* 0x40000040ff597424 */ /* 0x000fe200078e00ff */
[----:B------:R-:W-:Y:S02]  /*13870*/  FSEL R126, R88, -INF , P2 ;  /* 0xff800000587e7808 */ /* 0x000fe40001000000 */
[----:B------:R-:W-:Y:S02]  /*13880*/  IADD3 R88, R4, 0x986, RZ ;  /* 0x0000098604587810 */ /* 0x000fe40007ffe0ff */
[----:B------:R-:W-:Y:S02]  /*13890*/  R2UR UR11, R89 ;  /* 0x00000000590b72ca */ /* 0x000fe400000e0000 */
[----:B------:R-:W-:Y:S01]  /*138a0*/  R2UR UR10, R88 ;  /* 0x00000000580a72ca */ /* 0x000fe200000e0000 */
[----:B------:R-:W-:Y:S01]  /*138b0*/  UMOV UR8, UR20 ;  /* 0x0000001400087c82 */ /* 0x000fe20008000000 */
[----:B------:R-:W-:Y:S01]  /*138c0*/  UMOV UR9, UR21 ;  /* 0x0000001500097c82 */ /* 0x000fe20008000000 */
[----:B------:R-:W-:-:S02]  /*138d0*/  WARPGROUP.DEPBAR.LE gsb0, 0x0 ;  /* 0x00008000000079c5 */ /* 0x000fc40000010000 */
[----:B------:R-:W-:-:S08]  /*138e0*/  WARPGROUP.ARRIVE ;  /* 0x00000000000079c5 */ /* 0x000fd00000000000 */
[----:B------:R-:W-:Y:S01]  /*138f0*/  HGMMA.64x16x16.F32 R40, gdesc[UR8], R40, gsb0 ;  /* 0x00200000082879f0 */ /* 0x000fe20008000828 */
[C---:B------:R-:W-:Y:S02]  /*13900*/  ISETP.GT.AND P4, PT, R3.reuse, 0x8, PT ;  /* 0x000000080300780c */ /* 0x040fe40003f84270 */
[----:B------:R-:W-:Y:S02]  /*13910*/  ISETP.GT.AND P5, PT, R3, 0x9, PT ;  /* 0x000000090300780c */ /* 0x000fe40003fa4270 */
[----:B------:R-:W-:Y:S02]  /*13920*/  FSEL R116, R116, -INF , P4 ;  /* 0xff80000074747808 */ /* 0x000fe40002000000 */
[----:B------:R-:W-:Y:S02]  /*13930*/  FMNMX.FTZ R5, R112, R113, !PT ;  /* 0x0000007170057209 */ /* 0x000fe40007810000 */
[----:B0-----:R-:W-:Y:S02]  /*13940*/  FSEL R82, R117, -INF , P5 ;  /* 0xff80000075527808 */ /* 0x001fe40002800000 */
[----:B------:R-:W-:-:S04]  /*13950*/  FMNMX.FTZ R5, R116, R5, !PT ;  /* 0x0000000574057209 */ /* 0x000fc80007810000 */
[----:B------:R-:W-:Y:S02]  /*13960*/  FMNMX.FTZ R5, R82, R5, !PT ;  /* 0x0000000552057209 */ /* 0x000fe40007810000 */
[----:B------:R-:W-:Y:S02]  /*13970*/  FSEL R118, R118, -INF , P4 ;  /* 0xff80000076767808 */ /* 0x000fe40002000000 */
[----:B------:R-:W-:Y:S02]  /*13980*/  ISETP.GT.AND P4, PT, R3, 0x18, PT ;  /* 0x000000180300780c */ /* 0x000fe40003f84270 */
[----:B------:R-:W-:Y:S02]  /*13990*/  FMNMX.FTZ R5, R104, R5, !PT ;  /* 0x0000000568057209 */ /* 0x000fe40007810000 */
[----:B------:R-:W-:Y:S02]  /*139a0*/  FSEL R6, R119, -INF , P5 ;  /* 0xff80000077067808 */ /* 0x000fe40002800000 */
[----:B------:R-:W-:-:S02]  /*139b0*/  ISETP.GT.AND P5, PT, R3, 0x19, PT ;  /* 0x000000190300780c */ /* 0x000fc40003fa4270 */
[----:B------:R-:W-:Y:S02]  /*139c0*/  FSEL R108, R108, -INF , P4 ;  /* 0xff8000006c6c7808 */ /* 0x000fe40002000000 */
[----:B------:R-:W-:Y:S02]  /*139d0*/  FMNMX.FTZ R5, R84, R5, !PT ;  /* 0x0000000554057209 */ /* 0x000fe40007810000 */
[----:B------:R-:W-:Y:S02]  /*139e0*/  FSEL R86, R109, -INF , P5 ;  /* 0xff8000006d567808 */ /* 0x000fe40002800000 */
[----:B------:R-:W-:Y:S01]  /*139f0*/  FMNMX.FTZ R5, R108, R5, !PT ;  /* 0x000000056c057209 */ /* 0x000fe20007810000 */
[----:B------:R-:W-:Y:S02]  /*13a00*/  VIADD R80, R4, 0xa06 ;  /* 0x00000a0604507836 */ /* 0x000fe40000000000 */
[----:B------:R-:W-:Y:S01]  /*13a10*/  IMAD.MOV.U32 R81, RZ, RZ, 0x40000040 ;  /* 0x40000040ff517424 */ /* 0x000fe200078e00ff */
[----:B------:R-:W-:-:S02]  /*13a20*/  FMNMX.FTZ R5, R86, R5, !PT ;  /* 0x0000000556057209 */ /* 0x000fc40007810000 */
[----:B------:R-:W-:Y:S02]  /*13a30*/  FSEL R110, R110, -INF , P4 ;  /* 0xff8000006e6e7808 */ /* 0x000fe40002000000 */
[----:B------:R-:W-:Y:S02]  /*13a40*/  ISETP.GT.AND P4, PT, R3, 0x28, PT ;  /* 0x000000280300780c */ /* 0x000fe40003f84270 */
[----:B------:R-:W-:Y:S02]  /*13a50*/  FMNMX.FTZ R5, R120, R5, !PT ;  /* 0x0000000578057209 */ /* 0x000fe40007810000 */
[----:B------:R-:W-:Y:S02]  /*13a60*/  R2UR UR22, R80 ;  /* 0x00000000501672ca */ /* 0x000fe400000e0000 */
[----:B------:R-:W-:Y:S02]  /*13a70*/  R2UR UR23, R81 ;  /* 0x00000000511772ca */ /* 0x000fe400000e0000 */
[----:B------:R-:W-:-:S02]  /*13a80*/  FSEL R10, R111, -INF , P5 ;  /* 0xff8000006f0a7808 */ /* 0x000fc40002800000 */
[----:B------:R-:W-:Y:S02]  /*13a90*/  ISETP.GT.AND P5, PT, R3, 0x29, PT ;  /* 0x000000290300780c */ /* 0x000fe40003fa4270 */
[----:B------:R-:W-:Y:S02]  /*13aa0*/  FSEL R100, R100, -INF , P4 ;  /* 0xff80000064647808 */ /* 0x000fe40002000000 */
[----:B------:R-:W-:Y:S01]  /*13ab0*/  FMNMX.FTZ R5, R122, R5, !PT ;  /* 0x000000057a057209 */ /* 0x000fe20007810000 */
[----:B------:R-:W-:Y:S02]  /*13ac0*/  WARPGROUP.DEPBAR.LE gsb0, 0x0 ;  /* 0x00008000000079c5 */ /* 0x000fe40000010000 */
[----:B------:R-:W-:Y:S01]  /*13ad0*/  WARPGROUP.ARRIVE ;  /* 0x00000000000079c5 */ /* 0x000fe20000000000 */
[----:B------:R-:W-:Y:S02]  /*13ae0*/  FSEL R124, R101, -INF , P5 ;  /* 0xff800000657c7808 */ /* 0x000fe40002800000 */
[----:B------:R-:W-:-:S03]  /*13af0*/  FMNMX.FTZ R5, R100, R5, !PT ;  /* 0x0000000564057209 */ /* 0x000fc60007810000 */
[----:B------:R-:W-:Y:S01]  /*13b00*/  HGMMA.64x16x16.F32 R32, gdesc[UR20], R32, gsb0 ;  /* 0x00200000142079f0 */ /* 0x000fe20008000820 */
        /* <DEDUP_REMOVED lines=9> */
[----:B------:R-:W-:Y:S02]  /*13ba0*/  FSEL R130, R93, -INF , P5 ;  /* 0xff8000005d827808 */ /* 0x000fe40002800000 */
[----:B------:R-:W-:Y:S02]  /*13bb0*/  ISETP.GT.AND P2, PT, R3, 0x40, PT ;  /* 0x000000400300780c */ /* 0x000fe40003f44270 */
        /* <DEDUP_REMOVED lines=28> */
[----:B------:R-:W-:Y:S01]  /*13d80*/  FMNMX.FTZ R7, R138, R5, !PT ;  /* 0x000000058a077209 */ /* 0x000fe20007810000 */
[----:B------:R-:W-:Y:S01]  /*13d90*/  IMAD.MOV.U32 R5, RZ, RZ, 0x40000040 ;  /* 0x40000040ff057424 */ /* 0x000fe200078e00ff */
[----:B------:R-:W-:Y:S02]  /*13da0*/  IADD3 R4, R4, 0xa86, RZ ;  /* 0x00000a8604047810 */ /* 0x000fe40007ffe0ff */
[----:B------:R-:W-:-:S02]  /*13db0*/  FSEL R68, R71, -INF , P5 ;  /* 0xff80000047447808 */ /* 0x000fc40002800000 */
[----:B------:R-:W-:Y:S02]  /*13dc0*/  FSEL R142, R69, -INF , P5 ;  /* 0xff800000458e7808 */ /* 0x000fe40002800000 */
[----:B------:R-:W-:Y:S02]  /*13dd0*/  ISETP.GT.AND P5, PT, R3, 0x60, PT ;  /* 0x000000600300780c */ /* 0x000fe40003fa4270 */
[----:B------:R-:W-:Y:S02]  /*13de0*/  FMNMX.FTZ R7, R140, R7, !PT ;  /* 0x000000078c077209 */ /* 0x000fe40007810000 */
[----:B------:R-:W-:Y:S02]  /*13df0*/  FSEL R70, R70, -INF , P4 ;  /* 0xff80000046467808 */ /* 0x000fe40002000000 */
[----:B------:R-:W-:Y:S02]  /*13e00*/  R2UR UR22, R4 ;  /* 0x00000000041672ca */ /* 0x000fe400000e0000 */
[----:B------:R-:W-:-:S02]  /*13e10*/  R2UR UR23, R5 ;  /* 0x00000000051772ca */ /* 0x000fc400000e0000 */
[----:B------:R-:W-:Y:S02]  /*13e20*/  ISETP.GT.AND P4, PT, R3, 0x61, PT ;  /* 0x000000610300780c */ /* 0x000fe40003f84270 */
[----:B------:R-:W-:Y:S02]  /*13e30*/  FSEL R146, R56, -INF , P5 ;  /* 0xff80000038927808 */ /* 0x000fe40002800000 */
[----:B------:R-:W-:Y:S02]  /*13e40*/  FMNMX.FTZ R7, R142, R7, !PT ;  /* 0x000000078e077209 */ /* 0x000fe40007810000 */
[----:B------:R-:W-:Y:S01]  /*13e50*/  FSEL R64, R67, -INF , P3 ;  /* 0xff80000043407808 */ /* 0x000fe20001800000 */
[----:B------:R-:W-:Y:S02]  /*13e60*/  WARPGROUP.DEPBAR.LE gsb0, 0x0 ;  /* 0x00008000000079c5 */ /* 0x000fe40000010000 */
[----:B------:R-:W-:Y:S02]  /*13e70*/  ISETP.GT.AND P3, PT, R3, 0x68, PT ;  /* 0x000000680300780c */ /* 0x000fe40003f64270 */
[----:B------:R-:W-:-:S02]  /*13e80*/  FSEL R144, R57, -INF , P4 ;  /* 0xff80000039907808 */ /* 0x000fc40002000000 */
[----:B------:R-:W-:Y:S01]  /*13e90*/  FMNMX.FTZ R7, R146, R7, !PT ;  /* 0x0000000792077209 */ /* 0x000fe20007810000 */
[----:B------:R-:W-:Y:S01]  /*13ea0*/  WARPGROUP.ARRIVE ;  /* 0x00000000000079c5 */ /* 0x000fe20000000000 */
[----:B------:R-:W-:Y:S02]  /*13eb0*/  FSEL R66, R66, -INF , P2 ;  /* 0xff80000042427808 */ /* 0x000fe40001000000 */
[----:B------:R-:W-:Y:S02]  /*13ec0*/  ISETP.GT.AND P2, PT, R3, 0x69, PT ;  /* 0x000000690300780c */ /* 0x000fe40003f44270 */
[----:B------:R-:W-:Y:S01]  /*13ed0*/  FSEL R152, R60, -INF , P3 ;  /* 0xff8000003c987808 */ /* 0x000fe20001800000 */
[----:B------:R-:W-:Y:S01]  /*13ee0*/  HGMMA.64x16x16.F32 R24, gdesc[UR20], R24, gsb0 ;  /* 0x00200000141879f0 */ /* 0x000fe20008000818 */
[----:B------:R-:W-:Y:S02]  /*13ef0*/  FMNMX.FTZ R7, R144, R7, !PT ;  /* 0x0000000790077209 */ /* 0x000fe40007810000 */
[----:B------:R-:W-:-:S02]  /*13f00*/  FSEL R58, R58, -INF , P5 ;  /* 0xff8000003a3a7808 */ /* 0x000fc40002800000 */
[----:B------:R-:W-:Y:S02]  /*13f10*/  ISETP.GT.AND P5, PT, R3, 0x70, PT ;  /* 0x000000700300780c */ /* 0x000fe40003fa4270 */
[----:B------:R-:W-:Y:S02]  /*13f20*/  FSEL R154, R61, -INF , P2 ;  /* 0xff8000003d9a7808 */ /* 0x000fe40001000000 */
[----:B------:R-:W-:Y:S02]  /*13f30*/  FMNMX.FTZ R7, R152, R7, !PT ;  /* 0x0000000798077209 */ /* 0x000fe40007810000 */
[----:B------:R-:W-:Y:S02]  /*13f40*/  FSEL R4, R59, -INF , P4 ;  /* 0xff8000003b047808 */ /* 0x000fe40002000000 */
[----:B------:R-:W-:Y:S02]  /*13f50*/  ISETP.GT.AND P4, PT, R3, 0x71, PT ;  /* 0x000000710300780c */ /* 0x000fe40003f84270 */
[----:B-----5:R-:W-:-:S02]  /*13f60*/  FSEL R148, R48, -INF , P5 ;  /* 0xff80000030947808 */ /* 0x020fc40002800000 */
[----:B------:R-:W-:Y:S02]  /*13f70*/  FMNMX.FTZ R7, R154, R7, !PT ;  /* 0x000000079a077209 */ /* 0x000fe40007810000 */
[----:B------:R-:W-:Y:S02]  /*13f80*/  FSEL R62, R62, -INF , P3 ;  /* 0xff8000003e3e7808 */ /* 0x000fe40001800000 */
[----:B------:R-:W-:Y:S02]  /*13f90*/  ISETP.GT.AND P3, PT, R3, 0x78, PT ;  /* 0x000000780300780c */ /* 0x000fe40003f64270 */
[----:B------:R-:W-:Y:S02]  /*13fa0*/  FSEL R60, R49, -INF , P4 ;  /* 0xff800000313c7808 */ /* 0x000fe40002000000 */
[----:B------:R-:W-:Y:S02]  /*13fb0*/  FMNMX.FTZ R7, R148, R7, !PT ;  /* 0x0000000794077209 */ /* 0x000fe40007810000 */
[----:B------:R-:W-:-:S02]  /*13fc0*/  FSEL R48, R63, -INF , P2 ;  /* 0xff8000003f307808 */ /* 0x000fc40001000000 */
[C---:B------:R-:W-:Y:S02]  /*13fd0*/  ISETP.GT.AND P2, PT, R3.reuse, 0x79, PT ;  /* 0x000000790300780c */ /* 0x040fe40003f44270 */
[----:B------:R-:W-:Y:S02]  /*13fe0*/  FSEL R56, R52, -INF , P3 ;  /* 0xff80000034387808 */ /* 0x000fe40001800000 */
[----:B------:R-:W-:Y:S02]  /*13ff0*/  FMNMX.FTZ R7, R60, R7, !PT ;  /* 0x000000073c077209 */ /* 0x000fe40007810000 */
[----:B------:R-:W-:Y:S02]  /*14000*/  FSEL R50, R50, -INF , P5 ;  /* 0xff80000032327808 */ /* 0x000fe40002800000 */
[----:B------:R-:W-:Y:S02]  /*14010*/  ISETP.GT.AND P5, PT, R3, 0x80, PT ;  /* 0x000000800300780c */ /* 0x000fe40003fa4270 */
[----:B------:R-:W-:-:S02]  /*14020*/  FSEL R150, R53, -INF , P2 ;  /* 0xff80000035967808 */ /* 0x000fc40001000000 */
[----:B------:R-:W-:Y:S02]  /*14030*/  FMNMX.FTZ R7, R56, R7, !PT ;  /* 0x0000000738077209 */ /* 0x000fe40007810000 */
[----:B------:R-:W-:Y:S02]  /*14040*/  FSEL R52, R51, -INF , P4 ;  /* 0xff80000033347808 */ /* 0x000fe40002000000 */
[----:B------:R-:W-:Y:S02]  /*14050*/  ISETP.GT.AND P4, PT, R3, 0x81, PT ;  /* 0x000000810300780c */ /* 0x000fe40003f84270 */
[----:B------:R-:W-:Y:S02]  /*14060*/  FSEL R156, R40, -INF , P5 ;  /* 0xff800000289c7808 */ /* 0x000fe40002800000 */
[----:B------:R-:W-:Y:S02]  /*14070*/  FMNMX.FTZ R7, R150, R7, !PT ;  /* 0x0000000796077209 */ /* 0x000fe40007810000 */
[----:B------:R-:W-:-:S02]  /*14080*/  FSEL R54, R54, -INF , P3 ;  /* 0xff80000036367808 */ /* 0x000fc40001800000 */
[----:B------:R-:W-:Y:S02]  /*14090*/  ISETP.GT.AND P3, PT, R3, 0x88, PT ;  /* 0x000000880300780c */ /* 0x000fe40003f64270 */
[----:B------:R-:W-:Y:S02]  /*140a0*/  FSEL R158, R41, -INF , P4 ;  /* 0xff800000299e7808 */ /* 0x000fe40002000000 */
[----:B------:R-:W-:Y:S02]  /*140b0*/  FMNMX.FTZ R7, R156, R7, !PT ;  /* 0x000000079c077209 */ /* 0x000fe40007810000 */
[----:B------:R-:W-:Y:S02]  /*140c0*/  FSEL R40, R55, -INF , P2 ;  /* 0xff80000037287808 */ /* 0x000fe40001000000 */
[----:B------:R-:W-:Y:S02]  /*140d0*/  ISETP.GT.AND P2, PT, R3, 0x89, PT ;  /* 0x000000890300780c */ /* 0x000fe40003f44270 */
[----:B------:R-:W-:-:S02]  /*140e0*/  FSEL R160, R44, -INF , P3 ;  /* 0xff8000002ca07808 */ /* 0x000fc40001800000 */
[----:B------:R-:W-:Y:S02]  /*140f0*/  FMNMX.FTZ R7, R158, R7, !PT ;  /* 0x000000079e077209 */ /* 0x000fe40007810000 */
[----:B------:R-:W-:Y:S02]  /*14100*/  ISETP.GT.AND P6, PT, R3, 0x90, PT ;  /* 0x000000900300780c */ /* 0x000fe40003fc4270 */
[----:B------:R-:W-:Y:S02]  /*14110*/  FSEL R162, R45, -INF , P2 ;  /* 0xff8000002da27808 */ /* 0x000fe40001000000 */
[----:B------:R-:W-:Y:S02]  /*14120*/  FMNMX.FTZ R7, R160, R7, !PT ;  /* 0x00000007a0077209 */ /* 0x000fe40007810000 */
[----:B------:R-:W-:Y:S02]  /*14130*/  ISETP.GT.AND P1, PT, R3, 0x91, PT ;  /* 0x000000910300780c */ /* 0x000fe40003f24270 */
[----:B------:R-:W-:-:S02]  /*14140*/  FSEL R164, R32, -INF , P6 ;  /* 0xff80000020a47808 */ /* 0x000fc40003000000 */
[----:B------:R-:W-:Y:S02]  /*14150*/  FMNMX.FTZ R7, R162, R7, !PT ;  /* 0x00000007a2077209 */ /* 0x000fe40007810000 */
        /* <DEDUP_REMOVED lines=8> */
[----:B------:R-:W-:Y:S02]  /*141e0*/  FSEL R202, R37, -INF , P2 ;  /* 0xff80000025ca7808 */ /* 0x000fe40001000000 */
[----:B------:R-:W-:Y:S02]  /*141f0*/  FMNMX.FTZ R7, R172, R7, !PT ;  /* 0x00000007ac077209 */ /* 0x000fe40007810000 */
[----:B------:R-:W-:Y:S01]  /*14200*/  ISETP.GT.AND P3, PT, R3, 0xa0, PT ;  /* 0x000000a00300780c */ /* 0x000fe20003f64270 */
[----:B------:R-:W-:-:S02]  /*14210*/  WARPGROUP.DEPBAR.LE gsb0, 0x0 ;  /* 0x00008000000079c5 */ /* 0x000fc40000010000 */
[----:B------:R-:W-:Y:S02]  /*14220*/  FSEL R44, R43, -INF , P4 ;  /* 0xff8000002b2c7808 */ /* 0x000fe40002000000 */
[----:B------:R-:W-:Y:S02]  /*14230*/  FSEL R170, R24, -INF , P3 ;  /* 0xff80000018aa7808 */ /* 0x000fe40001800000 */
[----:B------:R-:W-:Y:S02]  /*14240*/  FMNMX.FTZ R7, R202, R7, !PT ;  /* 0x00000007ca077209 */ /* 0x000fe40007810000 */
[----:B------:R-:W-:Y:S02]  /*14250*/  ISETP.GT.AND P4, PT, R3, 0xa1, PT ;  /* 0x000000a10300780c */ /* 0x000fe40003f84270 */
[----:B------:R-:W-:Y:S02]  /*14260*/  FSEL R42, R42, -INF , P5 ;  /* 0xff8000002a2a7808 */ /* 0x000fe40002800000 */
[----:B------:R-:W-:-:S02]  /*14270*/  FSEL R174, R25, -INF , P4 ;  /* 0xff80000019ae7808 */ /* 0x000fc40002000000 */
[----:B------:R-:W-:Y:S02]  /*14280*/  FMNMX.FTZ R7, R170, R7, !PT ;  /* 0x00000007aa077209 */ /* 0x000fe40007810000 */
[C---:B------:R-:W-:Y:S02]  /*14290*/  ISETP.GT.AND P5, PT, R3.reuse, 0xa8, PT ;  /* 0x000000a80300780c */ /* 0x040fe40003fa4270 */
[----:B------:R-:W-:Y:S02]  /*142a0*/  FMNMX.FTZ R7, R174, R7, !PT ;  /* 0x00000007ae077209 */ /* 0x000fe40007810000 */
[----:B------:R-:W-:Y:S02]  /*142b0*/  FSEL R168, R28, -INF , P5 ;  /* 0xff8000001ca87808 */ /* 0x000fe40002800000 */
[----:B------:R-:W-:Y:S02]  /*142c0*/  ISETP.GT.AND P6, PT, R3, 0xa9, PT ;  /* 0x000000a90300780c */ /* 0x000fe40003fc4270 */
[----:B------:R-:W-:-:S02]  /*142d0*/  FMNMX.FTZ R7, R168, R7, !PT ;  /* 0x00000007a8077209 */ /* 0x000fc40007810000 */
[----:B------:R-:W-:-:S04]  /*142e0*/  FSEL R36, R29, -INF , P6 ;  /* 0xff8000001d247808 */ /* 0x000fc80003000000 */
[----:B------:R-:W-:-:S05]  /*142f0*/  FMNMX.FTZ R5, R36, R7, !PT ;  /* 0x0000000724057209 */ /* 0x000fca0007810000 */
[----:B------:R-:W0:Y:S02]  /*14300*/  SHFL.BFLY PT, R24, R5, 0x2, 0x1f ;  /* 0x0c401f0005187f89 */ /* 0x000e2400000e0000 */
[----:B0-----:R-:W-:-:S05]  /*14310*/  FMNMX.FTZ R15, R5, R24, !PT ;  /* 0x00000018050f7209 */ /* 0x001fca0007810000 */
[----:B------:R-:W0:Y:S01]  /*14320*/  SHFL.BFLY PT, R24, R15, 0x1, 0x1f ;  /* 0x0c201f000f187f89 */ /* 0x000e2200000e0000 */
[----:B------:R-:W-:Y:S01]  /*14330*/  IMAD.U32 R9, RZ, RZ, UR6 ;  /* 0x00000006ff097e24 */ /* 0x000fe2000f8e00ff */
[----:B------:R-:W-:Y:S02]  /*14340*/  P2R R21, PR, RZ, 0x1 ;  /* 0x00000001ff157803 */ /* 0x000fe40000000000 */
[----:B0-----:R-:W-:-:S04]  /*14350*/  FMNMX.FTZ R7, R15, R24, !PT ;  /* 0x000000180f077209 */ /* 0x001fc80007810000 */
[C---:B------:R-:W-:Y:S01]  /*14360*/  FSETP.NEU.FTZ.AND P0, PT, R7.reuse, -INF , PT ;  /* 0xff8000000700780b */ /* 0x040fe20003f1d000 */
[----:B------:R-:W-:-:S05]  /*14370*/  FMUL.FTZ R41, R7, R9 ;  /* 0x0000000907297220 */ /* 0x000fca0000410000 */
[----:B------:R-:W-:Y:S02]  /*14380*/  FSEL R41, R41, RZ, P0 ;  /* 0x000000ff29297208 */ /* 0x000fe40000000000 */
[----:B------:R-:W-:Y:S02]  /*14390*/  ISETP.NE.AND P0, PT, R21, RZ, PT ;  /* 0x000000ff1500720c */ /* 0x000fe40003f05270 */
        /* <DEDUP_REMOVED lines=10> */
[----:B------:R-:W-:Y:S02]  /*14440*/  P2R R33, PR, RZ, 0x2 ;  /* 0x00000002ff217803 */ /* 0x000fe40000000000 */
[----:B------:R-:W-:Y:S02]  /*14450*/  FMNMX.FTZ R29, R14, R29, !PT ;  /* 0x0000001d0e1d7209 */ /* 0x000fe40007810000 */
[----:B------:R-:W-:Y:S02]  /*14460*/  ISETP.GT.AND P1, PT, R3, 0x90, PT ;  /* 0x000000900300780c */ /* 0x000fe40003f24270 */
[----:B------:R-:W-:Y:S02]  /*14470*/  FMNMX.FTZ R29, R90, R29, !PT ;  /* 0x0000001d5a1d7209 */ /* 0x000fe40007810000 */
[----:B------:R-:W-:-:S02]  /*14480*/  FSEL R34, R34, -INF , P1 ;  /* 0xff80000022227808 */ /* 0x000fc40000800000 */
[----:B------:R-:W-:Y:S02]  /*14490*/  ISETP.NE.AND P1, PT, R33, RZ, PT ;  /* 0x000000ff2100720c */ /* 0x000fe40003f25270 */
[----:B------:R-:W-:-:S04]  /*144a0*/  FMNMX.FTZ R33, R20, R29, !PT ;  /* 0x0000001d14217209 */ /* 0x000fc80007810000 */
[----:B------:R-:W-:-:S04]  /*144b0*/  FMNMX.FTZ R33, R94, R33, !PT ;  /* 0x000000215e217209 */ /* 0x000fc80007810000 */
[----:B------:R-:W-:-:S04]  /*144c0*/  FMNMX.FTZ R33, R96, R33, !PT ;  /* 0x0000002160217209 */ /* 0x000fc80007810000 */
[----:B------:R-:W-:Y:S02]  /*144d0*/  FMNMX.FTZ R33, R74, R33, !PT ;  /* 0x000000214a217209 */ /* 0x000fe40007810000 */
[----:B------:R-:W-:Y:S02]  /*144e0*/  FSEL R24, R35, -INF , P1 ;  /* 0xff80000023187808 */ /* 0x000fe40000800000 */
        /* <DEDUP_REMOVED lines=23> */
[----:B------:R-:W-:Y:S02]  /*14660*/  FMNMX.FTZ R47, R38, R47, !PT ;  /* 0x0000002f262f7209 */ /* 0x000fe40007810000 */
[----:B------:R-:W-:Y:S02]  /*14670*/  FSEL R26, R26, -INF , P3 ;  /* 0xff8000001a1a7808 */ /* 0x000fe40001800000 */
[----:B------:R-:W-:Y:S01]  /*14680*/  FMNMX.FTZ R47, R28, R47, !PT ;  /* 0x0000002f1c2f7209 */ /* 0x000fe20007810000 */
[----:B------:R-:W-:Y:S01]  /*14690*/  FFMA.FTZ R5, R82, R9, -R41 ;  /* 0x0000000952057223 */ /* 0x000fe20000010829 */
[----:B------:R-:W-:Y:S02]  /*146a0*/  FSEL R82, R27, -INF , P4 ;  /* 0xff8000001b527808 */ /* 0x000fe40002000000 */
[----:B------:R-:W-:Y:S02]  /*146b0*/  FMNMX.FTZ R47, R26, R47, !PT ;  /* 0x0000002f1a2f7209 */ /* 0x000fe40007810000 */
[----:B------:R-:W-:-:S02]  /*146c0*/  FSEL R30, R30, -INF , P5 ;  /* 0xff8000001e1e7808 */ /* 0x000fc40002800000 */
[----:B------:R-:W-:Y:S01]  /*146d0*/  FMNMX.FTZ R47, R82, R47, !PT ;  /* 0x0000002f522f7209 */ /* 0x000fe20007810000 */
[----:B------:R-:W-:Y:S01]  /*146e0*/  FFMA.FTZ R27, R60, R9, -R41 ;  /* 0x000000093c1b7223 */ /* 0x000fe20000010829 */
[----:B------:R-:W-:Y:S02]  /*146f0*/  FSEL R60, R31, -INF , P6 ;  /* 0xff8000001f3c7808 */ /* 0x000fe40003000000 */
[----:B------:R-:W-:-:S04]  /*14700*/  FMNMX.FTZ R47, R30, R47, !PT ;  /* 0x0000002f1e2f7209 */ /* 0x000fc80007810000 */
[----:B------:R-:W-:Y:S01]  /*14710*/  FMNMX.FTZ R51, R60, R47, !PT ;  /* 0x0000002f3c337209 */ /* 0x000fe20007810000 */
[----:B------:R-:W-:-:S04]  /*14720*/  FFMA.FTZ R206, R56, R9, -R41 ;  /* 0x0000000938ce7223 */ /* 0x000fc80000010829 */
[----:B------:R-:W0:Y:S01]  /*14730*/  SHFL.BFLY PT, R56, R51, 0x2, 0x1f ;  /* 0x0c401f0033387f89 */ /* 0x000e2200000e0000 */
[-CC-:B------:R-:W-:Y:S01]  /*14740*/  FFMA.FTZ R176, R112, R9.reuse, -R41.reuse ;  /* 0x0000000970b07223 */ /* 0x180fe20000010829 */
[----:B------:R-:W-:Y:S01]  /*14750*/  FFMA.FTZ R3, R113, R9, -R41 ;  /* 0x0000000971037223 */ /* 0x000fe20000010829 */
[----:B0-----:R-:W-:-:S05]  /*14760*/  FMNMX.FTZ R56, R51, R56, !PT ;  /* 0x0000003833387209 */ /* 0x001fca0007810000 */
[----:B------:R-:W0:Y:S01]  /*14770*/  SHFL.BFLY PT, R55, R56, 0x1, 0x1f ;  /* 0x0c201f0038377f89 */ /* 0x000e2200000e0000 */
[-CC-:B------:R-:W-:Y:S01]  /*14780*/  FFMA.FTZ R178, R116, R9.reuse, -R41.reuse ;  /* 0x0000000974b27223 */ /* 0x180fe20000010829 */
[----:B------:R-:W-:Y:S01]  /*14790*/  MUFU.EX2 R176, R176 ;  /* 0x000000b000b07308 */ /* 0x000fe20000000800 */
[-CC-:B------:R-:W-:Y:S01]  /*147a0*/  FFMA.FTZ R190, R92, R9.reuse, -R41.reuse ;  /* 0x000000095cbe7223 */ /* 0x180fe20000010829 */
[----:B------:R-:W-:-:S06]  /*147b0*/  FFMA.FTZ R180, R104, R9, -R41 ;  /* 0x0000000968b47223 */ /* 0x000fcc0000010829 */
[----:B------:R-:W1:Y:S01]  /*147c0*/  MUFU.EX2 R3, R3 ;  /* 0x0000000300037308 */ /* 0x000e620000000800 */
[----:B------:R-:W-:Y:S01]  /*147d0*/  ISETP.NE.AND P1, PT, R11, RZ, PT ;  /* 0x000000ff0b00720c */ /* 0x000fe20003f25270 */
[----:B------:R-:W-:-:S06]  /*147e0*/  FFMA.FTZ R11, R84, R9, -R41 ;  /* 0x00000009540b7223 */ /* 0x000fcc0000010829 */
[----:B------:R-:W2:Y:S01]  /*147f0*/  MUFU.EX2 R178, R178 ;  /* 0x000000b200b27308 */ /* 0x000ea20000000800 */
[----:B0-----:R-:W-:-:S07]  /*14800*/  FMNMX.FTZ R92, R56, R55, !PT ;  /* 0x00000037385c7209 */ /* 0x001fce0007810000 */
[----:B------:R-:W0:Y:S01]  /*14810*/  MUFU.EX2 R5, R5 ;  /* 0x0000000500057308 */ /* 0x000e220000000800 */
[C---:B------:R-:W-:Y:S01]  /*14820*/  FSETP.NEU.FTZ.AND P2, PT, R92.reuse, -INF , PT ;  /* 0xff8000005c00780b */ /* 0x040fe20003f5d000 */
[-C--:B------:R-:W-:Y:S01]  /*14830*/  FMUL.FTZ R57, R92, R9.reuse ;  /* 0x000000095c397220 */ /* 0x080fe20000410000 */
[----:B------:R-:W-:-:S05]  /*14840*/  FFMA.FTZ R182, R108, R9, -R41 ;  /* 0x000000096cb67223 */ /* 0x000fca0000010829 */
[----:B------:R-:W3:Y:S01]  /*14850*/  MUFU.EX2 R180, R180 ;  /* 0x000000b400b47308 */ /* 0x000ee20000000800 */
[----:B------:R-:W-:Y:S01]  /*14860*/  FSEL R57, R57, RZ, P2 ;  /* 0x000000ff39397208 */ /* 0x000fe20001000000 */
[----:B-1----:R-:W-:Y:S01]  /*14870*/  FADD.FTZ R59, R176, R3 ;  /* 0x00000003b03b7221 */ /* 0x002fe20000010000 */
[----:B------:R-:W-:Y:S01]  /*14880*/  ISETP.NE.AND P0, PT, R13, RZ, PT ;  /* 0x000000ff0d00720c */ /* 0x000fe20003f05270 */
[----:B------:R-:W-:-:S04]  /*14890*/  FFMA.FTZ R13, R86, R9, -R41 ;  /* 0x00000009560d7223 */ /* 0x000fc80000010829 */
[----:B------:R-:W1:Y:S01]  /*148a0*/  MUFU.EX2 R11, R11 ;  /* 0x0000000b000b7308 */ /* 0x000e620000000800 */
[-C--:B------:R-:W-:Y:S01]  /*148b0*/  FFMA.FTZ R196, R80, R9.reuse, -R41 ;  /* 0x0000000950c47223 */ /* 0x080fe20000010829 */
[-C--:B------:R-:W-:Y:S01]  /*148c0*/  FFMA.FTZ R197, R66, R9.reuse, -R57 ;  /* 0x0000000942c57223 */ /* 0x080fe20000010839 */
[-CC-:B------:R-:W-:Y:S01]  /*148d0*/  FFMA.FTZ R184, R120, R9.reuse, -R41.reuse ;  /* 0x0000000978b87223 */ /* 0x180fe20000010829 */
[-CC-:B------:R-:W-:Y:S01]  /*148e0*/  FFMA.FTZ R15, R122, R9.reuse, -R41.reuse ;  /* 0x000000097a0f7223 */ /* 0x180fe20000010829 */
[-CC-:B------:R-:W-:Y:S01]  /*148f0*/  FFMA.FTZ R186, R100, R9.reuse, -R41.reuse ;  /* 0x0000000964ba7223 */ /* 0x180fe20000010829 */
[-CC-:B------:R-:W-:Y:S01]  /*14900*/  FFMA.FTZ R124, R124, R9.reuse, -R41.reuse ;  /* 0x000000097c7c7223 */ /* 0x180fe20000010829 */
[-CC-:B------:R-:W-:Y:S01]  /*14910*/  FFMA.FTZ R188, R126, R9.reuse, -R41.reuse ;  /* 0x000000097ebc7223 */ /* 0x180fe20000010829 */
[----:B------:R-:W4:Y:S01]  /*14920*/  MUFU.EX2 R182, R182 ;  /* 0x000000b600b67308 */ /* 0x000f220000000800 */
        /* <DEDUP_REMOVED lines=26> */
[----:B--2---:R-:W-:Y:S01]  /*14ad0*/  FADD.FTZ R66, R178, R59 ;  /* 0x0000003bb2427221 */ /* 0x004fe20000010000 */
[-C--:B------:R-:W-:Y:S01]  /*14ae0*/  FFMA.FTZ R41, R36, R9.reuse, -R41 ;  /* 0x0000000924297223 */ /* 0x080fe20000010829 */
[-CC-:B------:R-:W-:Y:S01]  /*14af0*/  FFMA.FTZ R177, R114, R9.reuse, -R57.reuse ;  /* 0x0000000972b17223 */ /* 0x180fe20000010839 */
[-CC-:B------:R-:W-:Y:S01]  /*14b00*/  FFMA.FTZ R36, R115, R9.reuse, -R57.reuse ;  /* 0x0000000973247223 */ /* 0x180fe20000010839 */
[----:B------:R-:W2:Y:S01]  /*14b10*/  MUFU.EX2 R13, R13 ;  /* 0x0000000d000d7308 */ /* 0x000ea20000000800 */
[----:B0-----:R-:W-:Y:S01]  /*14b20*/  FADD.FTZ R59, R5, R66 ;  /* 0x00000042053b7221 */ /* 0x001fe20000010000 */
[-CC-:B------:R-:W-:Y:S01]  /*14b30*/  FFMA.FTZ R179, R118, R9.reuse, -R57.reuse ;  /* 0x0000000976b37223 */ /* 0x180fe20000010839 */
[----:B------:R-:W-:-:S02]  /*14b40*/  FFMA.FTZ R6, R6, R9, -R57 ;  /* 0x0000000906067223 */ /* 0x000fc40000010839 */
[----:B---3--:R-:W-:-:S03]  /*14b50*/  FADD.FTZ R66, R180, R59 ;  /* 0x0000003bb4427221 */ /* 0x008fc60000010000 */
[----:B------:R-:W0:Y:S01]  /*14b60*/  MUFU.EX2 R184, R184 ;  /* 0x000000b800b87308 */ /* 0x000e220000000800 */
[----:B-1----:R-:W-:Y:S01]  /*14b70*/  FADD.FTZ R59, R11, R66 ;  /* 0x000000420b3b7221 */ /* 0x002fe20000010000 */
[----:B------:R-:W-:-:S06]  /*14b80*/  FFMA.FTZ R181, R106, R9, -R57 ;  /* 0x000000096ab57223 */ /* 0x000fcc0000010839 */
[----:B------:R-:W-:Y:S01]  /*14b90*/  MUFU.EX2 R177, R177 ;  /* 0x000000b100b17308 */ /* 0x000fe20000000800 */
[----:B------:R-:W-:-:S07]  /*14ba0*/  FFMA.FTZ R66, R68, R9, -R57 ;  /* 0x0000000944427223 */ /* 0x000fce0000010839 */
[----:B------:R-:W1:Y:S01]  /*14bb0*/  MUFU.EX2 R36, R36 ;  /* 0x0000002400247308 */ /* 0x000e620000000800 */
[----:B----4-:R-:W-:-:S07]  /*14bc0*/  FADD.FTZ R68, R182, R59 ;  /* 0x0000003bb6447221 */ /* 0x010fce0000010000 */
[----:B------:R-:W3:Y:S01]  /*14bd0*/  MUFU.EX2 R15, R15 ;  /* 0x0000000f000f7308 */ /* 0x000ee20000000800 */
[----:B------:R-:W-:-:S07]  /*14be0*/  FFMA.FTZ R8, R8, R9, -R57 ;  /* 0x0000000908087223 */ /* 0x000fce0000010839 */
[----:B------:R-:W4:Y:S01]  /*14bf0*/  MUFU.EX2 R179, R179 ;  /* 0x000000b300b37308 */ /* 0x000f220000000800 */
[----:B--2---:R-:W-:-:S07]  /*14c00*/  FADD.FTZ R59, R13, R68 ;  /* 0x000000440d3b7221 */ /* 0x004fce0000010000 */
[----:B------:R-:W2:Y:S01]  /*14c10*/  MUFU.EX2 R186, R186 ;  /* 0x000000ba00ba7308 */ /* 0x000ea20000000800 */
[----:B------:R-:W-:-:S07]  /*14c20*/  FFMA.FTZ R183, R110, R9, -R57 ;  /* 0x000000096eb77223 */ /* 0x000fce0000010839 */
[----:B------:R-:W2:Y:S01]  /*14c30*/  MUFU.EX2 R6, R6 ;  /* 0x0000000600067308 */ /* 0x000ea20000000800 */
[----:B------:R-:W-:Y:S01]  /*14c40*/  FFMA.FTZ R201, R58, R9, -R57 ;  /* 0x000000093ac97223 */ /* 0x000fe20000010839 */
[----:B0-----:R-:W-:-:S06]  /*14c50*/  FADD.FTZ R68, R184, R59 ;  /* 0x0000003bb8447221 */ /* 0x001fcc0000010000 */
[----:B------:R-:W0:Y:S01]  /*14c60*/  MUFU.EX2 R21, R124 ;  /* 0x0000007c00157308 */ /* 0x000e220000000800 */
[----:B-1----:R-:W-:Y:S01]  /*14c70*/  FADD.FTZ R58, R177, R36 ;  /* 0x00000024b13a7221 */ /* 0x002fe20000010000 */
[----:B------:R-:W-:-:S06]  /*14c80*/  FFMA.FTZ R10, R10, R9, -R57 ;  /* 0x000000090a0a7223 */ /* 0x000fcc0000010839 */
[----:B------:R-:W1:Y:S01]  /*14c90*/  MUFU.EX2 R181, R181 ;  /* 0x000000b500b57308 */ /* 0x000e620000000800 */
[----:B---3--:R-:W-:Y:S01]  /*14ca0*/  FADD.FTZ R61, R15, R68 ;  /* 0x000000440f3d7221 */ /* 0x008fe20000010000 */
[----:B----4-:R-:W-:-:S06]  /*14cb0*/  FADD.FTZ R59, R179, R58 ;  /* 0x0000003ab33b7221 */ /* 0x010fcc0000010000 */
[----:B------:R-:W3:Y:S01]  /*14cc0*/  MUFU.EX2 R188, R188 ;  /* 0x000000bc00bc7308 */ /* 0x000ee20000000800 */
[----:B------:R-:W-:-:S07]  /*14cd0*/  FFMA.FTZ R185, R98, R9, -R57 ;  /* 0x0000000962b97223 */ /* 0x000fce0000010839 */
[----:B------:R-:W4:Y:S01]  /*14ce0*/  MUFU.EX2 R8, R8 ;  /* 0x0000000800087308 */ /* 0x000f220000000800 */
[----:B--2---:R-:W-:Y:S01]  /*14cf0*/  FADD.FTZ R68, R186, R61 ;  /* 0x0000003dba447221 */ /* 0x004fe20000010000 */
[----:B------:R-:W-:-:S06]  /*14d00*/  FADD.FTZ R58, R6, R59 ;  /* 0x0000003b063a7221 */ /* 0x000fcc0000010000 */
[----:B------:R-:W2:Y:S01]  /*14d10*/  MUFU.EX2 R25, R128 ;  /* 0x0000008000197308 */ /* 0x000ea20000000800 */
[----:B------:R-:W-:-:S07]  /*14d20*/  FFMA.FTZ R12, R12, R9, -R57 ;  /* 0x000000090c0c7223 */ /* 0x000fce0000010839 */
[----:B------:R-:W2:Y:S01]  /*14d30*/  MUFU.EX2 R183, R183 ;  /* 0x000000b700b77308 */ /* 0x000ea20000000800 */
[----:B0-----:R-:W-:Y:S01]  /*14d40*/  FADD.FTZ R61, R21, R68 ;  /* 0x00000044153d7221 */ /* 0x001fe20000010000 */
[----:B-1----:R-:W-:-:S06]  /*14d50*/  FADD.FTZ R59, R181, R58 ;  /* 0x0000003ab53b7221 */ /* 0x002fcc0000010000 */
[----:B------:R-:W0:Y:S01]  /*14d60*/  MUFU.EX2 R190, R190 ;  /* 0x000000be00be7308 */ /* 0x000e220000000800 */
[----:B------:R-:W-:-:S07]  /*14d70*/  FFMA.FTZ R187, R102, R9, -R57 ;  /* 0x0000000966bb7223 */ /* 0x000fce0000010839 */
[----:B------:R-:W1:Y:S01]  /*14d80*/  MUFU.EX2 R10, R10 ;  /* 0x0000000a000a7308 */ /* 0x000e620000000800 */
[----:B------:R-:W-:Y:S01]  /*14d90*/  FFMA.FTZ R203, R62, R9, -R57 ;  /* 0x000000093ecb7223 */ /* 0x000fe20000010839 */
[----:B---3--:R-:W-:-:S06]  /*14da0*/  FADD.FTZ R62, R188, R61 ;  /* 0x0000003dbc3e7221 */ /* 0x008fcc0000010000 */
[----:B------:R-:W3:Y:S01]  /*14db0*/  MUFU.EX2 R29, R130 ;  /* 0x00000082001d7308 */ /* 0x000ee20000000800 */
[----:B----4-:R-:W-:Y:S01]  /*14dc0*/  FADD.FTZ R58, R8, R59 ;  /* 0x0000003b083a7221 */ /* 0x010fe20000010000 */
[----:B------:R-:W-:-:S06]  /*14dd0*/  FFMA.FTZ R14, R14, R9, -R57 ;  /* 0x000000090e0e7223 */ /* 0x000fcc0000010839 */
        /* <DEDUP_REMOVED lines=11> */
[----:B---3--:R-:W-:Y:S01]  /*14e90*/  FADD.FTZ R61, R29, R62 ;  /* 0x0000003e1d3d7221 */ /* 0x008fe20000010000 */
[----:B----4-:R-:W-:-:S06]  /*14ea0*/  FADD.FTZ R59, R185, R58 ;  /* 0x0000003ab93b7221 */ /* 0x010fcc0000010000 */
[----:B------:R-:W3:Y:S01]  /*14eb0*/  MUFU.EX2 R194, R194 ;  /* 0x000000c200c27308 */ /* 0x000ee20000000800 */
[----:B------:R-:W-:-:S07]  /*14ec0*/  FFMA.FTZ R191, R94, R9, -R57 ;  /* 0x000000095ebf7223 */ /* 0x000fce0000010839 */
[----:B------:R-:W4:Y:S01]  /*14ed0*/  MUFU.EX2 R14, R14 ;  /* 0x0000000e000e7308 */ /* 0x000f220000000800 */
[----:B------:R-:W-:Y:S01]  /*14ee0*/  FFMA.FTZ R205, R50, R9, -R57 ;  /* 0x0000000932cd7223 */ /* 0x000fe20000010839 */
[----:B--2---:R-:W-:-:S06]  /*14ef0*/  FADD.FTZ R58, R192, R61 ;  /* 0x0000003dc03a7221 */ /* 0x004fcc0000010000 */
[----:B------:R-:W2:Y:S01]  /*14f00*/  MUFU.EX2 R35, R136 ;  /* 0x0000008800237308 */ /* 0x000ea20000000800 */
[----:B------:R-:W-:Y:S01]  /*14f10*/  FADD.FTZ R50, R12, R59 ;  /* 0x0000003b0c327221 */ /* 0x000fe20000010000 */
[----:B------:R-:W-:-:S06]  /*14f20*/  FFMA.FTZ R56, R96, R9, -R57 ;  /* 0x0000000960387223 */ /* 0x000fcc0000010839 */
[----:B------:R-:W2:Y:S01]  /*14f30*/  MUFU.EX2 R189, R189 ;  /* 0x000000bd00bd7308 */ /* 0x000ea20000000800 */
[----:B0-----:R-:W-:Y:S01]  /*14f40*/  FADD.FTZ R61, R33, R58 ;  /* 0x0000003a213d7221 */ /* 0x001fe20000010000 */
[----:B-1----:R-:W-:-:S06]  /*14f50*/  FADD.FTZ R59, R187, R50 ;  /* 0x00000032bb3b7221 */ /* 0x002fcc0000010000 */
[----:B------:R-:W0:Y:S01]  /*14f60*/  MUFU.EX2 R196, R196 ;  /* 0x000000c400c47308 */ /* 0x000e220000000800 */
[----:B------:R-:W-:-:S07]  /*14f70*/  FFMA.FTZ R193, R74, R9, -R57 ;  /* 0x000000094ac17223 */ /* 0x000fce0000010839 */
[----:B------:R-:W1:Y:S01]  /*14f80*/  MUFU.EX2 R20, R20 ;  /* 0x0000001400147308 */ /* 0x000e620000000800 */
[----:B------:R-:W-:Y:S02]  /*14f90*/  @!P1 VIADD R0, R0, 0x34840 ;  /* 0x0003484000009836 */ /* 0x000fe40000000000 */
[----:B---3--:R-:W-:-:S05]  /*14fa0*/  FADD.FTZ R62, R194, R61 ;  /* 0x0000003dc23e7221 */ /* 0x008fca0000010000 */
[----:B------:R-:W3:Y:S01]  /*14fb0*/  MUFU.EX2 R37, R138 ;  /* 0x0000008a00257308 */ /* 0x000ee20000000800 */
[----:B----4-:R-:W-:Y:S01]  /*14fc0*/  FADD.FTZ R58, R14, R59 ;  /* 0x0000003b0e3a7221 */ /* 0x010fe20000010000 */
[----:B------:R-:W-:-:S06]  /*14fd0*/  FFMA.FTZ R72, R72, R9, -R57 ;  /* 0x0000000948487223 */ /* 0x000fcc0000010839 */
[----:B------:R-:W4:Y:S01]  /*14fe0*/  MUFU.EX2 R191, R191 ;  /* 0x000000bf00bf7308 */ /* 0x000f220000000800 */
[----:B------:R-:W-:Y:S01]  /*14ff0*/  @!P1 PRMT R50, RZ, 0x654, R0 ;  /* 0x00000654ff329816 */ /* 0x000fe20000000000 */
[----:B--2---:R-:W-:-:S06]  /*15000*/  FADD.FTZ R61, R35, R62 ;  /* 0x0000003e233d7221 */ /* 0x004fcc0000010000 */
[----:B------:R-:W2:Y:S01]  /*15010*/  MUFU.EX2 R198, R198 ;  /* 0x000000c600c67308 */ /* 0x000ea20000000800 */
[----:B------:R-:W-:Y:S01]  /*15020*/  FADD.FTZ R59, R189, R58 ;  /* 0x0000003abd3b7221 */ /* 0x000fe20000010000 */
[-CC-:B------:R-:W-:Y:S01]  /*15030*/  FFMA.FTZ R195, R78, R9.reuse, -R57.reuse ;  /* 0x000000094ec37223 */ /* 0x180fe20000010839 */
[----:B------:R-:W-:Y:S01]  /*15040*/  FFMA.FTZ R207, R54, R9, -R57 ;  /* 0x0000000936cf7223 */ /* 0x000fe20000010839 */
[----:B------:R1:W-:Y:S04]  /*15050*/  @!P1 SYNCS.ARRIVE.TRANS64.RED.A1T0 RZ, [R50+URZ], RZ ;  /* 0x000000ff32ff99a7 */ /* 0x0003e8000810043f */
[----:B------:R-:W2:Y:S01]  /*15060*/  MUFU.EX2 R56, R56 ;  /* 0x0000003800387308 */ /* 0x000ea20000000800 */
[----:B0-----:R-:W-:-:S07]  /*15070*/  FADD.FTZ R54, R196, R61 ;  /* 0x0000003dc4367221 */ /* 0x001fce0000010000 */
[----:B------:R-:W0:Y:S01]  /*15080*/  MUFU.EX2 R39, R142 ;  /* 0x0000008e00277308 */ /* 0x000e220000000800 */
[----:B-1----:R-:W-:Y:S01]  /*15090*/  FADD.FTZ R50, R20, R59 ;  /* 0x0000003b14327221 */ /* 0x002fe20000010000 */
[----:B------:R-:W-:-:S06]  /*150a0*/  FFMA.FTZ R74, R76, R9, -R57 ;  /* 0x000000094c4a7223 */ /* 0x000fcc0000010839 */
[----:B------:R-:W1:Y:S01]  /*150b0*/  MUFU.EX2 R193, R193 ;  /* 0x000000c100c17308 */ /* 0x000e620000000800 */
[----:B---3--:R-:W-:Y:S01]  /*150c0*/  FADD.FTZ R61, R37, R54 ;  /* 0x00000036253d7221 */ /* 0x008fe20000010000 */
[----:B----4-:R-:W-:-:S06]  /*150d0*/  FADD.FTZ R59, R191, R50 ;  /* 0x00000032bf3b7221 */ /* 0x010fcc0000010000 */
[----:B------:R-:W3:Y:S08]  /*150e0*/  MUFU.EX2 R200, R200 ;  /* 0x000000c800c87308 */ /* 0x000ef00000000800 */
        /* <DEDUP_REMOVED lines=12> */
[-C--:B------:R-:W-:Y:S01]  /*151b0*/  FFMA.FTZ R211, R46, R9.reuse, -R57 ;  /* 0x000000092ed37223 */ /* 0x080fe20000010839 */
[----:B---3--:R-:W-:Y:S01]  /*151c0*/  FADD.FTZ R46, R200, R61 ;  /* 0x0000003dc82e7221 */ /* 0x008fe20000010000 */
[----:B------:R-:W-:-:S05]  /*151d0*/  FFMA.FTZ R42, R24, R9, -R57 ;  /* 0x00000009182a7223 */ /* 0x000fca0000010839 */
[----:B------:R-:W3:Y:S01]  /*151e0*/  MUFU.EX2 R197, R197 ;  /* 0x000000c500c57308 */ /* 0x000ee20000000800 */
[----:B----4-:R-:W-:Y:S01]  /*151f0*/  FADD.FTZ R24, R72, R59 ;  /* 0x0000003b48187221 */ /* 0x010fe20000010000 */
[----:B--2---:R-:W-:-:S06]  /*15200*/  FADD.FTZ R46, R43, R46 ;  /* 0x0000002e2b2e7221 */ /* 0x004fcc0000010000 */
[----:B------:R-:W2:Y:S01]  /*15210*/  MUFU.EX2 R64, R64 ;  /* 0x0000004000407308 */ /* 0x000ea20000000800 */
[----:B------:R-:W-:Y:S01]  /*15220*/  FADD.FTZ R59, R195, R24 ;  /* 0x00000018c33b7221 */ /* 0x000fe20000010000 */
[----:B0-----:R-:W-:-:S06]  /*15230*/  FADD.FTZ R61, R45, R46 ;  /* 0x0000002e2d3d7221 */ /* 0x001fcc0000010000 */
[----:B------:R-:W0:Y:S01]  /*15240*/  MUFU.EX2 R199, R199 ;  /* 0x000000c700c77308 */ /* 0x000e220000000800 */
[----:B-1----:R-:W-:Y:S01]  /*15250*/  FADD.FTZ R46, R74, R59 ;  /* 0x0000003b4a2e7221 */ /* 0x002fe20000010000 */
[----:B------:R-:W-:-:S06]  /*15260*/  FFMA.FTZ R4, R4, R9, -R57 ;  /* 0x0000000904047223 */ /* 0x000fcc0000010839 */
[----:B------:R-:W1:Y:S01]  /*15270*/  MUFU.EX2 R66, R66 ;  /* 0x0000004200427308 */ /* 0x000e620000000800 */
[----:B---3--:R-:W-:Y:S01]  /*15280*/  FADD.FTZ R59, R197, R46 ;  /* 0x0000002ec53b7221 */ /* 0x008fe20000010000 */
[----:B------:R-:W-:-:S06]  /*15290*/  FFMA.FTZ R48, R48, R9, -R57 ;  /* 0x0000000930307223 */ /* 0x000fcc0000010839 */
[----:B------:R-:W3:Y:S01]  /*152a0*/  MUFU.EX2 R201, R201 ;  /* 0x000000c900c97308 */ /* 0x000ee20000000800 */
[----:B--2---:R-:W-:Y:S01]  /*152b0*/  FADD.FTZ R46, R64, R59 ;  /* 0x0000003b402e7221 */ /* 0x004fe20000010000 */
[----:B------:R-:W-:Y:S01]  /*152c0*/  FFMA.FTZ R44, R44, R9, -R57 ;  /* 0x000000092c2c7223 */ /* 0x000fe20000010839 */
[----:B------:R-:W-:-:S05]  /*152d0*/  F2FP.F16.F32.PACK_AB R176, R3, R176 ;  /* 0x000000b003b0723e */ /* 0x000fca00000000ff */
[----:B------:R-:W2:Y:S01]  /*152e0*/  MUFU.EX2 R4, R4 ;  /* 0x0000000400047308 */ /* 0x000ea20000000800 */
[----:B0-----:R-:W-:-:S07]  /*152f0*/  FADD.FTZ R3, R199, R46 ;  /* 0x0000002ec7037221 */ /* 0x001fce0000010000 */
[----:B------:R-:W0:Y:S01]  /*15300*/  MUFU.EX2 R203, R203 ;  /* 0x000000cb00cb7308 */ /* 0x000e220000000800 */
[----:B------:R-:W-:-:S07]  /*15310*/  FFMA.FTZ R52, R52, R9, -R57 ;  /* 0x0000000934347223 */ /* 0x000fce0000010839 */
[----:B------:R-:W4:Y:S08]  /*15320*/  MUFU.EX2 R80, R80 ;  /* 0x0000005000507308 */ /* 0x000f300000000800 */
[----:B------:R-:W4:Y:S08]  /*15330*/  MUFU.EX2 R48, R48 ;  /* 0x0000003000307308 */ /* 0x000f300000000800 */
[----:B------:R1:W-:Y:S02]  /*15340*/  MUFU.EX2 R24, R44 ;  /* 0x0000002c00187308 */ /* 0x0003e40000000800 */
[----:B-1----:R-:W-:-:S06]  /*15350*/  FADD.FTZ R44, R66, R3 ;  /* 0x00000003422c7221 */ /* 0x002fcc0000010000 */
[----:B------:R-:W1:Y:S01]  /*15360*/  MUFU.EX2 R204, R204 ;  /* 0x000000cc00cc7308 */ /* 0x000e620000000800 */
[----:B---3--:R-:W-:-:S07]  /*15370*/  FADD.FTZ R3, R201, R44 ;  /* 0x0000002cc9037221 */ /* 0x008fce0000010000 */
[----:B------:R-:W3:Y:S01]  /*15380*/  MUFU.EX2 R205, R205 ;  /* 0x000000cd00cd7308 */ /* 0x000ee20000000800 */
[----:B--2---:R-:W-:Y:S01]  /*15390*/  FADD.FTZ R44, R4, R3 ;  /* 0x00000003042c7221 */ /* 0x004fe20000010000 */
[----:B------:R-:W-:-:S06]  /*153a0*/  FFMA.FTZ R40, R40, R9, -R57 ;  /* 0x0000000928287223 */ /* 0x000fcc0000010839 */
[----:B------:R-:W2:Y:S01]  /*153b0*/  MUFU.EX2 R27, R27 ;  /* 0x0000001b001b7308 */ /* 0x000ea20000000800 */
[----:B0-----:R-:W-:-:S07]  /*153c0*/  FADD.FTZ R3, R203, R44 ;  /* 0x0000002ccb037221 */ /* 0x001fce0000010000 */
[----:B------:R-:W0:Y:S01]  /*153d0*/  MUFU.EX2 R0, R52 ;  /* 0x0000003400007308 */ /* 0x000e220000000800 */
[----:B----4-:R-:W-:Y:S01]  /*153e0*/  FADD.FTZ R61, R80, R61 ;  /* 0x0000003d503d7221 */ /* 0x010fe20000010000 */
[----:B------:R-:W-:-:S06]  /*153f0*/  FADD.FTZ R44, R48, R3 ;  /* 0x00000003302c7221 */ /* 0x000fcc0000010000 */
[----:B------:R-:W4:Y:S08]  /*15400*/  MUFU.EX2 R206, R206 ;  /* 0x000000ce00ce7308 */ /* 0x000f300000000800 */
[----:B------:R-:W4:Y:S01]  /*15410*/  MUFU.EX2 R207, R207 ;  /* 0x000000cf00cf7308 */ /* 0x000f220000000800 */
[----:B-1----:R-:W-:Y:S01]  /*15420*/  FADD.FTZ R50, R204, R61 ;  /* 0x0000003dcc327221 */ /* 0x002fe20000010000 */
[----:B---3--:R-:W-:-:S06]  /*15430*/  FADD.FTZ R3, R205, R44 ;  /* 0x0000002ccd037221 */ /* 0x008fcc0000010000 */
[----:B------:R-:W1:Y:S08]  /*15440*/  MUFU.EX2 R31, R31 ;  /* 0x0000001f001f7308 */ /* 0x000e700000000800 */
[----:B------:R-:W-:Y:S01]  /*15450*/  MUFU.EX2 R40, R40 ;  /* 0x0000002800287308 */ /* 0x000fe20000000800 */
[----:B--2---:R-:W-:Y:S01]  /*15460*/  FADD.FTZ R59, R27, R50 ;  /* 0x000000321b3b7221 */ /* 0x004fe20000010000 */
[----:B0-----:R-:W-:-:S06]  /*15470*/  FADD.FTZ R44, R0, R3 ;  /* 0x00000003002c7221 */ /* 0x001fcc0000010000 */
[----:B------:R-:W0:Y:S01]  /*15480*/  MUFU.EX2 R208, R208 ;  /* 0x000000d000d07308 */ /* 0x000e220000000800 */
[----:B------:R-:W-:-:S07]  /*15490*/  FFMA.FTZ R32, R32, R9, -R57 ;  /* 0x0000000920207223 */ /* 0x000fce0000010839 */
[----:B------:R-:W-:Y:S01]  /*154a0*/  MUFU.EX2 R209, R209 ;  /* 0x000000d100d17308 */ /* 0x000fe20000000800 */
[----:B----4-:R-:W-:Y:S01]  /*154b0*/  FADD.FTZ R46, R206, R59 ;  /* 0x0000003bce2e7221 */ /* 0x010fe20000010000 */
[----:B------:R-:W-:-:S06]  /*154c0*/  FADD.FTZ R3, R207, R44 ;  /* 0x0000002ccf037221 */ /* 0x000fcc0000010000 */
[----:B------:R-:W2:Y:S01]  /*154d0*/  MUFU.EX2 R47, R47 ;  /* 0x0000002f002f7308 */ /* 0x000ea20000000800 */
[----:B------:R-:W-:Y:S01]  /*154e0*/  FFMA.FTZ R34, R34, R9, -R57 ;  /* 0x0000000922227223 */ /* 0x000fe20000010839 */
[----:B------:R-:W-:Y:S01]  /*154f0*/  F2FP.F16.F32.PACK_AB R178, R5, R178 ;  /* 0x000000b205b2723e */ /* 0x000fe200000000ff */
[----:B-1----:R-:W-:-:S05]  /*15500*/  FADD.FTZ R5, R31, R46 ;  /* 0x0000002e1f057221 */ /* 0x002fca0000010000 */
[----:B------:R-:W1:Y:S08]  /*15510*/  MUFU.EX2 R210, R210 ;  /* 0x000000d200d27308 */ /* 0x000e700000000800 */
[----:B------:R-:W3:Y:S01]  /*15520*/  MUFU.EX2 R211, R211 ;  /* 0x000000d300d37308 */ /* 0x000ee20000000800 */
[----:B0-----:R-:W-:Y:S01]  /*15530*/  FADD.FTZ R46, R208, R5 ;  /* 0x00000005d02e7221 */ /* 0x001fe20000010000 */
[----:B------:R-:W-:-:S06]  /*15540*/  FFMA.FTZ R38, R38, R9, -R57 ;  /* 0x0000000926267223 */ /* 0x000fcc0000010839 */
[----:B------:R-:W0:Y:S08]  /*15550*/  MUFU.EX2 R49, R49 ;  /* 0x0000003100317308 */ /* 0x000e300000000800 */
[----:B------:R-:W4:Y:S08]  /*15560*/  MUFU.EX2 R32, R32 ;  /* 0x0000002000207308 */ /* 0x000f300000000800 */
[----:B------:R1:W-:Y:S01]  /*15570*/  MUFU.EX2 R213, R42 ;  /* 0x0000002a00d57308 */ /* 0x0003e20000000800 */
[----:B--2---:R-:W-:Y:S01]  /*15580*/  FADD.FTZ R5, R47, R46 ;  /* 0x0000002e2f057221 */ /* 0x004fe20000010000 */
[----:B-1----:R-:W-:-:S06]  /*15590*/  FADD.FTZ R42, R40, R3 ;  /* 0x00000003282a7221 */ /* 0x002fcc0000010000 */
[----:B------:R-:W1:Y:S01]  /*155a0*/  MUFU.EX2 R212, R212 ;  /* 0x000000d400d47308 */ /* 0x000e620000000800 */
[----:B------:R-:W-:-:S07]  /*155b0*/  FADD.FTZ R3, R209, R42 ;  /* 0x0000002ad1037221 */ /* 0x000fce0000010000 */
[----:B------:R-:W2:Y:S01]  /*155c0*/  MUFU.EX2 R34, R34 ;  /* 0x0000002200227308 */ /* 0x000ea20000000800 */
[----:B------:R-:W-:Y:S01]  /*155d0*/  FADD.FTZ R42, R24, R3 ;  /* 0x00000003182a7221 */ /* 0x000fe20000010000 */
[----:B------:R-:W-:Y:S01]  /*155e0*/  FFMA.FTZ R28, R28, R9, -R57 ;  /* 0x000000091c1c7223 */ /* 0x000fe20000010839 */
[----:B------:R-:W-:-:S05]  /*155f0*/  FADD.FTZ R46, R210, R5 ;  /* 0x00000005d22e7221 */ /* 0x000fca0000010000 */
[----:B------:R-:W2:Y:S01]  /*15600*/  MUFU.EX2 R51, R51 ;  /* 0x0000003300337308 */ /* 0x000ea20000000800 */
[----:B---3--:R-:W-:Y:S01]  /*15610*/  FADD.FTZ R3, R211, R42 ;  /* 0x0000002ad3037221 */ /* 0x008fe20000010000 */
[----:B------:R-:W-:Y:S01]  /*15620*/  FFMA.FTZ R26, R26, R9, -R57 ;  /* 0x000000091a1a7223 */ /* 0x000fe20000010839 */
[----:B0-----:R-:W-:-:S05]  /*15630*/  FADD.FTZ R5, R49, R46 ;  /* 0x0000002e31057221 */ /* 0x001fca0000010000 */
[----:B------:R-:W0:Y:S01]  /*15640*/  MUFU.EX2 R214, R214 ;  /* 0x000000d600d67308 */ /* 0x000e220000000800 */
[----:B----4-:R-:W-:-:S07]  /*15650*/  FADD.FTZ R3, R32, R3 ;  /* 0x0000000320037221 */ /* 0x010fce0000010000 */
[----:B------:R-:W3:Y:S01]  /*15660*/  MUFU.EX2 R38, R38 ;  /* 0x0000002600267308 */ /* 0x000ee20000000800 */
[----:B------:R-:W-:Y:S01]  /*15670*/  FFMA.FTZ R82, R82, R9, -R57 ;  /* 0x0000000952527223 */ /* 0x000fe20000010839 */
[----:B------:R-:W-:Y:S01]  /*15680*/  F2FP.F16.F32.PACK_AB R179, R6, R179 ;  /* 0x000000b306b3723e */ /* 0x000fe200000000ff */
[----:B-1----:R-:W-:-:S05]  /*15690*/  FADD.FTZ R46, R212, R5 ;  /* 0x00000005d42e7221 */ /* 0x002fca0000010000 */
[----:B------:R-:W1:Y:S01]  /*156a0*/  MUFU.EX2 R53, R53 ;  /* 0x0000003500357308 */ /* 0x000e620000000800 */
[----:B--2---:R-:W-:Y:S01]  /*156b0*/  FADD.FTZ R6, R34, R3 ;  /* 0x0000000322067221 */ /* 0x004fe20000010000 */
[----:B------:R-:W-:-:S06]  /*156c0*/  FFMA.FTZ R30, R30, R9, -R57 ;  /* 0x000000091e1e7223 */ /* 0x000fcc0000010839 */
[----:B------:R-:W2:Y:S01]  /*156d0*/  MUFU.EX2 R215, R28 ;  /* 0x0000001c00d77308 */ /* 0x000ea20000000800 */
[----:B------:R-:W-:Y:S01]  /*156e0*/  FADD.FTZ R5, R51, R46 ;  /* 0x0000002e33057221 */ /* 0x000fe20000010000 */
[----:B------:R-:W-:-:S06]  /*156f0*/  FADD.FTZ R3, R213, R6 ;  /* 0x00000006d5037221 */ /* 0x000fcc0000010000 */
[----:B------:R-:W4:Y:S01]  /*15700*/  MUFU.EX2 R216, R216 ;  /* 0x000000d800d87308 */ /* 0x000f220000000800 */
[----:B------:R-:W-:-:S07]  /*15710*/  FFMA.FTZ R57, R60, R9, -R57 ;  /* 0x000000093c397223 */ /* 0x000fce0000010839 */
[----:B------:R-:W4:Y:S01]  /*15720*/  MUFU.EX2 R26, R26 ;  /* 0x0000001a001a7308 */ /* 0x000f220000000800 */
[----:B0-----:R-:W-:Y:S01]  /*15730*/  FADD.FTZ R44, R214, R5 ;  /* 0x00000005d62c7221 */ /* 0x001fe20000010000 */
[----:B---3--:R-:W-:-:S06]  /*15740*/  FADD.FTZ R6, R38, R3 ;  /* 0x0000000326067221 */ /* 0x008fcc0000010000 */
[----:B------:R-:W0:Y:S08]  /*15750*/  MUFU.EX2 R55, R174 ;  /* 0x000000ae00377308 */ /* 0x000e300000000800 */
[----:B------:R-:W3:Y:S01]  /*15760*/  MUFU.EX2 R217, R82 ;  /* 0x0000005200d97308 */ /* 0x000ee20000000800 */
[----:B-1----:R-:W-:Y:S01]  /*15770*/  FADD.FTZ R5, R53, R44 ;  /* 0x0000002c35057221 */ /* 0x002fe20000010000 */
[----:B--2---:R-:W-:-:S06]  /*15780*/  FADD.FTZ R3, R215, R6 ;  /* 0x00000006d7037221 */ /* 0x004fcc0000010000 */
[----:B------:R-:W1:Y:S01]  /*15790*/  MUFU.EX2 R218, R218 ;  /* 0x000000da00da7308 */ /* 0x000e620000000800 */
[----:B------:R-:W-:-:S07]  /*157a0*/  ISETP.GE.AND P2, PT, R161, 0xb1, PT ;  /* 0x000000b1a100780c */ /* 0x000fce0003f46270 */
[----:B------:R-:W2:Y:S01]  /*157b0*/  MUFU.EX2 R30, R30 ;  /* 0x0000001e001e7308 */ /* 0x000ea20000000800 */
[----:B----4-:R-:W-:Y:S01]  /*157c0*/  FADD.FTZ R44, R216, R5 ;  /* 0x00000005d82c7221 */ /* 0x010fe20000010000 */
[----:B------:R-:W-:-:S06]  /*157d0*/  FADD.FTZ R6, R26, R3 ;  /* 0x000000031a067221 */ /* 0x000fcc0000010000 */
[----:B------:R-:W4:Y:S08]  /*157e0*/  MUFU.EX2 R41, R41 ;  /* 0x0000002900297308 */ /* 0x000f300000000800 */
[----:B------:R-:W4:Y:S01]  /*157f0*/  MUFU.EX2 R57, R57 ;  /* 0x0000003900397308 */ /* 0x000f220000000800 */
[----:B0-----:R-:W-:Y:S01]  /*15800*/  FADD.FTZ R5, R55, R44 ;  /* 0x0000002c37057221 */ /* 0x001fe20000010000 */
[----:B---3--:R-:W-:Y:S01]  /*15810*/  FADD.FTZ R3, R217, R6 ;  /* 0x00000006d9037221 */ /* 0x008fe20000010000 */
[----:B------:R-:W-:-:S02]  /*15820*/  F2FP.F16.F32.PACK_AB R205, R0, R205 ;  /* 0x000000cd00cd723e */ /* 0x000fc400000000ff */
[----:B-1----:R-:W-:Y:S01]  /*15830*/  FADD.FTZ R226, R218, R5 ;  /* 0x00000005dae27221 */ /* 0x002fe20000010000 */
[----:B--2---:R-:W-:Y:S01]  /*15840*/  FADD.FTZ R0, R30, R3 ;  /* 0x000000031e007221 */ /* 0x004fe20000010000 */
[----:B------:R-:W-:Y:S02]  /*15850*/  IMAD.U32 R236, RZ, RZ, UR44 ;  /* 0x0000002cffec7e24 */ /* 0x000fe4000f8e00ff */
[----:B------:R-:W-:Y:S02]  /*15860*/  IMAD.U32 R237, RZ, RZ, UR45 ;  /* 0x0000002dffed7e24 */ /* 0x000fe4000f8e00ff */
[----:B------:R-:W-:Y:S02]  /*15870*/  IMAD.U32 R234, RZ, RZ, UR40 ;  /* 0x00000028ffea7e24 */ /* 0x000fe4000f8e00ff */
[----:B------:R-:W-:Y:S01]  /*15880*/  IMAD.U32 R235, RZ, RZ, UR41 ;  /* 0x00000029ffeb7e24 */ /* 0x000fe2000f8e00ff */
[----:B------:R-:W-:Y:S01]  /*15890*/  F2FP.F16.F32.PACK_AB R188, R25, R188 ;  /* 0x000000bc19bc723e */ /* 0x000fe200000000ff */
[----:B----4-:R-:W-:Y:S01]  /*158a0*/  FADD.FTZ R226, R41, R226 ;  /* 0x000000e229e27221 */ /* 0x010fe20000010000 */
[----:B------:R-:W-:Y:S01]  /*158b0*/  F2FP.F16.F32.PACK_AB R190, R29, R190 ;  /* 0x000000be1dbe723e */ /* 0x000fe200000000ff */
[----:B------:R-:W-:Y:S01]  /*158c0*/  FADD.FTZ R225, R57, R0 ;  /* 0x0000000039e17221 */ /* 0x000fe20000010000 */
[----:B------:R-:W-:Y:S01]  /*158d0*/  F2FP.F16.F32.PACK_AB R192, R33, R192 ;  /* 0x000000c021c0723e */ /* 0x000fe200000000ff */
[--C-:B------:R-:W-:Y:S01]  /*158e0*/  IMAD.MOV.U32 R86, RZ, RZ, R87.reuse ;  /* 0x000000ffff567224 */ /* 0x100fe200078e0057 */
        /* <DEDUP_REMOVED lines=74> */
[-C--:B------:R-:W-:Y:S01]  /*15d90*/  MOV R85, R87.reuse ;  /* 0x0000005700557202 */ /* 0x080fe20000000f00 */
        /* <DEDUP_REMOVED lines=22> */
[----:B------:R-:W-:Y:S01]  /*15f00*/  IMAD.MOV.U32 R24, RZ, RZ, R87 ;  /* 0x000000ffff187224 */ /* 0x000fe200078e0057 */
[----:B------:R-:W-:Y:S01]  /*15f10*/  MOV R25, R87 ;  /* 0x0000005700197202 */ /* 0x000fe20000000f00 */
[----:B------:R-:W-:Y:S06]  /*15f20*/  @!P2 BRA `(.L_x_783) ;  /* 0x0000005c00d8a947 */ /* 0x000fec0003800000 */
[----:B------:R-:W-:Y:S01]  /*15f30*/  VIADD R0, R163, 0xfffffffe ;  /* 0xfffffffea3007836 */ /* 0x000fe20000000000 */
[----:B------:R-:W-:Y:S01]  /*15f40*/  MOV R5, R233 ;  /* 0x000000e900057202 */ /* 0x000fe20000000f00 */
[----:B------:R-:W-:Y:S01]  /*15f50*/  IMAD.MOV.U32 R3, RZ, RZ, R92 ;  /* 0x000000ffff037224 */ /* 0x000fe200078e005c */
        /* <DEDUP_REMOVED lines=34> */
.L_x_793:
[----:B------:R-:W2:Y:S01]  /*16180*/  LDL R7, [R1] ;  /* 0x0000000001077983 */ /* 0x000ea20000100800 */
[----:B------:R-:W-:Y:S01]  /*16190*/  VIADD R222, R6, 0x1 ;  /* 0x0000000106de7836 */ /* 0x000fe20000000000 */
[----:B------:R-:W-:Y:S05]  /*161a0*/  YIELD ;  /* 0x0000000000007946 */ /* 0x000fea0003800000 */
[----:B------:R-:W-:-:S04]  /*161b0*/  ISETP.NE.AND P3, PT, R222, 0x2, PT ;  /* 0x00000002de00780c */ /* 0x000fc80003f65270 */
[----:B------:R-:W-:Y:S02]  /*161c0*/  SEL R8, RZ, 0x1, P3 ;  /* 0x00000001ff087807 */ /* 0x000fe40001800000 */
[----:B------:R-:W-:Y:S02]  /*161d0*/  SEL R222, R222, RZ, P3 ;  /* 0x000000ffdede7207 */ /* 0x000fe40001800000 */
[----:B------:R-:W-:Y:S02]  /*161e0*/  LOP3.LUT R233, R5, R8, RZ, 0x3c, !PT ;  /* 0x0000000805e97212 */ /* 0x000fe400078e3cff */
[----:B--2---:R-:W-:-:S13]  /*161f0*/  ISETP.NE.AND P2, PT, R7, RZ, PT ;  /* 0x000000ff0700720c */ /* 0x004fda0003f45270 */
[----:B------:R-:W-:Y:S05]  /*16200*/  @P2 BRA `(.L_x_784) ;  /* 0x0000000000302947 */ /* 0x000fea0003800000 */
[----:B------:R-:W-:Y:S05]  /*16210*/  @!P0 BRA `(.L_x_785) ;  /* 0x0000000000048947 */ /* 0x000fea0003800000 */
[----:B------:R-:W-:Y:S01]  /*16220*/  BPT.TRAP 0x1 ;  /* 0x000000040000795c */ /* 0x000fe20000300000 */
.L_x_785:
[----:B------:R-:W-:Y:S01]  /*16230*/  IMAD R7, R222, 0x8, R2 ;  /* 0x00000008de077824 */ /* 0x000fe200078e0202 */
[----:B------:R-:W-:-:S04]  /*16240*/  SHF.L.U32 R8, R233, 0x1f, RZ ;  /* 0x0000001fe9087819 */ /* 0x000fc800000006ff */
[----:B------:R0:W1:Y:S01]  /*16250*/  SYNCS.PHASECHK.TRANS64.TRYWAIT P3, [R7+URZ+0x34830], R8 ;  /* 0x03483008070075a7 */ /* 0x000062000806017f */
[----:B------:R-:W-:Y:S05]  /*16260*/  @!P0 BRA `(.L_x_786) ;  /* 0x0000000000048947 */ /* 0x000fea0003800000 */
[----:B------:R-:W-:Y:S01]  /*16270*/  BPT.TRAP 0x1 ;  /* 0x000000040000795c */ /* 0x000fe20000300000 */
.L_x_786:
[----:B------:R-:W-:Y:S04]  /*16280*/  BSSY B0, `(.L_x_784) ;  /* 0x0000004000007945 */ /* 0x000fe80003800000 */
[----:B-1----:R-:W-:Y:S05]  /*16290*/  @P3 BRA `(.L_x_787) ;  /* 0x0000000000083947 */ /* 0x002fea0003800000 */
[----:B------:R-:W1:Y:S02]  /*162a0*/  SYNCS.PHASECHK.TRANS64.TRYWAIT P3, [R7+URZ+0x34830], R8 ;  /* 0x03483008070075a7 */ /* 0x000e64000806017f */
[----:B-1----:R-:W-:Y:S05]  /*162b0*/  @!P3 BRA `(.L_x_788) ;  /* 0x0000010000d0b947 */ /* 0x002fea0003800000 */
.L_x_787:
[----:B------:R-:W-:Y:S05]  /*162c0*/  BSYNC B0 ;  /* 0x0000000000007941 */ /* 0x000fea0003800000 */
.L_x_784:
[----:B01----:R-:W2:Y:S04]  /*162d0*/  LDL R8, [R1+0x28] ;  /* 0x0000280001087983 */ /* 0x003ea80000100800 */
[----:B------:R-:W3:Y:S01]  /*162e0*/  LDL.64 R20, [R1+0x20] ;  /* 0x0000200001147983 */ /* 0x000ee20000100a00 */
[----:B------:R-:W0:Y:S01]  /*162f0*/  S2R R7, SR_TID.X ;  /* 0x0000000000077919 */ /* 0x000e220000002100 */
[----:B------:R-:W-:Y:S05]  /*16300*/  WARPSYNC.ALL ;  /* 0x0000000000007948 */ /* 0x000fea0003800000 */
[----:B------:R-:W-:Y:S01]  /*16310*/  IMAD.MOV.U32 R11, RZ, RZ, 0x40000040 ;  /* 0x40000040ff0b7424 */ /* 0x000fe200078e00ff */
[----:B0-----:R-:W-:-:S05]  /*16320*/  SHF.R.U32.HI R7, RZ, 0x7, R7 ;  /* 0x00000007ff077819 */ /* 0x001fca0000011607 */
[----:B------:R-:W-:-:S05]  /*16330*/  VIADD R7, R7, 0x8 ;  /* 0x0000000807077836 */ /* 0x000fca0000000000 */
[----:B------:R0:W-:Y:S01]  /*16340*/  BAR.SYNC.DEFER_BLOCKING R7, 0x100 ;  /* 0x000400070000751d */ /* 0x0001e20000010000 */
[----:B------:R-:W-:-:S05]  /*16350*/  R2UR UR35, R11 ;  /* 0x000000000b2372ca */ /* 0x000fca00000e0000 */
[----:B------:R-:W-:Y:S01]  /*16360*/  WARPGROUP.ARRIVE ;  /* 0x00000000000079c5 */ /* 0x000fe20000000000 */
[----:B------:R-:W-:-:S05]  /*16370*/  IMAD.MOV.U32 R13, RZ, RZ, 0x40000040 ;  /* 0x40000040ff0d7424 */ /* 0x000fca00078e00ff */
[----:B------:R-:W-:Y:S02]  /*16380*/  R2UR UR43, R13 ;  /* 0x000000000d2b72ca */ /* 0x000fe400000e0000 */
[----:B------:R-:W-:-:S04]  /*16390*/  MOV R15, 0x40000040 ;  /* 0x40000040000f7802 */ /* 0x000fc80000000f00 */
[----:B------:R-:W-:Y:S01]  /*163a0*/  R2UR UR47, R15 ;  /* 0x000000000f2f72ca */ /* 0x000fe200000e0000 */
[----:B------:R-:W-:-:S05]  /*163b0*/  IMAD.MOV.U32 R9, RZ, RZ, 0x40000040 ;  /* 0x40000040ff097424 */ /* 0x000fca00078e00ff */
[----:B------:R-:W-:Y:S01]  /*163c0*/  R2UR UR51, R9 ;  /* 0x00000000093372ca */ /* 0x000fe200000e0000 */
[----:B--2---:R-:W-:Y:S01]  /*163d0*/  IMAD R10, R222, 0xb00, R8 ;  /* 0x00000b00de0a7824 */ /* 0x004fe200078e0208 */
[----:B---3--:R-:W-:Y:S02]  /*163e0*/  R2UR UR8, R20 ;  /* 0x00000000140872ca */ /* 0x008fe400000e0000 */
[----:B------:R-:W-:Y:S02]  /*163f0*/  R2UR UR9, R21 ;  /* 0x00000000150972ca */ /* 0x000fe400000e0000 */
[----:B------:R-:W-:-:S09]  /*16400*/  R2UR UR34, R10 ;  /* 0x000000000a2272ca */ /* 0x000fd200000e0000 */
[----:B------:R-:W-:Y:S02]  /*16410*/  UMOV UR32, UR8 ;  /* 0x0000000800207c82 */ /* 0x000fe40008000000 */
[----:B------:R-:W-:Y:S02]  /*16420*/  UMOV UR33, UR9 ;  /* 0x0000000900217c82 */ /* 0x000fe40008000000 */
[----:B------:R-:W-:Y:S01]  /*16430*/  HGMMA.64x16x16.F32 R168, gdesc[UR32], RZ, !UPT, gsb0 ;  /* 0x0020000020a879f0 */ /* 0x000fe2000c0008ff */
[----:B------:R-:W-:-:S04]  /*16440*/  IADD3 R12, R10, 0x80, RZ ;  /* 0x000000800a0c7810 */ /* 0x000fc80007ffe0ff */
[----:B------:R-:W-:Y:S01]  /*16450*/  R2UR UR42, R12 ;  /* 0x000000000c2a72ca */ /* 0x000fe200000e0000 */
[----:B------:R-:W-:Y:S01]  /*16460*/  UMOV UR40, UR8 ;  /* 0x0000000800287c82 */ /* 0x000fe20008000000 */
[----:B------:R-:W-:Y:S01]  /*16470*/  UMOV UR41, UR9 ;  /* 0x0000000900297c82 */ /* 0x000fe20008000000 */
[----:B------:R-:W-:Y:S02]  /*16480*/  WARPGROUP.DEPBAR.LE gsb0, 0x0 ;  /* 0x00008000000079c5 */ /* 0x000fe40000010000 */
[----:B------:R-:W-:-:S08]  /*16490*/  WARPGROUP.ARRIVE ;  /* 0x00000000000079c5 */ /* 0x000fd00000000000 */
[----:B------:R-:W-:Y:S01]  /*164a0*/  HGMMA.64x16x16.F32 R160, gdesc[UR40], RZ, !UPT, gsb0 ;  /* 0x0020000028a079f0 */ /* 0x000fe2000c0008ff */
[----:B------:R-:W-:-:S05]  /*164b0*/  VIADD R14, R10, 0x100 ;  /* 0x000001000a0e7836 */ /* 0x000fca0000000000 */
        /* <DEDUP_REMOVED lines=13> */
[----:B------:R-:W-:Y:S01]  /*16590*/  VIADD R12, R10, 0x200 ;  /* 0x000002000a0c7836 */ /* 0x000fe20000000000 */
[----:B------:R-:W-:-:S04]  /*165a0*/  R2UR UR55, R13 ;  /* 0x000000000d3772ca */ /* 0x000fc800000e0000 */
        /* <DEDUP_REMOVED lines=8> */
[----:B------:R-:W-:Y:S02]  /*16630*/  R2UR UR22, R8 ;  /* 0x00000000081672ca */ /* 0x000fe400000e0000 */
[----:B------:R-:W-:Y:S01]  /*16640*/  MOV R21, UR21 ;  /* 0x0000001500157c02 */ /* 0x000fe20008000f00 */
[----:B------:R-:W-:Y:S01]  /*16650*/  UMOV UR21, UR9 ;  /* 0x0000000900157c82 */ /* 0x000fe20008000000 */
[----:B------:R-:W-:Y:S01]  /*16660*/  MOV R20, UR20 ;  /* 0x0000001400147c02 */ /* 0x000fe20008000f00 */
[----:B------:R-:W-:Y:S01]  /*16670*/  UMOV UR20, UR8 ;  /* 0x0000000800147c82 */ /* 0x000fe20008000000 */
[----:B------:R-:W-:Y:S02]  /*16680*/  WARPGROUP.DEPBAR.LE gsb0, 0x0 ;  /* 0x00008000000079c5 */ /* 0x000fe40000010000 */
[----:B------:R-:W-:-:S06]  /*16690*/  WARPGROUP.ARRIVE ;  /* 0x00000000000079c5 */ /* 0x000fcc0000000000 */
[----:B------:R-:W-:Y:S01]  /*166a0*/  HGMMA.64x16x16.F32 R128, gdesc[UR20], RZ, !UPT, gsb0 ;  /* 0x00200000148079f0 */ /* 0x000fe2000c0008ff */
[----:B------:R1:W-:Y:S01]  /*166b0*/  STL.64 [R1+0x98], R2 ;  /* 0x0000980201007387 */ /* 0x0003e20000100a00 */
[----:B------:R-:W-:Y:S01]  /*166c0*/  VIADD R14, R10, 0x300 ;  /* 0x000003000a0e7836 */ /* 0x000fe20000000000 */
[----:B------:R-:W-:Y:S02]  /*166d0*/  R2UR UR7, R15 ;  /* 0x000000000f0772ca */ /* 0x000fe400000e0000 */
[----:B-1----:R-:W2:Y:S02]  /*166e0*/  LDL.64 R2, [R1+0x18] ;  /* 0x0000180001027983 */ /* 0x002ea40000100a00 */
[----:B------:R-:W-:Y:S02]  /*166f0*/  R2UR UR6, R14 ;  /* 0x000000000e0672ca */ /* 0x000fe400000e0000 */
[----:B------:R-:W-:Y:S01]  /*16700*/  MOV R228, UR5 ;  /* 0x0000000500e47c02 */ /* 0x000fe20008000f00 */
[----:B------:R-:W-:Y:S01]  /*16710*/  UMOV UR5, UR9 ;  /* 0x0000000900057c82 */ /* 0x000fe20008000000 */
[----:B------:R-:W-:Y:S01]  /*16720*/  MOV R227, UR4 ;  /* 0x0000000400e37c02 */ /* 0x000fe20008000f00 */
[----:B------:R-:W-:Y:S01]  /*16730*/  UMOV UR4, UR8 ;  /* 0x0000000800047c82 */ /* 0x000fe20008000000 */
[----:B------:R-:W-:-:S02]  /*16740*/  WARPGROUP.DEPBAR.LE gsb0, 0x0 ;  /* 0x00008000000079c5 */ /* 0x000fc40000010000 */
[----:B------:R-:W-:-:S06]  /*16750*/  WARPGROUP.ARRIVE ;  /* 0x00000000000079c5 */ /* 0x000fcc0000000000 */
[----:B------:R-:W-:Y:S01]  /*16760*/  HGMMA.64x16x16.F32 R120, gdesc[UR4], RZ, !UPT, gsb0 ;  /* 0x00200000047879f0 */ /* 0x000fe2000c0008ff */
[C---:B------:R-:W-:Y:S01]  /*16770*/  VIADD R8, R10.reuse, 0x400 ;  /* 0x000004000a087836 */ /* 0x040fe20000000000 */
[----:B------:R-:W-:Y:S02]  /*16780*/  IADD3 R12, R10, 0x380, RZ ;  /* 0x000003800a0c7810 */ /* 0x000fe40007ffe0ff */
[----:B------:R-:W-:Y:S02]  /*16790*/  R2UR UR59, R9 ;  /* 0x00000000093b72ca */ /* 0x000fe400000e0000 */
[----:B------:R-:W-:Y:S02]  /*167a0*/  R2UR UR58, R8 ;  /* 0x00000000083a72ca */ /* 0x000fe400000e0000 */
[----:B------:R-:W-:Y:S02]  /*167b0*/  R2UR UR10, R12 ;  /* 0x000000000c0a72ca */ /* 0x000fe400000e0000 */
[----:B------:R-:W-:Y:S01]  /*167c0*/  R2UR UR11, R13 ;  /* 0x000000000d0b72ca */ /* 0x000fe200000e0000 */
[----:B------:R-:W-:Y:S01]  /*167d0*/  UMOV UR56, UR8 ;  /* 0x0000000800387c82 */ /* 0x000fe20008000000 */
[----:B------:R-:W-:-:S05]  /*167e0*/  UMOV UR57, UR9 ;  /* 0x0000000900397c82 */ /* 0x000fca0008000000 */
[----:B------:R-:W-:Y:S02]  /*167f0*/  MOV R11, UR59 ;  /* 0x0000003b000b7c02 */ /* 0x000fe40008000f00 */
[----:B0-----:R-:W-:Y:S02]  /*16800*/  MOV R7, UR58 ;  /* 0x0000003a00077c02 */ /* 0x001fe40008000f00 */
[----:B------:R-:W-:Y:S02]  /*16810*/  UMOV UR58, UR10 ;  /* 0x0000000a003a7c82 */ /* 0x000fe40008000000 */
[----:B------:R-:W-:Y:S01]  /*16820*/  UMOV UR59, UR11 ;  /* 0x0000000b003b7c82 */ /* 0x000fe20008000000 */
[----:B------:R-:W-:Y:S02]  /*16830*/  WARPGROUP.DEPBAR.LE gsb0, 0x0 ;  /* 0x00008000000079c5 */ /* 0x000fe40000010000 */
[----:B------:R-:W-:-:S06]  /*16840*/  WARPGROUP.ARRIVE ;  /* 0x00000000000079c5 */ /* 0x000fcc0000000000 */
[----:B------:R-:W-:Y:S01]  /*16850*/  HGMMA.64x16x16.F32 R112, gdesc[UR56], RZ, !UPT, gsb0 ;  /* 0x00200000387079f0 */ /* 0x000fe2000c0008ff */
[----:B------:R-:W-:Y:S02]  /*16860*/  R2UR UR59, R11 ;  /* 0x000000000b3b72ca */ /* 0x000fe400000e0000 */
[----:B------:R-:W-:Y:S01]  /*16870*/  R2UR UR58, R7 ;  /* 0x00000000073a72ca */ /* 0x000fe200000e0000 */
[----:B------:R-:W-:Y:S01]  /*16880*/  UMOV UR56, UR8 ;  /* 0x0000000800387c82 */ /* 0x000fe20008000000 */
[----:B------:R-:W-:Y:S01]  /*16890*/  UMOV UR57, UR9 ;  /* 0x0000000900397c82 */ /* 0x000fe20008000000 */
[----:B------:R-:W-:-:S05]  /*168a0*/  VIADD R8, R10, 0x2 ;  /* 0x000000020a087836 */ /* 0x000fca0000000000 */
[----:B------:R-:W-:Y:S01]  /*168b0*/  R2UR UR14, R8 ;  /* 0x00000000080e72ca */ /* 0x000fe200000e0000 */
[----:B------:R-:W-:Y:S01]  /*168c0*/  VIADD R8, R10, 0x102 ;  /* 0x000001020a087836 */ /* 0x000fe20000000000 */
[----:B------:R-:W-:-:S04]  /*168d0*/  MOV R231, UR38 ;  /* 0x0000002600e77c02 */ /* 0x000fc80008000f00 */
[----:B------:R-:W-:Y:S01]  /*168e0*/  R2UR UR38, R8 ;  /* 0x00000000082672ca */ /* 0x000fe200000e0000 */
[----:B------:R-:W-:Y:S01]  /*168f0*/  VIADD R8, R10, 0x282 ;  /* 0x000002820a087836 */ /* 0x000fe20000000000 */
[----:B------:R-:W-:Y:S02]  /*16900*/  MOV R232, UR39 ;  /* 0x0000002700e87c02 */ /* 0x000fe40008000f00 */
[C---:B------:R-:W-:Y:S02]  /*16910*/  R2UR UR15, R9.reuse ;  /* 0x00000000090f72ca */ /* 0x040fe400000e0000 */
[----:B------:R-:W-:Y:S02]  /*16920*/  R2UR UR39, R9 ;  /* 0x00000000092772ca */ /* 0x000fe400000e0000 */
[----:B------:R-:W-:Y:S01]  /*16930*/  R2UR UR34, R8 ;  /* 0x00000000082272ca */ /* 0x000fe200000e0000 */
[----:B------:R-:W-:Y:S02]  /*16940*/  WARPGROUP.DEPBAR.LE gsb0, 0x0 ;  /* 0x00008000000079c5 */ /* 0x000fe40000010000 */
[----:B------:R-:W-:-:S06]  /*16950*/  WARPGROUP.ARRIVE ;  /* 0x00000000000079c5 */ /* 0x000fcc0000000000 */
[----:B------:R-:W-:Y:S01]  /*16960*/  HGMMA.64x16x16.F32 R104, gdesc[UR56], RZ, !UPT, gsb0 ;  /* 0x00200000386879f0 */ /* 0x000fe2000c0008ff */
[----:B------:R-:W-:Y:S01]  /*16970*/  R2UR UR35, R9 ;  /* 0x00000000092372ca */ /* 0x000fe200000e0000 */
[----:B------:R-:W-:Y:S02]  /*16980*/  VIADD R8, R10, 0x382 ;  /* 0x000003820a087836 */ /* 0x000fe40000000000 */
[----:B------:R-:W-:-:S03]  /*16990*/  IMAD.MOV.U32 R9, RZ, RZ, 0x40000040 ;  /* 0x40000040ff097424 */ /* 0x000fc600078e00ff */
[----:B------:R-:W-:Y:S02]  /*169a0*/  R2UR UR46, R8 ;  /* 0x00000000082e72ca */ /* 0x000fe400000e0000 */
[----:B------:R-:W-:Y:S01]  /*169b0*/  R2UR UR47, R9 ;  /* 0x00000000092f72ca */ /* 0x000fe200000e0000 */
[----:B------:R-:W-:Y:S01]  /*169c0*/  IMAD.MOV.U32 R9, RZ, RZ, 0x40000040 ;  /* 0x40000040ff097424 */ /* 0x000fe200078e00ff */
[----:B------:R-:W-:-:S04]  /*169d0*/  IADD3 R8, R10, 0x482, RZ ;  /* 0x000004820a087810 */ /* 0x000fc80007ffe0ff */
[----:B------:R-:W-:Y:S01]  /*169e0*/  R2UR UR54, R8 ;  /* 0x00000000083672ca */ /* 0x000fe200000e0000 */
[----:B------:R-:W-:Y:S01]  /*169f0*/  VIADD R8, R10, 0x4 ;  /* 0x000000040a087836 */ /* 0x000fe20000000000 */
[----:B------:R-:W-:Y:S01]  /*16a00*/  R2UR UR55, R9 ;  /* 0x00000000093772ca */ /* 0x000fe200000e0000 */
[----:B------:R-:W-:-:S03]  /*16a10*/  IMAD.MOV.U32 R9, RZ, RZ, 0x40000040 ;  /* 0x40000040ff097424 */ /* 0x000fc600078e00ff */
[----:B------:R-:W-:Y:S01]  /*16a20*/  R2UR UR6, R8 ;  /* 0x00000000080672ca */ /* 0x000fe200000e0000 */
[C---:B------:R-:W-:Y:S01]  /*16a30*/  VIADD R8, R10.reuse, 0x104 ;  /* 0x000001040a087836 */ /* 0x040fe20000000000 */
[----:B------:R-:W-:Y:S01]  /*16a40*/  R2UR UR7, R9 ;  /* 0x00000000090772ca */ /* 0x000fe200000e0000 */
[----:B------:R-:W-:Y:S01]  /*16a50*/  VIADD R12, R10, 0x480 ;  /* 0x000004800a0c7836 */ /* 0x000fe20000000000 */
[----:B------:R-:W-:Y:S02]  /*16a60*/  MOV R9, 0x40000040 ;  /* 0x4000004000097802 */ /* 0x000fe40000000f00 */
[----:B------:R-:W-:Y:S02]  /*16a70*/  R2UR UR58, R8 ;  /* 0x00000000083a72ca */ /* 0x000fe400000e0000 */
[----:B------:R-:W-:Y:S02]  /*16a80*/  R2UR UR59, R9 ;  /* 0x00000000093b72ca */ /* 0x000fe400000e0000 */
[----:B------:R-:W-:-:S02]  /*16a90*/  R2UR UR12, R12 ;  /* 0x000000000c0c72ca */ /* 0x000fc400000e0000 */
[----:B------:R-:W-:Y:S01]  /*16aa0*/  R2UR UR13, R13 ;  /* 0x000000000d0d72ca */ /* 0x000fe200000e0000 */
[----:B------:R-:W-:Y:S01]  /*16ab0*/  UMOV UR56, UR8 ;  /* 0x0000000800387c82 */ /* 0x000fe20008000000 */
[----:B------:R-:W-:-:S05]  /*16ac0*/  UMOV UR57, UR9 ;  /* 0x0000000900397c82 */ /* 0x000fca0008000000 */
[----:B------:R-:W-:Y:S02]  /*16ad0*/  MOV R8, UR58 ;  /* 0x0000003a00087c02 */ /* 0x000fe40008000f00 */
[----:B------:R-:W-:Y:S02]  /*16ae0*/  MOV R7, UR59 ;  /* 0x0000003b00077c02 */ /* 0x000fe40008000f00 */
[----:B------:R-:W-:Y:S02]  /*16af0*/  UMOV UR58, UR12 ;  /* 0x0000000c003a7c82 */ /* 0x000fe40008000000 */
[----:B------:R-:W-:Y:S01]  /*16b00*/  UMOV UR59, UR13 ;  /* 0x0000000d003b7c82 */ /* 0x000fe20008000000 */
[----:B------:R-:W-:Y:S02]  /*16b10*/  WARPGROUP.DEPBAR.LE gsb0, 0x0 ;  /* 0x00008000000079c5 */ /* 0x000fe40000010000 */
[----:B------:R-:W-:-:S06]  /*16b20*/  WARPGROUP.ARRIVE ;  /* 0x00000000000079c5 */ /* 0x000fcc0000000000 */
[----:B------:R-:W-:Y:S01]  /*16b30*/  HGMMA.64x16x16.F32 R96, gdesc[UR56], RZ, !UPT, gsb0 ;  /* 0x00200000386079f0 */ /* 0x000fe2000c0008ff */
[----:B------:R-:W-:Y:S01]  /*16b40*/  VIADD R14, R10, 0x500 ;  /* 0x000005000a0e7836 */ /* 0x000fe20000000000 */
[----:B------:R-:W-:-:S04]  /*16b50*/  R2UR UR11, R15 ;  /* 0x000000000f0b72ca */ /* 0x000fc800000e0000 */
[----:B------:R-:W-:Y:S01]  /*16b60*/  R2UR UR10, R14 ;  /* 0x000000000e0a72ca */ /* 0x000fe200000e0000 */
[----:B------:R-:W-:Y:S02]  /*16b70*/  WARPGROUP.DEPBAR.LE gsb0, 0x0 ;  /* 0x00008000000079c5 */ /* 0x000fe40000010000 */
[----:B------:R-:W-:-:S10]  /*16b80*/  WARPGROUP.ARRIVE ;  /* 0x00000000000079c5 */ /* 0x000fd40000000000 */
[----:B------:R-:W-:Y:S01]  /*16b90*/  HGMMA.64x16x16.F32 R88, gdesc[UR8], RZ, !UPT, gsb0 ;  /* 0x00200000085879f0 */ /* 0x000fe2000c0008ff */
[----:B--2---:R-:W-:Y:S02]  /*16ba0*/  R2UR UR4, R2 ;  /* 0x00000000020472ca */ /* 0x004fe400000e0000 */
[----:B------:R-:W-:Y:S02]  /*16bb0*/  R2UR UR5, R3 ;  /* 0x00000000030572ca */ /* 0x000fe400000e0000 */
[----:B------:R-:W-:Y:S02]  /*16bc0*/  IADD3 R12, R10, 0x82, RZ ;  /* 0x000000820a0c7810 */ /* 0x000fe40007ffe0ff */
[----:B------:R-:W-:Y:S02]  /*16bd0*/  R2UR UR19, R13 ;  /* 0x000000000d1372ca */ /* 0x000fe400000e0000 */
[----:B------:R-:W-:Y:S02]  /*16be0*/  MOV R230, UR37 ;  /* 0x0000002500e67c02 */ /* 0x000fe40008000f00 */
[----:B------:R-:W-:-:S02]  /*16bf0*/  MOV R229, UR36 ;  /* 0x0000002400e57c02 */ /* 0x000fc40008000f00 */
[----:B------:R-:W-:Y:S01]  /*16c00*/  R2UR UR31, R13 ;  /* 0x000000000d1f72ca */ /* 0x000fe200000e0000 */
[----:B------:R-:W-:Y:S01]  /*16c10*/  UMOV UR12, UR4 ;  /* 0x00000004000c7c82 */ /* 0x000fe20008000000 */
[----:B------:R-:W-:Y:S02]  /*16c20*/  WARPGROUP.DEPBAR.LE gsb0, 0x0 ;  /* 0x00008000000079c5 */ /* 0x000fe40000010000 */
[----:B------:R-:W-:Y:S01]  /*16c30*/  WARPGROUP.ARRIVE ;  /* 0x00000000000079c5 */ /* 0x000fe20000000000 */
[----:B------:R-:W-:Y:S01]  /*16c40*/  UMOV UR13, UR5 ;  /* 0x00000005000d7c82 */ /* 0x000fe20008000000 */
[----:B------:R-:W-:Y:S01]  /*16c50*/  UMOV UR16, UR4 ;  /* 0x0000000400107c82 */ /* 0x000fe20008000000 */
[----:B------:R-:W-:Y:S01]  /*16c60*/  VIADD R14, R10, 0x182 ;  /* 0x000001820a0e7836 */ /* 0x000fe20000000000 */
[----:B------:R-:W-:Y:S01]  /*16c70*/  R2UR UR27, R15 ;  /* 0x000000000f1b72ca */ /* 0x000fe200000e0000 */
[----:B------:R-:W-:Y:S01]  /*16c80*/  UMOV UR28, UR4 ;  /* 0x00000004001c7c82 */ /* 0x000fe20008000000 */
[----:B------:R-:W-:Y:S01]  /*16c90*/  HGMMA.64x16x16.F32 R168, gdesc[UR12], R168, gsb0 ;  /* 0x002000000ca879f0 */ /* 0x000fe200080008a8 */
[----:B------:R-:W-:Y:S01]  /*16ca0*/  R2UR UR18, R12 ;  /* 0x000000000c1272ca */ /* 0x000fe200000e0000 */
[----:B------:R-:W-:Y:S01]  /*16cb0*/  UMOV UR17, UR5 ;  /* 0x0000000500117c82 */ /* 0x000fe20008000000 */
[----:B------:R-:W-:Y:S01]  /*16cc0*/  UMOV UR32, UR4 ;  /* 0x0000000400207c82 */ /* 0x000fe20008000000 */
[----:B------:R-:W2:Y:S01]  /*16cd0*/  LDL.64 R2, [R1+0x10] ;  /* 0x0000100001027983 */ /* 0x000ea20000100a00 */
[----:B------:R-:W-:-:S02]  /*16ce0*/  WARPGROUP.DEPBAR.LE gsb0, 0x0 ;  /* 0x00008000000079c5 */ /* 0x000fc40000010000 */
[----:B------:R-:W-:-:S07]  /*16cf0*/  WARPGROUP.ARRIVE ;  /* 0x00000000000079c5 */ /* 0x000fce0000000000 */
[----:B------:R-:W-:Y:S01]  /*16d00*/  HGMMA.64x16x16.F32 R160, gdesc[UR16], R160, gsb0 ;  /* 0x0020000010a079f0 */ /* 0x000fe200080008a0 */
[----:B------:R-:W-:Y:S01]  /*16d10*/  UMOV UR36, UR4 ;  /* 0x0000000400247c82 */ /* 0x000fe20008000000 */
[----:B------:R-:W-:Y:S01]  /*16d20*/  UMOV UR37, UR5 ;  /* 0x0000000500257c82 */ /* 0x000fe20008000000 */
[----:B------:R-:W-:Y:S02]  /*16d30*/  VIADD R12, R10, 0x202 ;  /* 0x000002020a0c7836 */ /* 0x000fe40000000000 */
[----:B------:R-:W-:-:S03]  /*16d40*/  IMAD.MOV.U32 R13, RZ, RZ, 0x40000040 ;  /* 0x40000040ff0d7424 */ /* 0x000fc600078e00ff */
[----:B------:R-:W-:Y:S02]  /*16d50*/  R2UR UR30, R12 ;  /* 0x000000000c1e72ca */ /* 0x000fe400000e0000 */
[----:B------:R-:W-:Y:S02]  /*16d60*/  IADD3 R12, R10, 0x302, RZ ;  /* 0x000003020a0c7810 */ /* 0x000fe40007ffe0ff */
[----:B------:R-:W-:Y:S02]  /*16d70*/  R2UR UR43, R13 ;  /* 0x000000000d2b72ca */ /* 0x000fe400000e0000 */
[----:B------:R-:W-:Y:S01]  /*16d80*/  R2UR UR42, R12 ;  /* 0x000000000c2a72ca */ /* 0x000fe200000e0000 */
[----:B------:R-:W-:Y:S02]  /*16d90*/  VIADD R12, R10, 0x402 ;  /* 0x000004020a0c7836 */ /* 0x000fe40000000000 */
[----:B------:R-:W-:-:S03]  /*16da0*/  IMAD.MOV.U32 R13, RZ, RZ, 0x40000040 ;  /* 0x40000040ff0d7424 */ /* 0x000fc600078e00ff */
        /* <DEDUP_REMOVED lines=19> */
[----:B------:R-:W-:Y:S02]  /*16ee0*/  R2UR UR10, R12 ;  /* 0x000000000c0a72ca */ /* 0x000fe400000e0000 */
[----:B------:R-:W-:Y:S02]  /*16ef0*/  R2UR UR11, R13 ;  /* 0x000000000d0b72ca */ /* 0x000fe400000e0000 */
[----:B------:R-:W-:-:S09]  /*16f00*/  R2UR UR26, R14 ;  /* 0x000000000e1a72ca */ /* 0x000fd200000e0000 */
[----:B------:R-:W-:Y:S01]  /*16f10*/  MOV R14, UR10 ;  /* 0x0000000a000e7c02 */ /* 0x000fe20008000f00 */
[----:B------:R-:W-:Y:S01]  /*16f20*/  UMOV UR10, UR24 ;  /* 0x00000018000a7c82 */ /* 0x000fe20008000000 */
[----:B------:R-:W-:Y:S01]  /*16f30*/  MOV R15, UR11 ;  /* 0x0000000b000f7c02 */ /* 0x000fe20008000f00 */
[----:B------:R-:W-:Y:S01]  /*16f40*/  UMOV UR11, UR25 ;  /* 0x00000019000b7c82 */ /* 0x000fe20008000000 */
[----:B------:R-:W-:Y:S01]  /*16f50*/  UMOV UR24, UR4 ;  /* 0x0000000400187c82 */ /* 0x000fe20008000000 */
[----:B------:R-:W-:Y:S01]  /*16f60*/  UMOV UR25, UR5 ;  /* 0x0000000500197c82 */ /* 0x000fe20008000000 */
[----:B------:R-:W-:Y:S02]  /*16f70*/  WARPGROUP.DEPBAR.LE gsb0, 0x0 ;  /* 0x00008000000079c5 */ /* 0x000fe40000010000 */
[----:B------:R-:W-:-:S06]  /*16f80*/  WARPGROUP.ARRIVE ;  /* 0x00000000000079c5 */ /* 0x000fcc0000000000 */
[----:B------:R-:W-:Y:S01]  /*16f90*/  HGMMA.64x16x16.F32 R144, gdesc[UR24], R144, gsb0 ;  /* 0x00200000189079f0 */ /* 0x000fe20008000890 */
[----:B------:R-:W-:Y:S02]  /*16fa0*/  UMOV UR29, UR5 ;  /* 0x00000005001d7c82 */ /* 0x000fe40008000000 */
[----:B------:R-:W-:Y:S02]  /*16fb0*/  WARPGROUP.DEPBAR.LE gsb0, 0x0 ;  /* 0x00008000000079c5 */ /* 0x000fe40000010000 */
[----:B------:R-:W-:-:S06]  /*16fc0*/  WARPGROUP.ARRIVE ;  /* 0x00000000000079c5 */ /* 0x000fcc0000000000 */
[----:B------:R-:W-:Y:S01]  /*16fd0*/  HGMMA.64x16x16.F32 R136, gdesc[UR28], R136, gsb0 ;  /* 0x002000001c8879f0 */ /* 0x000fe20008000888 */
[----:B------:R-:W-:Y:S02]  /*16fe0*/  UMOV UR33, UR5 ;  /* 0x0000000500217c82 */ /* 0x000fe40008000000 */
        /* <DEDUP_REMOVED lines=25> */
[----:B------:R-:W-:Y:S01]  /*17180*/  UMOV UR20, UR4 ;  /* 0x0000000400147c82 */ /* 0x000fe20008000000 */
[----:B------:R-:W-:Y:S01]  /*17190*/  UMOV UR21, UR5 ;  /* 0x0000000500157c82 */ /* 0x000fe20008000000 */
[----:B------:R-:W-:Y:S01]  /*171a0*/  IMAD.MOV.U32 R13, RZ, RZ, 0x40000040 ;  /* 0x40000040ff0d7424 */ /* 0x000fe200078e00ff */
[----:B------:R-:W-:Y:S01]  /*171b0*/  IADD3 R12, R10, 0x284, RZ ;  /* 0x000002840a0c7810 */ /* 0x000fe20007ffe0ff */
[----:B------:R-:W-:Y:S02]  /*171c0*/  WARPGROUP.DEPBAR.LE gsb0, 0x0 ;  /* 0x00008000000079c5 */ /* 0x000fe40000010000 */
[----:B------:R-:W-:-:S06]  /*171d0*/  WARPGROUP.ARRIVE ;  /* 0x00000000000079c5 */ /* 0x000fcc0000000000 */
[----:B------:R-:W-:Y:S01]  /*171e0*/  HGMMA.64x16x16.F32 R88, gdesc[UR20], R88, gsb0 ;  /* 0x00200000145879f0 */ /* 0x000fe20008000858 */
[----:B------:R-:W-:Y:S02]  /*171f0*/  R2UR UR14, R12 ;  /* 0x000000000c0e72ca */ /* 0x000fe400000e0000 */
[----:B------:R-:W-:Y:S02]  /*17200*/  R2UR UR15, R13 ;  /* 0x000000000d0f72ca */ /* 0x000fe400000e0000 */
[----:B--2---:R-:W-:Y:S02]  /*17210*/  R2UR UR36, R2 ;  /* 0x00000000022472ca */ /* 0x004fe400000e0000 */
[----:B------:R-:W-:Y:S02]  /*17220*/  R2UR UR37, R3 ;  /* 0x00000000032572ca */ /* 0x000fe400000e0000 */
[----:B------:R0:W5:Y:S05]  /*17230*/  LDL.LU.64 R2, [R1+0x98] ;  /* 0x0000980001027983 */ /* 0x00016a0000300a00 */
[----:B------:R-:W-:Y:S01]  /*17240*/  MOV R9, UR14 ;  /* 0x0000000e00097c02 */ /* 0x000fe20008000f00 */
[----:B------:R-:W-:Y:S01]  /*17250*/  UMOV UR14, UR6 ;  /* 0x00000006000e7c82 */ /* 0x000fe20008000000 */
[----:B------:R-:W-:Y:S01]  /*17260*/  MOV R11, UR15 ;  /* 0x0000000f000b7c02 */ /* 0x000fe20008000f00 */
[----:B------:R-:W-:Y:S01]  /*17270*/  UMOV UR15, UR7 ;  /* 0x00000007000f7c82 */ /* 0x000fe20008000000 */
[----:B------:R-:W-:-:S02]  /*17280*/  UMOV UR12, UR36 ;  /* 0x00000024000c7c82 */ /* 0x000fc40008000000 */
        /* <DEDUP_REMOVED lines=25> */
[----:B------:R-:W-:Y:S01]  /*17420*/  R2UR UR15, R11 ;  /* 0x000000000b0f72ca */ /* 0x000fe200000e0000 */
[----:B------:R-:W-:Y:S01]  /*17430*/  UMOV UR12, UR36 ;  /* 0x00000024000c7c82 */ /* 0x000fe20008000000 */
[----:B------:R-:W-:Y:S01]  /*17440*/  R2UR UR14, R9 ;  /* 0x00000000090e72ca */ /* 0x000fe200000e0000 */
[----:B------:R-:W-:Y:S01]  /*17450*/  UMOV UR13, UR37 ;  /* 0x00000025000d7c82 */ /* 0x000fe20008000000 */
[----:B------:R-:W2:Y:S01]  /*17460*/  LDL.64 R14, [R1+0x8] ;  /* 0x00000800010e7983 */ /* 0x000ea20000100a00 */
[----:B------:R-:W-:-:S02]  /*17470*/  WARPGROUP.DEPBAR.LE gsb0, 0x0 ;  /* 0x00008000000079c5 */ /* 0x000fc40000010000 */
[----:B------:R-:W-:-:S06]  /*17480*/  WARPGROUP.ARRIVE ;  /* 0x00000000000079c5 */ /* 0x000fcc0000000000 */
[----:B------:R-:W-:Y:S01]  /*17490*/  HGMMA.64x16x16.F32 R136, gdesc[UR8], R136, gsb0 ;  /* 0x00200000088879f0 */ /* 0x000fe20008000888 */
[----:B------:R-:W-:Y:S02]  /*174a0*/  VIADD R12, R10, 0x304 ;  /* 0x000003040a0c7836 */ /* 0x000fe40000000000 */
        /* <DEDUP_REMOVED lines=8> */
[----:B------:R-:W-:Y:S01]  /*17530*/  VIADD R8, R10, 0x386 ;  /* 0x000003860a087836 */ /* 0x000fe20000000000 */
[----:B------:R-:W-:Y:S02]  /*17540*/  WARPGROUP.DEPBAR.LE gsb0, 0x0 ;  /* 0x00008000000079c5 */ /* 0x000fe40000010000 */
[----:B------:R-:W-:-:S07]  /*17550*/  WARPGROUP.ARRIVE ;  /* 0x00000000000079c5 */ /* 0x000fce0000000000 */
[----:B------:R-:W-:Y:S01]  /*17560*/  HGMMA.64x16x16.F32 R120, gdesc[UR16], R120, gsb0 ;  /* 0x00200000107879f0 */ /* 0x000fe20008000878 */
[----:B------:R-:W-:Y:S01]  /*17570*/  IMAD.MOV.U32 R9, RZ, RZ, 0x40000040 ;  /* 0x40000040ff097424 */ /* 0x000fe200078e00ff */
[----:B------:R-:W-:Y:S01]  /*17580*/  MOV R13, 0x40000040 ;  /* 0x40000040000d7802 */ /* 0x000fe20000000f00 */
[----:B------:R-:W-:Y:S01]  /*17590*/  VIADD R12, R10, 0x384 ;  /* 0x000003840a0c7836 */ /* 0x000fe20000000000 */
[----:B------:R-:W-:Y:S02]  /*175a0*/  R2UR UR58, R8 ;  /* 0x00000000083a72ca */ /* 0x000fe400000e0000 */
[----:B------:R-:W-:Y:S02]  /*175b0*/  R2UR UR59, R9 ;  /* 0x00000000093b72ca */ /* 0x000fe400000e0000 */
[----:B------:R-:W-:Y:S02]  /*175c0*/  R2UR UR6, R12 ;  /* 0x000000000c0672ca */ /* 0x000fe400000e0000 */
        /* <DEDUP_REMOVED lines=38> */
[----:B------:R-:W-:Y:S01]  /*17830*/  IMAD.MOV.U32 R13, RZ, RZ, 0x40000040 ;  /* 0x40000040ff0d7424 */ /* 0x000fe200078e00ff */
[----:B--2---:R-:W-:Y:S02]  /*17840*/  R2UR UR12, R14 ;  /* 0x000000000e0c72ca */ /* 0x004fe400000e0000 */
[----:B------:R-:W-:Y:S02]  /*17850*/  R2UR UR13, R15 ;  /* 0x000000000f0d72ca */ /* 0x000fe400000e0000 */
[----:B------:R-:W-:Y:S02]  /*17860*/  R2UR UR42, R12 ;  /* 0x000000000c2a72ca */ /* 0x000fe400000e0000 */
[----:B------:R-:W-:-:S07]  /*17870*/  R2UR UR43, R13 ;  /* 0x000000000d2b72ca */ /* 0x000fce00000e0000 */
[----:B------:R-:W-:Y:S02]  /*17880*/  UMOV UR40, UR12 ;  /* 0x0000000c00287c82 */ /* 0x000fe40008000000 */
[----:B------:R-:W-:Y:S01]  /*17890*/  UMOV UR41, UR13 ;  /* 0x0000000d00297c82 */ /* 0x000fe20008000000 */
[----:B------:R-:W-:Y:S02]  /*178a0*/  WARPGROUP.DEPBAR.LE gsb0, 0x0 ;  /* 0x00008000000079c5 */ /* 0x000fe40000010000 */
[----:B------:R-:W-:-:S06]  /*178b0*/  WARPGROUP.ARRIVE ;  /* 0x00000000000079c5 */ /* 0x000fcc0000000000 */
        /* <DEDUP_REMOVED lines=25> */
[----:B------:R-:W-:Y:S01]  /*17a50*/  IADD3 R12, R10, 0x206, RZ ;  /* 0x000002060a0c7810 */ /* 0x000fe20007ffe0ff */
        /* <DEDUP_REMOVED lines=15> */
[----:B------:R-:W-:-:S03]  /*17b50*/  IMAD.MOV.U32 R13, RZ, RZ, 0x40000040 ;  /* 0x40000040ff0d7424 */ /* 0x000fc600078e00ff */
[----:B------:R-:W-:Y:S02]  /*17b60*/  R2UR UR38, R12 ;  /* 0x000000000c2672ca */ /* 0x000fe400000e0000 */
[----:B------:R-:W-:-:S11]  /*17b70*/  R2UR UR39, R13 ;  /* 0x000000000d2772ca */ /* 0x000fd600000e0000 */
        /* <DEDUP_REMOVED lines=51> */
[----:B------:R-:W-:Y:S01]  /*17eb0*/  VIADD R12, R10, 0x580 ;  /* 0x000005800a0c7836 */ /* 0x000fe20000000000 */
[----:B------:R-:W-:Y:S02]  /*17ec0*/  MOV R13, 0x40000040 ;  /* 0x40000040000d7802 */ /* 0x000fe40000000f00 */
[----:B------:R-:W-:Y:S02]  /*17ed0*/  R2UR UR38, R236 ;  /* 0x00000000ec2672ca */ /* 0x000fe400000e0000 */
        /* <DEDUP_REMOVED lines=8> */
[C---:B------:R-:W-:Y:S02]  /*17f60*/  VIADD R8, R10.reuse, 0x602 ;  /* 0x000006020a087836 */ /* 0x040fe40000000000 */
[----:B------:R-:W-:Y:S02]  /*17f70*/  IMAD.MOV.U32 R9, RZ, RZ, 0x40000040 ;  /* 0x40000040ff097424 */ /* 0x000fe400078e00ff */
[----:B------:R-:W-:Y:S02]  /*17f80*/  VIADD R12, R10, 0x600 ;  /* 0x000006000a0c7836 */ /* 0x000fe40000000000 */
[----:B------:R-:W-:Y:S01]  /*17f90*/  IMAD.MOV.U32 R13, RZ, RZ, 0x40000040 ;  /* 0x40000040ff0d7424 */ /* 0x000fe200078e00ff */
[----:B------:R-:W-:Y:S02]  /*17fa0*/  R2UR UR58, R8 ;  /* 0x00000000083a72ca */ /* 0x000fe400000e0000 */
[----:B------:R-:W-:-:S02]  /*17fb0*/  R2UR UR59, R9 ;  /* 0x00000000093b72ca */ /* 0x000fc400000e0000 */
        /* <DEDUP_REMOVED lines=71> */
[----:B------:R-:W-:Y:S02]  /*18430*/  VIADD R12, R10, 0xa00 ;  /* 0x00000a000a0c7836 */ /* 0x000fe40000000000 */
        /* <DEDUP_REMOVED lines=14> */
[----:B------:R-:W-:Y:S01]  /*18520*/  UMOV UR58, UR20 ;  /* 0x00000014003a7c82 */ /* 0x000fe20008000000 */
[----:B------:R-:W-:Y:S01]  /*18530*/  UMOV UR20, UR38 ;  /* 0x0000002600147c82 */ /* 0x000fe20008000000 */
[----:B------:R-:W-:Y:S01]  /*18540*/  UMOV UR59, UR21 ;  /* 0x00000015003b7c82 */ /* 0x000fe20008000000 */
[----:B------:R-:W-:Y:S01]  /*18550*/  UMOV UR21, UR39 ;  /* 0x0000002700157c82 */ /* 0x000fe20008000000 */
[----:B------:R-:W-:Y:S02]  /*18560*/  WARPGROUP.DEPBAR.LE gsb0, 0x0 ;  /* 0x00008000000079c5 */ /* 0x000fe40000010000 */
[----:B------:R-:W-:-:S06]  /*18570*/  WARPGROUP.ARRIVE ;  /* 0x00000000000079c5 */ /* 0x000fcc0000000000 */
[----:B------:R-:W-:Y:S01]  /*18580*/  HGMMA.64x16x16.F32 R96, gdesc[UR20], R96, gsb0 ;  /* 0x00200000146079f0 */ /* 0x000fe20008000860 */
[----:B------:R-:W-:Y:S01]  /*18590*/  IMAD.MOV.U32 R13, RZ, RZ, 0x40000040 ;  /* 0x40000040ff0d7424 */ /* 0x000fe200078e00ff */
[----:B------:R-:W-:-:S04]  /*185a0*/  IADD3 R12, R10, 0x682, RZ ;  /* 0x000006820a0c7810 */ /* 0x000fc80007ffe0ff */
[----:B------:R-:W-:Y:S01]  /*185b0*/  R2UR UR6, R12 ;  /* 0x000000000c0672ca */ /* 0x000fe200000e0000 */
[----:B------:R-:W-:Y:S01]  /*185c0*/  VIADD R12, R10, 0x702 ;  /* 0x000007020a0c7836 */ /* 0x000fe20000000000 */
[----:B------:R-:W-:Y:S01]  /*185d0*/  R2UR UR7, R13 ;  /* 0x000000000d0772ca */ /* 0x000fe200000e0000 */
[----:B------:R-:W-:-:S03]  /*185e0*/  IMAD.MOV.U32 R13, RZ, RZ, 0x40000040 ;  /* 0x40000040ff0d7424 */ /* 0x000fc600078e00ff */
[----:B------:R-:W-:Y:S02]  /*185f0*/  R2UR UR10, R12 ;  /* 0x000000000c0a72ca */ /* 0x000fe400000e0000 */
[----:B------:R-:W-:Y:S01]  /*18600*/  R2UR UR11, R13 ;  /* 0x000000000d0b72ca */ /* 0x000fe200000e0000 */
[----:B------:R-:W-:Y:S01]  /*18610*/  UMOV UR8, UR38 ;  /* 0x0000002600087c82 */ /* 0x000fe20008000000 */
[----:B------:R-:W-:-:S09]  /*18620*/  UMOV UR9, UR39 ;  /* 0x0000002700097c82 */ /* 0x000fd20008000000 */
[----:B------:R-:W-:Y:S01]  /*18630*/  MOV R9, UR10 ;  /* 0x0000000a00097c02 */ /* 0x000fe20008000f00 */
[----:B------:R-:W-:Y:S01]  /*18640*/  UMOV UR10, UR4 ;  /* 0x00000004000a7c82 */ /* 0x000fe20008000000 */
[----:B------:R-:W-:Y:S01]  /*18650*/  MOV R11, UR11 ;  /* 0x0000000b000b7c02 */ /* 0x000fe20008000f00 */
[----:B------:R-:W-:Y:S01]  /*18660*/  UMOV UR11, UR5 ;  /* 0x00000005000b7c82 */ /* 0x000fe20008000000 */
[----:B------:R-:W-:Y:S02]  /*18670*/  WARPGROUP.DEPBAR.LE gsb0, 0x0 ;  /* 0x00008000000079c5 */ /* 0x000fe40000010000 */
[----:B------:R-:W-:-:S06]  /*18680*/  WARPGROUP.ARRIVE ;  /* 0x00000000000079c5 */ /* 0x000fcc0000000000 */
[----:B------:R-:W-:Y:S01]  /*18690*/  HGMMA.64x16x16.F32 R88, gdesc[UR8], R88, gsb0 ;  /* 0x00200000085879f0 */ /* 0x000fe20008000858 */
[----:B------:R-:W-:Y:S02]  /*186a0*/  R2UR UR36, R234 ;  /* 0x00000000ea2472ca */ /* 0x000fe400000e0000 */
[----:B------:R-:W-:-:S11]  /*186b0*/  R2UR UR37, R235 ;  /* 0x00000000eb2572ca */ /* 0x000fd600000e0000 */
[----:B------:R-:W-:Y:S02]  /*186c0*/  UMOV UR56, UR36 ;  /* 0x0000002400387c82 */ /* 0x000fe40008000000 */
[----:B------:R-:W-:Y:S01]  /*186d0*/  UMOV UR57, UR37 ;  /* 0x0000002500397c82 */ /* 0x000fe20008000000 */
[----:B------:R-:W-:Y:S01]  /*186e0*/  VIADD R12, R10, 0x782 ;  /* 0x000007820a0c7836 */ /* 0x000fe20000000000 */
[----:B------:R-:W-:Y:S01]  /*186f0*/  MOV R13, 0x40000040 ;  /* 0x40000040000d7802 */ /* 0x000fe20000000f00 */
[----:B------:R-:W-:Y:S02]  /*18700*/  WARPGROUP.DEPBAR.LE gsb0, 0x0 ;  /* 0x00008000000079c5 */ /* 0x000fe40000010000 */
[----:B------:R-:W-:-:S06]  /*18710*/  WARPGROUP.ARRIVE ;  /* 0x00000000000079c5 */ /* 0x000fcc0000000000 */
[----:B------:R-:W-:Y:S01]  /*18720*/  HGMMA.64x16x16.F32 R168, gdesc[UR56], R168, gsb0 ;  /* 0x0020000038a879f0 */ /* 0x000fe200080008a8 */
[----:B------:R-:W-:Y:S01]  /*18730*/  R2UR UR15, R13 ;  /* 0x000000000d0f72ca */ /* 0x000fe200000e0000 */
[----:B------:R-:W-:Y:S01]  /*18740*/  IMAD.MOV.U32 R13, RZ, RZ, 0x40000040 ;  /* 0x40000040ff0d7424 */ /* 0x000fe200078e00ff */
[----:B------:R-:W-:Y:S01]  /*18750*/  R2UR UR14, R12 ;  /* 0x000000000c0e72ca */ /* 0x000fe200000e0000 */
[----:B------:R-:W-:-:S03]  /*18760*/  VIADD R12, R10, 0x802 ;  /* 0x000008020a0c7836 */ /* 0x000fc60000000000 */
[----:B------:R-:W-:Y:S01]  /*18770*/  R2UR UR19, R13 ;  /* 0x000000000d1372ca */ /* 0x000fe200000e0000 */
[----:B------:R-:W-:Y:S01]  /*18780*/  IMAD.MOV.U32 R13, RZ, RZ, 0x40000040 ;  /* 0x40000040ff0d7424 */ /* 0x000fe200078e00ff */
[----:B------:R-:W-:Y:S01]  /*18790*/  R2UR UR18, R12 ;  /* 0x000000000c1272ca */ /* 0x000fe200000e0000 */
[----:B------:R-:W-:-:S03]  /*187a0*/  VIADD R12, R10, 0x882 ;  /* 0x000008820a0c7836 */ /* 0x000fc60000000000 */
[----:B------:R-:W-:Y:S01]  /*187b0*/  R2UR UR5, R13 ;  /* 0x000000000d0572ca */ /* 0x000fe200000e0000 */
[----:B------:R-:W-:Y:S01]  /*187c0*/  IMAD.MOV.U32 R13, RZ, RZ, 0x40000040 ;  /* 0x40000040ff0d7424 */ /* 0x000fe200078e00ff */
[----:B------:R-:W-:Y:S02]  /*187d0*/  R2UR UR4, R12 ;  /* 0x000000000c0472ca */ /* 0x000fe400000e0000 */
[----:B------:R-:W-:Y:S02]  /*187e0*/  IADD3 R12, R10, 0x902, RZ ;  /* 0x000009020a0c7810 */ /* 0x000fe40007ffe0ff */
[----:B------:R-:W-:Y:S01]  /*187f0*/  R2UR UR27, R13 ;  /* 0x000000000d1b72ca */ /* 0x000fe200000e0000 */
[----:B------:R-:W-:Y:S01]  /*18800*/  IMAD.MOV.U32 R13, RZ, RZ, 0x40000040 ;  /* 0x40000040ff0d7424 */ /* 0x000fe200078e00ff */
[----:B------:R-:W-:Y:S01]  /*18810*/  R2UR UR26, R12 ;  /* 0x000000000c1a72ca */ /* 0x000fe200000e0000 */
[----:B------:R-:W-:Y:S01]  /*18820*/  VIADD R12, R10, 0x982 ;  /* 0x000009820a0c7836 */ /* 0x000fe20000000000 */
[----:B------:R-:W-:-:S02]  /*18830*/  R2UR UR59, R8 ;  /* 0x00000000083b72ca */ /* 0x000fc400000e0000 */
[----:B------:R-:W-:Y:S02]  /*18840*/  R2UR UR58, R7 ;  /* 0x00000000073a72ca */ /* 0x000fe400000e0000 */
[----:B------:R-:W-:Y:S01]  /*18850*/  R2UR UR30, R12 ;  /* 0x000000000c1e72ca */ /* 0x000fe200000e0000 */
[----:B------:R-:W-:Y:S01]  /*18860*/  VIADD R12, R10, 0xa02 ;  /* 0x00000a020a0c7836 */ /* 0x000fe20000000000 */
[----:B------:R-:W-:Y:S02]  /*18870*/  R2UR UR31, R13 ;  /* 0x000000000d1f72ca */ /* 0x000fe400000e0000 */
[----:B------:R-:W-:Y:S02]  /*18880*/  MOV R13, 0x40000040 ;  /* 0x40000040000d7802 */ /* 0x000fe40000000f00 */
[----:B------:R-:W-:Y:S02]  /*18890*/  R2UR UR34, R12 ;  /* 0x000000000c2272ca */ /* 0x000fe400000e0000 */
[----:B------:R-:W-:Y:S01]  /*188a0*/  R2UR UR35, R13 ;  /* 0x000000000d2372ca */ /* 0x000fe200000e0000 */
[----:B------:R-:W-:Y:S01]  /*188b0*/  IMAD.MOV.U32 R13, RZ, RZ, 0x40000040 ;  /* 0x40000040ff0d7424 */ /* 0x000fe200078e00ff */
[----:B------:R-:W-:Y:S01]  /*188c0*/  UMOV UR56, UR36 ;  /* 0x0000002400387c82 */ /* 0x000fe20008000000 */
[----:B------:R-:W-:Y:S01]  /*188d0*/  VIADD R12, R10, 0xa82 ;  /* 0x00000a820a0c7836 */ /* 0x000fe20000000000 */
[----:B------:R-:W-:-:S02]  /*188e0*/  UMOV UR57, UR37 ;  /* 0x0000002500397c82 */ /* 0x000fc40008000000 */
[----:B------:R-:W-:Y:S01]  /*188f0*/  R2UR UR43, R13 ;  /* 0x000000000d2b72ca */ /* 0x000fe200000e0000 */
[----:B------:R-:W-:Y:S01]  /*18900*/  IMAD.MOV.U32 R13, RZ, RZ, 0x40000040 ;  /* 0x40000040ff0d7424 */ /* 0x000fe200078e00ff */
[----:B------:R-:W-:Y:S01]  /*18910*/  R2UR UR42, R12 ;  /* 0x000000000c2a72ca */ /* 0x000fe200000e0000 */
[----:B------:R-:W-:Y:S02]  /*18920*/  WARPGROUP.DEPBAR.LE gsb0, 0x0 ;  /* 0x00008000000079c5 */ /* 0x000fe40000010000 */
[----:B------:R-:W-:Y:S01]  /*18930*/  WARPGROUP.ARRIVE ;  /* 0x00000000000079c5 */ /* 0x000fe20000000000 */
[----:B------:R-:W-:-:S05]  /*18940*/  VIADD R12, R10, 0x584 ;  /* 0x000005840a0c7836 */ /* 0x000fca0000000000 */
[----:B------:R-:W-:Y:S01]  /*18950*/  HGMMA.64x16x16.F32 R160, gdesc[UR56], R160, gsb0 ;  /* 0x0020000038a079f0 */ /* 0x000fe200080008a0 */
[----:B------:R-:W-:Y:S01]  /*18960*/  R2UR UR47, R13 ;  /* 0x000000000d2f72ca */ /* 0x000fe200000e0000 */
[----:B------:R-:W-:Y:S01]  /*18970*/  IMAD.MOV.U32 R13, RZ, RZ, 0x40000040 ;  /* 0x40000040ff0d7424 */ /* 0x000fe200078e00ff */
[----:B------:R-:W-:Y:S02]  /*18980*/  R2UR UR46, R12 ;  /* 0x000000000c2e72ca */ /* 0x000fe400000e0000 */
[----:B------:R-:W-:Y:S02]  /*18990*/  IADD3 R12, R10, 0x604, RZ ;  /* 0x000006040a0c7810 */ /* 0x000fe40007ffe0ff */
[----:B------:R-:W-:Y:S01]  /*189a0*/  R2UR UR51, R13 ;  /* 0x000000000d3372ca */ /* 0x000fe200000e0000 */
[----:B------:R-:W-:Y:S01]  /*189b0*/  IMAD.MOV.U32 R13, RZ, RZ, 0x40000040 ;  /* 0x40000040ff0d7424 */ /* 0x000fe200078e00ff */
[----:B------:R-:W-:Y:S01]  /*189c0*/  R2UR UR50, R12 ;  /* 0x000000000c3272ca */ /* 0x000fe200000e0000 */
[----:B------:R-:W-:-:S03]  /*189d0*/  VIADD R12, R10, 0x684 ;  /* 0x000006840a0c7836 */ /* 0x000fc60000000000 */
[----:B------:R-:W-:Y:S02]  /*189e0*/  R2UR UR55, R13 ;  /* 0x000000000d3772ca */ /* 0x000fe400000e0000 */
[----:B------:R-:W-:Y:S01]  /*189f0*/  R2UR UR54, R12 ;  /* 0x000000000c3672ca */ /* 0x000fe200000e0000 */
[----:B------:R-:W-:Y:S01]  /*18a00*/  VIADD R12, R10, 0x704 ;  /* 0x000007040a0c7836 */ /* 0x000fe20000000000 */
[----:B------:R-:W-:-:S04]  /*18a10*/  MOV R13, 0x40000040 ;  /* 0x40000040000d7802 */ /* 0x000fc80000000f00 */
        /* <DEDUP_REMOVED lines=12> */
[----:B------:R-:W-:Y:S02]  /*18ae0*/  R2UR UR59, R13 ;  /* 0x000000000d3b72ca */ /* 0x000fe400000e0000 */
[----:B------:R-:W-:Y:S02]  /*18af0*/  R2UR UR58, R12 ;  /* 0x000000000c3a72ca */ /* 0x000fe400000e0000 */
[----:B------:R-:W-:-:S02]  /*18b00*/  R2UR UR11, R11 ;  /* 0x000000000b0b72ca */ /* 0x000fc400000e0000 */
[----:B------:R-:W-:Y:S01]  /*18b10*/  R2UR UR10, R9 ;  /* 0x00000000090a72ca */ /* 0x000fe200000e0000 */
[----:B------:R-:W-:Y:S02]  /*18b20*/  WARPGROUP.DEPBAR.LE gsb0, 0x0 ;  /* 0x00008000000079c5 */ /* 0x000fe40000010000 */
[----:B------:R-:W-:-:S04]  /*18b30*/  WARPGROUP.ARRIVE ;  /* 0x00000000000079c5 */ /* 0x000fc80000000000 */
[----:B------:R-:W-:Y:S01]  /*18b40*/  MOV R11, UR59 ;  /* 0x0000003b000b7c02 */ /* 0x000fe20008000f00 */
[----:B------:R-:W-:Y:S01]  /*18b50*/  UMOV UR59, UR5 ;  /* 0x00000005003b7c82 */ /* 0x000fe20008000000 */
[----:B------:R-:W-:Y:S01]  /*18b60*/  MOV R9, UR58 ;  /* 0x0000003a00097c02 */ /* 0x000fe20008000f00 */
[----:B------:R-:W-:Y:S01]  /*18b70*/  UMOV UR58, UR4 ;  /* 0x00000004003a7c82 */ /* 0x000fe20008000000 */
[----:B------:R-:W-:Y:S01]  /*18b80*/  UMOV UR4, UR36 ;  /* 0x0000002400047c82 */ /* 0x000fe20008000000 */
[----:B------:R-:W-:Y:S02]  /*18b90*/  UMOV UR5, UR37 ;  /* 0x0000002500057c82 */ /* 0x000fe40008000000 */
[----:B------:R-:W-:Y:S01]  /*18ba0*/  HGMMA.64x16x16.F32 R152, gdesc[UR4], R152, gsb0 ;  /* 0x00200000049879f0 */ /* 0x000fe20008000898 */
[----:B------:R-:W-:Y:S01]  /*18bb0*/  UMOV UR8, UR36 ;  /* 0x0000002400087c82 */ /* 0x000fe20008000000 */
[----:B------:R-:W-:Y:S01]  /*18bc0*/  UMOV UR9, UR37 ;  /* 0x0000002500097c82 */ /* 0x000fe20008000000 */
[----:B------:R-:W-:-:S02]  /*18bd0*/  WARPGROUP.DEPBAR.LE gsb0, 0x0 ;  /* 0x00008000000079c5 */ /* 0x000fc40000010000 */
        /* <DEDUP_REMOVED lines=119> */
[----:B------:R-:W-:Y:S02]  /*19350*/  IADD3 R12, R10, 0x586, RZ ;  /* 0x000005860a0c7810 */ /* 0x000fe40007ffe0ff */
[----:B------:R-:W-:Y:S02]  /*19360*/  R2UR UR21, R21 ;  /* 0x00000000151572ca */ /* 0x000fe400000e0000 */
[----:B------:R-:W-:Y:S02]  /*19370*/  R2UR UR20, R20 ;  /* 0x00000000141472ca */ /* 0x000fe400000e0000 */
[----:B------:R-:W-:Y:S02]  /*19380*/  R2UR UR22, R12 ;  /* 0x000000000c1672ca */ /* 0x000fe400000e0000 */
[----:B------:R-:W-:Y:S01]  /*19390*/  R2UR UR23, R13 ;  /* 0x000000000d1772ca */ /* 0x000fe200000e0000 */
[----:B------:R-:W-:-:S02]  /*193a0*/  WARPGROUP.DEPBAR.LE gsb0, 0x0 ;  /* 0x00008000000079c5 */ /* 0x000fc40000010000 */
[----:B------:R-:W-:-:S10]  /*193b0*/  WARPGROUP.ARRIVE ;  /* 0x00000000000079c5 */ /* 0x000fd40000000000 */
        /* <DEDUP_REMOVED lines=92> */
[----:B------:R-:W-:Y:S02]  /*19980*/  R2UR UR38, R231 ;  /* 0x00000000e72672ca */ /* 0x000fe400000e0000 */
[----:B------:R-:W-:Y:S02]  /*19990*/  R2UR UR37, R230 ;  /* 0x00000000e62572ca */ /* 0x000fe400000e0000 */
[----:B------:R-:W-:Y:S01]  /*199a0*/  R2UR UR36, R229 ;  /* 0x00000000e52472ca */ /* 0x000fe200000e0000 */
[----:B------:R-:W-:Y:S02]  /*199b0*/  WARPGROUP.DEPBAR.LE gsb0, 0x0 ;  /* 0x00008000000079c5 */ /* 0x000fe40000010000 */
[----:B0-----:R-:W-:-:S12]  /*199c0*/  @P2 BRA `(.L_x_789) ;  /* 0x0000000000282947 */ /* 0x001fd80003800000 */
[----:B------:R-:W-:Y:S05]  /*199d0*/  @!P0 BRA `(.L_x_790) ;  /* 0x0000000000048947 */ /* 0x000fea0003800000 */
[----:B------:R-:W-:Y:S01]  /*199e0*/  BPT.TRAP 0x1 ;  /* 0x000000040000795c */ /* 0x000fe20000300000 */
.L_x_790:
[----:B------:R-:W-:Y:S01]  /*199f0*/  SHF.L.U32 R5, R5, 0x1f, RZ ;  /* 0x0000001f05057819 */ /* 0x000fe200000006ff */
[----:B-----5:R-:W-:-:S04]  /*19a00*/  IMAD R7, R6, 0x8, R2 ;  /* 0x0000000806077824 */ /* 0x020fc800078e0202 */
[----:B------:R0:W1:Y:S01]  /*19a10*/  SYNCS.PHASECHK.TRANS64.TRYWAIT P2, [R7+URZ+0x34850], R5 ;  /* 0x03485005070075a7 */ /* 0x000062000804017f */
[----:B------:R-:W-:Y:S05]  /*19a20*/  @!P0 BRA `(.L_x_791) ;  /* 0x0000000000048947 */ /* 0x000fea0003800000 */
[----:B------:R-:W-:Y:S01]  /*19a30*/  BPT.TRAP 0x1 ;  /* 0x000000040000795c */ /* 0x000fe20000300000 */
.L_x_791:
[----:B-1----:R-:W-:Y:S05]  /*19a40*/  @P2 BRA `(.L_x_789) ;  /* 0x0000000000082947 */ /* 0x002fea0003800000 */
[----:B------:R-:W1:Y:S02]  /*19a50*/  SYNCS.PHASECHK.TRANS64.TRYWAIT P2, [R7+URZ+0x34850], R5 ;  /* 0x03485005070075a7 */ /* 0x000e64000804017f */
[----:B-1----:R-:W-:Y:S05]  /*19a60*/  @!P2 BRA `(.L_x_792) ;  /* 0x000000c800f8a947 */ /* 0x002fea0003800000 */
.L_x_789:
[----:B01---5:R-:W-:Y:S01]  /*19a70*/  VIADD R5, R2, 0x400 ;  /* 0x0000040002057836 */ /* 0x023fe20000000000 */
[----:B------:R-:W-:Y:S05]  /*19a80*/  WARPSYNC.ALL ;  /* 0x0000000000007948 */ /* 0x000fea0003800000 */
[----:B------:R-:W-:Y:S01]  /*19a90*/  SHF.R.U32.HI R5, RZ, 0x4, R5 ;  /* 0x00000004ff057819 */ /* 0x000fe20000011605 */
[----:B------:R-:W-:Y:S01]  /*19aa0*/  IMAD.MOV.U32 R9, RZ, RZ, 0x40000040 ;  /* 0x40000040ff097424 */ /* 0x000fe200078e00ff */
[----:B------:R-:W-:Y:S01]  /*19ab0*/  WARPGROUP.ARRIVE ;  /* 0x00000000000079c5 */ /* 0x000fe20000000000 */
[----:B------:R-:W-:Y:S01]  /*19ac0*/  IMAD.MOV.U32 R11, RZ, RZ, 0x40000040 ;  /* 0x40000040ff0b7424 */ /* 0x000fe200078e00ff */
[----:B------:R-:W-:Y:S01]  /*19ad0*/  LOP3.LUT R5, R5, 0x3fff, RZ, 0xc0, !PT ;  /* 0x00003fff05057812 */ /* 0x000fe200078ec0ff */
[----:B------:R-:W-:Y:S01]  /*19ae0*/  IMAD.MOV.U32 R15, RZ, RZ, 0x40000040 ;  /* 0x40000040ff0f7424 */ /* 0x000fe200078e00ff */
[----:B------:R-:W-:-:S02]  /*19af0*/  R2UR UR7, R9 ;  /* 0x00000000090772ca */ /* 0x000fc400000e0000 */
[----:B------:R-:W0:Y:S01]  /*19b00*/  S2R R227, SR_TID.X ;  /* 0x0000000000e37919 */ /* 0x000e220000002100 */
[----:B------:R-:W-:Y:S02]  /*19b10*/  LOP3.LUT R5, R5, 0x5800000, RZ, 0xfc, !PT ;  /* 0x0580000005057812 */ /* 0x000fe400078efcff */
[----:B------:R-:W-:Y:S02]  /*19b20*/  FMNMX.FTZ R13, R170, R3, !PT ;  /* 0x00000003aa0d7209 */ /* 0x000fe40007810000 */
[----:B------:R-:W-:Y:S01]  /*19b30*/  MOV R9, UR61 ;  /* 0x0000003d00097c02 */ /* 0x000fe20008000f00 */
[----:B------:R-:W-:Y:S01]  /*19b40*/  IMAD R8, R6, 0xb00, R5 ;  /* 0x00000b0006087824 */ /* 0x000fe200078e0205 */
[----:B------:R-:W-:Y:S02]  /*19b50*/  FMNMX.FTZ R5, R168, R4, !PT ;  /* 0x00000004a8057209 */ /* 0x000fe40007810000 */
[----:B------:R-:W-:Y:S01]  /*19b60*/  FMNMX.FTZ R13, R171, R13, !PT ;  /* 0x0000000dab0d7209 */ /* 0x000fe20007810000 */
[C---:B------:R-:W-:Y:S01]  /*19b70*/  VIADD R14, R8.reuse, 0x300 ;  /* 0x00000300080e7836 */ /* 0x040fe20000000000 */
[----:B------:R-:W-:-:S02]  /*19b80*/  R2UR UR6, R8 ;  /* 0x00000000080672ca */ /* 0x000fc400000e0000 */
[----:B------:R-:W-:Y:S02]  /*19b90*/  IADD3 R10, R8, 0x80, RZ ;  /* 0x00000080080a7810 */ /* 0x000fe40007ffe0ff */
[----:B------:R-:W-:Y:S02]  /*19ba0*/  FMNMX.FTZ R5, R169, R5, !PT ;  /* 0x00000005a9057209 */ /* 0x000fe40007810000 */
[----:B------:R-:W-:Y:S02]  /*19bb0*/  FMNMX.FTZ R13, R174, R13, !PT ;  /* 0x0000000dae0d7209 */ /* 0x000fe40007810000 */
[----:B------:R-:W-:Y:S02]  /*19bc0*/  FMNMX.FTZ R5, R172, R5, !PT ;  /* 0x00000005ac057209 */ /* 0x000fe40007810000 */
[----:B------:R-:W-:Y:S02]  /*19bd0*/  ISETP.GT.AND P2, PT, R0, RZ, PT ;  /* 0x000000ff0000720c */ /* 0x000fe40003f44270 */
[----:B------:R-:W-:Y:S01]  /*19be0*/  FMNMX.FTZ R5, R173, R5, !PT ;  /* 0x00000005ad057209 */ /* 0x000fe20007810000 */
[----:B------:R-:W-:Y:S01]  /*19bf0*/  HGMMA.64x128x16.F32 R24, R176, gdesc[UR4].tnspB, R24, gsb0 ;  /* 0x41e00004b0187df0 */ /* 0x000fe20008000818 */
[----:B------:R-:W-:Y:S01]  /*19c00*/  R2UR UR6, R10 ;  /* 0x000000000a0672ca */ /* 0x000fe200000e0000 */
[----:B------:R-:W-:Y:S01]  /*19c10*/  VIADD R10, R8, 0x100 ;  /* 0x00000100080a7836 */ /* 0x000fe20000000000 */
[----:B------:R-:W-:Y:S01]  /*19c20*/  R2UR UR7, R11 ;  /* 0x000000000b0772ca */ /* 0x000fe200000e0000 */
[----:B------:R-:W-:Y:S01]  /*19c30*/  IMAD.MOV.U32 R11, RZ, RZ, 0x40000040 ;  /* 0x40000040ff0b7424 */ /* 0x000fe200078e00ff */
[----:B------:R-:W-:-:S02]  /*19c40*/  FMNMX.FTZ R5, R160, R5, !PT ;  /* 0x00000005a0057209 */ /* 0x000fc40007810000 */
[----:B------:R-:W-:Y:S02]  /*19c50*/  IADD3 R0, R0, -0x1, RZ ;  /* 0xffffffff00007810 */ /* 0x000fe40007ffe0ff */
[----:B------:R-:W-:Y:S02]  /*19c60*/  FMNMX.FTZ R5, R161, R5, !PT ;  /* 0x00000005a1057209 */ /* 0x000fe40007810000 */
[----:B0-----:R-:W-:Y:S02]  /*19c70*/  SHF.R.U32.HI R227, RZ, 0x7, R227 ;  /* 0x00000007ffe37819 */ /* 0x001fe400000116e3 */
        /* <DEDUP_REMOVED lines=38> */
[----:B------:R-:W-:Y:S01]  /*19ee0*/  R2UR UR6, R10 ;  /* 0x000000000a0672ca */ /* 0x000fe200000e0000 */
[----:B------:R-:W-:Y:S01]  /*19ef0*/  VIADD R10, R8, 0x180 ;  /* 0x00000180080a7836 */ /* 0x000fe20000000000 */
[----:B------:R-:W-:Y:S02]  /*19f00*/  R2UR UR7, R11 ;  /* 0x000000000b0772ca */ /* 0x000fe400000e0000 */
[----:B------:R-:W-:Y:S02]  /*19f10*/  MOV R11, 0x40000040 ;  /* 0x40000040000b7802 */ /* 0x000fe40000000f00 */
[----:B------:R-:W-:-:S04]  /*19f20*/  FMNMX.FTZ R5, R89, R5, !PT ;  /* 0x0000000559057209 */ /* 0x000fc80007810000 */
[----:B------:R-:W-:-:S04]  /*19f30*/  FMNMX.FTZ R5, R92, R5, !PT ;  /* 0x000000055c057209 */ /* 0x000fc80007810000 */
[----:B------:R-:W-:-:S05]  /*19f40*/  FMNMX.FTZ R5, R93, R5, !PT ;  /* 0x000000055d057209 */ /* 0x000fca0007810000 */
[----:B------:R-:W0:Y:S02]  /*19f50*/  SHFL.BFLY PT, R7, R5, 0x2, 0x1f ;  /* 0x0c401f0005077f89 */ /* 0x000e2400000e0000 */
[----:B0-----:R-:W-:-:S05]  /*19f60*/  FMNMX.FTZ R7, R5, R7, !PT ;  /* 0x0000000705077209 */ /* 0x001fca0007810000 */
[----:B------:R-:W0:Y:S02]  /*19f70*/  SHFL.BFLY PT, R5, R7, 0x1, 0x1f ;  /* 0x0c201f0007057f89 */ /* 0x000e2400000e0000 */
[----:B0-----:R-:W-:-:S05]  /*19f80*/  FMNMX.FTZ R7, R7, R5, !PT ;  /* 0x0000000507077209 */ /* 0x001fca0007810000 */
[----:B------:R-:W-:-:S04]  /*19f90*/  FADD.FTZ R4, -R7, R4 ;  /* 0x0000000407047221 */ /* 0x000fc80000010100 */
[----:B------:R-:W-:-:S06]  /*19fa0*/  FMUL.FTZ R4, R4, R9 ;  /* 0x0000000904047220 */ /* 0x000fcc0000410000 */
[----:B------:R-:W-:Y:S01]  /*19fb0*/  MUFU.EX2 R4, R4 ;  /* 0x0000000400047308 */ /* 0x000fe20000000800 */
[----:B------:R-:W-:Y:S02]  /*19fc0*/  WARPGROUP.DEPBAR.LE gsb0, 0x0 ;  /* 0x00008000000079c5 */ /* 0x000fe40000010000 */
[----:B------:R-:W-:-:S06]  /*19fd0*/  WARPGROUP.ARRIVE ;  /* 0x00000000000079c5 */ /* 0x000fcc0000000000 */
        /* <DEDUP_REMOVED lines=16> */
[----:B------:R-:W-:Y:S01]  /*1a0e0*/  FMUL.FTZ R10, R7, R9 ;  /* 0x00000009070a7220 */ /* 0x000fe20000410000 */
[----:B------:R-:W-:-:S03]  /*1a0f0*/  R2UR UR7, R11 ;  /* 0x000000000b0772ca */ /* 0x000fc600000e0000 */
        /* <DEDUP_REMOVED lines=25> */
[----:B------:R-:W0:Y:S08]  /*1a290*/  MUFU.EX2 R176, R176 ;  /* 0x000000b000b07308 */ /* 0x000e300000000800 */
[----:B------:R-:W1:Y:S08]  /*1a2a0*/  MUFU.EX2 R5, R5 ;  /* 0x0000000500057308 */ /* 0x000e700000000800 */
[----:B------:R-:W2:Y:S01]  /*1a2b0*/  MUFU.EX2 R178, R178 ;  /* 0x000000b200b27308 */ /* 0x000ea20000000800 */
[----:B0-----:R-:W-:-:S07]  /*1a2c0*/  FFMA.FTZ R226, R4, R226, R176 ;  /* 0x000000e204e27223 */ /* 0x001fce00000100b0 */
[----:B------:R-:W0:Y:S01]  /*1a2d0*/  MUFU.EX2 R12, R12 ;  /* 0x0000000c000c7308 */ /* 0x000e220000000800 */
[----:B-1----:R-:W-:-:S07]  /*1a2e0*/  F2FP.F16.F32.PACK_AB R176, R5, R176 ;  /* 0x000000b005b0723e */ /* 0x002fce00000000ff */
        /* <DEDUP_REMOVED lines=12> */
[-CC-:B------:R-:W-:Y:S01]  /*1a3b0*/  FFMA.FTZ R192, R136, R9.reuse, -R10.reuse ;  /* 0x0000000988c07223 */ /* 0x180fe2000001080a */
[----:B------:R-:W-:-:S03]  /*1a3c0*/  FFMA.FTZ R194, R140, R9, -R10 ;  /* 0x000000098cc27223 */ /* 0x000fc6000001080a */
[----:B------:R-:W-:Y:S01]  /*1a3d0*/  MUFU.EX2 R145, R145 ;  /* 0x0000009100917308 */ /* 0x000fe20000000800 */
[----:B------:R-:W-:Y:S01]  /*1a3e0*/  HGMMA.64x128x16.F32 R24, R196, gdesc[UR4].tnspB, R24, gsb0 ;  /* 0x41e00004c4187df0 */ /* 0x000fe20008000818 */
[----:B------:R-:W-:Y:S02]  /*1a3f0*/  R2UR UR6, R14 ;  /* 0x000000000e0672ca */ /* 0x000fe400000e0000 */
[----:B------:R-:W-:Y:S02]  /*1a400*/  R2UR UR7, R15 ;  /* 0x000000000f0772ca */ /* 0x000fe400000e0000 */
        /* <DEDUP_REMOVED lines=15> */
[----:B------:R-:W-:Y:S01]  /*1a500*/  FMNMX.FTZ R15, R147, R14, !PT ;  /* 0x0000000e930f7209 */ /* 0x000fe20007810000 */
[----:B------:R-:W-:Y:S01]  /*1a510*/  VIADD R14, R8, 0x380 ;  /* 0x00000380080e7836 */ /* 0x000fe20000000000 */
[----:B------:R-:W-:Y:S02]  /*1a520*/  MUFU.EX2 R97, R97 ;  /* 0x0000006100617308 */ /* 0x000fe40000000800 */
[----:B------:R-:W-:-:S04]  /*1a530*/  FMNMX.FTZ R15, R150, R15, !PT ;  /* 0x0000000f960f7209 */ /* 0x000fc80007810000 */
[----:B------:R-:W-:Y:S01]  /*1a540*/  FMNMX.FTZ R136, R151, R15, !PT ;  /* 0x0000000f97887209 */ /* 0x000fe20007810000 */
[----:B------:R-:W-:Y:S01]  /*1a550*/  IMAD.MOV.U32 R15, RZ, RZ, 0x40000040 ;  /* 0x40000040ff0f7424 */ /* 0x000fe200078e00ff */
[----:B------:R-:W-:Y:S02]  /*1a560*/  MUFU.EX2 R100, R100 ;  /* 0x0000006400647308 */ /* 0x000fe40000000800 */
[----:B------:R-:W-:-:S04]  /*1a570*/  FMNMX.FTZ R136, R138, R136, !PT ;  /* 0x000000888a887209 */ /* 0x000fc80007810000 */
[----:B------:R-:W-:Y:S02]  /*1a580*/  FMNMX.FTZ R136, R139, R136, !PT ;  /* 0x000000888b887209 */ /* 0x000fe40007810000 */
[----:B------:R-:W-:Y:S02]  /*1a590*/  MUFU.EX2 R101, R101 ;  /* 0x0000006500657308 */ /* 0x000fe40000000800 */
[----:B------:R-:W-:Y:S01]  /*1a5a0*/  FMNMX.FTZ R136, R142, R136, !PT ;  /* 0x000000888e887209 */ /* 0x000fe20007810000 */
[----:B------:R-:W-:Y:S02]  /*1a5b0*/  WARPGROUP.DEPBAR.LE gsb0, 0x0 ;  /* 0x00008000000079c5 */ /* 0x000fe40000010000 */
[----:B------:R-:W-:Y:S01]  /*1a5c0*/  WARPGROUP.ARRIVE ;  /* 0x00000000000079c5 */ /* 0x000fe20000000000 */
[-CC-:B------:R-:W-:Y:S01]  /*1a5d0*/  FFMA.FTZ R196, R128, R9.reuse, -R10.reuse ;  /* 0x0000000980c47223 */ /* 0x180fe2000001080a */
[-CC-:B------:R-:W-:Y:S01]  /*1a5e0*/  FFMA.FTZ R128, R129, R9.reuse, -R10.reuse ;  /* 0x0000000981807223 */ /* 0x180fe2000001080a */
[----:B------:R-:W-:-:S03]  /*1a5f0*/  FFMA.FTZ R198, R132, R9, -R10 ;  /* 0x0000000984c67223 */ /* 0x000fc6000001080a */
[----:B------:R-:W-:Y:S01]  /*1a600*/  HGMMA.64x128x16.F32 R24, R200, gdesc[UR4].tnspB, R24, gsb0 ;  /* 0x41e00004c8187df0 */ /* 0x000fe20008000818 */
[----:B------:R-:W-:Y:S01]  /*1a610*/  R2UR UR6, R14 ;  /* 0x000000000e0672ca */ /* 0x000fe200000e0000 */
[----:B------:R-:W-:Y:S01]  /*1a620*/  MUFU.EX2 R196, R196 ;  /* 0x000000c400c47308 */ /* 0x000fe20000000800 */
[----:B------:R-:W-:Y:S02]  /*1a630*/  R2UR UR7, R15 ;  /* 0x000000000f0772ca */ /* 0x000fe400000e0000 */
        /* <DEDUP_REMOVED lines=31> */
[----:B------:R-:W-:Y:S03]  /*1a830*/  MUFU.EX2 R200, R200 ;  /* 0x000000c800c87308 */ /* 0x000fe60000000800 */
[----:B------:R-:W-:-:S04]  /*1a840*/  FMNMX.FTZ R125, R103, R120, !PT ;  /* 0x00000078677d7209 */ /* 0x000fc80007810000 */
[----:B------:R-:W-:Y:S01]  /*1a850*/  FMNMX.FTZ R125, R90, R125, !PT ;  /* 0x0000007d5a7d7209 */ /* 0x000fe20007810000 */
[----:B------:R1:W-:Y:S03]  /*1a860*/  MUFU.EX2 R120, R113 ;  /* 0x0000007100787308 */ /* 0x0003e60000000800 */
[----:B------:R-:W-:-:S05]  /*1a870*/  FMNMX.FTZ R125, R91, R125, !PT ;  /* 0x0000007d5b7d7209 */ /* 0x000fca0007810000 */
[----:B------:R-:W-:Y:S01]  /*1a880*/  MUFU.EX2 R202, R202 ;  /* 0x000000ca00ca7308 */ /* 0x000fe20000000800 */
[----:B-1----:R-:W-:-:S05]  /*1a890*/  IMAD.MOV.U32 R113, RZ, RZ, 0x40000040 ;  /* 0x40000040ff717424 */ /* 0x002fca00078e00ff */
[----:B------:R-:W-:Y:S02]  /*1a8a0*/  R2UR UR7, R113 ;  /* 0x00000000710772ca */ /* 0x000fe400000e0000 */
[----:B------:R-:W-:Y:S01]  /*1a8b0*/  FMNMX.FTZ R113, R94, R125, !PT ;  /* 0x0000007d5e717209 */ /* 0x000fe20007810000 */
[----:B------:R-:W-:Y:S03]  /*1a8c0*/  MUFU.EX2 R124, R124 ;  /* 0x0000007c007c7308 */ /* 0x000fe60000000800 */
[----:B------:R-:W-:Y:S01]  /*1a8d0*/  FMNMX.FTZ R113, R95, R113, !PT ;  /* 0x000000715f717209 */ /* 0x000fe20007810000 */
[----:B------:R-:W-:Y:S02]  /*1a8e0*/  WARPGROUP.DEPBAR.LE gsb0, 0x0 ;  /* 0x00008000000079c5 */ /* 0x000fe40000010000 */
[-CC-:B------:R-:W-:Y:S01]  /*1a8f0*/  FFMA.FTZ R204, R112, R9.reuse, -R10.reuse ;  /* 0x0000000970cc7223 */ /* 0x180fe2000001080a */
[----:B------:R-:W-:Y:S01]  /*1a900*/  IADD3 R112, R8, 0x400, RZ ;  /* 0x0000040008707810 */ /* 0x000fe20007ffe0ff */
[----:B------:R-:W-:Y:S01]  /*1a910*/  WARPGROUP.ARRIVE ;  /* 0x00000000000079c5 */ /* 0x000fe20000000000 */
[----:B------:R-:W-:-:S02]  /*1a920*/  FFMA.FTZ R206, R116, R9, -R10 ;  /* 0x0000000974ce7223 */ /* 0x000fc4000001080a */
[----:B------:R-:W-:Y:S01]  /*1a930*/  R2UR UR6, R112 ;  /* 0x00000000700672ca */ /* 0x000fe200000e0000 */
[----:B------:R-:W1:Y:S01]  /*1a940*/  SHFL.BFLY PT, R116, R113, 0x2, 0x1f ;  /* 0x0c401f0071747f89 */ /* 0x000e6200000e0000 */
[----:B------:R-:W-:Y:S01]  /*1a950*/  FFMA.FTZ R112, R117, R9, -R10 ;  /* 0x0000000975707223 */ /* 0x000fe2000001080a */
[----:B------:R-:W-:Y:S08]  /*1a960*/  MUFU.EX2 R204, R204 ;  /* 0x000000cc00cc7308 */ /* 0x000ff00000000800 */
[----:B------:R-:W-:Y:S02]  /*1a970*/  MUFU.EX2 R206, R206 ;  /* 0x000000ce00ce7308 */ /* 0x000fe40000000800 */
[----:B------:R-:W-:Y:S06]  /*1a980*/  HGMMA.64x128x16.F32 R24, R208, gdesc[UR4].tnspB, R24, gsb0 ;  /* 0x41e00004d0187df0 */ /* 0x000fec0008000818 */
[----:B------:R-:W-:Y:S01]  /*1a990*/  MUFU.EX2 R112, R112 ;  /* 0x0000007000707308 */ /* 0x000fe20000000800 */
[----:B-1----:R-:W-:-:S05]  /*1a9a0*/  FMNMX.FTZ R113, R113, R116, !PT ;  /* 0x0000007471717209 */ /* 0x002fca0007810000 */
[----:B------:R-:W1:Y:S01]  /*1a9b0*/  SHFL.BFLY PT, R116, R113, 0x1, 0x1f ;  /* 0x0c201f0071747f89 */ /* 0x000e6200000e0000 */
[----:B------:R-:W-:Y:S02]  /*1a9c0*/  WARPGROUP.DEPBAR.LE gsb0, 0x0 ;  /* 0x00008000000079c5 */ /* 0x000fe40000010000 */
[-CC-:B------:R-:W-:Y:S01]  /*1a9d0*/  FFMA.FTZ R210, R108, R9.reuse, -R10.reuse ;  /* 0x000000096cd27223 */ /* 0x180fe2000001080a */
[-CC-:B------:R-:W-:Y:S01]  /*1a9e0*/  FFMA.FTZ R108, R88, R9.reuse, -R10.reuse ;  /* 0x00000009586c7223 */ /* 0x180fe2000001080a */
[-CC-:B------:R-:W-:Y:S01]  /*1a9f0*/  FFMA.FTZ R88, R92, R9.reuse, -R10.reuse ;  /* 0x000000095c587223 */ /* 0x180fe2000001080a */
[-CC-:B------:R-:W-:Y:S01]  /*1aa00*/  FFMA.FTZ R208, R104, R9.reuse, -R10.reuse ;  /* 0x0000000968d07223 */ /* 0x180fe2000001080a */
[----:B-1----:R-:W-:Y:S01]  /*1aa10*/  FMNMX.FTZ R92, R113, R116, !PT ;  /* 0x00000074715c7209 */ /* 0x002fe20007810000 */
[-CC-:B------:R-:W-:Y:S01]  /*1aa20*/  FFMA.FTZ R104, R105, R9.reuse, -R10.reuse ;  /* 0x0000000969687223 */ /* 0x180fe2000001080a */
[-CC-:B------:R-:W-:Y:S01]  /*1aa30*/  FFMA.FTZ R105, R109, R9.reuse, -R10.reuse ;  /* 0x000000096d697223 */ /* 0x180fe2000001080a */
[-CC-:B------:R-:W-:Y:S01]  /*1aa40*/  FFMA.FTZ R109, R89, R9.reuse, -R10.reuse ;  /* 0x00000009596d7223 */ /* 0x180fe2000001080a */
[----:B------:R1:W-:Y:S01]  /*1aa50*/  MUFU.EX2 R113, R88 ;  /* 0x0000005800717308 */ /* 0x0003e20000000800 */
[-C--:B------:R-:W-:Y:S01]  /*1aa60*/  FFMA.FTZ R10, R93, R9.reuse, -R10 ;  /* 0x000000095d0a7223 */ /* 0x080fe2000001080a */
[----:B------:R-:W-:Y:S01]  /*1aa70*/  IMAD.MOV.U32 R89, RZ, RZ, 0x40000040 ;  /* 0x40000040ff597424 */ /* 0x000fe200078e00ff */
[----:B------:R-:W-:Y:S01]  /*1aa80*/  WARPGROUP.ARRIVE ;  /* 0x00000000000079c5 */ /* 0x000fe20000000000 */
[----:B------:R-:W-:-:S03]  /*1aa90*/  FMUL.FTZ R116, R92, R9 ;  /* 0x000000095c747220 */ /* 0x000fc60000410000 */
[----:B------:R-:W-:Y:S01]  /*1aaa0*/  R2UR UR7, R89 ;  /* 0x00000000590772ca */ /* 0x000fe200000e0000 */
[-CC-:B------:R-:W-:Y:S01]  /*1aab0*/  FFMA.FTZ R177, R170, R9.reuse, -R116.reuse ;  /* 0x00000009aab17223 */ /* 0x180fe20000010874 */
[----:B-1----:R-:W-:Y:S01]  /*1aac0*/  FADD.FTZ R88, -R92, R3 ;  /* 0x000000035c587221 */ /* 0x002fe20000010100 */
[----:B------:R-:W-:Y:S01]  /*1aad0*/  MOV R89, 0x40000040 ;  /* 0x4000004000597802 */ /* 0x000fe20000000f00 */
[----:B------:R1:W-:Y:S01]  /*1aae0*/  MUFU.EX2 R3, R10 ;  /* 0x0000000a00037308 */ /* 0x0003e20000000800 */
[-CC-:B------:R-:W-:Y:S01]  /*1aaf0*/  FFMA.FTZ R93, R171, R9.reuse, -R116.reuse ;  /* 0x00000009ab5d7223 */ /* 0x180fe20000010874 */
[-CC-:B------:R-:W-:Y:S01]  /*1ab00*/  FFMA.FTZ R179, R174, R9.reuse, -R116.reuse ;  /* 0x00000009aeb37223 */ /* 0x180fe20000010874 */
[-CC-:B------:R-:W-:Y:S01]  /*1ab10*/  FFMA.FTZ R117, R175, R9.reuse, -R116.reuse ;  /* 0x00000009af757223 */ /* 0x180fe20000010874 */
[-CC-:B------:R-:W-:Y:S01]  /*1ab20*/  FFMA.FTZ R181, R162, R9.reuse, -R116.reuse ;  /* 0x00000009a2b57223 */ /* 0x180fe20000010874 */
[-CC-:B------:R-:W-:Y:S01]  /*1ab30*/  FFMA.FTZ R197, R130, R9.reuse, -R116.reuse ;  /* 0x0000000982c57223 */ /* 0x180fe20000010874 */
[-CC-:B------:R-:W-:Y:S01]  /*1ab40*/  FFMA.FTZ R125, R163, R9.reuse, -R116.reuse ;  /* 0x00000009a37d7223 */ /* 0x180fe20000010874 */
[-C--:B------:R-:W-:Y:S01]  /*1ab50*/  FFMA.FTZ R201, R122, R9.reuse, -R116 ;  /* 0x000000097ac97223 */ /* 0x080fe20000010874 */
[----:B------:R-:W-:Y:S01]  /*1ab60*/  MUFU.EX2 R177, R177 ;  /* 0x000000b100b17308 */ /* 0x000fe20000000800 */
[----:B-1----:R-:W-:Y:S01]  /*1ab70*/  FMUL.FTZ R10, R88, R9 ;  /* 0x00000009580a7220 */ /* 0x002fe20000410000 */
[----:B------:R-:W-:-:S02]  /*1ab80*/  VIADD R88, R8, 0x480 ;  /* 0x0000048008587836 */ /* 0x000fc40000000000 */
[-CC-:B------:R-:W-:Y:S01]  /*1ab90*/  FFMA.FTZ R183, R166, R9.reuse, -R116.reuse ;  /* 0x00000009a6b77223 */ /* 0x180fe20000010874 */
[-CC-:B------:R-:W-:Y:S01]  /*1aba0*/  FFMA.FTZ R141, R167, R9.reuse, -R116.reuse ;  /* 0x00000009a78d7223 */ /* 0x180fe20000010874 */
[-CC-:B------:R-:W-:Y:S01]  /*1abb0*/  FFMA.FTZ R185, R154, R9.reuse, -R116.reuse ;  /* 0x000000099ab97223 */ /* 0x180fe20000010874 */
[-CC-:B------:R-:W-:Y:S01]  /*1abc0*/  FFMA.FTZ R129, R155, R9.reuse, -R116.reuse ;  /* 0x000000099b817223 */ /* 0x180fe20000010874 */
[----:B------:R-:W-:Y:S01]  /*1abd0*/  R2UR UR6, R88 ;  /* 0x00000000580672ca */ /* 0x000fe200000e0000 */
[----:B------:R-:W-:Y:S01]  /*1abe0*/  VIADD R88, R8, 0x500 ;  /* 0x0000050008587836 */ /* 0x000fe20000000000 */
[----:B------:R-:W1:Y:S01]  /*1abf0*/  MUFU.EX2 R10, R10 ;  /* 0x0000000a000a7308 */ /* 0x000e620000000800 */
[-C--:B------:R-:W-:Y:S01]  /*1ac00*/  FFMA.FTZ R8, R131, R9.reuse, -R116 ;  /* 0x0000000983087223 */ /* 0x080fe20000010874 */
[----:B------:R-:W-:Y:S01]  /*1ac10*/  FADD.FTZ R131, R5, R226 ;  /* 0x000000e205837221 */ /* 0x000fe20000010000 */
[-CC-:B------:R-:W-:Y:S01]  /*1ac20*/  FFMA.FTZ R187, R158, R9.reuse, -R116.reuse ;  /* 0x000000099ebb7223 */ /* 0x180fe20000010874 */
[-CC-:B------:R-:W-:Y:S01]  /*1ac30*/  FFMA.FTZ R132, R159, R9.reuse, -R116.reuse ;  /* 0x000000099f847223 */ /* 0x180fe20000010874 */
[-CC-:B------:R-:W-:Y:S01]  /*1ac40*/  FFMA.FTZ R189, R146, R9.reuse, -R116.reuse ;  /* 0x0000000992bd7223 */ /* 0x180fe20000010874 */
[----:B--2---:R-:W-:Y:S01]  /*1ac50*/  FADD.FTZ R131, R178, R131 ;  /* 0x00000083b2837221 */ /* 0x004fe20000010000 */
[-CC-:B------:R-:W-:Y:S01]  /*1ac60*/  FFMA.FTZ R140, R147, R9.reuse, -R116.reuse ;  /* 0x00000009938c7223 */ /* 0x180fe20000010874 */
[----:B------:R-:W2:Y:S01]  /*1ac70*/  MUFU.EX2 R93, R93 ;  /* 0x0000005d005d7308 */ /* 0x000ea20000000800 */
[-C--:B------:R-:W-:Y:S01]  /*1ac80*/  FFMA.FTZ R207, R118, R9.reuse, -R116 ;  /* 0x0000000976cf7223 */ /* 0x080fe20000010874 */
[----:B0-----:R-:W-:Y:S01]  /*1ac90*/  FADD.FTZ R131, R12, R131 ;  /* 0x000000830c837221 */ /* 0x001fe20000010000 */
[----:B------:R-:W-:Y:S01]  /*1aca0*/  HGMMA.64x128x16.F32 R24, R212, gdesc[UR4].tnspB, R24, gsb0 ;  /* 0x41e00004d4187df0 */ /* 0x000fe20008000818 */
[----:B------:R-:W-:Y:S01]  /*1acb0*/  R2UR UR6, R88 ;  /* 0x00000000580672ca */ /* 0x000fe200000e0000 */
[----:B------:R-:W-:Y:S01]  /*1acc0*/  @!P1 IMAD R88, R222, 0x8, R2 ;  /* 0x00000008de589824 */ /* 0x000fe200078e0202 */
[----:B------:R-:W-:Y:S01]  /*1acd0*/  R2UR UR7, R89 ;  /* 0x00000000590772ca */ /* 0x000fe200000e0000 */
[--C-:B------:R-:W-:Y:S01]  /*1ace0*/  FFMA.FTZ R191, R150, R9, -R116.reuse ;  /* 0x0000000996bf7223 */ /* 0x100fe20000010874 */
[----:B------:R-:W0:Y:S01]  /*1acf0*/  MUFU.EX2 R179, R179 ;  /* 0x000000b300b37308 */ /* 0x000e220000000800 */
[----:B------:R-:W-:Y:S01]  /*1ad00*/  @!P1 VIADD R88, R88, 0x34840 ;  /* 0x0003484058589836 */ /* 0x000fe20000000000 */
[----:B------:R-:W-:Y:S01]  /*1ad10*/  IADD3 R89, -R227, 0xb, RZ ;  /* 0x0000000be3597810 */ /* 0x000fe20007ffe1ff */
[----:B-1----:R-:W-:Y:S01]  /*1ad20*/  FFMA.FTZ R122, R10, R225, R177 ;  /* 0x000000e10a7a7223 */ /* 0x002fe200000100b1 */
[-CC-:B------:R-:W-:Y:S01]  /*1ad30*/  FFMA.FTZ R205, R114, R9.reuse, -R116.reuse ;  /* 0x0000000972cd7223 */ /* 0x180fe20000010874 */
[-C--:B------:R-:W-:Y:S01]  /*1ad40*/  FFMA.FTZ R114, R107, R9.reuse, -R116 ;  /* 0x000000096b727223 */ /* 0x080fe20000010874 */
[----:B------:R-:W-:Y:S01]  /*1ad50*/  @!P1 PRMT R130, RZ, 0x654, R88 ;  /* 0x00000654ff829816 */ /* 0x000fe20000000058 */
        /* <DEDUP_REMOVED lines=11> */
[-CC-:B------:R-:W-:Y:S01]  /*1ae10*/  FFMA.FTZ R115, R115, R9.reuse, -R116.reuse ;  /* 0x0000000973737223 */ /* 0x180fe20000010874 */
[-CC-:B------:R-:W-:Y:S01]  /*1ae20*/  FFMA.FTZ R199, R134, R9.reuse, -R116.reuse ;  /* 0x0000000986c77223 */ /* 0x180fe20000010874 */
[--C-:B------:R-:W-:Y:S01]  /*1ae30*/  FFMA.FTZ R135, R135, R9, -R116.reuse ;  /* 0x0000000987877223 */ /* 0x100fe20000010874 */
[----:B------:R-:W-:Y:S01]  /*1ae40*/  F2FP.F16.F32.PACK_AB R177, R93, R177 ;  /* 0x000000b15db1723e */ /* 0x000fe200000000ff */
[-C--:B------:R-:W-:Y:S01]  /*1ae50*/  FFMA.FTZ R203, R126, R9.reuse, -R116 ;  /* 0x000000097ecb7223 */ /* 0x080fe20000010874 */
[----:B------:R-:W-:Y:S01]  /*1ae60*/  F2FP.F16.F32.PACK_AB R178, R12, R178 ;  /* 0x000000b20cb2723e */ /* 0x000fe200000000ff */
        /* <DEDUP_REMOVED lines=10> */
[----:B------:R-:W-:Y:S01]  /*1af10*/  FFMA.FTZ R95, R95, R9, -R116 ;  /* 0x000000095f5f7223 */ /* 0x000fe20000010874 */
[----:B------:R-:W-:-:S05]  /*1af20*/  F2FP.F16.F32.PACK_AB R179, R117, R179 ;  /* 0x000000b375b3723e */ /* 0x000fca00000000ff */
[----:B------:R-:W2:Y:S01]  /*1af30*/  MUFU.EX2 R141, R141 ;  /* 0x0000008d008d7308 */ /* 0x000ea20000000800 */
[C---:B0-----:R-:W-:Y:S01]  /*1af40*/  FADD.FTZ R122, R125.reuse, R122 ;  /* 0x0000007a7d7a7221 */ /* 0x041fe20000010000 */
[----:B------:R-:W-:-:S06]  /*1af50*/  F2FP.F16.F32.PACK_AB R181, R125, R181 ;  /* 0x000000b57db5723e */ /* 0x000fcc00000000ff */
        /* <DEDUP_REMOVED lines=10> */
[----:B------:R-:W1:Y:S08]  /*1b000*/  MUFU.EX2 R189, R189 ;  /* 0x000000bd00bd7308 */ /* 0x000e700000000800 */
[----:B------:R-:W3:Y:S08]  /*1b010*/  MUFU.EX2 R140, R140 ;  /* 0x0000008c008c7308 */ /* 0x000ef00000000800 */
[----:B------:R-:W4:Y:S08]  /*1b020*/  MUFU.EX2 R191, R191 ;  /* 0x000000bf00bf7308 */ /* 0x000f300000000800 */
[----:B------:R-:W4:Y:S08]  /*1b030*/  MUFU.EX2 R133, R133 ;  /* 0x0000008500857308 */ /* 0x000f300000000800 */
[----:B------:R-:W4:Y:S08]  /*1b040*/  MUFU.EX2 R193, R193 ;  /* 0x000000c100c17308 */ /* 0x000f300000000800 */
[----:B------:R-:W4:Y:S08]  /*1b050*/  MUFU.EX2 R137, R137 ;  /* 0x0000008900897308 */ /* 0x000f300000000800 */
[----:B------:R-:W4:Y:S08]  /*1b060*/  MUFU.EX2 R195, R195 ;  /* 0x000000c300c37308 */ /* 0x000f300000000800 */
[----:B------:R-:W4:Y:S01]  /*1b070*/  MUFU.EX2 R138, R138 ;  /* 0x0000008a008a7308 */ /* 0x000f220000000800 */
[----:B------:R-:W-:-:S02]  /*1b080*/  WARPGROUP.DEPBAR.LE gsb0, 0x0 ;  /* 0x00008000000079c5 */ /* 0x000fc40000010000 */
[----:B------:R-:W-:Y:S01]  /*1b090*/  WARPGROUP.ARRIVE ;  /* 0x00000000000079c5 */ /* 0x000fe20000000000 */
[----:B------:R-:W-:Y:S02]  /*1b0a0*/  F2FP.F16.F32.PACK_AB R212, R97, R96 ;  /* 0x0000006061d4723e */ /* 0x000fe400000000ff */
[----:B------:R-:W-:Y:S02]  /*1b0b0*/  F2FP.F16.F32.PACK_AB R214, R101, R100 ;  /* 0x0000006465d6723e */ /* 0x000fe400000000ff */
[----:B------:R-:W4:Y:S01]  /*1b0c0*/  MUFU.EX2 R197, R197 ;  /* 0x000000c500c57308 */ /* 0x000f220000000800 */
[----:B------:R-:W-:Y:S07]  /*1b0d0*/  HGMMA.64x128x16.F32 R24, R216, gdesc[UR4].tnspB, R24, gsb0 ;  /* 0x41e00004d8187df0 */ /* 0x000fee0008000818 */
[----:B------:R-:W4:Y:S08]  /*1b0e0*/  MUFU.EX2 R8, R8 ;  /* 0x0000000800087308 */ /* 0x000f300000000800 */
[----:B------:R-:W4:Y:S08]  /*1b0f0*/  MUFU.EX2 R199, R199 ;  /* 0x000000c700c77308 */ /* 0x000f300000000800 */
[----:B------:R-:W4:Y:S08]  /*1b100*/  MUFU.EX2 R88, R135 ;  /* 0x0000008700587308 */ /* 0x000f300000000800 */
        /* <DEDUP_REMOVED lines=18> */
[----:B--2---:R-:W-:Y:S01]  /*1b230*/  FFMA.FTZ R89, R127, R9, -R116 ;  /* 0x000000097f597223 */ /* 0x004fe20000010874 */
[----:B------:R-:W-:Y:S01]  /*1b240*/  F2FP.F16.F32.PACK_AB R218, R3, R113 ;  /* 0x0000007103da723e */ /* 0x000fe200000000ff */
[-C--:B------:R-:W-:Y:S01]  /*1b250*/  FMUL.FTZ R24, R24, R4.reuse ;  /* 0x0000000418187220 */ /* 0x080fe20000410000 */
[-C--:B------:R-:W-:Y:S01]  /*1b260*/  FMUL.FTZ R25, R25, R4.reuse ;  /* 0x0000000419197220 */ /* 0x080fe20000410000 */
[-C--:B------:R-:W-:Y:S01]  /*1b270*/  FMUL.FTZ R28, R28, R4.reuse ;  /* 0x000000041c1c7220 */ /* 0x080fe20000410000 */
[----:B------:R-:W-:Y:S01]  /*1b280*/  FMUL.FTZ R29, R29, R4 ;  /* 0x000000041d1d7220 */ /* 0x000fe20000410000 */
[----:B0-----:R-:W-:-:S02]  /*1b290*/  @!P1 IMAD R130, R6, 0x8, R2 ;  /* 0x0000000806829824 */ /* 0x001fc400078e0202 */
[-C--:B------:R-:W-:Y:S01]  /*1b2a0*/  FFMA.FTZ R6, R123, R9.reuse, -R116 ;  /* 0x000000097b067223 */ /* 0x080fe20000010874 */
[----:B------:R-:W-:Y:S01]  /*1b2b0*/  MUFU.EX2 R89, R89 ;  /* 0x0000005900597308 */ /* 0x000fe20000000800 */
[-C--:B------:R-:W-:Y:S01]  /*1b2c0*/  FMUL.FTZ R32, R32, R4.reuse ;  /* 0x0000000420207220 */ /* 0x080fe20000410000 */
[----:B------:R-:W-:Y:S02]  /*1b2d0*/  @!P1 VIADD R130, R130, 0x34860 ;  /* 0x0003486082829836 */ /* 0x000fe40000000000 */
[-C--:B------:R-:W-:Y:S01]  /*1b2e0*/  FMUL.FTZ R33, R33, R4.reuse ;  /* 0x0000000421217220 */ /* 0x080fe20000410000 */
[-C--:B------:R-:W-:Y:S01]  /*1b2f0*/  FMUL.FTZ R36, R36, R4.reuse ;  /* 0x0000000424247220 */ /* 0x080fe20000410000 */
[-C--:B------:R-:W-:Y:S01]  /*1b300*/  FMUL.FTZ R37, R37, R4.reuse ;  /* 0x0000000425257220 */ /* 0x080fe20000410000 */
[-C--:B------:R-:W-:Y:S01]  /*1b310*/  FMUL.FTZ R40, R40, R4.reuse ;  /* 0x0000000428287220 */ /* 0x080fe20000410000 */
[----:B------:R-:W-:Y:S01]  /*1b320*/  @!P1 PRMT R130, RZ, 0x654, R130 ;  /* 0x00000654ff829816 */ /* 0x000fe20000000082 */
[----:B------:R-:W-:Y:S01]  /*1b330*/  MUFU.EX2 R6, R6 ;  /* 0x0000000600067308 */ /* 0x000fe20000000800 */
[-C--:B------:R-:W-:Y:S01]  /*1b340*/  FMUL.FTZ R41, R41, R4.reuse ;  /* 0x0000000429297220 */ /* 0x080fe20000410000 */
[-C--:B------:R-:W-:Y:S01]  /*1b350*/  FMUL.FTZ R44, R44, R4.reuse ;  /* 0x000000042c2c7220 */ /* 0x080fe20000410000 */
[----:B------:R0:W-:Y:S01]  /*1b360*/  @!P1 SYNCS.ARRIVE.TRANS64.RED.A1T0 RZ, [R130+URZ], RZ ;  /* 0x000000ff82ff99a7 */ /* 0x0001e2000810043f */
[-C--:B------:R-:W-:Y:S01]  /*1b370*/  FMUL.FTZ R45, R45, R4.reuse ;  /* 0x000000042d2d7220 */ /* 0x080fe20000410000 */
[-C--:B------:R-:W-:Y:S01]  /*1b380*/  FMUL.FTZ R48, R48, R4.reuse ;  /* 0x0000000430307220 */ /* 0x080fe20000410000 */
[-C--:B------:R-:W-:Y:S01]  /*1b390*/  FMUL.FTZ R49, R49, R4.reuse ;  /* 0x0000000431317220 */ /* 0x080fe20000410000 */
[-C--:B------:R-:W-:Y:S01]  /*1b3a0*/  FMUL.FTZ R52, R52, R4.reuse ;  /* 0x0000000434347220 */ /* 0x080fe20000410000 */
[----:B------:R-:W-:Y:S01]  /*1b3b0*/  MUFU.EX2 R109, R109 ;  /* 0x0000006d006d7308 */ /* 0x000fe20000000800 */
[-C--:B------:R-:W-:Y:S01]  /*1b3c0*/  FMUL.FTZ R53, R53, R4.reuse ;  /* 0x0000000435357220 */ /* 0x080fe20000410000 */
[----:B------:R-:W-:Y:S01]  /*1b3d0*/  FMUL.FTZ R56, R56, R4 ;  /* 0x0000000438387220 */ /* 0x000fe20000410000 */
[----:B0-----:R-:W-:Y:S01]  /*1b3e0*/  FADD.FTZ R130, R180, R131 ;  /* 0x00000083b4827221 */ /* 0x001fe20000010000 */
[----:B------:R-:W-:Y:S01]  /*1b3f0*/  F2FP.F16.F32.PACK_AB R180, R11, R180 ;  /* 0x000000b40bb4723e */ /* 0x000fe200000000ff */
[-C--:B------:R-:W-:Y:S01]  /*1b400*/  FMUL.FTZ R57, R57, R4.reuse ;  /* 0x0000000439397220 */ /* 0x080fe20000410000 */
[-C--:B------:R-:W-:Y:S01]  /*1b410*/  FMUL.FTZ R60, R60, R4.reuse ;  /* 0x000000043c3c7220 */ /* 0x080fe20000410000 */
[----:B------:R-:W-:Y:S01]  /*1b420*/  FADD.FTZ R123, R11, R130 ;  /* 0x000000820b7b7221 */ /* 0x000fe20000010000 */
[----:B------:R-:W-:Y:S01]  /*1b430*/  MUFU.EX2 R91, R91 ;  /* 0x0000005b005b7308 */ /* 0x000fe20000000800 */
[-C--:B------:R-:W-:Y:S01]  /*1b440*/  FMUL.FTZ R61, R61, R4.reuse ;  /* 0x000000043d3d7220 */ /* 0x080fe20000410000 */
[----:B------:R-:W-:Y:S01]  /*1b450*/  FMUL.FTZ R64, R64, R4 ;  /* 0x0000000440407220 */ /* 0x000fe20000410000 */
[----:B------:R-:W-:Y:S01]  /*1b460*/  FADD.FTZ R123, R182, R123 ;  /* 0x0000007bb67b7221 */ /* 0x000fe20000010000 */
[----:B------:R-:W-:Y:S01]  /*1b470*/  F2FP.F16.F32.PACK_AB R182, R20, R182 ;  /* 0x000000b614b6723e */ /* 0x000fe200000000ff */
[-C--:B------:R-:W-:Y:S01]  /*1b480*/  FMUL.FTZ R65, R65, R4.reuse ;  /* 0x0000000441417220 */ /* 0x080fe20000410000 */
[-C--:B------:R-:W-:Y:S01]  /*1b490*/  FMUL.FTZ R68, R68, R4.reuse ;  /* 0x0000000444447220 */ /* 0x080fe20000410000 */
[----:B------:R-:W-:Y:S01]  /*1b4a0*/  FADD.FTZ R123, R20, R123 ;  /* 0x0000007b147b7221 */ /* 0x000fe20000010000 */
[----:B------:R-:W-:Y:S01]  /*1b4b0*/  MUFU.EX2 R219, R94 ;  /* 0x0000005e00db7308 */ /* 0x000fe20000000800 */
        /* <DEDUP_REMOVED lines=8> */
[----:B------:R-:W-:Y:S01]  /*1b540*/  MUFU.EX2 R95, R95 ;  /* 0x0000005f005f7308 */ /* 0x000fe20000000800 */
[----:B------:R-:W-:Y:S01]  /*1b550*/  FMUL.FTZ R77, R77, R4 ;  /* 0x000000044d4d7220 */ /* 0x000fe20000410000 */
[----:B------:R-:W-:Y:S01]  /*1b560*/  FADD.FTZ R106, R186, R107 ;  /* 0x0000006bba6a7221 */ /* 0x000fe20000010000 */
[-C--:B------:R-:W-:Y:S01]  /*1b570*/  FFMA.FTZ R107, R98, R9.reuse, -R116 ;  /* 0x00000009626b7223 */ /* 0x080fe20000010874 */
[C---:B------:R-:W-:Y:S01]  /*1b580*/  F2FP.F16.F32.PACK_AB R186, R13.reuse, R186 ;  /* 0x000000ba0dba723e */ /* 0x040fe200000000ff */
[-C--:B------:R-:W-:Y:S01]  /*1b590*/  FMUL.FTZ R80, R80, R4.reuse ;  /* 0x0000000450507220 */ /* 0x080fe20000410000 */
[----:B------:R-:W-:Y:S01]  /*1b5a0*/  FADD.FTZ R127, R13, R106 ;  /* 0x0000006a0d7f7221 */ /* 0x000fe20000010000 */
[-C--:B------:R-:W-:Y:S01]  /*1b5b0*/  FFMA.FTZ R106, R99, R9.reuse, -R116 ;  /* 0x00000009636a7223 */ /* 0x080fe20000010874 */
[----:B-1----:R-:W-:Y:S01]  /*1b5c0*/  FADD.FTZ R99, R189, R110 ;  /* 0x0000006ebd637221 */ /* 0x002fe20000010000 */
[----:B------:R0:W-:Y:S01]  /*1b5d0*/  MUFU.EX2 R98, R115 ;  /* 0x0000007300627308 */ /* 0x0001e20000000800 */
[----:B------:R-:W-:Y:S01]  /*1b5e0*/  FADD.FTZ R127, R188, R127 ;  /* 0x0000007fbc7f7221 */ /* 0x000fe20000010000 */
[-C--:B------:R-:W-:Y:S01]  /*1b5f0*/  FMUL.FTZ R81, R81, R4.reuse ;  /* 0x0000000451517220 */ /* 0x080fe20000410000 */
[----:B---3--:R-:W-:Y:S01]  /*1b600*/  FADD.FTZ R110, R140, R99 ;  /* 0x000000638c6e7221 */ /* 0x008fe20000010000 */
[----:B------:R-:W-:Y:S01]  /*1b610*/  FFMA.FTZ R99, R90, R9, -R116 ;  /* 0x000000095a637223 */ /* 0x000fe20000010874 */
[----:B------:R-:W-:Y:S01]  /*1b620*/  FADD.FTZ R127, R144, R127 ;  /* 0x0000007f907f7221 */ /* 0x000fe20000010000 */
[-C--:B------:R-:W-:Y:S01]  /*1b630*/  FMUL.FTZ R84, R84, R4.reuse ;  /* 0x0000000454547220 */ /* 0x080fe20000410000 */
[----:B----4-:R-:W-:Y:S01]  /*1b640*/  FADD.FTZ R110, R191, R110 ;  /* 0x0000006ebf6e7221 */ /* 0x010fe20000010000 */
[----:B------:R-:W-:Y:S01]  /*1b650*/  MUFU.EX2 R107, R107 ;  /* 0x0000006b006b7308 */ /* 0x000fe20000000800 */
[----:B------:R-:W-:Y:S01]  /*1b660*/  FADD.FTZ R90, R190, R127 ;  /* 0x0000007fbe5a7221 */ /* 0x000fe20000010000 */
[----:B------:R-:W-:Y:S01]  /*1b670*/  FMUL.FTZ R85, R85, R4 ;  /* 0x0000000455557220 */ /* 0x000fe20000410000 */
[----:B------:R-:W-:Y:S01]  /*1b680*/  FADD.FTZ R110, R133, R110 ;  /* 0x0000006e856e7221 */ /* 0x000fe20000010000 */
[----:B------:R-:W-:Y:S01]  /*1b690*/  F2FP.F16.F32.PACK_AB R184, R21, R184 ;  /* 0x000000b815b8723e */ /* 0x000fe200000000ff */
[----:B0-----:R-:W-:Y:S01]  /*1b6a0*/  FADD.FTZ R115, R145, R90 ;  /* 0x0000005a91737221 */ /* 0x001fe20000010000 */
[----:B------:R-:W-:Y:S01]  /*1b6b0*/  F2FP.F16.F32.PACK_AB R187, R132, R187 ;  /* 0x000000bb84bb723e */ /* 0x000fe200000000ff */
[----:B------:R-:W-:Y:S01]  /*1b6c0*/  FADD.FTZ R110, R193, R110 ;  /* 0x0000006ec16e7221 */ /* 0x000fe20000010000 */
[----:B------:R-:W-:Y:S01]  /*1b6d0*/  MUFU.EX2 R90, R119 ;  /* 0x00000077005a7308 */ /* 0x000fe20000000800 */
[----:B------:R-:W-:Y:S01]  /*1b6e0*/  FADD.FTZ R115, R192, R115 ;  /* 0x00000073c0737221 */ /* 0x000fe20000010000 */
[----:B------:R-:W-:Y:S01]  /*1b6f0*/  F2FP.F16.F32.PACK_AB R188, R144, R188 ;  /* 0x000000bc90bc723e */ /* 0x000fe200000000ff */
[----:B------:R-:W-:Y:S01]  /*1b700*/  FADD.FTZ R110, R137, R110 ;  /* 0x0000006e896e7221 */ /* 0x000fe20000010000 */
[----:B------:R-:W-:Y:S01]  /*1b710*/  F2FP.F16.F32.PACK_AB R189, R140, R189 ;  /* 0x000000bd8cbd723e */ /* 0x000fe200000000ff */
[----:B------:R-:W-:Y:S01]  /*1b720*/  FADD.FTZ R115, R14, R115 ;  /* 0x000000730e737221 */ /* 0x000fe20000010000 */
[----:B------:R-:W-:Y:S01]  /*1b730*/  F2FP.F16.F32.PACK_AB R190, R145, R190 ;  /* 0x000000be91be723e */ /* 0x000fe200000000ff */
[----:B------:R-:W-:Y:S01]  /*1b740*/  FADD.FTZ R93, R195, R110 ;  /* 0x0000006ec35d7221 */ /* 0x000fe20000010000 */
[----:B------:R-:W0:Y:S01]  /*1b750*/  MUFU.EX2 R106, R106 ;  /* 0x0000006a006a7308 */ /* 0x000e220000000800 */
[----:B------:R-:W-:Y:S01]  /*1b760*/  FADD.FTZ R115, R194, R115 ;  /* 0x00000073c2737221 */ /* 0x000fe20000010000 */
[----:B------:R-:W-:Y:S01]  /*1b770*/  F2FP.F16.F32.PACK_AB R191, R133, R191 ;  /* 0x000000bf85bf723e */ /* 0x000fe200000000ff */
[----:B------:R-:W-:Y:S01]  /*1b780*/  FADD.FTZ R12, R138, R93 ;  /* 0x0000005d8a0c7221 */ /* 0x000fe20000010000 */
[----:B------:R-:W-:Y:S01]  /*1b790*/  F2FP.F16.F32.PACK_AB R192, R14, R192 ;  /* 0x000000c00ec0723e */ /* 0x000fe200000000ff */
[----:B------:R-:W-:Y:S01]  /*1b7a0*/  FADD.FTZ R115, R136, R115 ;  /* 0x0000007388737221 */ /* 0x000fe20000010000 */
[----:B------:R-:W-:Y:S01]  /*1b7b0*/  F2FP.F16.F32.PACK_AB R193, R137, R193 ;  /* 0x000000c189c1723e */ /* 0x000fe200000000ff */
[----:B------:R-:W-:Y:S01]  /*1b7c0*/  FADD.FTZ R11, R197, R12 ;  /* 0x0000000cc50b7221 */ /* 0x000fe20000010000 */
[----:B------:R-:W-:Y:S01]  /*1b7d0*/  F2FP.F16.F32.PACK_AB R197, R8, R197 ;  /* 0x000000c508c5723e */ /* 0x000fe200000000ff */
[----:B------:R-:W-:Y:S01]  /*1b7e0*/  FADD.FTZ R115, R196, R115 ;  /* 0x00000073c4737221 */ /* 0x000fe20000010000 */
[----:B------:R-:W1:Y:S01]  /*1b7f0*/  MUFU.EX2 R99, R99 ;  /* 0x0000006300637308 */ /* 0x000e620000000800 */
[----:B------:R-:W-:Y:S01]  /*1b800*/  FADD.FTZ R12, R8, R11 ;  /* 0x0000000b080c7221 */ /* 0x000fe20000010000 */
[----:B------:R-:W-:Y:S01]  /*1b810*/  F2FP.F16.F32.PACK_AB R194, R136, R194 ;  /* 0x000000c288c2723e */ /* 0x000fe200000000ff */
[----:B------:R-:W-:Y:S01]  /*1b820*/  FADD.FTZ R115, R128, R115 ;  /* 0x0000007380737221 */ /* 0x000fe20000010000 */
[----:B------:R-:W-:Y:S01]  /*1b830*/  F2FP.F16.F32.PACK_AB R195, R138, R195 ;  /* 0x000000c38ac3723e */ /* 0x000fe200000000ff */
[----:B------:R-:W-:Y:S01]  /*1b840*/  FADD.FTZ R11, R199, R12 ;  /* 0x0000000cc70b7221 */ /* 0x000fe20000010000 */
[----:B------:R-:W-:Y:S01]  /*1b850*/  F2FP.F16.F32.PACK_AB R196, R128, R196 ;  /* 0x000000c480c4723e */ /* 0x000fe200000000ff */
[----:B------:R-:W-:Y:S01]  /*1b860*/  FADD.FTZ R20, R198, R115 ;  /* 0x00000073c6147221 */ /* 0x000fe20000010000 */
[C---:B------:R-:W-:Y:S01]  /*1b870*/  F2FP.F16.F32.PACK_AB R198, R15.reuse, R198 ;  /* 0x000000c60fc6723e */ /* 0x040fe200000000ff */
[C---:B------:R-:W-:Y:S01]  /*1b880*/  FADD.FTZ R12, R88.reuse, R11 ;  /* 0x0000000b580c7221 */ /* 0x040fe20000010000 */
[----:B------:R-:W-:Y:S01]  /*1b890*/  F2FP.F16.F32.PACK_AB R199, R88, R199 ;  /* 0x000000c758c7723e */ /* 0x000fe200000000ff */
[----:B------:R-:W-:Y:S01]  /*1b8a0*/  FADD.FTZ R13, R15, R20 ;  /* 0x000000140f0d7221 */ /* 0x000fe20000010000 */
[----:B0-----:R-:W-:Y:S01]  /*1b8b0*/  F2FP.F16.F32.PACK_AB R213, R106, R107 ;  /* 0x0000006b6ad5723e */ /* 0x001fe200000000ff */
        /* <DEDUP_REMOVED lines=10> */
[----:B------:R-:W-:Y:S01]  /*1b960*/  FADD.FTZ R13, R202, R13 ;  /* 0x0000000dca0d7221 */ /* 0x000fe20000010000 */
[C---:B------:R-:W-:Y:S01]  /*1b970*/  F2FP.F16.F32.PACK_AB R202, R124.reuse, R202 ;  /* 0x000000ca7cca723e */ /* 0x040fe200000000ff */
[----:B------:R-:W-:Y:S01]  /*1b980*/  FADD.FTZ R12, R89, R12 ;  /* 0x0000000c590c7221 */ /* 0x000fe20000010000 */
[----:B-1----:R-:W-:Y:S01]  /*1b990*/  F2FP.F16.F32.PACK_AB R217, R91, R99 ;  /* 0x000000635bd9723e */ /* 0x002fe200000000ff */
[----:B------:R-:W-:Y:S01]  /*1b9a0*/  FADD.FTZ R13, R124, R13 ;  /* 0x0000000d7c0d7221 */ /* 0x000fe20000010000 */
[----:B------:R-:W-:Y:S01]  /*1b9b0*/  FMUL.FTZ R26, R26, R10 ;  /* 0x0000000a1a1a7220 */ /* 0x000fe20000410000 */
[----:B------:R-:W-:Y:S01]  /*1b9c0*/  FADD.FTZ R11, R205, R12 ;  /* 0x0000000ccd0b7221 */ /* 0x000fe20000010000 */
[----:B------:R-:W-:Y:S01]  /*1b9d0*/  F2FP.F16.F32.PACK_AB R205, R98, R205 ;  /* 0x000000cd62cd723e */ /* 0x000fe200000000ff */
[----:B------:R-:W-:Y:S01]  /*1b9e0*/  FADD.FTZ R13, R204, R13 ;  /* 0x0000000dcc0d7221 */ /* 0x000fe20000010000 */
[----:B------:R-:W-:Y:S01]  /*1b9f0*/  F2FP.F16.F32.PACK_AB R204, R120, R204 ;  /* 0x000000cc78cc723e */ /* 0x000fe200000000ff */
[----:B------:R-:W-:Y:S01]  /*1ba00*/  FADD.FTZ R12, R98, R11 ;  /* 0x0000000b620c7221 */ /* 0x000fe20000010000 */
[-C--:B------:R-:W-:Y:S01]  /*1ba10*/  FMUL.FTZ R27, R27, R10.reuse ;  /* 0x0000000a1b1b7220 */ /* 0x080fe20000410000 */
        /* <DEDUP_REMOVED lines=11> */
[C---:B------:R-:W-:Y:S01]  /*1bad0*/  F2FP.F16.F32.PACK_AB R209, R5.reuse, R209 ;  /* 0x000000d105d1723e */ /* 0x040fe200000000ff */
[----:B------:R-:W-:Y:S01]  /*1bae0*/  FADD.FTZ R13, R208, R13 ;  /* 0x0000000dd00d7221 */ /* 0x000fe20000010000 */
[C---:B------:R-:W-:Y:S01]  /*1baf0*/  F2FP.F16.F32.PACK_AB R208, R104.reuse, R208 ;  /* 0x000000d068d0723e */ /* 0x040fe200000000ff */
        /* <DEDUP_REMOVED lines=11> */
[-C--:B------:R-:W-:Y:S01]  /*1bbb0*/  FMUL.FTZ R42, R42, R10.reuse ;  /* 0x0000000a2a2a7220 */ /* 0x080fe20000410000 */
        /* <DEDUP_REMOVED lines=28> */
[----:B------:R-:W-:Y:S01]  /*1bd80*/  F2FP.F16.F32.PACK_AB R219, R95, R219 ;  /* 0x000000db5fdb723e */ /* 0x000fe200000000ff */
[-C--:B------:R-:W-:Y:S01]  /*1bd90*/  FMUL.FTZ R71, R71, R10.reuse ;  /* 0x0000000a47477220 */ /* 0x080fe20000410000 */
[----:B------:R-:W-:Y:S01]  /*1bda0*/  FADD.FTZ R226, R3, R6 ;  /* 0x0000000603e27221 */ /* 0x000fe20000010000 */
[----:B------:R-:W-:Y:S01]  /*1bdb0*/  FADD.FTZ R225, R95, R8 ;  /* 0x000000085fe17221 */ /* 0x000fe20000010000 */
        /* <DEDUP_REMOVED lines=10> */
[----:B------:R-:W-:Y:S02]  /*1be60*/  IMAD.MOV.U32 R3, RZ, RZ, R92 ;  /* 0x000000ffff037224 */ /* 0x000fe400078e005c */
[----:B------:R-:W-:Y:S01]  /*1be70*/  IMAD.MOV.U32 R4, RZ, RZ, R7 ;  /* 0x000000ffff047224 */ /* 0x000fe200078e0007 */
[----:B------:R-:W-:Y:S06]  /*1be80*/  @P2 BRA `(.L_x_793) ;  /* 0xffffffa000bc2947 */ /* 0x000fec000383ffff */
.L_x_783:
[----:B------:R-:W-:Y:S05]  /*1be90*/  WARPSYNC.ALL ;  /* 0x0000000000007948 */ /* 0x000fea0003800000 */
[----:B------:R-:W-:Y:S06]  /*1bea0*/  BAR.ARV 0x8, 0x180 ;  /* 0x0206000000007b1d */ /* 0x000fec0000002000 */
[----:B------:R-:W-:Y:S05]  /*1beb0*/  @!P0 BRA `(.L_x_794) ;  /* 0x0000000000048947 */ /* 0x000fea0003800000 */
[----:B------:R-:W-:Y:S01]  /*1bec0*/  BPT.TRAP 0x1 ;  /* 0x000000040000795c */ /* 0x000fe20000300000 */
.L_x_794:
[----:B------:R-:W-:Y:S02]  /*1bed0*/  LEA R11, R222, R2, 0x3 ;  /* 0x00000002de0b7211 */ /* 0x000fe400078e18ff */
[----:B------:R-:W-:-:S04]  /*1bee0*/  SHF.L.U32 R0, R233, 0x1f, RZ ;  /* 0x0000001fe9007819 */ /* 0x000fc800000006ff */
[----:B------:R0:W1:Y:S01]  /*1bef0*/  SYNCS.PHASECHK.TRANS64.TRYWAIT P2, [R11+URZ+0x34850], R0 ;  /* 0x034850000b0075a7 */ /* 0x000062000804017f */
[----:B------:R-:W-:Y:S05]  /*1bf00*/  @!P0 BRA `(.L_x_795) ;  /* 0x0000000000048947 */ /* 0x000fea0003800000 */
[----:B------:R-:W-:Y:S01]  /*1bf10*/  BPT.TRAP 0x1 ;  /* 0x000000040000795c */ /* 0x000fe20000300000 */
.L_x_795:
[----:B------:R-:W-:-:S05]  /*1bf20*/  VIADD R2, R2, 0x400 ;  /* 0x0000040002027836 */ /* 0x000fca0000000000 */
[----:B------:R-:W-:-:S04]  /*1bf30*/  SHF.R.U32.HI R2, RZ, 0x4, R2 ;  /* 0x00000004ff027819 */ /* 0x000fc80000011602 */
[----:B------:R-:W-:-:S04]  /*1bf40*/  LOP3.LUT R2, R2, 0x3fff, RZ, 0xc0, !PT ;  /* 0x00003fff02027812 */ /* 0x000fc800078ec0ff */
[----:B------:R-:W-:Y:S01]  /*1bf50*/  LOP3.LUT R3, R2, 0x5800000, RZ, 0xfc, !PT ;  /* 0x0580000002037812 */ /* 0x000fe200078efcff */
[----:B-1----:R-:W-:Y:S06]  /*1bf60*/  @P2 BRA `(.L_x_796) ;  /* 0x0000000000082947 */ /* 0x002fec0003800000 */
[----:B------:R-:W1:Y:S02]  /*1bf70*/  SYNCS.PHASECHK.TRANS64.TRYWAIT P0, [R11+URZ+0x34850], R0 ;  /* 0x034850000b0075a7 */ /* 0x000e64000800017f */
[----:B-1----:R-:W-:Y:S05]  /*1bf80*/  @!P0 BRA `(.L_x_797) ;  /* 0x000000a400c48947 */ /* 0x002fea0003800000 */
.L_x_796:
[----:B------:R-:W-:Y:S01]  /*1bf90*/  IMAD R2, R222, 0xb00, R3 ;  /* 0x00000b00de027824 */ /* 0x000fe200078e0203 */
[----:B------:R-:W2:Y:S01]  /*1bfa0*/  LDL.LU R15, [R1+0x6c] ;  /* 0x00006c00010f7983 */ /* 0x000ea20000300800 */
[----:B------:R-:W-:Y:S01]  /*1bfb0*/  IMAD.MOV.U32 R3, RZ, RZ, 0x40000040 ;  /* 0x40000040ff037424 */ /* 0x000fe200078e00ff */
[----:B------:R-:W-:Y:S05]  /*1bfc0*/  WARPSYNC.ALL ;  /* 0x0000000000007948 */ /* 0x000fea0003800000 */
[C---:B------:R-:W-:Y:S01]  /*1bfd0*/  R2UR UR6, R2.reuse ;  /* 0x00000000020672ca */ /* 0x040fe200000e0000 */
[----:B------:R-:W-:Y:S01]  /*1bfe0*/  WARPGROUP.ARRIVE ;  /* 0x00000000000079c5 */ /* 0x000fe20000000000 */
[----:B------:R-:W-:Y:S01]  /*1bff0*/  R2UR UR7, R3 ;  /* 0x00000000030772ca */ /* 0x000fe200000e0000 */
[----:B------:R-:W-:Y:S01]  /*1c000*/  VIADD R4, R2, 0x80 ;  /* 0x0000008002047836 */ /* 0x000fe20000000000 */
[----:B01----:R-:W0:Y:S01]  /*1c010*/  SHFL.BFLY PT, R0, R225, 0x2, 0x1f ;  /* 0x0c401f00e1007f89 */ /* 0x003e2200000e0000 */
[----:B------:R-:W-:Y:S01]  /*1c020*/  IMAD.MOV.U32 R5, RZ, RZ, 0x40000040 ;  /* 0x40000040ff057424 */ /* 0x000fe200078e00ff */
[----:B------:R-:W-:Y:S01]  /*1c030*/  @!P1 IADD3 R10, R11, 0x34860, RZ ;  /* 0x000348600b0a9810 */ /* 0x000fe20007ffe0ff */
[----:B------:R-:W-:-:S02]  /*1c040*/  IMAD.MOV.U32 R3, RZ, RZ, 0x40000040 ;  /* 0x40000040ff037424 */ /* 0x000fc400078e00ff */
[----:B------:R-:W-:Y:S01]  /*1c050*/  IMAD.MOV.U32 R6, RZ, RZ, RZ ;  /* 0x000000ffff067224 */ /* 0x000fe200078e00ff */
[----:B------:R-:W-:Y:S01]  /*1c060*/  @!P1 PRMT R10, RZ, 0x654, R10 ;  /* 0x00000654ff0a9816 */ /* 0x000fe2000000000a */
[----:B------:R-:W-:-:S04]  /*1c070*/  VIADD R222, R222, 0x1 ;  /* 0x00000001dede7836 */ /* 0x000fc80000000000 */
[----:B------:R-:W-:Y:S01]  /*1c080*/  HGMMA.64x128x16.F32 R24, R176, gdesc[UR4].tnspB, R24, gsb0 ;  /* 0x41e00004b0187df0 */ /* 0x000fe20008000818 */
[----:B------:R-:W-:Y:S02]  /*1c090*/  R2UR UR6, R4 ;  /* 0x00000000040672ca */ /* 0x000fe400000e0000 */
[----:B------:R-:W-:Y:S01]  /*1c0a0*/  R2UR UR7, R5 ;  /* 0x00000000050772ca */ /* 0x000fe200000e0000 */
[----:B------:R-:W-:Y:S01]  /*1c0b0*/  IMAD.MOV.U32 R5, RZ, RZ, 0x40000040 ;  /* 0x40000040ff057424 */ /* 0x000fe200078e00ff */
[----:B------:R-:W-:Y:S02]  /*1c0c0*/  IADD3 R4, R2, 0x100, RZ ;  /* 0x0000010002047810 */ /* 0x000fe40007ffe0ff */
[----:B------:R-:W-:-:S04]  /*1c0d0*/  ISETP.NE.AND P0, PT, R222, 0x2, PT ;  /* 0x00000002de00780c */ /* 0x000fc80003f05270 */
[----:B------:R-:W-:Y:S01]  /*1c0e0*/  SEL R222, R222, RZ, P0 ;  /* 0x000000ffdede7207 */ /* 0x000fe20000000000 */
[----:B------:R-:W-:Y:S02]  /*1c0f0*/  WARPGROUP.DEPBAR.LE gsb0, 0x0 ;  /* 0x00008000000079c5 */ /* 0x000fe40000010000 */
[----:B------:R-:W-:-:S06]  /*1c100*/  WARPGROUP.ARRIVE ;  /* 0x00000000000079c5 */ /* 0x000fcc0000000000 */
[----:B------:R-:W-:Y:S01]  /*1c110*/  HGMMA.64x128x16.F32 R24, R180, gdesc[UR4].tnspB, R24, gsb0 ;  /* 0x41e00004b4187df0 */ /* 0x000fe20008000818 */
[----:B------:R-:W-:Y:S01]  /*1c120*/  R2UR UR6, R4 ;  /* 0x00000000040672ca */ /* 0x000fe200000e0000 */
[----:B------:R-:W-:Y:S01]  /*1c130*/  VIADD R4, R2, 0x180 ;  /* 0x0000018002047836 */ /* 0x000fe20000000000 */
[----:B------:R-:W-:Y:S01]  /*1c140*/  R2UR UR7, R5 ;  /* 0x00000000050772ca */ /* 0x000fe200000e0000 */
[----:B------:R-:W-:Y:S02]  /*1c150*/  IMAD.MOV.U32 R5, RZ, RZ, 0x40000040 ;  /* 0x40000040ff057424 */ /* 0x000fe400078e00ff */
[----:B--2---:R-:W-:-:S05]  /*1c160*/  VIADD R15, R15, 0x1 ;  /* 0x000000010f0f7836 */ /* 0x004fca0000000000 */
[----:B------:R-:W-:Y:S01]  /*1c170*/  STL [R1+0x6c], R15 ;  /* 0x00006c0f01007387 */ /* 0x000fe20000100800 */
[----:B------:R-:W-:Y:S02]  /*1c180*/  WARPGROUP.DEPBAR.LE gsb0, 0x0 ;  /* 0x00008000000079c5 */ /* 0x000fe40000010000 */
[----:B------:R-:W-:-:S06]  /*1c190*/  WARPGROUP.ARRIVE ;  /* 0x00000000000079c5 */ /* 0x000fcc0000000000 */
[----:B------:R-:W-:Y:S01]  /*1c1a0*/  HGMMA.64x128x16.F32 R24, R184, gdesc[UR4].tnspB, R24, gsb0 ;  /* 0x41e00004b8187df0 */ /* 0x000fe20008000818 */
[----:B------:R-:W-:Y:S01]  /*1c1b0*/  R2UR UR6, R4 ;  /* 0x00000000040672ca */ /* 0x000fe200000e0000 */
[----:B------:R-:W-:Y:S01]  /*1c1c0*/  VIADD R4, R2, 0x200 ;  /* 0x0000020002047836 */ /* 0x000fe20000000000 */
[----:B------:R-:W-:Y:S02]  /*1c1d0*/  R2UR UR7, R5 ;  /* 0x00000000050772ca */ /* 0x000fe400000e0000 */
[----:B------:R-:W-:Y:S01]  /*1c1e0*/  MOV R5, 0x40000040 ;  /* 0x4000004000057802 */ /* 0x000fe20000000f00 */
[----:B------:R-:W-:Y:S02]  /*1c1f0*/  WARPGROUP.DEPBAR.LE gsb0, 0x0 ;  /* 0x00008000000079c5 */ /* 0x000fe40000010000 */
[----:B------:R-:W-:-:S08]  /*1c200*/  WARPGROUP.ARRIVE ;  /* 0x00000000000079c5 */ /* 0x000fd00000000000 */
        /* <DEDUP_REMOVED lines=15> */
[----:B------:R-:W-:Y:S02]  /*1c300*/  R2UR UR6, R4 ;  /* 0x00000000040672ca */ /* 0x000fe400000e0000 */
[----:B------:R-:W-:Y:S01]  /*1c310*/  R2UR UR7, R5 ;  /* 0x00000000050772ca */ /* 0x000fe200000e0000 */
[----:B------:R-:W-:Y:S01]  /*1c320*/  IMAD.MOV.U32 R5, RZ, RZ, 0x40000040 ;  /* 0x40000040ff057424 */ /* 0x000fe200078e00ff */
[----:B------:R-:W-:Y:S01]  /*1c330*/  IADD3 R4, R2, 0x380, RZ ;  /* 0x0000038002047810 */ /* 0x000fe20007ffe0ff */
        /* <DEDUP_REMOVED lines=13> */
[----:B------:R-:W-:Y:S01]  /*1c410*/  VIADD R2, R2, 0x500 ;  /* 0x0000050002027836 */ /* 0x000fe20000000000 */
[----:B------:R-:W-:Y:S01]  /*1c420*/  MOV R5, 0x40000040 ;  /* 0x4000004000057802 */ /* 0x000fe20000000f00 */
[----:B------:R-:W-:Y:S02]  /*1c430*/  WARPGROUP.DEPBAR.LE gsb0, 0x0 ;  /* 0x00008000000079c5 */ /* 0x000fe40000010000 */
[----:B------:R-:W-:-:S08]  /*1c440*/  WARPGROUP.ARRIVE ;  /* 0x00000000000079c5 */ /* 0x000fd00000000000 */
[----:B------:R-:W-:Y:S01]  /*1c450*/  HGMMA.64x128x16.F32 R24, R208, gdesc[UR4].tnspB, R24, gsb0 ;  /* 0x41e00004d0187df0 */ /* 0x000fe20008000818 */
[----:B------:R-:W-:Y:S01]  /*1c460*/  R2UR UR6, R4 ;  /* 0x00000000040672ca */ /* 0x000fe200000e0000 */
[----:B------:R-:W-:Y:S01]  /*1c470*/  IMAD.MOV.U32 R4, RZ, RZ, RZ ;  /* 0x000000ffff047224 */ /* 0x000fe200078e00ff */
[----:B------:R-:W-:Y:S01]  /*1c480*/  R2UR UR7, R5 ;  /* 0x00000000050772ca */ /* 0x000fe200000e0000 */
[----:B------:R-:W-:Y:S02]  /*1c490*/  WARPGROUP.DEPBAR.LE gsb0, 0x0 ;  /* 0x00008000000079c5 */ /* 0x000fe40000010000 */
[----:B------:R-:W-:-:S10]  /*1c4a0*/  WARPGROUP.ARRIVE ;  /* 0x00000000000079c5 */ /* 0x000fd40000000000 */
[----:B------:R-:W-:Y:S01]  /*1c4b0*/  HGMMA.64x128x16.F32 R24, R212, gdesc[UR4].tnspB, R24, gsb0 ;  /* 0x41e00004d4187df0 */ /* 0x000fe20008000818 */
[----:B------:R-:W-:Y:S01]  /*1c4c0*/  R2UR UR6, R2 ;  /* 0x00000000020672ca */ /* 0x000fe200000e0000 */
[----:B0-----:R-:W-:Y:S01]  /*1c4d0*/  FADD.FTZ R2, R0, R225 ;  /* 0x000000e100027221 */ /* 0x001fe20000010000 */
[----:B------:R-:W-:Y:S02]  /*1c4e0*/  R2UR UR7, R3 ;  /* 0x00000000030772ca */ /* 0x000fe400000e0000 */
[----:B------:R-:W0:Y:S04]  /*1c4f0*/  SHFL.BFLY PT, R3, R226, 0x2, 0x1f ;  /* 0x0c401f00e2037f89 */ /* 0x000e2800000e0000 */
[----:B------:R-:W1:Y:S01]  /*1c500*/  SHFL.BFLY PT, R5, R2, 0x1, 0x1f ;  /* 0x0c201f0002057f89 */ /* 0x000e6200000e0000 */
[----:B0-----:R-:W-:Y:S01]  /*1c510*/  FADD.FTZ R3, R3, R226 ;  /* 0x000000e203037221 */ /* 0x001fe20000010000 */
[----:B-1----:R-:W-:-:S04]  /*1c520*/  FADD.FTZ R13, R2, R5 ;  /* 0x00000005020d7221 */ /* 0x002fc80000010000 */
[----:B------:R-:W0:Y:S01]  /*1c530*/  SHFL.BFLY PT, R0, R3, 0x1, 0x1f ;  /* 0x0c201f0003007f89 */ /* 0x000e2200000e0000 */
[----:B------:R-:W-:-:S13]  /*1c540*/  FSETP.NE.FTZ.AND P3, PT, R13, RZ, PT ;  /* 0x000000ff0d00720b */ /* 0x000fda0003f75000 */
[----:B------:R-:W1:Y:S01]  /*1c550*/  @P3 MUFU.LG2 R8, R13 ;  /* 0x0000000d00083308 */ /* 0x000e620000000c00 */
[----:B------:R-:W-:Y:S01]  /*1c560*/  @P3 FMUL.FTZ R14, R9, 0.69314718246459960938 ;  /* 0x3f317218090e3820 */ /* 0x000fe20000410000 */
[----:B0-----:R-:W-:-:S06]  /*1c570*/  FADD.FTZ R12, R3, R0 ;  /* 0x00000000030c7221 */ /* 0x001fcc0000010000 */
[----:B------:R-:W-:Y:S01]  /*1c580*/  @P3 MUFU.RCP R6, R13 ;  /* 0x0000000d00063308 */ /* 0x000fe20000001000 */
[----:B------:R-:W-:Y:S01]  /*1c590*/  SEL R0, RZ, 0x1, P0 ;  /* 0x00000001ff007807 */ /* 0x000fe20000000000 */
[----:B------:R-:W-:Y:S01]  /*1c5a0*/  IMAD.MOV.U32 R3, RZ, RZ, -0x800000 ;  /* 0xff800000ff037424 */ /* 0x000fe200078e00ff */
[----:B------:R-:W-:Y:S02]  /*1c5b0*/  FSETP.NE.FTZ.AND P2, PT, R12, RZ, PT ;  /* 0x000000ff0c00720b */ /* 0x000fe40003f55000 */
[----:B------:R-:W-:Y:S01]  /*1c5c0*/  LOP3.LUT R233, R233, R0, RZ, 0x3c, !PT ;  /* 0x00000000e9e97212 */ /* 0x000fe200078e3cff */
[----:B------:R-:W-:-:S10]  /*1c5d0*/  IMAD.MOV.U32 R0, RZ, RZ, -0x800000 ;  /* 0xff800000ff007424 */ /* 0x000fd400078e00ff */
[----:B------:R-:W0:Y:S01]  /*1c5e0*/  @P2 MUFU.LG2 R5, R12 ;  /* 0x0000000c00052308 */ /* 0x000e220000000c00 */
[----:B------:R-:W-:Y:S01]  /*1c5f0*/  @P2 FMUL.FTZ R2, R9, 0.69314718246459960938 ;  /* 0x3f31721809022820 */ /* 0x000fe20000410000 */
[----:B-1----:R-:W-:-:S04]  /*1c600*/  @P3 FMUL.FTZ R9, R8, 0.69314718246459960938 ;  /* 0x3f31721808093820 */ /* 0x002fc80000410000 */
[----:B------:R-:W-:Y:S02]  /*1c610*/  @P3 FFMA.FTZ R3, R14, R92, R9 ;  /* 0x0000005c0e033223 */ /* 0x000fe40000010009 */
[----:B------:R-:W1:Y:S01]  /*1c620*/  @P2 MUFU.RCP R4, R12 ;  /* 0x0000000c00042308 */ /* 0x000e620000001000 */
[----:B0-----:R-:W-:-:S04]  /*1c630*/  @P2 FMUL.FTZ R5, R5, 0.69314718246459960938 ;  /* 0x3f31721805052820 */ /* 0x001fc80000410000 */
[----:B------:R-:W-:Y:S01]  /*1c640*/  @P2 FFMA.FTZ R0, R2, R7, R5 ;  /* 0x0000000702002223 */ /* 0x000fe20000010005 */
[----:B------:R-:W-:Y:S02]  /*1c650*/  WARPGROUP.DEPBAR.LE gsb0, 0x0 ;  /* 0x00008000000079c5 */ /* 0x000fe40000010000 */
[----:B------:R-:W-:-:S06]  /*1c660*/  WARPGROUP.ARRIVE ;  /* 0x00000000000079c5 */ /* 0x000fcc0000000000 */
[----:B------:R-:W-:Y:S03]  /*1c670*/  HGMMA.64x128x16.F32 R24, R216, gdesc[UR4].tnspB, R24, gsb0 ;  /* 0x41e00004d8187df0 */ /* 0x000fe60008000818 */
[----:B------:R-:W-:Y:S02]  /*1c680*/  WARPGROUP.DEPBAR.LE gsb0, 0x0 ;  /* 0x00008000000079c5 */ /* 0x000fe40000010000 */
[-C--:B-1----:R-:W-:Y:S01]  /*1c690*/  FMUL.FTZ R97, R57, R4.reuse ;  /* 0x0000000439617220 */ /* 0x082fe20000410000 */
        /* <DEDUP_REMOVED lines=43> */
[-C--:B0-----:R-:W-:Y:S01]  /*1c950*/  FMUL.FTZ R10, R28, R4.reuse ;  /* 0x000000041c0a7220 */ /* 0x081fe20000410000 */
[-C--:B------:R-:W-:Y:S01]  /*1c960*/  FMUL.FTZ R103, R29, R4.reuse ;  /* 0x000000041d677220 */ /* 0x080fe20000410000 */
[----:B------:R-:W-:Y:S01]  /*1c970*/  FMUL.FTZ R91, R44, R4 ;  /* 0x000000042c5b7220 */ /* 0x000fe20000410000 */
[----:B------:R-:W-:Y:S01]  /*1c980*/  PLOP3.LUT P1, PT, PT, PT, PT, 0x8, 0x0 ;  /* 0x000000000000781c */ /* 0x000fe20003f2e170 */
        /* <DEDUP_REMOVED lines=17> */
[----:B------:R-:W-:-:S07]  /*1caa0*/  FMUL.FTZ R87, R87, R6 ;  /* 0x0000000657577220 */ /* 0x000fce0000410000 */
.L_x_737:
[----:B------:R-:W2:Y:S01]  /*1cab0*/  LDL R82, [R1+0x60] ;  /* 0x0000600001527983 */ /* 0x000ea20000100800 */
[----:B------:R-:W-:Y:S05]  /*1cac0*/  WARPSYNC.ALL ;  /* 0x0000000000007948 */ /* 0x000fea0003800000 */
[----:B------:R-:W0:Y:S01]  /*1cad0*/  S2UR UR5, SR_CgaCtaId ;  /* 0x00000000000579c3 */ /* 0x000e220000008800 */
[----:B------:R-:W-:Y:S01]  /*1cae0*/  UMOV UR4, 0x400 ;  /* 0x0000040000047882 */ /* 0x000fe20000000000 */
[----:B------:R-:W-:Y:S01]  /*1caf0*/  BSSY B0, `(.L_x_798) ;  /* 0x0000228000007945 */ /* 0x000fe20003800000 */
[----:B------:R-:W-:Y:S01]  /*1cb00*/  SHF.R.S32.HI R44, RZ, 0x1f, R221 ;  /* 0x0000001fff2c7819 */ /* 0x000fe200000114dd */
[----:B0-----:R-:W-:-:S06]  /*1cb10*/  ULEA UR4, UR5, UR4, 0x18 ;  /* 0x0000000405047291 */ /* 0x001fcc000f8ec03f */
[----:B------:R-:W-:Y:S01]  /*1cb20*/  MOV R2, UR4 ;  /* 0x0000000400027c02 */ /* 0x000fe20008000f00 */
[----:B------:R-:W-:Y:S06]  /*1cb30*/  BAR.SYNC.DEFER_BLOCKING 0x5, 0x180 ;  /* 0x0146000000007b1d */ /* 0x000fec0000010000 */
[----:B------:R0:W1:Y:S02]  /*1cb40*/  LDS.128 R124, [R2+0x348d0] ;  /* 0x0348d000027c7984 */ /* 0x0000640000000c00 */
[----:B------:R-:W-:Y:S06]  /*1cb50*/  BAR.ARV 0x4, 0x180 ;  /* 0x0106000000007b1d */ /* 0x000fec0000002000 */
[----:B--2---:R-:W-:Y:S01]  /*1cb60*/  SHF.R.S32.HI R38, RZ, 0x1f, R82 ;  /* 0x0000001fff267819 */ /* 0x004fe20000011452 */
[----:B------:R-:W-:-:S03]  /*1cb70*/  IMAD.SHL.U32 R74, R82, 0x4, RZ ;  /* 0x00000004524a7824 */ /* 0x000fc600078e00ff */
[----:B------:R-:W-:Y:S01]  /*1cb80*/  SHF.L.U64.HI R78, R82, 0x2, R38 ;  /* 0x00000002524e7819 */ /* 0x000fe20000010226 */
[----:B01----:R-:W-:Y:S06]  /*1cb90*/  @P1 BRA `(.L_x_799) ;  /* 0x0000001400681947 */ /* 0x003fec0003800000 */
[----:B------:R-:W2:Y:S04]  /*1cba0*/  LDL R4, [R1+0x90] ;  /* 0x0000900001047983 */ /* 0x000ea80000100800 */
[----:B------:R-:W3:Y:S04]  /*1cbb0*/  LDL R107, [R1+0x8c] ;  /* 0x00008c00016b7983 */ /* 0x000ee80000100800 */
[----:B------:R-:W3:Y:S01]  /*1cbc0*/  LDL R86, [R1+0x70] ;  /* 0x0000700001567983 */ /* 0x000ee20000100800 */
[----:B------:R-:W0:Y:S01]  /*1cbd0*/  S2R R5, SR_SWINHI ;  /* 0x0000000000057919 */ /* 0x000e220000002f00 */
[----:B------:R-:W-:Y:S05]  /*1cbe0*/  WARPSYNC.ALL ;  /* 0x0000000000007948 */ /* 0x000fea0003800000 */
[----:B------:R-:W-:Y:S01]  /*1cbf0*/  F2FP.F16.F32.PACK_AB R32, R53, R32 ;  /* 0x000000203520723e */ /* 0x000fe200000000ff */
[----:B------:R-:W-:Y:S01]  /*1cc00*/  ULDC.64 UR4, c[0x0][0xc00] ;  /* 0x0003000000047ab9 */ /* 0x000fe20000000a00 */
[----:B------:R-:W1:Y:S01]  /*1cc10*/  LDC R53, c[0x0][0xbe8] ;  /* 0x0002fa00ff357b82 */ /* 0x000e620000000800 */
[----:B------:R-:W-:-:S02]  /*1cc20*/  MOV R20, R2 ;  /* 0x0000000200147202 */ /* 0x000fc40000000f00 */
[----:B0-----:R-:W-:Y:S02]  /*1cc30*/  MOV R21, R5 ;  /* 0x0000000500157202 */ /* 0x001fe40000000f00 */
[----:B------:R-:W-:Y:S02]  /*1cc40*/  F2FP.F16.F32.PACK_AB R10, R103, R10 ;  /* 0x0000000a670a723e */ /* 0x000fe400000000ff */
[----:B------:R-:W-:Y:S02]  /*1cc50*/  F2FP.F16.F32.PACK_AB R31, R31, R54 ;  /* 0x000000361f1f723e */ /* 0x000fe400000000ff */
[----:B------:R-:W-:Y:S01]  /*1cc60*/  F2FP.F16.F32.PACK_AB R35, R35, R50 ;  /* 0x000000322323723e */ /* 0x000fe200000000ff */
[----:B------:R-:W-:Y:S01]  /*1cc70*/  ULDC.64 UR6, c[0x0][0x208] ;  /* 0x0000820000067ab9 */ /* 0x000fe20000000a00 */
[----:B------:R-:W-:Y:S01]  /*1cc80*/  BAR.SYNC.DEFER_BLOCKING 0x1, 0x100 ;  /* 0x0044000000007b1d */ /* 0x000fe20000010000 */
[----:B--2---:R-:W-:-:S03]  /*1cc90*/  IMAD.WIDE R8, R4, 0x2, R20 ;  /* 0x0000000204087825 */ /* 0x004fc600078e0214 */
[C---:B------:R-:W-:Y:S02]  /*1cca0*/  IADD3 R71, P2, R8.reuse, 0x4000, RZ ;  /* 0x0000400008477810 */ /* 0x040fe40007f5e0ff */
[C---:B------:R-:W-:Y:S02]  /*1ccb0*/  LOP3.LUT R29, R8.reuse, 0x380, RZ, 0xc0, !PT ;  /* 0x00000380081d7812 */ /* 0x040fe400078ec0ff */
[C---:B------:R-:W-:Y:S02]  /*1ccc0*/  IADD3 R59, P5, R8.reuse, 0x20, RZ ;  /* 0x00000020083b7810 */ /* 0x040fe40007fbe0ff */
[C---:B------:R-:W-:Y:S02]  /*1ccd0*/  IADD3 R63, P0, R8.reuse, 0x40, RZ ;  /* 0x00000040083f7810 */ /* 0x040fe40007f1e0ff */
[----:B------:R-:W-:Y:S02]  /*1cce0*/  LOP3.LUT R14, R71, 0x380, RZ, 0xc0, !PT ;  /* 0x00000380470e7812 */ /* 0x000fe400078ec0ff */
[----:B------:R-:W-:Y:S01]  /*1ccf0*/  SHF.R.U64 R29, R29, 0x3, RZ ;  /* 0x000000031d1d7819 */ /* 0x000fe200000012ff */
[----:B------:R-:W-:Y:S01]  /*1cd00*/  IMAD.X R5, RZ, RZ, R9, P5 ;  /* 0x000000ffff057224 */ /* 0x000fe200028e0609 */
[----:B------:R-:W-:-:S02]  /*1cd10*/  IADD3 R67, P1, R8, 0x60, RZ ;  /* 0x0000006008437810 */ /* 0x000fc40007f3e0ff */
[----:B------:R-:W-:Y:S02]  /*1cd20*/  LOP3.LUT R4, R59, 0x380, RZ, 0xc0, !PT ;  /* 0x000003803b047812 */ /* 0x000fe400078ec0ff */
[----:B------:R-:W-:Y:S02]  /*1cd30*/  LOP3.LUT R6, R63, 0x380, RZ, 0xc0, !PT ;  /* 0x000003803f067812 */ /* 0x000fe400078ec0ff */
[C---:B------:R-:W-:Y:S02]  /*1cd40*/  IADD3 R75, P3, R8.reuse, 0x4020, RZ ;  /* 0x00004020084b7810 */ /* 0x040fe40007f7e0ff */
[C---:B------:R-:W-:Y:S02]  /*1cd50*/  IADD3 R79, P4, R8.reuse, 0x4040, RZ ;  /* 0x00004040084f7810 */ /* 0x040fe40007f9e0ff */
[----:B------:R-:W-:Y:S02]  /*1cd60*/  IADD3 R83, P5, R8, 0x4060, RZ ;  /* 0x0000406008537810 */ /* 0x000fe40007fbe0ff */
[----:B------:R-:W-:-:S02]  /*1cd70*/  SHF.R.U64 R14, R14, 0x3, RZ ;  /* 0x000000030e0e7819 */ /* 0x000fc400000012ff */
[----:B------:R-:W-:Y:S02]  /*1cd80*/  LOP3.LUT R8, R29, R8, RZ, 0x3c, !PT ;  /* 0x000000081d087212 */ /* 0x000fe400078e3cff */
[----:B------:R-:W-:Y:S02]  /*1cd90*/  LOP3.LUT R12, R67, 0x380, RZ, 0xc0, !PT ;  /* 0x00000380430c7812 */ /* 0x000fe400078ec0ff */
[----:B------:R-:W-:Y:S02]  /*1cda0*/  SHF.R.U64 R4, R4, 0x3, RZ ;  /* 0x0000000304047819 */ /* 0x000fe400000012ff */
[----:B------:R-:W-:Y:S02]  /*1cdb0*/  SHF.R.U64 R6, R6, 0x3, RZ ;  /* 0x0000000306067819 */ /* 0x000fe400000012ff */
[----:B------:R-:W-:Y:S01]  /*1cdc0*/  LOP3.LUT R14, R14, R71, RZ, 0x3c, !PT ;  /* 0x000000470e0e7212 */ /* 0x000fe200078e3cff */
[--C-:B------:R-:W-:Y:S01]  /*1cdd0*/  IMAD.X R7, RZ, RZ, R9.reuse, P0 ;  /* 0x000000ffff077224 */ /* 0x100fe200000e0609 */
[----:B------:R-:W-:Y:S01]  /*1cde0*/  LOP3.LUT R26, R79, 0x380, RZ, 0xc0, !PT ;  /* 0x000003804f1a7812 */ /* 0x000fe200078ec0ff */
[--C-:B------:R-:W-:Y:S01]  /*1cdf0*/  IMAD.X R13, RZ, RZ, R9.reuse, P1 ;  /* 0x000000ffff0d7224 */ /* 0x100fe200008e0609 */
[----:B------:R-:W-:Y:S01]  /*1ce00*/  MOV R71, R8 ;  /* 0x0000000800477202 */ /* 0x000fe20000000f00 */
[--C-:B------:R-:W-:Y:S01]  /*1ce10*/  IMAD.X R25, RZ, RZ, R9.reuse, P3 ;  /* 0x000000ffff197224 */ /* 0x100fe200018e0609 */
[----:B------:R-:W-:Y:S01]  /*1ce20*/  IADD3.X R15, RZ, R9, RZ, P2, !PT ;  /* 0x00000009ff0f7210 */ /* 0x000fe200017fe4ff */
[--C-:B------:R-:W-:Y:S01]  /*1ce30*/  IMAD.X R27, RZ, RZ, R9.reuse, P4 ;  /* 0x000000ffff1b7224 */ /* 0x100fe200020e0609 */
[----:B------:R-:W-:Y:S01]  /*1ce40*/  SHF.R.U64 R12, R12, 0x3, RZ ;  /* 0x000000030c0c7819 */ /* 0x000fe200000012ff */
[----:B------:R-:W-:Y:S01]  /*1ce50*/  IMAD.X R29, RZ, RZ, R9, P5 ;  /* 0x000000ffff1d7224 */ /* 0x000fe200028e0609 */
[----:B------:R-:W-:-:S02]  /*1ce60*/  F2FP.F16.F32.PACK_AB R8, R102, R11 ;  /* 0x0000000b6608723e */ /* 0x000fc400000000ff */
[----:B------:R-:W-:Y:S02]  /*1ce70*/  LOP3.LUT R4, R4, R59, RZ, 0x3c, !PT ;  /* 0x0000003b04047212 */ /* 0x000fe400078e3cff */
[----:B------:R-:W-:Y:S02]  /*1ce80*/  LOP3.LUT R6, R6, R63, RZ, 0x3c, !PT ;  /* 0x0000003f06067212 */ /* 0x000fe400078e3cff */
[----:B------:R-:W-:Y:S02]  /*1ce90*/  LOP3.LUT R28, R83, 0x380, RZ, 0xc0, !PT ;  /* 0x00000380531c7812 */ /* 0x000fe400078ec0ff */
[----:B------:R-:W-:Y:S02]  /*1cea0*/  F2FP.F16.F32.PACK_AB R9, R105, R108 ;  /* 0x0000006c6909723e */ /* 0x000fe400000000ff */
[----:B------:R-:W-:Y:S02]  /*1ceb0*/  F2FP.F16.F32.PACK_AB R11, R85, R106 ;  /* 0x0000006a550b723e */ /* 0x000fe400000000ff */
[----:B------:R-:W-:-:S02]  /*1cec0*/  LOP3.LUT R24, R75, 0x380, RZ, 0xc0, !PT ;  /* 0x000003804b187812 */ /* 0x000fc400078ec0ff */
[----:B------:R-:W-:Y:S02]  /*1ced0*/  SHF.R.U64 R26, R26, 0x3, RZ ;  /* 0x000000031a1a7819 */ /* 0x000fe400000012ff */
[----:B------:R-:W-:Y:S01]  /*1cee0*/  LOP3.LUT R12, R12, R67, RZ, 0x3c, !PT ;  /* 0x000000430c0c7212 */ /* 0x000fe200078e3cff */
[----:B------:R0:W-:Y:S01]  /*1cef0*/  STSM.16.M88.4 [R71], R8 ;  /* 0x0000000847007844 */ /* 0x0001e20000000200 */
[----:B------:R-:W-:Y:S02]  /*1cf00*/  SHF.R.U64 R28, R28, 0x3, RZ ;  /* 0x000000031c1c7819 */ /* 0x000fe400000012ff */
[----:B------:R-:W-:Y:S02]  /*1cf10*/  MOV R70, R4 ;  /* 0x0000000400467202 */ /* 0x000fe40000000f00 */
[----:B------:R-:W-:Y:S02]  /*1cf20*/  MOV R67, R6 ;  /* 0x0000000600437202 */ /* 0x000fe40000000f00 */
[----:B------:R-:W-:-:S02]  /*1cf30*/  SHF.R.U64 R24, R24, 0x3, RZ ;  /* 0x0000000318187819 */ /* 0x000fc400000012ff */
[----:B------:R-:W-:Y:S02]  /*1cf40*/  F2FP.F16.F32.PACK_AB R4, R95, R94 ;  /* 0x0000005e5f04723e */ /* 0x000fe400000000ff */
[----:B------:R-:W-:Y:S02]  /*1cf50*/  F2FP.F16.F32.PACK_AB R5, R81, R104 ;  /* 0x000000685105723e */ /* 0x000fe400000000ff */
[----:B------:R-:W-:Y:S02]  /*1cf60*/  F2FP.F16.F32.PACK_AB R6, R100, R93 ;  /* 0x0000005d6406723e */ /* 0x000fe400000000ff */
[----:B------:R-:W-:Y:S02]  /*1cf70*/  F2FP.F16.F32.PACK_AB R7, R77, R84 ;  /* 0x000000544d07723e */ /* 0x000fe400000000ff */
[----:B------:R-:W-:Y:S02]  /*1cf80*/  LOP3.LUT R26, R26, R79, RZ, 0x3c, !PT ;  /* 0x0000004f1a1a7212 */ /* 0x000fe400078e3cff */
[----:B0-----:R-:W-:-:S02]  /*1cf90*/  F2FP.F16.F32.PACK_AB R8, R101, R92 ;  /* 0x0000005c6508723e */ /* 0x001fc400000000ff */
[----:B------:R-:W-:Y:S02]  /*1cfa0*/  F2FP.F16.F32.PACK_AB R9, R73, R80 ;  /* 0x000000504909723e */ /* 0x000fe400000000ff */
[----:B------:R-:W-:Y:S02]  /*1cfb0*/  F2FP.F16.F32.PACK_AB R10, R98, R91 ;  /* 0x0000005b620a723e */ /* 0x000fe400000000ff */
[----:B------:R-:W-:Y:S02]  /*1cfc0*/  F2FP.F16.F32.PACK_AB R11, R69, R76 ;  /* 0x0000004c450b723e */ /* 0x000fe400000000ff */
[----:B------:R-:W-:Y:S01]  /*1cfd0*/  LOP3.LUT R28, R28, R83, RZ, 0x3c, !PT ;  /* 0x000000531c1c7212 */ /* 0x000fe200078e3cff */
[----:B------:R-:W-:Y:S01]  /*1cfe0*/  STSM.16.M88.4 [R70], R4 ;  /* 0x0000000446007844 */ /* 0x000fe20000000200 */
[----:B------:R-:W-:Y:S02]  /*1cff0*/  LOP3.LUT R24, R24, R75, RZ, 0x3c, !PT ;  /* 0x0000004b18187212 */ /* 0x000fe400078e3cff */
[----:B------:R-:W-:Y:S01]  /*1d000*/  MOV R59, R26 ;  /* 0x0000001a003b7202 */ /* 0x000fe20000000f00 */
[----:B------:R0:W-:Y:S01]  /*1d010*/  STSM.16.M88.4 [R67], R8 ;  /* 0x0000000843007844 */ /* 0x0001e20000000200 */
[----:B------:R-:W-:-:S02]  /*1d020*/  F2FP.F16.F32.PACK_AB R27, R51, R58 ;  /* 0x0000003a331b723e */ /* 0x000fc400000000ff */
[----:B------:R-:W-:Y:S02]  /*1d030*/  MOV R66, R12 ;  /* 0x0000000c00427202 */ /* 0x000fe40000000f00 */
[----:B------:R-:W-:Y:S02]  /*1d040*/  MOV R63, R14 ;  /* 0x0000000e003f7202 */ /* 0x000fe40000000f00 */
[----:B------:R-:W-:Y:S02]  /*1d050*/  MOV R51, R28 ;  /* 0x0000001c00337202 */ /* 0x000fe40000000f00 */
[----:B------:R-:W-:Y:S02]  /*1d060*/  MOV R62, R24 ;  /* 0x00000018003e7202 */ /* 0x000fe40000000f00 */
[----:B------:R-:W-:Y:S02]  /*1d070*/  F2FP.F16.F32.PACK_AB R12, R99, R90 ;  /* 0x0000005a630c723e */ /* 0x000fe400000000ff */
[----:B------:R-:W-:-:S02]  /*1d080*/  F2FP.F16.F32.PACK_AB R13, R65, R72 ;  /* 0x00000048410d723e */ /* 0x000fc400000000ff */
[----:B------:R-:W-:Y:S02]  /*1d090*/  F2FP.F16.F32.PACK_AB R14, R96, R89 ;  /* 0x00000059600e723e */ /* 0x000fe400000000ff */
[----:B0-----:R-:W-:Y:S02]  /*1d0a0*/  IADD3 R10, P1, R74, UR4, RZ ;  /* 0x000000044a0a7c10 */ /* 0x001fe4000ff3e0ff */
[----:B------:R-:W-:Y:S02]  /*1d0b0*/  F2FP.F16.F32.PACK_AB R15, R61, R68 ;  /* 0x000000443d0f723e */ /* 0x000fe400000000ff */
[----:B------:R-:W-:Y:S02]  /*1d0c0*/  F2FP.F16.F32.PACK_AB R29, R30, R47 ;  /* 0x0000002f1e1d723e */ /* 0x000fe400000000ff */
[----:B------:R-:W-:Y:S02]  /*1d0d0*/  F2FP.F16.F32.PACK_AB R24, R97, R88 ;  /* 0x000000586118723e */ /* 0x000fe400000000ff */
[----:B------:R-:W-:-:S02]  /*1d0e0*/  F2FP.F16.F32.PACK_AB R25, R55, R64 ;  /* 0x000000403719723e */ /* 0x000fc400000000ff */
[----:B------:R-:W-:Y:S02]  /*1d0f0*/  F2FP.F16.F32.PACK_AB R26, R60, R57 ;  /* 0x000000393c1a723e */ /* 0x000fe400000000ff */
[----:B------:R-:W-:Y:S02]  /*1d100*/  F2FP.F16.F32.PACK_AB R30, R52, R33 ;  /* 0x00000021341e723e */ /* 0x000fe400000000ff */
[----:B------:R-:W-:Y:S02]  /*1d110*/  ISETP.NE.U32.AND P0, PT, RZ, UR4, PT ;  /* 0x00000004ff007c0c */ /* 0x000fe4000bf05070 */
[----:B------:R-:W-:Y:S02]  /*1d120*/  F2FP.F16.F32.PACK_AB R28, R56, R45 ;  /* 0x0000002d381c723e */ /* 0x000fe400000000ff */
[----:B------:R-:W-:Y:S02]  /*1d130*/  F2FP.F16.F32.PACK_AB R33, R34, R43 ;  /* 0x0000002b2221723e */ /* 0x000fe400000000ff */
[----:B------:R-:W-:-:S02]  /*1d140*/  F2FP.F16.F32.PACK_AB R34, R48, R41 ;  /* 0x000000293022723e */ /* 0x000fc400000000ff */
[----:B------:R-:W-:Y:S01]  /*1d150*/  IADD3.X R11, R78, UR5, RZ, P1, !PT ;  /* 0x000000054e0b7c10 */ /* 0x000fe20008ffe4ff */
[----:B------:R0:W-:Y:S01]  /*1d160*/  STSM.16.M88.4 [R66], R12 ;  /* 0x0000000c42007844 */ /* 0x0001e20000000200 */
[----:B------:R-:W-:Y:S02]  /*1d170*/  F2FP.F16.F32.PACK_AB R4, R49, R40 ;  /* 0x000000283104723e */ /* 0x000fe400000000ff */
[----:B------:R-:W-:Y:S02]  /*1d180*/  F2FP.F16.F32.PACK_AB R5, R39, R46 ;  /* 0x0000002e2705723e */ /* 0x000fe400000000ff */
[----:B------:R-:W-:Y:S02]  /*1d190*/  F2FP.F16.F32.PACK_AB R6, R37, R36 ;  /* 0x000000242506723e */ /* 0x000fe400000000ff */
[----:B------:R-:W-:Y:S02]  /*1d1a0*/  F2FP.F16.F32.PACK_AB R7, R87, R42 ;  /* 0x0000002a5707723e */ /* 0x000fe400000000ff */
[----:B-1----:R-:W-:Y:S01]  /*1d1b0*/  ISETP.NE.AND P1, PT, R53, 0x1, PT ;  /* 0x000000013500780c */ /* 0x002fe20003f25270 */
[----:B------:R-:W-:Y:S01]  /*1d1c0*/  STSM.16.M88.4 [R63], R24 ;  /* 0x000000183f007844 */ /* 0x000fe20000000200 */
[----:B------:R-:W-:Y:S01]  /*1d1d0*/  ISETP.NE.AND.EX P0, PT, RZ, UR5, PT, P0 ;  /* 0x00000005ff007c0c */ /* 0x000fe2000bf05300 */
[----:B------:R-:W-:-:S02]  /*1d1e0*/  ULDC.64 UR4, c[0x0][0xc08] ;  /* 0x0003020000047ab9 */ /* 0x000fc40000000a00 */
[----:B------:R-:W-:Y:S01]  /*1d1f0*/  STSM.16.M88.4 [R62], R28 ;  /* 0x0000001c3e007844 */ /* 0x000fe20000000200 */
[----:B------:R-:W-:-:S03]  /*1d200*/  ISETP.NE.U32.AND P2, PT, RZ, UR4, PT ;  /* 0x00000004ff007c0c */ /* 0x000fc6000bf45070 */
[----:B------:R-:W-:Y:S01]  /*1d210*/  STSM.16.M88.4 [R59], R32 ;  /* 0x000000203b007844 */ /* 0x000fe20000000200 */
[----:B------:R-:W-:-:S03]  /*1d220*/  ISETP.NE.AND.EX P2, PT, RZ, UR5, PT, P2 ;  /* 0x00000005ff007c0c */ /* 0x000fc6000bf45320 */
[----:B------:R1:W-:Y:S01]  /*1d230*/  STSM.16.M88.4 [R51], R4 ;  /* 0x0000000433007844 */ /* 0x0003e20000000200 */
[----:B0-----:R-:W0:Y:S08]  /*1d240*/  @P1 LDC R12, c[0x0][0xbec] ;  /* 0x0002fb00ff0c1b82 */ /* 0x001e300000000800 */
[----:B------:R-:W2:Y:S08]  /*1d250*/  @P1 LDC R13, c[0x0][0xbf0] ;  /* 0x0002fc00ff0d1b82 */ /* 0x000eb00000000800 */
[----:B------:R-:W-:Y:S01]  /*1d260*/  BAR.SYNC.DEFER_BLOCKING 0x1, 0x100 ;  /* 0x0044000000007b1d */ /* 0x000fe20000010000 */
[----:B------:R-:W-:Y:S01]  /*1d270*/  @P2 IADD3 R8, P3, R74, UR4, RZ ;  /* 0x000000044a082c10 */ /* 0x000fe2000ff7e0ff */
[----:B------:R-:W-:-:S04]  /*1d280*/  IMAD.MOV.U32 R46, RZ, RZ, RZ ;  /* 0x000000ffff2e7224 */ /* 0x000fc800078e00ff */
[----:B------:R-:W-:Y:S01]  /*1d290*/  ULDC UR4, c[0x0][0xa88] ;  /* 0x0002a20000047ab9 */ /* 0x000fe20000000800 */
[----:B------:R-:W-:Y:S02]  /*1d2a0*/  @P2 IADD3.X R9, R78, UR5, RZ, P3, !PT ;  /* 0x000000054e092c10 */ /* 0x000fe40009ffe4ff */
[----:B-1----:R-:W-:Y:S01]  /*1d2b0*/  MOV R6, UR4 ;  /* 0x0000000400067c02 */ /* 0x002fe20008000f00 */
[----:B---3--:R-:W-:Y:S01]  /*1d2c0*/  IMAD R15, R86, 0x80, R107 ;  /* 0x00000080560f7824 */ /* 0x008fe200078e026b */
[----:B------:R1:W5:Y:S04]  /*1d2d0*/  @P0 LDG.E R46, desc[UR6][R10.64] ;  /* 0x000000060a2e0981 */ /* 0x000368000c1e1900 */
[----:B------:R1:W5:Y:S01]  /*1d2e0*/  @P2 LDG.E R6, desc[UR6][R8.64] ;  /* 0x0000000608062981 */ /* 0x000362000c1e1900 */
[----:B------:R-:W-:Y:S05]  /*1d2f0*/  @P2 BRA `(.L_x_800) ;  /* 0x0000000000142947 */ /* 0x000fea0003800000 */
[----:B------:R-:W-:Y:S05]  /*1d300*/  @!P0 BRA `(.L_x_800) ;  /* 0x0000000000108947 */ /* 0x000fea0003800000 */
[----:B------:R-:W-:Y:S02]  /*1d310*/  ULDC.64 UR4, c[0x0][0x208] ;  /* 0x0000820000047ab9 */ /* 0x000fe40000000a00 */
[----:B------:R-:W3:Y:S04]  /*1d320*/  LDG.E R5, desc[UR4][R10.64] ;  /* 0x000000040a057981 */ /* 0x000ee8000c1e1900 */
[----:B-----5:R-:W3:Y:S02]  /*1d330*/  LDG.E R6, desc[UR4][R10.64+0x4] ;  /* 0x000004040a067981 */ /* 0x020ee4000c1e1900 */
[----:B---3--:R-:W-:-:S07]  /*1d340*/  IMAD.IADD R6, R6, 0x1, -R5 ;  /* 0x0000000106067824 */ /* 0x008fce00078e0a05 */
.L_x_800:
[----:B------:R-:W3:Y:S01]  /*1d350*/  LDL.LU R54, [R1+0x64] ;  /* 0x0000640001367983 */ /* 0x000ee20000300800 */
[----:B0-----:R-:W-:Y:S01]  /*1d360*/  @P1 IMAD.HI.U32 R4, R15, R12, RZ ;  /* 0x0000000c0f041227 */ /* 0x001fe200078e00ff */
[----:B------:R-:W-:Y:S01]  /*1d370*/  ULDC.64 UR4, c[0x0][0xb90] ;  /* 0x0002e40000047ab9 */ /* 0x000fe20000000a00 */
[----:B-----5:R-:W-:Y:S01]  /*1d380*/  SHF.R.S32.HI R47, RZ, 0x1f, R46 ;  /* 0x0000001fff2f7819 */ /* 0x020fe2000001142e */
[----:B------:R-:W4:Y:S01]  /*1d390*/  LDL R14, [R1+0x84] ;  /* 0x00008400010e7983 */ /* 0x000f220000100800 */
[----:B------:R-:W-:Y:S01]  /*1d3a0*/  IMAD.MOV.U32 R7, RZ, RZ, R15 ;  /* 0x000000ffff077224 */ /* 0x000fe200078e000f */
[----:B--2---:R-:W-:Y:S01]  /*1d3b0*/  @P1 SHF.R.U32.HI R7, RZ, R13, R4 ;  /* 0x0000000dff071219 */ /* 0x004fe20000011604 */
[----:B-1----:R-:W-:Y:S01]  /*1d3c0*/  IMAD.SHL.U32 R10, R22, 0x40, RZ ;  /* 0x00000040160a7824 */ /* 0x002fe200078e00ff */
[----:B------:R-:W0:Y:S01]  /*1d3d0*/  S2R R27, SR_TID.X ;  /* 0x00000000001b7919 */ /* 0x000e220000002100 */
[----:B------:R-:W-:Y:S02]  /*1d3e0*/  SEL R45, R38, RZ, !P0 ;  /* 0x000000ff262d7207 */ /* 0x000fe40004000000 */
[----:B------:R-:W-:-:S02]  /*1d3f0*/  SEL R55, R82, RZ, !P0 ;  /* 0x000000ff52377207 */ /* 0x000fc40004000000 */
[----:B------:R-:W-:-:S05]  /*1d400*/  IADD3 R11, R16, R10, RZ ;  /* 0x0000000a100b7210 */ /* 0x000fca0007ffe0ff */
[----:B------:R-:W-:Y:S01]  /*1d410*/  IMAD.WIDE R20, R11, 0x2, R20 ;  /* 0x000000020b147825 */ /* 0x000fe200078e0214 */
[----:B------:R-:W-:Y:S01]  /*1d420*/  SHF.R.S32.HI R11, RZ, 0x1f, R7 ;  /* 0x0000001fff0b7819 */ /* 0x000fe20000011407 */
[----:B------:R-:W1:Y:S02]  /*1d430*/  S2R R58, SR_TID.X ;  /* 0x00000000003a7919 */ /* 0x000e640000002100 */
[----:B0-----:R-:W-:-:S05]  /*1d440*/  VIADD R27, R27, 0xffffff80 ;  /* 0xffffff801b1b7836 */ /* 0x001fca0000000000 */
[----:B------:R-:W-:-:S04]  /*1d450*/  SHF.R.S32.HI R26, RZ, 0x1f, R27 ;  /* 0x0000001fff1a7819 */ /* 0x000fc8000001141b */
[----:B------:R-:W-:-:S04]  /*1d460*/  LEA.HI R26, R26, R27, RZ, 0x7 ;  /* 0x0000001b1a1a7211 */ /* 0x000fc800078f38ff */
[----:B------:R-:W-:Y:S01]  /*1d470*/  LOP3.LUT R26, R26, 0xffffff80, RZ, 0xc0, !PT ;  /* 0xffffff801a1a7812 */ /* 0x000fe200078ec0ff */
[----:B------:R-:W-:-:S03]  /*1d480*/  IMAD R57, R6, R53, RZ ;  /* 0x0000003506397224 */ /* 0x000fc600078e02ff */
[----:B------:R-:W-:Y:S02]  /*1d490*/  IADD3 R26, R27, -R26, RZ ;  /* 0x8000001a1b1a7210 */ /* 0x000fe40007ffe0ff */
[C---:B------:R-:W-:Y:S02]  /*1d4a0*/  IADD3 R29, P3, R20.reuse, 0x4000, RZ ;  /* 0x00004000141d7810 */ /* 0x040fe40007f7e0ff */
[----:B------:R-:W-:Y:S02]  /*1d4b0*/  IADD3 R13, P4, R20, 0x2000, RZ ;  /* 0x00002000140d7810 */ /* 0x000fe40007f9e0ff */
[----:B------:R-:W-:-:S04]  /*1d4c0*/  LOP3.LUT R28, R29, 0x380, RZ, 0xc0, !PT ;  /* 0x000003801d1c7812 */ /* 0x000fc800078ec0ff */
[----:B------:R-:W-:Y:S02]  /*1d4d0*/  SHF.R.U64 R28, R28, 0x3, RZ ;  /* 0x000000031c1c7819 */ /* 0x000fe400000012ff */
[----:B-1----:R-:W-:Y:S01]  /*1d4e0*/  IADD3 R58, R58, -0x80, RZ ;  /* 0xffffff803a3a7810 */ /* 0x002fe20007ffe0ff */
[----:B------:R-:W-:Y:S01]  /*1d4f0*/  ULDC.64 UR6, c[0x0][0x208] ;  /* 0x0000820000067ab9 */ /* 0x000fe20000000a00 */
[----:B------:R-:W-:Y:S01]  /*1d500*/  LOP3.LUT R28, R28, R29, RZ, 0x3c, !PT ;  /* 0x0000001d1c1c7212 */ /* 0x000fe200078e3cff */
[----:B------:R-:W-:Y:S01]  /*1d510*/  IMAD.X R29, RZ, RZ, R21, P3 ;  /* 0x000000ffff1d7224 */ /* 0x000fe200018e0615 */
[----:B------:R-:W-:Y:S02]  /*1d520*/  IADD3 R33, P5, R20, 0x5000, RZ ;  /* 0x0000500014217810 */ /* 0x000fe40007fbe0ff */
[----:B------:R-:W-:Y:S02]  /*1d530*/  SHF.R.S32.HI R56, RZ, 0x1f, R58 ;  /* 0x0000001fff387819 */ /* 0x000fe4000001143a */
[----:B------:R-:W-:-:S02]  /*1d540*/  LOP3.LUT R32, R33, 0x380, RZ, 0xc0, !PT ;  /* 0x0000038021207812 */ /* 0x000fc400078ec0ff */
[----:B------:R-:W-:Y:S02]  /*1d550*/  LEA.HI R56, R56, R58, RZ, 0x3 ;  /* 0x0000003a38387211 */ /* 0x000fe400078f18ff */
[----:B------:R-:W-:Y:S02]  /*1d560*/  SHF.R.U64 R32, R32, 0x3, RZ ;  /* 0x0000000320207819 */ /* 0x000fe400000012ff */
[----:B------:R-:W-:Y:S02]  /*1d570*/  LOP3.LUT R56, R56, 0xfffffff8, RZ, 0xc0, !PT ;  /* 0xfffffff838387812 */ /* 0x000fe400078ec0ff */
[----:B------:R-:W-:Y:S01]  /*1d580*/  LOP3.LUT R32, R32, R33, RZ, 0x3c, !PT ;  /* 0x0000002120207212 */ /* 0x000fe200078e3cff */
[----:B------:R-:W-:Y:S02]  /*1d590*/  IMAD.X R33, RZ, RZ, R21, P5 ;  /* 0x000000ffff217224 */ /* 0x000fe400028e0615 */
[----:B------:R-:W-:Y:S01]  /*1d5a0*/  IMAD.IADD R56, R58, 0x1, -R56 ;  /* 0x000000013a387824 */ /* 0x000fe200078e0a38 */
[----:B------:R-:W-:Y:S01]  /*1d5b0*/  BSSY B1, `(.L_x_801) ;  /* 0x0000088000017945 */ /* 0x000fe20003800000 */
[----:B---3--:R-:W-:Y:S01]  /*1d5c0*/  SHF.R.S32.HI R52, RZ, 0x1f, R54 ;  /* 0x0000001fff347819 */ /* 0x008fe20000011436 */
[----:B------:R-:W-:-:S04]  /*1d5d0*/  IMAD.WIDE.U32 R4, R54, UR4, R46 ;  /* 0x0000000436047c25 */ /* 0x000fc8000f8e002e */
[----:B------:R-:W-:-:S04]  /*1d5e0*/  IMAD R8, R52, UR4, RZ ;  /* 0x0000000434087c24 */ /* 0x000fc8000f8e02ff */
[----:B------:R-:W-:Y:S01]  /*1d5f0*/  IMAD R9, R54, UR5, R8 ;  /* 0x0000000536097c24 */ /* 0x000fe2000f8e0208 */
[----:B------:R-:W-:Y:S01]  /*1d600*/  ULDC.64 UR4, c[0x0][0xb98] ;  /* 0x0002e60000047ab9 */ /* 0x000fe20000000a00 */
[----:B------:R-:W-:Y:S02]  /*1d610*/  IMAD.MOV R8, RZ, RZ, -R7 ;  /* 0x000000ffff087224 */ /* 0x000fe400078e0a07 */
[----:B------:R-:W-:Y:S02]  /*1d620*/  IMAD.IADD R5, R5, 0x1, R9 ;  /* 0x0000000105057824 */ /* 0x000fe400078e0209 */
[----:B------:R-:W-:Y:S02]  /*1d630*/  IMAD R9, R53, R8, R15 ;  /* 0x0000000835097224 */ /* 0x000fe400078e020f */
[----:B------:R-:W-:Y:S02]  /*1d640*/  IMAD R8, R45, UR4, RZ ;  /* 0x000000042d087c24 */ /* 0x000fe4000f8e02ff */
[----:B------:R-:W-:-:S04]  /*1d650*/  IMAD.WIDE.U32 R4, R55, UR4, R4 ;  /* 0x0000000437047c25 */ /* 0x000fc8000f8e0004 */
[----:B------:R-:W-:Y:S01]  /*1d660*/  IMAD R10, R55, UR5, R8 ;  /* 0x00000005370a7c24 */ /* 0x000fe2000f8e0208 */
[----:B------:R-:W-:Y:S01]  /*1d670*/  SHF.R.S32.HI R8, RZ, 0x1f, R9 ;  /* 0x0000001fff087819 */ /* 0x000fe20000011409 */
[----:B------:R-:W-:Y:S01]  /*1d680*/  ULDC.64 UR4, c[0x0][0xb88] ;  /* 0x0002e20000047ab9 */ /* 0x000fe20000000a00 */
[----:B------:R-:W-:-:S03]  /*1d690*/  IADD3 R4, P2, R7, R4, RZ ;  /* 0x0000000407047210 */ /* 0x000fc60007f5e0ff */
[----:B------:R-:W-:Y:S01]  /*1d6a0*/  IMAD R12, R8, UR4, RZ ;  /* 0x00000004080c7c24 */ /* 0x000fe2000f8e02ff */
[----:B------:R-:W-:-:S03]  /*1d6b0*/  IADD3.X R5, R11, R5, R10, P2, !PT ;  /* 0x000000050b057210 */ /* 0x000fc600017fe40a */
[C---:B------:R-:W-:Y:S02]  /*1d6c0*/  IMAD R11, R9.reuse, UR5, R12 ;  /* 0x00000005090b7c24 */ /* 0x040fe4000f8e020c */
[----:B------:R-:W-:Y:S01]  /*1d6d0*/  IMAD.WIDE.U32 R4, R9, UR4, R4 ;  /* 0x0000000409047c25 */ /* 0x000fe2000f8e0004 */
[----:B------:R-:W-:-:S03]  /*1d6e0*/  ULDC.64 UR4, c[0x0][0xb50] ;  /* 0x0002d40000047ab9 */ /* 0x000fc60000000a00 */
[----:B------:R-:W-:Y:S01]  /*1d6f0*/  IMAD.IADD R5, R5, 0x1, R11 ;  /* 0x0000000105057824 */ /* 0x000fe200078e020b */
[----:B------:R-:W-:-:S04]  /*1d700*/  LEA R10, P2, R4, UR4, 0x2 ;  /* 0x00000004040a7c11 */ /* 0x000fc8000f8410ff */
[----:B------:R-:W-:Y:S01]  /*1d710*/  LEA.HI.X R11, R4, UR5, R5, 0x2, P2 ;  /* 0x00000005040b7c11 */ /* 0x000fe200090f1405 */
[----:B------:R-:W-:Y:S01]  /*1d720*/  SHFL.IDX PT, R48, R10, RZ, 0x1c1f ;  /* 0x001c1fff0a307589 */ /* 0x000fe200000e0000 */
[C---:B------:R-:W-:Y:S02]  /*1d730*/  IADD3 R25, P2, R20.reuse, 0x3000, RZ ;  /* 0x0000300014197810 */ /* 0x040fe40007f5e0ff */
[----:B------:R-:W-:Y:S01]  /*1d740*/  IADD3 R7, P0, R20, 0x1000, RZ ;  /* 0x0000100014077810 */ /* 0x000fe20007f1e0ff */
[----:B------:R-:W0:Y:S01]  /*1d750*/  SHFL.IDX PT, R49, R11, RZ, 0x1c1f ;  /* 0x001c1fff0b317589 */ /* 0x000e2200000e0000 */
[----:B------:R-:W-:Y:S01]  /*1d760*/  LOP3.LUT R24, R25, 0x380, RZ, 0xc0, !PT ;  /* 0x0000038019187812 */ /* 0x000fe200078ec0ff */
[----:B----4-:R-:W-:Y:S01]  /*1d770*/  IMAD R4, R86, 0x80, R14 ;  /* 0x0000008056047824 */ /* 0x010fe200078e020e */
[----:B------:R-:W-:Y:S01]  /*1d780*/  LOP3.LUT R12, R13, 0x380, RZ, 0xc0, !PT ;  /* 0x000003800d0c7812 */ /* 0x000fe200078ec0ff */
[--C-:B------:R-:W-:Y:S01]  /*1d790*/  IMAD.X R9, RZ, RZ, R21.reuse, P0 ;  /* 0x000000ffff097224 */ /* 0x100fe200000e0615 */
[----:B------:R-:W-:Y:S01]  /*1d7a0*/  SHF.R.U64 R24, R24, 0x3, RZ ;  /* 0x0000000318187819 */ /* 0x000fe200000012ff */
[----:B------:R-:W-:Y:S01]  /*1d7b0*/  SHFL.IDX PT, R50, R10, 0x1, 0x1c1f ;  /* 0x003c1f000a327f89 */ /* 0x000fe200000e0000 */
[----:B------:R-:W-:Y:S01]  /*1d7c0*/  LOP3.LUT P0, RZ, R26, 0x3, RZ, 0xc0, !PT ;  /* 0x000000031aff7812 */ /* 0x000fe2000780c0ff */
[----:B------:R-:W-:Y:S01]  /*1d7d0*/  ULDC.64 UR4, c[0x0][0xaa0] ;  /* 0x0002a80000047ab9 */ /* 0x000fe20000000a00 */
[----:B------:R-:W-:Y:S01]  /*1d7e0*/  LOP3.LUT R24, R24, R25, RZ, 0x3c, !PT ;  /* 0x0000001918187212 */ /* 0x000fe200078e3cff */
[----:B------:R-:W1:Y:S01]  /*1d7f0*/  SHFL.IDX PT, R51, R11, 0x1, 0x1c1f ;  /* 0x003c1f000b337f89 */ /* 0x000e6200000e0000 */
[----:B------:R-:W-:Y:S01]  /*1d800*/  IMAD.X R25, RZ, RZ, R21, P2 ;  /* 0x000000ffff197224 */ /* 0x000fe200010e0615 */
[----:B------:R-:W-:-:S02]  /*1d810*/  ISETP.GE.OR P2, PT, R4, R57, P0 ;  /* 0x000000390400720c */ /* 0x000fc40000746670 */
[----:B------:R-:W-:Y:S02]  /*1d820*/  LOP3.LUT R8, R7, 0x380, RZ, 0xc0, !PT ;  /* 0x0000038007087812 */ /* 0x000fe400078ec0ff */
[----:B------:R-:W-:Y:S02]  /*1d830*/  IADD3 R4, R4, 0x8, RZ ;  /* 0x0000000804047810 */ /* 0x000fe40007ffe0ff */
[----:B------:R-:W-:Y:S02]  /*1d840*/  SHF.R.U64 R12, R12, 0x3, RZ ;  /* 0x000000030c0c7819 */ /* 0x000fe400000012ff */
[----:B------:R-:W-:Y:S02]  /*1d850*/  SHF.R.U64 R8, R8, 0x3, RZ ;  /* 0x0000000308087819 */ /* 0x000fe400000012ff */
[----:B------:R-:W-:Y:S02]  /*1d860*/  ISETP.GE.OR P0, PT, R4, R57, P0 ;  /* 0x000000390400720c */ /* 0x000fe40000706670 */
[----:B------:R-:W-:Y:S01]  /*1d870*/  LOP3.LUT R12, R12, R13, RZ, 0x3c, !PT ;  /* 0x0000000d0c0c7212 */ /* 0x000fe200078e3cff */
[----:B------:R-:W-:Y:S01]  /*1d880*/  IMAD.X R13, RZ, RZ, R21, P4 ;  /* 0x000000ffff0d7224 */ /* 0x000fe200020e0615 */
[----:B------:R-:W-:Y:S01]  /*1d890*/  LOP3.LUT R8, R8, R7, RZ, 0x3c, !PT ;  /* 0x0000000708087212 */ /* 0x000fe200078e3cff */
[----:B0-----:R0:W-:Y:S01]  /*1d8a0*/  @!P2 ST.E desc[UR6][R48.64], R0 ;  /* 0x000000003000a985 */ /* 0x0011e2000c101906 */
[----:B------:R-:W-:-:S02]  /*1d8b0*/  IADD3 R5, P3, R20, 0x7000, RZ ;  /* 0x0000700014057810 */ /* 0x000fc40007f7e0ff */
[C---:B------:R-:W-:Y:S02]  /*1d8c0*/  IADD3 R37, P4, R20.reuse, 0x6000, RZ ;  /* 0x0000600014257810 */ /* 0x040fe40007f9e0ff */
[----:B------:R-:W-:Y:S02]  /*1d8d0*/  LOP3.LUT R7, R20, 0x380, RZ, 0xc0, !PT ;  /* 0x0000038014077812 */ /* 0x000fe400078ec0ff */
[----:B------:R-:W-:Y:S02]  /*1d8e0*/  LOP3.LUT R4, R5, 0x380, RZ, 0xc0, !PT ;  /* 0x0000038005047812 */ /* 0x000fe400078ec0ff */
[----:B------:R-:W-:Y:S01]  /*1d8f0*/  LOP3.LUT R36, R37, 0x380, RZ, 0xc0, !PT ;  /* 0x0000038025247812 */ /* 0x000fe200078ec0ff */
[----:B0-----:R-:W0:Y:S01]  /*1d900*/  @P1 LDC R48, c[0x0][0xbec] ;  /* 0x0002fb00ff301b82 */ /* 0x001e220000000800 */
[----:B------:R-:W-:Y:S02]  /*1d910*/  SHF.R.U64 R7, R7, 0x3, RZ ;  /* 0x0000000307077819 */ /* 0x000fe400000012ff */
[----:B------:R-:W-:Y:S01]  /*1d920*/  SHF.R.U64 R4, R4, 0x3, RZ ;  /* 0x0000000304047819 */ /* 0x000fe200000012ff */
[----:B-1----:R1:W-:Y:S01]  /*1d930*/  @!P0 ST.E desc[UR6][R50.64], R3 ;  /* 0x0000000332008985 */ /* 0x0023e2000c101906 */
[----:B------:R-:W-:-:S03]  /*1d940*/  SHF.R.U64 R36, R36, 0x3, RZ ;  /* 0x0000000324247819 */ /* 0x000fc600000012ff */
[----:B------:R-:W2:Y:S01]  /*1d950*/  @P1 LDC R49, c[0x0][0xbf0] ;  /* 0x0002fc00ff311b82 */ /* 0x000ea20000000800 */
[----:B------:R-:W-:Y:S01]  /*1d960*/  LOP3.LUT R20, R7, R20, RZ, 0x3c, !PT ;  /* 0x0000001407147212 */ /* 0x000fe200078e3cff */
[--C-:B------:R-:W-:Y:S01]  /*1d970*/  IMAD.X R41, RZ, RZ, R21.reuse, P3 ;  /* 0x000000ffff297224 */ /* 0x100fe200018e0615 */
[----:B------:R-:W-:Y:S01]  /*1d980*/  LOP3.LUT R36, R36, R37, RZ, 0x3c, !PT ;  /* 0x0000002524247212 */ /* 0x000fe200078e3cff */
[----:B------:R-:W-:Y:S01]  /*1d990*/  IMAD.X R37, RZ, RZ, R21, P4 ;  /* 0x000000ffff257224 */ /* 0x000fe200020e0615 */
[----:B------:R-:W-:Y:S01]  /*1d9a0*/  LOP3.LUT R40, R4, R5, RZ, 0x3c, !PT ;  /* 0x0000000504287212 */ /* 0x000fe200078e3cff */
[----:B------:R-:W-:Y:S01]  /*1d9b0*/  IMAD R0, R56, 0x20, R22 ;  /* 0x0000002038007824 */ /* 0x000fe200078e0216 */
[----:B------:R3:W5:Y:S01]  /*1d9c0*/  LD.E.128 R4, desc[UR6][R20.64] ;  /* 0x0000000614047980 */ /* 0x000762000c101d00 */
[----:B-1----:R-:W-:-:S03]  /*1d9d0*/  IMAD R3, R47, UR4, RZ ;  /* 0x000000042f037c24 */ /* 0x002fc6000f8e02ff */
[----:B------:R-:W5:Y:S01]  /*1d9e0*/  LD.E.128 R8, desc[UR6][R8.64] ;  /* 0x0000000608087980 */ /* 0x000f62000c101d00 */
[----:B------:R-:W-:-:S03]  /*1d9f0*/  IMAD R3, R46, UR5, R3 ;  /* 0x000000052e037c24 */ /* 0x000fc6000f8e0203 */
[----:B------:R-:W5:Y:S01]  /*1da00*/  LD.E.128 R12, desc[UR6][R12.64] ;  /* 0x000000060c0c7980 */ /* 0x000f62000c101d00 */
[----:B---3--:R-:W-:Y:S01]  /*1da10*/  IMAD.WIDE.U32 R20, R46, UR4, RZ ;  /* 0x000000042e147c25 */ /* 0x008fe2000f8e00ff */
[----:B------:R-:W-:Y:S02]  /*1da20*/  ULDC.64 UR4, c[0x0][0xae8] ;  /* 0x0002ba0000047ab9 */ /* 0x000fe40000000a00 */
[----:B------:R-:W5:Y:S01]  /*1da30*/  LD.E.128 R24, desc[UR6][R24.64] ;  /* 0x0000000618187980 */ /* 0x000f62000c101d00 */
[----:B------:R-:W-:Y:S02]  /*1da40*/  IMAD.IADD R21, R21, 0x1, R3 ;  /* 0x0000000115157824 */ /* 0x000fe400078e0203 */
[----:B------:R-:W-:Y:S01]  /*1da50*/  IMAD R3, R52, UR4, RZ ;  /* 0x0000000434037c24 */ /* 0x000fe2000f8e02ff */
[----:B------:R-:W5:Y:S01]  /*1da60*/  LD.E.128 R28, desc[UR6][R28.64] ;  /* 0x000000061c1c7980 */ /* 0x000f62000c101d00 */
[----:B------:R-:W-:Y:S02]  /*1da70*/  IMAD R47, R86, 0x80, R0 ;  /* 0x00000080562f7824 */ /* 0x000fe400078e0200 */
[C---:B------:R-:W-:Y:S01]  /*1da80*/  IMAD R3, R54.reuse, UR5, R3 ;  /* 0x0000000536037c24 */ /* 0x040fe2000f8e0203 */
[----:B------:R-:W5:Y:S01]  /*1da90*/  LD.E.128 R32, desc[UR6][R32.64] ;  /* 0x0000000620207980 */ /* 0x000f62000c101d00 */
[----:B------:R-:W-:Y:S01]  /*1daa0*/  IMAD.WIDE.U32 R20, R54, UR4, R20 ;  /* 0x0000000436147c25 */ /* 0x000fe2000f8e0014 */
[----:B------:R-:W-:-:S02]  /*1dab0*/  ULDC.64 UR4, c[0x0][0xaf0] ;  /* 0x0002bc0000047ab9 */ /* 0x000fc40000000a00 */
[----:B------:R-:W5:Y:S01]  /*1dac0*/  LD.E.128 R36, desc[UR6][R36.64] ;  /* 0x0000000624247980 */ /* 0x000f62000c101d00 */
[----:B0-----:R-:W-:Y:S01]  /*1dad0*/  @P1 IMAD.HI.U32 R0, R47, R48, RZ ;  /* 0x000000302f001227 */ /* 0x001fe200078e00ff */
[----:B------:R-:W-:Y:S02]  /*1dae0*/  IADD3 R21, R21, R3, RZ ;  /* 0x0000000315157210 */ /* 0x000fe40007ffe0ff */
[----:B------:R-:W5:Y:S01]  /*1daf0*/  LD.E.128 R40, desc[UR6][R40.64] ;  /* 0x0000000628287980 */ /* 0x000f62000c101d00 */
[----:B------:R-:W-:Y:S01]  /*1db00*/  IMAD.MOV.U32 R3, RZ, RZ, R47 ;  /* 0x000000ffff037224 */ /* 0x000fe200078e002f */
[----:B--2---:R-:W-:Y:S01]  /*1db10*/  @P1 SHF.R.U32.HI R3, RZ, R49, R0 ;  /* 0x00000031ff031219 */ /* 0x004fe20000011600 */
[----:B------:R-:W-:Y:S01]  /*1db20*/  IMAD R45, R45, UR4, RZ ;  /* 0x000000042d2d7c24 */ /* 0x000fe2000f8e02ff */
[----:B------:R-:W-:Y:S01]  /*1db30*/  @!PT LDS RZ, [RZ] ;  /* 0x00000000fffff984 */ /* 0x000fe20000000800 */
[----:B------:R-:W-:Y:S01]  /*1db40*/  @!PT LDS RZ, [RZ] ;  /* 0x00000000fffff984 */ /* 0x000fe20000000800 */
[----:B------:R-:W-:Y:S01]  /*1db50*/  @!PT LDS RZ, [RZ] ;  /* 0x00000000fffff984 */ /* 0x000fe20000000800 */
[----:B------:R-:W-:Y:S01]  /*1db60*/  @!PT LDS RZ, [RZ] ;  /* 0x00000000fffff984 */ /* 0x000fe20000000800 */
[----:B------:R0:W-:Y:S06]  /*1db70*/  MEMBAR.ALL.CTA ;  /* 0x0000000000007992 */ /* 0x0001ec0000008000 */
[----:B0-----:R-:W0:Y:S01]  /*1db80*/  FENCE.VIEW.ASYNC.S ;  /* 0x00000000000073c6 */ /* 0x001e220000000000 */
[----:B------:R-:W-:Y:S01]  /*1db90*/  IMAD.WIDE.U32 R20, R55, UR4, R20 ;  /* 0x0000000437147c25 */ /* 0x000fe2000f8e0014 */
[----:B------:R-:W-:-:S03]  /*1dba0*/  SHF.R.S32.HI R0, RZ, 0x1f, R3 ;  /* 0x0000001fff007819 */ /* 0x000fc60000011403 */
[----:B------:R-:W-:Y:S01]  /*1dbb0*/  IMAD R45, R55, UR5, R45 ;  /* 0x00000005372d7c24 */ /* 0x000fe2000f8e022d */
[----:B------:R-:W-:Y:S01]  /*1dbc0*/  ULDC.64 UR4, c[0x0][0xae0] ;  /* 0x0002b80000047ab9 */ /* 0x000fe20000000a00 */
[----:B------:R-:W-:Y:S02]  /*1dbd0*/  IMAD.MOV R46, RZ, RZ, -R3 ;  /* 0x000000ffff2e7224 */ /* 0x000fe400078e0a03 */
[----:B------:R-:W-:Y:S02]  /*1dbe0*/  IMAD.IADD R21, R21, 0x1, R45 ;  /* 0x0000000115157824 */ /* 0x000fe400078e022d */
[----:B------:R-:W-:Y:S02]  /*1dbf0*/  IMAD R0, R0, UR4, RZ ;  /* 0x0000000400007c24 */ /* 0x000fe4000f8e02ff */
[----:B------:R-:W-:Y:S02]  /*1dc00*/  IMAD R45, R53, R46, R47 ;  /* 0x0000002e352d7224 */ /* 0x000fe400078e022f */
[----:B------:R-:W-:-:S02]  /*1dc10*/  IMAD R47, R3, UR5, R0 ;  /* 0x00000005032f7c24 */ /* 0x000fc4000f8e0200 */
[----:B------:R-:W-:Y:S01]  /*1dc20*/  IMAD.WIDE.U32 R20, R3, UR4, R20 ;  /* 0x0000000403147c25 */ /* 0x000fe2000f8e0014 */
[----:B------:R-:W-:Y:S01]  /*1dc30*/  SHF.R.S32.HI R0, RZ, 0x1f, R45 ;  /* 0x0000001fff007819 */ /* 0x000fe2000001142d */
[----:B------:R-:W-:Y:S02]  /*1dc40*/  ULDC.64 UR4, c[0x0][0xad8] ;  /* 0x0002b60000047ab9 */ /* 0x000fe40000000a00 */
[----:B------:R-:W-:Y:S01]  /*1dc50*/  IMAD R48, R86, 0x80, R22 ;  /* 0x0000008056307824 */ /* 0x000fe200078e0216 */
[----:B------:R-:W-:Y:S01]  /*1dc60*/  IADD3 R21, R21, R47, RZ ;  /* 0x0000002f15157210 */ /* 0x000fe20007ffe0ff */
[----:B------:R-:W-:Y:S02]  /*1dc70*/  IMAD R46, R0, UR4, RZ ;  /* 0x00000004002e7c24 */ /* 0x000fe4000f8e02ff */
[----:B------:R-:W-:Y:S02]  /*1dc80*/  VIADD R0, R48, 0x20 ;  /* 0x0000002030007836 */ /* 0x000fe40000000000 */
[----:B------:R-:W-:-:S02]  /*1dc90*/  IMAD R47, R45, UR5, R46 ;  /* 0x000000052d2f7c24 */ /* 0x000fc4000f8e022e */
[----:B------:R-:W-:Y:S01]  /*1dca0*/  IMAD.WIDE.U32 R20, R45, UR4, R20 ;  /* 0x000000042d147c25 */ /* 0x000fe2000f8e0014 */
[-C--:B------:R-:W-:Y:S01]  /*1dcb0*/  ISETP.GE.AND P2, PT, R48, R57.reuse, PT ;  /* 0x000000393000720c */ /* 0x080fe20003f46270 */
[----:B------:R-:W-:Y:S01]  /*1dcc0*/  ULDC.64 UR4, c[0x0][0xa80] ;  /* 0x0002a00000047ab9 */ /* 0x000fe20000000a00 */
[-C--:B------:R-:W-:Y:S01]  /*1dcd0*/  ISETP.GE.AND P0, PT, R0, R57.reuse, PT ;  /* 0x000000390000720c */ /* 0x080fe20003f06270 */
[----:B------:R-:W-:Y:S01]  /*1dce0*/  VIADD R3, R48, 0x40 ;  /* 0x0000004030037836 */ /* 0x000fe20000000000 */
[----:B------:R-:W-:Y:S01]  /*1dcf0*/  LEA R45, P3, R20, UR4, 0x1 ;  /* 0x00000004142d7c11 */ /* 0x000fe2000f8608ff */
[----:B------:R-:W-:Y:S02]  /*1dd00*/  IMAD.IADD R21, R21, 0x1, R47 ;  /* 0x0000000115157824 */ /* 0x000fe400078e022f */
[----:B------:R-:W-:Y:S01]  /*1dd10*/  VIADD R0, R2, 0x34820 ;  /* 0x0003482002007836 */ /* 0x000fe20000000000 */
[----:B------:R-:W-:Y:S02]  /*1dd20*/  ISETP.GE.AND P1, PT, R3, R57, PT ;  /* 0x000000390300720c */ /* 0x000fe40003f26270 */
[----:B------:R-:W-:-:S02]  /*1dd30*/  LEA.HI.X R3, R20, UR5, R21, 0x1, P3 ;  /* 0x0000000514037c11 */ /* 0x000fc400098f0c15 */
[----:B------:R-:W-:Y:S01]  /*1dd40*/  PRMT R0, RZ, 0x654, R0 ;  /* 0x00000654ff007816 */ /* 0x000fe20000000000 */
[----:B0-----:R0:W1:Y:S03]  /*1dd50*/  SHFL.IDX PT, R46, R45, RZ, 0x181f ;  /* 0x00181fff2d2e7589 */ /* 0x00106600000e0000 */
[----:B------:R0:W-:Y:S01]  /*1dd60*/  SYNCS.ARRIVE.TRANS64.RED.A1T0 RZ, [R0+URZ], RZ ;  /* 0x000000ff00ff79a7 */ /* 0x0001e2000810043f */
[----:B------:R0:W2:Y:S01]  /*1dd70*/  SHFL.IDX PT, R47, R3, RZ, 0x181f ;  /* 0x00181fff032f7589 */ /* 0x0000a200000e0000 */
[----:B------:R-:W-:Y:S05]  /*1dd80*/  @P2 BRA `(.L_x_802) ;  /* 0x0000000000282947 */ /* 0x000fea0003800000 */
[----:B------:R-:W-:Y:S01]  /*1dd90*/  ULDC UR4, c[0x0][0xac8] ;  /* 0x0002b20000047ab9 */ /* 0x000fe20000000800 */
[----:B------:R-:W-:Y:S01]  /*1dda0*/  ULDC.64 UR6, c[0x0][0x208] ;  /* 0x0000820000067ab9 */ /* 0x000fe20000000a00 */
        /* <DEDUP_REMOVED lines=8> */
.L_x_802:
[----:B------:R-:W-:Y:S05]  /*1de30*/  BSYNC B1 ;  /* 0x0000000000017941 */ /* 0x000fea0003800000 */
.L_x_801:
[----:B---3-5:R3:W4:Y:S01]  /*1de40*/  SHFL.IDX PT, R7, R3, 0x1, 0x181f ;  /* 0x00381f0003077f89 */ /* 0x02872200000e0000 */
[----:B------:R-:W-:Y:S03]  /*1de50*/  BSSY B1, `(.L_x_803) ;  /* 0x000000d000017945 */ /* 0x000fe60003800000 */
[----:B------:R3:W0:Y:S01]  /*1de60*/  SHFL.IDX PT, R6, R45, 0x1, 0x181f ;  /* 0x00381f002d067f89 */ /* 0x00062200000e0000 */
[----:B------:R-:W-:Y:S05]  /*1de70*/  @P0 BRA `(.L_x_804) ;  /* 0x0000000000280947 */ /* 0x000fea0003800000 */
[----:B------:R-:W-:Y:S01]  /*1de80*/  ULDC UR4, c[0x0][0xac8] ;  /* 0x0002b20000047ab9 */ /* 0x000fe20000000800 */
[----:B------:R-:W-:Y:S01]  /*1de90*/  ULDC.64 UR6, c[0x0][0x208] ;  /* 0x0000820000067ab9 */ /* 0x000fe20000000a00 */
[----:B------:R-:W-:Y:S02]  /*1dea0*/  ISETP.GE.AND P3, PT, R16, UR4, PT ;  /* 0x0000000410007c0c */ /* 0x000fe4000bf66270 */
[----:B------:R-:W-:-:S11]  /*1deb0*/  ISETP.GE.AND P4, PT, R221, UR4, PT ;  /* 0x00000004dd007c0c */ /* 0x000fd6000bf86270 */
[CC--:B0-----:R-:W-:Y:S02]  /*1dec0*/  @!P3 LEA R4, P0, R16.reuse, R6.reuse, 0x1 ;  /* 0x000000061004b211 */ /* 0x0c1fe400078008ff */
[C---:B------:R-:W-:Y:S02]  /*1ded0*/  @!P4 LEA R6, P2, R221.reuse, R6, 0x1 ;  /* 0x00000006dd06c211 */ /* 0x040fe400078408ff */
[-C--:B----4-:R-:W-:Y:S02]  /*1dee0*/  @!P3 LEA.HI.X R5, R16, R7.reuse, R17, 0x1, P0 ;  /* 0x000000071005b211 */ /* 0x090fe400000f0c11 */
[----:B------:R-:W-:-:S03]  /*1def0*/  @!P4 LEA.HI.X R7, R221, R7, R44, 0x1, P2 ;  /* 0x00000007dd07c211 */ /* 0x000fc600010f0c2c */
[----:B------:R0:W-:Y:S04]  /*1df00*/  @!P3 ST.E.128 desc[UR6][R4.64], R8 ;  /* 0x000000080400b985 */ /* 0x0001e8000c101d06 */
[----:B------:R0:W-:Y:S02]  /*1df10*/  @!P4 ST.E.128 desc[UR6][R6.64], R32 ;  /* 0x000000200600c985 */ /* 0x0001e4000c101d06 */
.L_x_804:
[----:B------:R-:W-:Y:S05]  /*1df20*/  BSYNC B1 ;  /* 0x0000000000017941 */ /* 0x000fea0003800000 */
.L_x_803:
[----:B0---4-:R0:W4:Y:S01]  /*1df30*/  SHFL.IDX PT, R7, R3, 0x2, 0x181f ;  /* 0x00581f0003077f89 */ /* 0x01112200000e0000 */
        /* <DEDUP_REMOVED lines=13> */
.L_x_806:
[----:B------:R-:W-:Y:S05]  /*1e010*/  BSYNC B1 ;  /* 0x0000000000017941 */ /* 0x000fea0003800000 */
.L_x_805:
[----:B------:R-:W-:Y:S01]  /*1e020*/  IADD3 R0, R48, 0x60, RZ ;  /* 0x0000006030007810 */ /* 0x000fe20007ffe0ff */
[----:B0--3--:R-:W0:Y:S03]  /*1e030*/  SHFL.IDX PT, R3, R3, 0x3, 0x181f ;  /* 0x00781f0003037f89 */ /* 0x009e2600000e0000 */
[----:B------:R-:W-:Y:S01]  /*1e040*/  ISETP.GE.AND P0, PT, R0, R57, PT ;  /* 0x000000390000720c */ /* 0x000fe20003f06270 */
[----:B------:R-:W3:-:S12]  /*1e050*/  SHFL.IDX PT, R45, R45, 0x3, 0x181f ;  /* 0x00781f002d2d7f89 */ /* 0x000ed800000e0000 */
[----:B------:R-:W-:Y:S05]  /*1e060*/  @P0 BRA `(.L_x_807) ;  /* 0x0000000c00400947 */ /* 0x000fea0003800000 */
[----:B------:R-:W-:Y:S01]  /*1e070*/  ULDC UR4, c[0x0][0xac8] ;  /* 0x0002b20000047ab9 */ /* 0x000fe20000000800 */
[----:B------:R-:W-:Y:S01]  /*1e080*/  ULDC.64 UR6, c[0x0][0x208] ;  /* 0x0000820000067ab9 */ /* 0x000fe20000000a00 */
[----:B------:R-:W-:-:S13]  /*1e090*/  ISETP.GE.AND P1, PT, R16, UR4, PT ;  /* 0x0000000410007c0c */ /* 0x000fda000bf26270 */
[----:B---3--:R-:W-:-:S04]  /*1e0a0*/  @!P1 LEA R4, P0, R16, R45, 0x1 ;  /* 0x0000002d10049211 */ /* 0x008fc800078008ff */
[----:B0-----:R-:W-:Y:S02]  /*1e0b0*/  @!P1 LEA.HI.X R5, R16, R3, R17, 0x1, P0 ;  /* 0x0000000310059211 */ /* 0x001fe400000f0c11 */
[----:B------:R-:W-:-:S03]  /*1e0c0*/  ISETP.GE.AND P0, PT, R221, UR4, PT ;  /* 0x00000004dd007c0c */ /* 0x000fc6000bf06270 */
[----:B------:R0:W-:Y:S10]  /*1e0d0*/  @!P1 ST.E.128 desc[UR6][R4.64], R24 ;  /* 0x0000001804009985 */ /* 0x0001f4000c101d06 */
[----:B------:R-:W-:Y:S05]  /*1e0e0*/  @P0 BRA `(.L_x_807) ;  /* 0x0000000c00200947 */ /* 0x000fea0003800000 */
[----:B0-----:R-:W-:Y:S01]  /*1e0f0*/  LEA R4, P0, R221, R45, 0x1 ;  /* 0x0000002ddd047211 */ /* 0x001fe200078008ff */
[----:B------:R-:W-:-:S03]  /*1e100*/  ULDC.64 UR4, c[0x0][0x208] ;  /* 0x0000820000047ab9 */ /* 0x000fc60000000a00 */
[----:B------:R-:W-:-:S05]  /*1e110*/  LEA.HI.X R5, R221, R3, R44, 0x1, P0 ;  /* 0x00000003dd057211 */ /* 0x000fca00000f0c2c */
[----:B------:R0:W-:Y:S01]  /*1e120*/  ST.E.128 desc[UR4][R4.64], R40 ;  /* 0x0000002804007985 */ /* 0x0001e2000c101d04 */
[----:B------:R-:W-:Y:S05]  /*1e130*/  BRA `(.L_x_807) ;  /* 0x0000000c000c7947 */ /* 0x000fea0003800000 */
.L_x_799:
[----:B------:R-:W-:Y:S01]  /*1e140*/  ULDC.64 UR4, c[0x0][0xc00] ;  /* 0x0003000000047ab9 */ /* 0x000fe20000000a00 */
[----:B------:R-:W0:Y:S01]  /*1e150*/  LDC R21, c[0x0][0xbe8] ;  /* 0x0002fa00ff157b82 */ /* 0x000e220000000800 */
[----:B------:R-:W-:Y:S01]  /*1e160*/  ISETP.NE.U32.AND P0, PT, RZ, UR4, PT ;  /* 0x00000004ff007c0c */ /* 0x000fe2000bf05070 */
[----:B------:R-:W-:Y:S01]  /*1e170*/  IMAD.MOV.U32 R0, RZ, RZ, RZ ;  /* 0x000000ffff007224 */ /* 0x000fe200078e00ff */
[----:B------:R-:W-:Y:S01]  /*1e180*/  IADD3 R4, P1, R74, UR4, RZ ;  /* 0x000000044a047c10 */ /* 0x000fe2000ff3e0ff */
[----:B------:R-:W-:Y:S01]  /*1e190*/  ULDC.64 UR6, c[0x0][0x208] ;  /* 0x0000820000067ab9 */ /* 0x000fe20000000a00 */
[----:B------:R-:W-:Y:S02]  /*1e1a0*/  ISETP.NE.AND.EX P0, PT, RZ, UR5, PT, P0 ;  /* 0x00000005ff007c0c */ /* 0x000fe4000bf05300 */
[----:B------:R-:W-:Y:S01]  /*1e1b0*/  IADD3.X R5, R78, UR5, RZ, P1, !PT ;  /* 0x000000054e057c10 */ /* 0x000fe20008ffe4ff */
[----:B------:R-:W-:Y:S02]  /*1e1c0*/  ULDC.64 UR4, c[0x0][0xc08] ;  /* 0x0003020000047ab9 */ /* 0x000fe40000000a00 */
[----:B------:R-:W-:-:S04]  /*1e1d0*/  ISETP.NE.U32.AND P1, PT, RZ, UR4, PT ;  /* 0x00000004ff007c0c */ /* 0x000fc8000bf25070 */
[----:B------:R-:W-:Y:S01]  /*1e1e0*/  ISETP.NE.AND.EX P1, PT, RZ, UR5, PT, P1 ;  /* 0x00000005ff007c0c */ /* 0x000fe2000bf25310 */
[----:B------:R-:W1:Y:S03]  /*1e1f0*/  S2R R24, SR_TID.X ;  /* 0x0000000000187919 */ /* 0x000e660000002100 */
[----:B------:R2:W5:Y:S09]  /*1e200*/  @P0 LDG.E R0, desc[UR6][R4.64] ;  /* 0x0000000604000981 */ /* 0x000572000c1e1900 */
[----:B------:R-:W-:Y:S01]  /*1e210*/  @P1 IADD3 R6, P2, R74, UR4, RZ ;  /* 0x000000044a061c10 */ /* 0x000fe2000ff5e0ff */
[----:B------:R-:W-:-:S02]  /*1e220*/  ULDC UR4, c[0x0][0xa88] ;  /* 0x0002a20000047ab9 */ /* 0x000fc40000000800 */
[----:B------:R-:W-:Y:S01]  /*1e230*/  IMAD.U32 R8, RZ, RZ, UR4 ;  /* 0x00000004ff087e24 */ /* 0x000fe2000f8e00ff */
[----:B------:R-:W-:Y:S02]  /*1e240*/  @P1 IADD3.X R7, R78, UR5, RZ, P2, !PT ;  /* 0x000000054e071c10 */ /* 0x000fe400097fe4ff */
[----:B0-----:R-:W-:-:S03]  /*1e250*/  ISETP.NE.AND P2, PT, R21, 0x1, PT ;  /* 0x000000011500780c */ /* 0x001fc60003f45270 */
[----:B------:R2:W5:Y:S10]  /*1e260*/  @P1 LDG.E R8, desc[UR6][R6.64] ;  /* 0x0000000606081981 */ /* 0x000574000c1e1900 */
[----:B------:R-:W0:Y:S01]  /*1e270*/  @P2 LDC R25, c[0x0][0xbec] ;  /* 0x0002fb00ff192b82 */ /* 0x000e220000000800 */
[----:B-1----:R-:W-:-:S05]  /*1e280*/  VIADD R24, R24, 0xffffff80 ;  /* 0xffffff8018187836 */ /* 0x002fca0000000000 */
[----:B------:R-:W-:Y:S01]  /*1e290*/  ISETP.GE.AND P3, PT, R24, 0x80, PT ;  /* 0x000000801800780c */ /* 0x000fe20003f66270 */
[----:B--2---:R-:W-:-:S12]  /*1e2a0*/  @P1 BRA `(.L_x_808) ;  /* 0x0000000000141947 */ /* 0x004fd80003800000 */
[----:B------:R-:W-:Y:S05]  /*1e2b0*/  @!P0 BRA `(.L_x_808) ;  /* 0x0000000000108947 */ /* 0x000fea0003800000 */
[----:B------:R-:W-:Y:S02]  /*1e2c0*/  ULDC.64 UR4, c[0x0][0x208] ;  /* 0x0000820000047ab9 */ /* 0x000fe40000000a00 */
[----:B------:R-:W2:Y:S04]  /*1e2d0*/  LDG.E R3, desc[UR4][R4.64] ;  /* 0x0000000404037981 */ /* 0x000ea8000c1e1900 */
[----:B-----5:R-:W2:Y:S02]  /*1e2e0*/  LDG.E R8, desc[UR4][R4.64+0x4] ;  /* 0x0000040404087981 */ /* 0x020ea4000c1e1900 */
[----:B--2---:R-:W-:-:S07]  /*1e2f0*/  IMAD.IADD R8, R8, 0x1, -R3 ;  /* 0x0000000108087824 */ /* 0x004fce00078e0a03 */
.L_x_808:
[----:B------:R-:W2:Y:S04]  /*1e300*/  LDL R20, [R1+0x64] ;  /* 0x0000640001147983 */ /* 0x000ea80000100800 */
[----:B------:R1:W5:Y:S01]  /*1e310*/  LDL R14, [R1+0x70] ;  /* 0x00007000010e7983 */ /* 0x0003620000100800 */
[----:B------:R-:W-:Y:S01]  /*1e320*/  BSSY B1, `(.L_x_809) ;  /* 0x000002f000017945 */ /* 0x000fe20003800000 */
[----:B------:R-:W-:Y:S02]  /*1e330*/  SEL R13, R82, RZ, !P0 ;  /* 0x000000ff520d7207 */ /* 0x000fe40004000000 */
[----:B------:R-:W-:Y:S02]  /*1e340*/  SEL R38, R38, RZ, !P0 ;  /* 0x000000ff26267207 */ /* 0x000fe40004000000 */
[----:B-----5:R-:W-:-:S02]  /*1e350*/  SHF.R.S32.HI R11, RZ, 0x1f, R0 ;  /* 0x0000001fff0b7819 */ /* 0x020fc40000011400 */
[----:B--2---:R-:W-:Y:S01]  /*1e360*/  SHF.R.S32.HI R10, RZ, 0x1f, R20 ;  /* 0x0000001fff0a7819 */ /* 0x004fe20000011414 */
[----:B-1----:R-:W-:Y:S06]  /*1e370*/  @P3 BRA `(.L_x_810) ;  /* 0x0000000000a43947 */ /* 0x002fec0003800000 */
[----:B------:R-:W1:Y:S01]  /*1e380*/  S2R R3, SR_TID.X ;  /* 0x0000000000037919 */ /* 0x000e620000002100 */
[----:B------:R-:W2:Y:S02]  /*1e390*/  LDC R12, c[0x0][0xbe8] ;  /* 0x0002fa00ff0c7b82 */ /* 0x000ea40000000800 */
[----:B--2---:R-:W-:Y:S01]  /*1e3a0*/  IMAD R4, R8, R12, RZ ;  /* 0x0000000c08047224 */ /* 0x004fe200078e02ff */
[----:B-1----:R-:W-:-:S05]  /*1e3b0*/  LEA R3, R14, R3, 0x7 ;  /* 0x000000030e037211 */ /* 0x002fca00078e38ff */
[----:B------:R-:W-:-:S05]  /*1e3c0*/  VIADD R9, R3, 0xffffff80 ;  /* 0xffffff8003097836 */ /* 0x000fca0000000000 */
[----:B------:R-:W-:-:S13]  /*1e3d0*/  ISETP.GE.AND P0, PT, R9, R4, PT ;  /* 0x000000040900720c */ /* 0x000fda0003f06270 */
[----:B------:R-:W-:Y:S05]  /*1e3e0*/  @P0 BRA `(.L_x_810) ;  /* 0x0000000000880947 */ /* 0x000fea0003800000 */
[----:B------:R-:W-:Y:S01]  /*1e3f0*/  ISETP.NE.AND P0, PT, R12, 0x1, PT ;  /* 0x000000010c00780c */ /* 0x000fe20003f05270 */
[----:B------:R-:W-:Y:S01]  /*1e400*/  ULDC.64 UR4, c[0x0][0xb90] ;  /* 0x0002e40000047ab9 */ /* 0x000fe20000000a00 */
[----:B------:R-:W-:Y:S01]  /*1e410*/  IMAD.MOV.U32 R4, RZ, RZ, R0 ;  /* 0x000000ffff047224 */ /* 0x000fe200078e0000 */
[----:B------:R-:W-:Y:S01]  /*1e420*/  ULDC.64 UR6, c[0x0][0x208] ;  /* 0x0000820000067ab9 */ /* 0x000fe20000000a00 */
[----:B------:R-:W-:Y:S02]  /*1e430*/  IMAD R7, R10, UR4, RZ ;  /* 0x000000040a077c24 */ /* 0x000fe4000f8e02ff */
[----:B------:R-:W-:Y:S02]  /*1e440*/  IMAD.MOV.U32 R5, RZ, RZ, R11 ;  /* 0x000000ffff057224 */ /* 0x000fe400078e000b */
[C---:B------:R-:W-:Y:S02]  /*1e450*/  IMAD R7, R20.reuse, UR5, R7 ;  /* 0x0000000514077c24 */ /* 0x040fe4000f8e0207 */
[----:B------:R-:W-:Y:S01]  /*1e460*/  IMAD.WIDE.U32 R4, R20, UR4, R4 ;  /* 0x0000000414047c25 */ /* 0x000fe2000f8e0004 */
[----:B------:R-:W-:-:S02]  /*1e470*/  ULDC.64 UR4, c[0x0][0xb98] ;  /* 0x0002e60000047ab9 */ /* 0x000fc40000000a00 */
[----:B------:R-:W1:Y:S01]  /*1e480*/  @P0 LDC R6, c[0x0][0xbec] ;  /* 0x0002fb00ff060b82 */ /* 0x000e620000000800 */
[----:B------:R-:W-:Y:S01]  /*1e490*/  IMAD.MOV.U32 R3, RZ, RZ, R9 ;  /* 0x000000ffff037224 */ /* 0x000fe200078e0009 */
[----:B------:R-:W-:-:S03]  /*1e4a0*/  IADD3 R5, R5, R7, RZ ;  /* 0x0000000705057210 */ /* 0x000fc60007ffe0ff */
[----:B------:R-:W-:-:S03]  /*1e4b0*/  IMAD.WIDE.U32 R4, R13, UR4, R4 ;  /* 0x000000040d047c25 */ /* 0x000fc6000f8e0004 */
[----:B------:R-:W2:Y:S01]  /*1e4c0*/  @P0 LDC R15, c[0x0][0xbf0] ;  /* 0x0002fc00ff0f0b82 */ /* 0x000ea20000000800 */
[----:B-1----:R-:W-:-:S05]  /*1e4d0*/  @P0 IMAD.HI.U32 R6, R9, R6, RZ ;  /* 0x0000000609060227 */ /* 0x002fca00078e00ff */
[----:B--2---:R-:W-:Y:S01]  /*1e4e0*/  @P0 SHF.R.U32.HI R3, RZ, R15, R6 ;  /* 0x0000000fff030219 */ /* 0x004fe20000011606 */
[----:B------:R-:W-:-:S03]  /*1e4f0*/  IMAD R6, R38, UR4, RZ ;  /* 0x0000000426067c24 */ /* 0x000fc6000f8e02ff */
[----:B------:R-:W-:Y:S01]  /*1e500*/  IADD3 R4, P0, R3, R4, RZ ;  /* 0x0000000403047210 */ /* 0x000fe20007f1e0ff */
[----:B------:R-:W-:Y:S02]  /*1e510*/  IMAD.MOV R7, RZ, RZ, -R3 ;  /* 0x000000ffff077224 */ /* 0x000fe400078e0a03 */
[----:B------:R-:W-:Y:S01]  /*1e520*/  IMAD R6, R13, UR5, R6 ;  /* 0x000000050d067c24 */ /* 0x000fe2000f8e0206 */
[----:B------:R-:W-:Y:S01]  /*1e530*/  ULDC.64 UR4, c[0x0][0xb88] ;  /* 0x0002e20000047ab9 */ /* 0x000fe20000000a00 */
[----:B------:R-:W-:Y:S01]  /*1e540*/  IMAD R7, R12, R7, R9 ;  /* 0x000000070c077224 */ /* 0x000fe200078e0209 */
[----:B------:R-:W-:-:S04]  /*1e550*/  SHF.R.S32.HI R9, RZ, 0x1f, R3 ;  /* 0x0000001fff097819 */ /* 0x000fc80000011403 */
        /* <DEDUP_REMOVED lines=11> */
.L_x_810:
[----:B------:R-:W-:Y:S05]  /*1e610*/  BSYNC B1 ;  /* 0x0000000000017941 */ /* 0x000fea0003800000 */
.L_x_809:
[----:B-1----:R-:W-:Y:S01]  /*1e620*/  SHF.R.S32.HI R6, RZ, 0x1f, R24 ;  /* 0x0000001fff067819 */ /* 0x002fe20000011418 */
[----:B------:R-:W1:Y:S01]  /*1e630*/  @P2 LDC R9, c[0x0][0xbf0] ;  /* 0x0002fc00ff092b82 */ /* 0x000e620000000800 */
[----:B------:R-:W-:Y:S02]  /*1e640*/  ULDC.64 UR4, c[0x0][0xaa0] ;  /* 0x0002a80000047ab9 */ /* 0x000fe40000000a00 */
[----:B------:R-:W-:Y:S01]  /*1e650*/  LEA.HI R6, R6, R24, RZ, 0x3 ;  /* 0x0000001806067211 */ /* 0x000fe200078f18ff */
[----:B------:R-:W-:Y:S02]  /*1e660*/  IMAD R3, R11, UR4, RZ ;  /* 0x000000040b037c24 */ /* 0x000fe4000f8e02ff */
[----:B------:R-:W-:Y:S01]  /*1e670*/  IMAD.WIDE.U32 R4, R0, UR4, RZ ;  /* 0x0000000400047c25 */ /* 0x000fe2000f8e00ff */
[----:B------:R-:W-:-:S03]  /*1e680*/  LOP3.LUT R6, R6, 0xfffffff8, RZ, 0xc0, !PT ;  /* 0xfffffff806067812 */ /* 0x000fc600078ec0ff */
[----:B------:R-:W-:Y:S01]  /*1e690*/  IMAD R3, R0, UR5, R3 ;  /* 0x0000000500037c24 */ /* 0x000fe2000f8e0203 */
[----:B------:R-:W-:Y:S01]  /*1e6a0*/  ULDC.64 UR4, c[0x0][0xae8] ;  /* 0x0002ba0000047ab9 */ /* 0x000fe20000000a00 */
[----:B------:R-:W-:Y:S02]  /*1e6b0*/  IMAD.IADD R6, R24, 0x1, -R6 ;  /* 0x0000000118067824 */ /* 0x000fe400078e0a06 */
[----:B------:R-:W-:Y:S02]  /*1e6c0*/  IMAD R0, R10, UR4, RZ ;  /* 0x000000040a007c24 */ /* 0x000fe4000f8e02ff */
[----:B------:R-:W-:Y:S01]  /*1e6d0*/  IMAD.IADD R5, R5, 0x1, R3 ;  /* 0x0000000105057824 */ /* 0x000fe200078e0203 */
[----:B------:R-:W-:Y:S01]  /*1e6e0*/  LEA R6, R6, R22, 0x5 ;  /* 0x0000001606067211 */ /* 0x000fe200078e28ff */
[C---:B------:R-:W-:Y:S02]  /*1e6f0*/  IMAD R7, R20.reuse, UR5, R0 ;  /* 0x0000000514077c24 */ /* 0x040fe4000f8e0200 */
[----:B------:R-:W-:Y:S01]  /*1e700*/  IMAD.WIDE.U32 R4, R20, UR4, R4 ;  /* 0x0000000414047c25 */ /* 0x000fe2000f8e0004 */
[----:B------:R-:W-:-:S03]  /*1e710*/  ULDC.64 UR4, c[0x0][0xaf0] ;  /* 0x0002bc0000047ab9 */ /* 0x000fc60000000a00 */
[----:B------:R-:W-:Y:S02]  /*1e720*/  IMAD R10, R14, 0x80, R6 ;  /* 0x000000800e0a7824 */ /* 0x000fe400078e0206 */
[----:B------:R-:W-:Y:S02]  /*1e730*/  IMAD.IADD R5, R5, 0x1, R7 ;  /* 0x0000000105057824 */ /* 0x000fe400078e0207 */
[----:B0-----:R-:W-:-:S04]  /*1e740*/  @P2 IMAD.HI.U32 R0, R10, R25, RZ ;  /* 0x000000190a002227 */ /* 0x001fc800078e00ff */
[----:B------:R-:W-:Y:S01]  /*1e750*/  IMAD.MOV.U32 R3, RZ, RZ, R10 ;  /* 0x000000ffff037224 */ /* 0x000fe200078e000a */
[----:B-1----:R-:W-:Y:S01]  /*1e760*/  @P2 SHF.R.U32.HI R3, RZ, R9, R0 ;  /* 0x00000009ff032219 */ /* 0x002fe20000011600 */
[----:B------:R-:W-:Y:S02]  /*1e770*/  IMAD R6, R38, UR4, RZ ;  /* 0x0000000426067c24 */ /* 0x000fe4000f8e02ff */
[----:B------:R-:W-:Y:S01]  /*1e780*/  IMAD.WIDE.U32 R4, R13, UR4, R4 ;  /* 0x000000040d047c25 */ /* 0x000fe2000f8e0004 */
[----:B------:R-:W-:Y:S02]  /*1e790*/  IADD3 R7, -R3, RZ, RZ ;  /* 0x000000ff03077210 */ /* 0x000fe40007ffe1ff */
[----:B------:R-:W-:Y:S01]  /*1e7a0*/  SHF.R.S32.HI R0, RZ, 0x1f, R3 ;  /* 0x0000001fff007819 */ /* 0x000fe20000011403 */
[----:B------:R-:W-:Y:S01]  /*1e7b0*/  IMAD R9, R13, UR5, R6 ;  /* 0x000000050d097c24 */ /* 0x000fe2000f8e0206 */
[----:B------:R-:W-:Y:S01]  /*1e7c0*/  ULDC.64 UR4, c[0x0][0xae0] ;  /* 0x0002b80000047ab9 */ /* 0x000fe20000000a00 */
[----:B------:R-:W-:-:S02]  /*1e7d0*/  IMAD R7, R21, R7, R10 ;  /* 0x0000000715077224 */ /* 0x000fc400078e020a */
[----:B------:R-:W-:Y:S02]  /*1e7e0*/  IMAD R6, R0, UR4, RZ ;  /* 0x0000000400067c24 */ /* 0x000fe4000f8e02ff */
[----:B------:R-:W-:Y:S01]  /*1e7f0*/  IMAD.IADD R5, R5, 0x1, R9 ;  /* 0x0000000105057824 */ /* 0x000fe200078e0209 */
[----:B------:R-:W-:Y:S01]  /*1e800*/  SHF.R.S32.HI R0, RZ, 0x1f, R7 ;  /* 0x0000001fff007819 */ /* 0x000fe20000011407 */
[C---:B------:R-:W-:Y:S02]  /*1e810*/  IMAD R9, R3.reuse, UR5, R6 ;  /* 0x0000000503097c24 */ /* 0x040fe4000f8e0206 */
[----:B------:R-:W-:Y:S01]  /*1e820*/  IMAD.WIDE.U32 R4, R3, UR4, R4 ;  /* 0x0000000403047c25 */ /* 0x000fe2000f8e0004 */
[----:B------:R-:W-:-:S03]  /*1e830*/  ULDC.64 UR4, c[0x0][0xad8] ;  /* 0x0002b60000047ab9 */ /* 0x000fc60000000a00 */
[----:B------:R-:W-:Y:S02]  /*1e840*/  IMAD R0, R0, UR4, RZ ;  /* 0x0000000400007c24 */ /* 0x000fe4000f8e02ff */
[----:B------:R-:W-:Y:S02]  /*1e850*/  IMAD.IADD R5, R5, 0x1, R9 ;  /* 0x0000000105057824 */ /* 0x000fe400078e0209 */
[C---:B------:R-:W-:Y:S02]  /*1e860*/  IMAD R3, R7.reuse, UR5, R0 ;  /* 0x0000000507037c24 */ /* 0x040fe4000f8e0200 */
[----:B------:R-:W-:Y:S01]  /*1e870*/  IMAD.WIDE.U32 R4, R7, UR4, R4 ;  /* 0x0000000407047c25 */ /* 0x000fe2000f8e0004 */
[----:B------:R-:W-:-:S03]  /*1e880*/  ULDC.64 UR4, c[0x0][0xa80] ;  /* 0x0002a00000047ab9 */ /* 0x000fc60000000a00 */
[----:B------:R-:W-:Y:S01]  /*1e890*/  IMAD.IADD R5, R5, 0x1, R3 ;  /* 0x0000000105057824 */ /* 0x000fe200078e0203 */
[----:B------:R-:W-:Y:S01]  /*1e8a0*/  LEA R3, P0, R4, UR4, 0x1 ;  /* 0x0000000404037c11 */ /* 0x000fe2000f8008ff */
[----:B------:R-:W-:Y:S01]  /*1e8b0*/  UMOV UR4, 0xffffffff ;  /* 0xffffffff00047882 */ /* 0x000fe20000000000 */
[----:B------:R-:W-:Y:S02]  /*1e8c0*/  IMAD R6, R14, 0x80, R22 ;  /* 0x000000800e067824 */ /* 0x000fe400078e0216 */
[----:B------:R-:W-:Y:S01]  /*1e8d0*/  LEA.HI.X R4, R4, UR5, R5, 0x1, P0 ;  /* 0x0000000504047c11 */ /* 0x000fe200080f0c05 */
[----:B------:R-:W-:Y:S08]  /*1e8e0*/  BRA.DIV UR4, `(.L_x_811) ;  /* 0x0000007e04807947 */ /* 0x000ff0000b800000 */
[----:B------:R0:W1:Y:S04]  /*1e8f0*/  SHFL.IDX PT, R0, R4, RZ, 0x181f ;  /* 0x00181fff04007589 */ /* 0x00006800000e0000 */
[----:B------:R0:W2:Y:S02]  /*1e900*/  SHFL.IDX PT, R14, R3, RZ, 0x181f ;  /* 0x00181fff030e7589 */ /* 0x0000a400000e0000 */
.L_x_1000:
[----:B------:R-:W-:Y:S01]  /*1e910*/  IMAD R8, R8, R21, RZ ;  /* 0x0000001508087224 */ /* 0x000fe200078e02ff */
[----:B------:R-:W-:Y:S04]  /*1e920*/  BSSY B1, `(.L_x_812) ;  /* 0x000000d000017945 */ /* 0x000fe80003800000 */
[----:B------:R-:W-:-:S13]  /*1e930*/  ISETP.GE.AND P0, PT, R6, R8, PT ;  /* 0x000000080600720c */ /* 0x000fda0003f06270 */
[----:B------:R-:W-:Y:S05]  /*1e940*/  @P0 BRA `(.L_x_813) ;  /* 0x0000000000280947 */ /* 0x000fea0003800000 */
[----:B------:R-:W-:Y:S01]  /*1e950*/  ULDC UR4, c[0x0][0xac8] ;  /* 0x0002b20000047ab9 */ /* 0x000fe20000000800 */
[----:B------:R-:W-:Y:S01]  /*1e960*/  ULDC.64 UR6, c[0x0][0x208] ;  /* 0x0000820000067ab9 */ /* 0x000fe20000000a00 */
[----:B------:R-:W-:Y:S02]  /*1e970*/  ISETP.GE.AND P2, PT, R16, UR4, PT ;  /* 0x0000000410007c0c */ /* 0x000fe4000bf46270 */
[----:B------:R-:W-:-:S11]  /*1e980*/  ISETP.GE.AND P3, PT, R221, UR4, PT ;  /* 0x00000004dd007c0c */ /* 0x000fd6000bf66270 */
[CC--:B--2---:R-:W-:Y:S02]  /*1e990*/  @!P2 LEA R10, P0, R16.reuse, R14.reuse, 0x1 ;  /* 0x0000000e100aa211 */ /* 0x0c4fe400078008ff */
[C---:B------:R-:W-:Y:S02]  /*1e9a0*/  @!P3 LEA R14, P1, R221.reuse, R14, 0x1 ;  /* 0x0000000edd0eb211 */ /* 0x040fe400078208ff */
[-C--:B-1----:R-:W-:Y:S02]  /*1e9b0*/  @!P2 LEA.HI.X R11, R16, R0.reuse, R17, 0x1, P0 ;  /* 0x00000000100ba211 */ /* 0x082fe400000f0c11 */
[----:B------:R-:W-:-:S03]  /*1e9c0*/  @!P3 LEA.HI.X R15, R221, R0, R44, 0x1, P1 ;  /* 0x00000000dd0fb211 */ /* 0x000fc600008f0c2c */
[----:B------:R3:W-:Y:S04]  /*1e9d0*/  @!P2 ST.E.128 desc[UR6][R10.64], RZ ;  /* 0x000000ff0a00a985 */ /* 0x0007e8000c101d06 */
[----:B------:R3:W-:Y:S02]  /*1e9e0*/  @!P3 ST.E.128 desc[UR6][R14.64], RZ ;  /* 0x000000ff0e00b985 */ /* 0x0007e4000c101d06 */
.L_x_813:
[----:B------:R-:W-:Y:S05]  /*1e9f0*/  BSYNC B1 ;  /* 0x0000000000017941 */ /* 0x000fea0003800000 */
.L_x_812:
[----:B------:R-:W-:-:S03]  /*1ea00*/  UMOV UR4, 0xffffffff ;  /* 0xffffffff00047882 */ /* 0x000fc60000000000 */
[----:B------:R-:W-:Y:S05]  /*1ea10*/  BRA.DIV UR4, `(.L_x_814) ;  /* 0x0000007e04687947 */ /* 0x000fea000b800000 */
[----:B-1----:R1:W4:Y:S04]  /*1ea20*/  SHFL.IDX PT, R0, R4, 0x1, 0x181f ;  /* 0x00381f0004007f89 */ /* 0x00232800000e0000 */
[----:B--23--:R1:W2:Y:S02]  /*1ea30*/  SHFL.IDX PT, R14, R3, 0x1, 0x181f ;  /* 0x00381f00030e7f89 */ /* 0x00c2a400000e0000 */
.L_x_1004:
[----:B------:R-:W-:Y:S01]  /*1ea40*/  IADD3 R5, R6, 0x20, RZ ;  /* 0x0000002006057810 */ /* 0x000fe20007ffe0ff */
[----:B------:R-:W-:Y:S03]  /*1ea50*/  BSSY B1, `(.L_x_815) ;  /* 0x000000d000017945 */ /* 0x000fe60003800000 */
        /* <DEDUP_REMOVED lines=8> */
[-C--:B----4-:R-:W-:Y:S02]  /*1eae0*/  @!P2 LEA.HI.X R11, R16, R0.reuse, R17, 0x1, P0 ;  /* 0x00000000100ba211 */ /* 0x090fe400000f0c11 */
[----:B------:R-:W-:-:S03]  /*1eaf0*/  @!P3 LEA.HI.X R15, R221, R0, R44, 0x1, P1 ;  /* 0x00000000dd0fb211 */ /* 0x000fc600008f0c2c */
[----:B------:R3:W-:Y:S04]  /*1eb00*/  @!P2 ST.E.128 desc[UR6][R10.64], RZ ;  /* 0x000000ff0a00a985 */ /* 0x0007e8000c101d06 */
[----:B------:R3:W-:Y:S02]  /*1eb10*/  @!P3 ST.E.128 desc[UR6][R14.64], RZ ;  /* 0x000000ff0e00b985 */ /* 0x0007e4000c101d06 */
.L_x_816:
[----:B------:R-:W-:Y:S05]  /*1eb20*/  BSYNC B1 ;  /* 0x0000000000017941 */ /* 0x000fea0003800000 */
.L_x_815:
[----:B------:R-:W-:-:S03]  /*1eb30*/  UMOV UR4, 0xffffffff ;  /* 0xffffffff00047882 */ /* 0x000fc60000000000 */
[----:B------:R-:W-:Y:S05]  /*1eb40*/  BRA.DIV UR4, `(.L_x_817) ;  /* 0x0000007e04647947 */ /* 0x000fea000b800000 */
[----:B----4-:R4:W0:Y:S04]  /*1eb50*/  SHFL.IDX PT, R0, R4, 0x2, 0x181f ;  /* 0x00581f0004007f89 */ /* 0x01082800000e0000 */
[----:B--23--:R4:W2:Y:S02]  /*1eb60*/  SHFL.IDX PT, R14, R3, 0x2, 0x181f ;  /* 0x00581f00030e7f89 */ /* 0x00c8a400000e0000 */
.L_x_1008:
[----:B------:R-:W-:Y:S01]  /*1eb70*/  VIADD R5, R6, 0x40 ;  /* 0x0000004006057836 */ /* 0x000fe20000000000 */
        /* <DEDUP_REMOVED lines=9> */
[-C--:B0-----:R-:W-:Y:S02]  /*1ec10*/  @!P2 LEA.HI.X R11, R16, R0.reuse, R17, 0x1, P0 ;  /* 0x00000000100ba211 */ /* 0x081fe400000f0c11 */
[----:B------:R-:W-:-:S03]  /*1ec20*/  @!P3 LEA.HI.X R15, R221, R0, R44, 0x1, P1 ;  /* 0x00000000dd0fb211 */ /* 0x000fc600008f0c2c */
[----:B------:R3:W-:Y:S04]  /*1ec30*/  @!P2 ST.E.128 desc[UR6][R10.64], RZ ;  /* 0x000000ff0a00a985 */ /* 0x0007e8000c101d06 */
[----:B------:R3:W-:Y:S02]  /*1ec40*/  @!P3 ST.E.128 desc[UR6][R14.64], RZ ;  /* 0x000000ff0e00b985 */ /* 0x0007e4000c101d06 */
.L_x_819:
[----:B------:R-:W-:Y:S05]  /*1ec50*/  BSYNC B1 ;  /* 0x0000000000017941 */ /* 0x000fea0003800000 */
.L_x_818:
[----:B------:R-:W-:-:S03]  /*1ec60*/  UMOV UR4, 0xffffffff ;  /* 0xffffffff00047882 */ /* 0x000fc60000000000 */
[----:B------:R-:W-:Y:S05]  /*1ec70*/  BRA.DIV UR4, `(.L_x_820) ;  /* 0x0000007e04607947 */ /* 0x000fea000b800000 */
[----:B0-----:R0:W0:Y:S04]  /*1ec80*/  SHFL.IDX PT, R0, R4, 0x3, 0x181f ;  /* 0x00781f0004007f89 */ /* 0x00102800000e0000 */
[----:B--23--:R2:W3:Y:S02]  /*1ec90*/  SHFL.IDX PT, R14, R3, 0x3, 0x181f ;  /* 0x00781f00030e7f89 */ /* 0x00c4e400000e0000 */
.L_x_1012:
[----:B-12-4-:R-:W-:-:S05]  /*1eca0*/  VIADD R3, R6, 0x60 ;  /* 0x0000006006037836 */ /* 0x016fca0000000000 */
[----:B------:R-:W-:-:S13]  /*1ecb0*/  ISETP.GE.AND P0, PT, R3, R8, PT ;  /* 0x000000080300720c */ /* 0x000fda0003f06270 */
[----:B------:R-:W-:Y:S05]  /*1ecc0*/  @P0 BRA `(.L_x_807) ;  /* 0x0000000000280947 */ /* 0x000fea0003800000 */
[----:B------:R-:W-:Y:S01]  /*1ecd0*/  ULDC UR4, c[0x0][0xac8] ;  /* 0x0002b20000047ab9 */ /* 0x000fe20000000800 */
[----:B------:R-:W-:Y:S01]  /*1ece0*/  ULDC.64 UR6, c[0x0][0x208] ;  /* 0x0000820000067ab9 */ /* 0x000fe20000000a00 */
[----:B------:R-:W-:Y:S02]  /*1ecf0*/  ISETP.GE.AND P2, PT, R16, UR4, PT ;  /* 0x0000000410007c0c */ /* 0x000fe4000bf46270 */
[----:B------:R-:W-:-:S11]  /*1ed00*/  ISETP.GE.AND P3, PT, R221, UR4, PT ;  /* 0x00000004dd007c0c */ /* 0x000fd6000bf66270 */
[CC--:B0--3--:R-:W-:Y:S02]  /*1ed10*/  @!P2 LEA R4, P0, R16.reuse, R14.reuse, 0x1 ;  /* 0x0000000e1004a211 */ /* 0x0c9fe400078008ff */
[C---:B------:R-:W-:Y:S02]  /*1ed20*/  @!P3 LEA R14, P1, R221.reuse, R14, 0x1 ;  /* 0x0000000edd0eb211 */ /* 0x040fe400078208ff */
[-C--:B------:R-:W-:Y:S02]  /*1ed30*/  @!P2 LEA.HI.X R5, R16, R0.reuse, R17, 0x1, P0 ;  /* 0x000000001005a211 */ /* 0x080fe400000f0c11 */
[----:B------:R-:W-:-:S03]  /*1ed40*/  @!P3 LEA.HI.X R15, R221, R0, R44, 0x1, P1 ;  /* 0x00000000dd0fb211 */ /* 0x000fc600008f0c2c */
[----:B------:R1:W-:Y:S04]  /*1ed50*/  @!P2 ST.E.128 desc[UR6][R4.64], RZ ;  /* 0x000000ff0400a985 */ /* 0x0003e8000c101d06 */
[----:B------:R1:W-:Y:S02]  /*1ed60*/  @!P3 ST.E.128 desc[UR6][R14.64], RZ ;  /* 0x000000ff0e00b985 */ /* 0x0003e4000c101d06 */
.L_x_807:
[----:B------:R-:W-:Y:S05]  /*1ed70*/  BSYNC B0 ;  /* 0x0000000000007941 */ /* 0x000fea0003800000 */
.L_x_798:
[----:B------:R-:W-:Y:S02]  /*1ed80*/  ULDC UR4, c[0x0][0xc3c] ;  /* 0x00030f0000047ab9 */ /* 0x000fe40000000800 */
[----:B------:R-:W-:-:S13]  /*1ed90*/  ISETP.GE.AND P0, PT, R127, UR4, PT ;  /* 0x000000047f007c0c */ /* 0x000fda000bf06270 */
[----:B------:R-:W-:Y:S05]  /*1eda0*/  @!P0 BRA `(.L_x_821) ;  /* 0xfffffe2400608947 */ /* 0x000fea000383ffff */
[----:B------:R-:W-:Y:S05]  /*1edb0*/  BRA `(.L_x_603) ;  /* 0x00000070005c7947 */ /* 0x000fea0003800000 */
.L_x_601:
[----:B------:R-:W-:-:S08]  /*1edc0*/  NOP ;  /* 0x0000000000007918 */ /* 0x000fd00000000000 */
[----:B--2---:R-:W0:-:S00]  /*1edd0*/  USETMAXREG.DEALLOC.CTAPOOL 0x18 ;  /* 0x00000018000079c8 */ /* 0x004e0000080e0500 */
[----:B0-----:R-:W2:Y:S01]  /*1ede0*/  LDL.LU R3, [R1+0x4] ;  /* 0x0000040001037983 */ /* 0x001ea20000300800 */
[----:B------:R-:W-:Y:S01]  /*1edf0*/  LOP3.LUT R2, R2, 0x3, RZ, 0xc0, !PT ;  /* 0x0000000302027812 */ /* 0x000fe200078ec0ff */
[----:B------:R-:W-:-:S05]  /*1ee00*/  IMAD.MOV.U32 R4, RZ, RZ, RZ ;  /* 0x000000ffff047224 */ /* 0x000fca00078e00ff */
[----:B------:R-:W0:Y:S02]  /*1ee10*/  SHFL.IDX PT, R2, R2, RZ, 0x1f ;  /* 0x00001fff02027589 */ /* 0x000e2400000e0000 */
[----:B0-----:R-:W-:Y:S02]  /*1ee20*/  ISETP.NE.AND P0, PT, R2, RZ, PT ;  /* 0x000000ff0200720c */ /* 0x001fe40003f05270 */
        /* <DEDUP_REMOVED lines=11> */
.L_x_822:
[----:B------:R-:W-:Y:S01]  /*1eee0*/  LOP3.LUT R5, R0, 0x1f, RZ, 0xc0, !PT ;  /* 0x0000001f00057812 */ /* 0x000fe200078ec0ff */
[----:B------:R-:W-:Y:S01]  /*1eef0*/  ULDC UR4, c[0x0][0xc3c] ;  /* 0x00030f0000047ab9 */ /* 0x000fe20000000800 */
[----:B------:R-:W-:Y:S01]  /*1ef00*/  ULDC.64 UR6, c[0x0][0x208] ;  /* 0x0000820000067ab9 */ /* 0x000fe20000000a00 */
[----:B------:R-:W-:Y:S01]  /*1ef10*/  ULDC UR5, c[0x0][0xc38] ;  /* 0x00030e0000057ab9 */ /* 0x000fe20000000800 */
[----:B------:R-:W-:-:S04]  /*1ef20*/  ISETP.NE.AND P0, PT, R5, 0x1f, PT ;  /* 0x0000001f0500780c */ /* 0x000fc80003f05270 */
[----:B------:R-:W-:-:S13]  /*1ef30*/  ISETP.GE.OR P1, PT, R5, UR4, !P0 ;  /* 0x0000000405007c0c */ /* 0x000fda000c726670 */
[----:B0-----:R-:W0:Y:S02]  /*1ef40*/  @!P1 LDC.64 R2, c[0x0][0xc80] ;  /* 0x00032000ff029b82 */ /* 0x001e240000000a00 */
[----:B0-----:R-:W-:-:S05]  /*1ef50*/  @!P1 IMAD.WIDE.U32 R2, R5, 0x4, R2 ;  /* 0x0000000405029825 */ /* 0x001fca00078e0002 */
[----:B------:R-:W2:Y:S01]  /*1ef60*/  @!P1 LDG.E R4, desc[UR6][R2.64] ;  /* 0x0000000602049981 */ /* 0x000ea2000c1e1900 */
[C---:B------:R-:W-:Y:S01]  /*1ef70*/  ISETP.NE.AND P1, PT, R5.reuse, RZ, PT ;  /* 0x000000ff0500720c */ /* 0x040fe20003f25270 */
[----:B------:R-:W0:Y:S01]  /*1ef80*/  S2UR UR6, SR_CTAID.X ;  /* 0x00000000000679c3 */ /* 0x000e220000002500 */
[C---:B------:R-:W-:Y:S01]  /*1ef90*/  ISETP.GE.U32.AND P2, PT, R5.reuse, 0x2, PT ;  /* 0x000000020500780c */ /* 0x040fe20003f46070 */
[----:B------:R-:W-:Y:S01]  /*1efa0*/  UMOV UR4, URZ ;  /* 0x0000003f00047c82 */ /* 0x000fe20008000000 */
[C---:B------:R-:W-:Y:S01]  /*1efb0*/  ISETP.GE.U32.AND P3, PT, R5.reuse, 0x4, PT ;  /* 0x000000040500780c */ /* 0x040fe20003f66070 */
[----:B------:R-:W-:Y:S01]  /*1efc0*/  IMAD.MOV.U32 R16, RZ, RZ, RZ ;  /* 0x000000ffff107224 */ /* 0x000fe200078e00ff */
[C---:B------:R-:W-:Y:S02]  /*1efd0*/  ISETP.GE.U32.AND P4, PT, R5.reuse, 0x8, PT ;  /* 0x000000080500780c */ /* 0x040fe40003f86070 */
[----:B------:R-:W-:Y:S01]  /*1efe0*/  ISETP.GE.U32.AND P5, PT, R5, 0x10, PT ;  /* 0x000000100500780c */ /* 0x000fe20003fa6070 */
[----:B--2---:R-:W1:Y:S02]  /*1eff0*/  SHFL.UP PT, R6, R4, 0x1, RZ ;  /* 0x0420000004067989 */ /* 0x004e6400000e00ff */
[----:B-1----:R-:W-:-:S05]  /*1f000*/  SEL R7, R6, RZ, P1 ;  /* 0x000000ff06077207 */ /* 0x002fca0000800000 */
[----:B------:R-:W-:-:S05]  /*1f010*/  IMAD.IADD R7, R4, 0x1, R7 ;  /* 0x0000000104077824 */ /* 0x000fca00078e0207 */
[----:B------:R-:W1:Y:S02]  /*1f020*/  SHFL.UP PT, R6, R7, 0x2, RZ ;  /* 0x0440000007067989 */ /* 0x000e6400000e00ff */
[----:B-1----:R-:W-:-:S04]  /*1f030*/  SEL R6, R6, RZ, P2 ;  /* 0x000000ff06067207 */ /* 0x002fc80001000000 */
[----:B------:R-:W-:-:S05]  /*1f040*/  IADD3 R6, R7, R6, RZ ;  /* 0x0000000607067210 */ /* 0x000fca0007ffe0ff */
        /* <DEDUP_REMOVED lines=9> */
[----:B------:R-:W1:Y:S02]  /*1f0e0*/  SHFL.IDX PT, R6, R2, 0x1f, 0x1f ;  /* 0x03e01f0002067f89 */ /* 0x000e6400000e0000 */
[----:B-1----:R-:W-:-:S05]  /*1f0f0*/  IMAD R6, R6, UR5, RZ ;  /* 0x0000000506067c24 */ /* 0x002fca000f8e02ff */
[----:B0-----:R-:W-:Y:S02]  /*1f100*/  ISETP.GT.AND P6, PT, R6, UR6, PT ;  /* 0x0000000606007c0c */ /* 0x001fe4000bfc4270 */
[----:B------:R-:W-:-:S11]  /*1f110*/  MOV R3, R6 ;  /* 0x0000000600037202 */ /* 0x000fd60000000f00 */
[----:B------:R-:W-:Y:S05]  /*1f120*/  @P6 BRA `(.L_x_824) ;  /* 0x0000000000a06947 */ /* 0x000fea0003800000 */
[----:B------:R-:W0:Y:S01]  /*1f130*/  LDC R7, c[0x0][0xc3c] ;  /* 0x00030f00ff077b82 */ /* 0x000e220000000800 */
[----:B------:R-:W-:Y:S01]  /*1f140*/  IMAD.MOV.U32 R6, RZ, RZ, R3 ;  /* 0x000000ffff067224 */ /* 0x000fe200078e0003 */
[----:B------:R-:W-:Y:S01]  /*1f150*/  UMOV UR4, URZ ;  /* 0x0000003f00047c82 */ /* 0x000fe20008000000 */
[----:B------:R-:W-:Y:S01]  /*1f160*/  ULDC UR7, c[0x0][0xc3c] ;  /* 0x00030f0000077ab9 */ /* 0x000fe20000000800 */
[----:B------:R-:W-:-:S05]  /*1f170*/  ULDC UR5, c[0x0][0xc38] ;  /* 0x00030e0000057ab9 */ /* 0x000fca0000000800 */
.L_x_828:
        /* <DEDUP_REMOVED lines=9> */
[----:B------:R-:W0:Y:S01]  /*1f210*/  LDC.64 R2, c[0x0][0xc80] ;  /* 0x00032000ff027b82 */ /* 0x000e220000000a00 */
[----:B------:R-:W-:Y:S01]  /*1f220*/  ULDC.64 UR8, c[0x0][0x208] ;  /* 0x0000820000087ab9 */ /* 0x000fe20000000a00 */
[----:B0-----:R-:W-:-:S05]  /*1f230*/  IMAD.WIDE R2, R8, 0x4, R2 ;  /* 0x0000000408027825 */ /* 0x001fca00078e0202 */
[----:B------:R0:W5:Y:S02]  /*1f240*/  LDG.E R4, desc[UR8][R2.64] ;  /* 0x0000000802047981 */ /* 0x000164000c1e1900 */
.L_x_827:
[----:B------:R-:W-:Y:S05]  /*1f250*/  BSYNC B0 ;  /* 0x0000000000007941 */ /* 0x000fea0003800000 */
.L_x_826:
[----:B0----5:R-:W0:Y:S02]  /*1f260*/  SHFL.UP PT, R2, R4, 0x1, RZ ;  /* 0x0420000004027989 */ /* 0x021e2400000e00ff */
[----:B0-----:R-:W-:-:S04]  /*1f270*/  SEL R3, R2, RZ, P1 ;  /* 0x000000ff02037207 */ /* 0x001fc80000800000 */
[----:B------:R-:W-:-:S05]  /*1f280*/  IADD3 R3, R4, R3, RZ ;  /* 0x0000000304037210 */ /* 0x000fca0007ffe0ff */
        /* <DEDUP_REMOVED lines=13> */
[----:B0-----:R-:W-:-:S05]  /*1f360*/  IMAD R3, R3, UR5, RZ ;  /* 0x0000000503037c24 */ /* 0x001fca000f8e02ff */
[----:B------:R-:W-:-:S04]  /*1f370*/  IADD3 R6, R3, R6, RZ ;  /* 0x0000000603067210 */ /* 0x000fc80007ffe0ff */
[----:B------:R-:W-:-:S13]  /*1f380*/  ISETP.GT.AND P6, PT, R6, UR6, PT ;  /* 0x0000000606007c0c */ /* 0x000fda000bfc4270 */
[----:B------:R-:W-:Y:S05]  /*1f390*/  @!P6 BRA `(.L_x_828) ;  /* 0xfffffffc0078e947 */ /* 0x000fea000383ffff */
[----:B------:R-:W-:-:S07]  /*1f3a0*/  IMAD.MOV.U32 R2, RZ, RZ, R11 ;  /* 0x000000ffff027224 */ /* 0x000fce00078e000b */
.L_x_824:
        /* <DEDUP_REMOVED lines=14> */
[----:B------:R-:W-:-:S05]  /*1f490*/  IADD3 R9, R19, -0x1, RZ ;  /* 0xffffffff13097810 */ /* 0x000fca0007ffe0ff */
[----:B------:R0:W1:Y:S02]  /*1f4a0*/  SHFL.IDX PT, R16, R2, R9, 0x1f ;  /* 0x00001f0902107589 */ /* 0x00006400000e0000 */
.L_x_829:
[----:B-1----:R-:W-:Y:S02]  /*1f4b0*/  IMAD R16, R16, UR5, R7 ;  /* 0x0000000510107c24 */ /* 0x002fe4000f8e0207 */
[----:B------:R-:W-:Y:S02]  /*1f4c0*/  IMAD R7, R11, R6, RZ ;  /* 0x000000060b077224 */ /* 0x000fe400078e02ff */
[----:B0-----:R-:W-:Y:S01]  /*1f4d0*/  IMAD.MOV.U32 R2, RZ, RZ, RZ ;  /* 0x000000ffff027224 */ /* 0x001fe200078e00ff */
[----:B------:R-:W-:Y:S01]  /*1f4e0*/  IADD3 R17, -R16, UR6, RZ ;  /* 0x0000000610117c10 */ /* 0x000fe2000fffe1ff */
[----:B------:R-:W-:Y:S02]  /*1f4f0*/  VIADD R19, R19, UR4 ;  /* 0x0000000413137c36 */ /* 0x000fe40008000000 */
        /* <DEDUP_REMOVED lines=13> */
[----:B------:R-:W-:-:S06]  /*1f5d0*/  @P0 IADD3 R2, R2, 0x1, RZ ;  /* 0x0000000102020810 */ /* 0x000fcc0007ffe0ff */
[----:B------:R-:W-:Y:S01]  /*1f5e0*/  @!P2 IMAD.MOV R2, RZ, RZ, -R2 ;  /* 0x000000ffff02a224 */ /* 0x000fe200078e0a02 */
[----:B------:R-:W-:-:S05]  /*1f5f0*/  @!P1 LOP3.LUT R2, RZ, R4, RZ, 0x33, !PT ;  /* 0x00000004ff029212 */ /* 0x000fca00078e33ff */
[--C-:B------:R-:W-:Y:S02]  /*1f600*/  IMAD.MOV R3, RZ, RZ, -R2.reuse ;  /* 0x000000ffff037224 */ /* 0x100fe400078e0a02 */
[----:B------:R-:W-:Y:S02]  /*1f610*/  IMAD.MOV.U32 R18, RZ, RZ, R2 ;  /* 0x000000ffff127224 */ /* 0x000fe400078e0002 */
[----:B------:R-:W-:Y:S01]  /*1f620*/  IMAD R17, R4, R3, R17 ;  /* 0x0000000304117224 */ /* 0x000fe200078e0211 */
[----:B------:R-:W-:Y:S06]  /*1f630*/  BRA `(.L_x_830) ;  /* 0x00000000000c7947 */ /* 0x000fec0003800000 */
.L_x_825:
[----:B------:R-:W-:Y:S01]  /*1f640*/  MOV R17, RZ ;  /* 0x000000ff00117202 */ /* 0x000fe20000000f00 */
[----:B------:R-:W-:Y:S02]  /*1f650*/  IMAD.U32 R16, RZ, RZ, UR6 ;  /* 0x00000006ff107e24 */ /* 0x000fe4000f8e00ff */
[----:B------:R-:W-:-:S07]  /*1f660*/  IMAD.MOV.U32 R18, RZ, RZ, RZ ;  /* 0x000000ffff127224 */ /* 0x000fce00078e00ff */
.L_x_830:
[----:B------:R-:W-:-:S13]  /*1f670*/  ISETP.NE.AND P0, PT, R5, RZ, PT ;  /* 0x000000ff0500720c */ /* 0x000fda0003f05270 */
[----:B------:R-:W0:Y:S01]  /*1f680*/  @!P0 S2R R3, SR_CgaCtaId ;  /* 0x0000000000038919 */ /* 0x000e220000008800 */
[----:B------:R-:W-:-:S04]  /*1f690*/  @!P0 MOV R2, 0x400 ;  /* 0x0000040000028802 */ /* 0x000fc80000000f00 */
[----:B0-----:R-:W-:-:S05]  /*1f6a0*/  @!P0 LEA R2, R3, R2, 0x18 ;  /* 0x0000000203028211 */ /* 0x001fca00078ec0ff */
[----:B------:R2:W-:Y:S01]  /*1f6b0*/  @!P0 STS.128 [R2+0x348d0], R16 ;  /* 0x0348d01002008388 */ /* 0x0005e20000000c00 */
[----:B------:R-:W-:Y:S06]  /*1f6c0*/  BAR.ARV 0x5, 0x180 ;  /* 0x0146000000007b1d */ /* 0x000fec0000002000 */
.L_x_823:
[----:B--2---:R-:W-:Y:S01]  /*1f6d0*/  IMAD.MOV.U32 R2, RZ, RZ, 0x1 ;  /* 0x00000001ff027424 */ /* 0x004fe200078e00ff */
[----:B------:R2:W-:Y:S01]  /*1f6e0*/  STL [R1+0x58], RZ ;  /* 0x000058ff01007387 */ /* 0x0005e20000100800 */
[----:B------:R-:W-:Y:S02]  /*1f6f0*/  ULDC UR4, c[0x0][0xc3c] ;  /* 0x00030f0000047ab9 */ /* 0x000fe40000000800 */
[----:B-1----:R-:W-:Y:S01]  /*1f700*/  ISETP.GE.AND P0, PT, R19, UR4, PT ;  /* 0x0000000413007c0c */ /* 0x002fe2000bf06270 */
[----:B------:R2:W-:Y:S04]  /*1f710*/  STL [R1+0x14], R2 ;  /* 0x0000140201007387 */ /* 0x0005e80000100800 */
[----:B------:R2:W-:Y:S08]  /*1f720*/  STL [R1+0xc], RZ ;  /* 0x00000cff01007387 */ /* 0x0005f00000100800 */
[----:B--2---:R-:W-:Y:S05]  /*1f730*/  @P0 BRA `(.L_x_831) ;  /* 0x0000006400140947 */ /* 0x004fea0003800000 */
[----:B------:R-:W1:Y:S01]  /*1f740*/  S2UR UR5, SR_CgaCtaId ;  /* 0x00000000000579c3 */ /* 0x000e620000008800 */
[C---:B------:R-:W-:Y:S01]  /*1f750*/  IMAD.SHL.U32 R2, R0.reuse, 0x8, RZ ;  /* 0x0000000800027824 */ /* 0x040fe200078e00ff */
[----:B------:R-:W-:Y:S01]  /*1f760*/  LOP3.LUT R5, R0, 0x7f, RZ, 0xc0, !PT ;  /* 0x0000007f00057812 */ /* 0x000fe200078ec0ff */
[----:B------:R-:W-:Y:S01]  /*1f770*/  UMOV UR4, 0x400 ;  /* 0x0000040000047882 */ /* 0x000fe20000000000 */
[----:B------:R-:W-:Y:S01]  /*1f780*/  BSSY B8, `(.L_x_831) ;  /* 0x0000640000087945 */ /* 0x000fe20003800000 */
[----:B------:R-:W-:Y:S01]  /*1f790*/  ULDC.64 UR38, c[0x0][0x198] ;  /* 0x0000660000267ab9 */ /* 0x000fe20000000a00 */
[C---:B0-----:R-:W-:Y:S01]  /*1f7a0*/  LOP3.LUT R3, R2.reuse, 0x1f8, RZ, 0xc0, !PT ;  /* 0x000001f802037812 */ /* 0x041fe200078ec0ff */
[----:B------:R-:W-:Y:S01]  /*1f7b0*/  ULDC UR36, c[0x0][0xc] ;  /* 0x0000030000247ab9 */ /* 0x000fe20000000800 */
[----:B------:R-:W-:Y:S02]  /*1f7c0*/  LOP3.LUT R2, R2, 0x38, RZ, 0xc0, !PT ;  /* 0x0000003802027812 */ /* 0x000fe400078ec0ff */
[----:B------:R-:W-:Y:S01]  /*1f7d0*/  LOP3.LUT R4, R3, 0x38, R0, 0x78, !PT ;  /* 0x0000003803047812 */ /* 0x000fe200078e7800 */
[----:B------:R-:W-:Y:S01]  /*1f7e0*/  IMAD.SHL.U32 R0, R0, 0x10, RZ ;  /* 0x0000001000007824 */ /* 0x000fe200078e00ff */
[----:B------:R-:W-:-:S02]  /*1f7f0*/  SHF.L.U32 R3, R5, 0x3, RZ ;  /* 0x0000000305037819 */ /* 0x000fc400000006ff */
[----:B------:R-:W-:Y:S02]  /*1f800*/  SHF.R.U32.HI R5, RZ, 0x3, R5 ;  /* 0x00000003ff057819 */ /* 0x000fe40000011605 */
[----:B------:R-:W-:Y:S02]  /*1f810*/  LOP3.LUT R3, R4, 0x200, R3, 0xf8, !PT ;  /* 0x0000020004037812 */ /* 0x000fe400078ef803 */
[----:B------:R-:W-:Y:S01]  /*1f820*/  LOP3.LUT R0, R5, 0x70, R0, 0xf8, !PT ;  /* 0x0000007005007812 */ /* 0x000fe200078ef800 */
[----:B------:R-:W-:Y:S01]  /*1f830*/  IMAD.MOV.U32 R0, RZ, RZ, 0x1 ;  /* 0x00000001ff007424 */ /* 0x000fe200078e00ff */
[----:B-1----:R-:W-:-:S06]  /*1f840*/  ULEA UR4, UR5, UR4, 0x18 ;  /* 0x0000000405047291 */ /* 0x002fcc000f8ec03f */
[----:B------:R-:W-:-:S04]  /*1f850*/  IMAD.U32 R4, RZ, RZ, UR4 ;  /* 0x00000004ff047e24 */ /* 0x000fc8000f8e00ff */
[----:B------:R-:W-:Y:S01]  /*1f860*/  IMAD R3, R3, 0x2, R4 ;  /* 0x0000000203037824 */ /* 0x000fe200078e0204 */
[----:B------:R-:W-:Y:S04]  /*1f870*/  STL [R1+0x8], R4 ;  /* 0x0000080401007387 */ /* 0x000fe80000100800 */
[----:B------:R-:W-:Y:S04]  /*1f880*/  STL [R1+0x2c], R3 ;  /* 0x00002c0301007387 */ /* 0x000fe80000100800 */
[----:B------:R-:W-:Y:S04]  /*1f890*/  STL [R1+0xc], RZ ;  /* 0x00000cff01007387 */ /* 0x000fe80000100800 */
[----:B------:R-:W-:Y:S04]  /*1f8a0*/  STL [R1+0x14], R0 ;  /* 0x0000140001007387 */ /* 0x000fe80000100800 */
[----:B------:R-:W-:Y:S04]  /*1f8b0*/  STL [R1+0x20], RZ ;  /* 0x000020ff01007387 */ /* 0x000fe80000100800 */
[----:B------:R0:W-:Y:S04]  /*1f8c0*/  STL [R1+0x24], R0 ;  /* 0x0000240001007387 */ /* 0x0001e80000100800 */
[----:B------:R1:W-:Y:S01]  /*1f8d0*/  STL [R1+0x58], RZ ;  /* 0x000058ff01007387 */ /* 0x0003e20000100800 */
[----:B0-----:R-:W-:-:S07]  /*1f8e0*/  LOP3.LUT R0, R2, 0x40, RZ, 0xfc, !PT ;  /* 0x0000004002007812 */ /* 0x001fce00078efcff */
.L_x_966:
[----:B0---4-:R-:W0:Y:S01]  /*1f8f0*/  LDC.64 R2, c[0x0][0xc88] ;  /* 0x00032200ff027b82 */ /* 0x011e220000000a00 */
[----:B------:R-:W-:Y:S01]  /*1f900*/  ULDC.64 UR4, c[0x0][0x208] ;  /* 0x0000820000047ab9 */ /* 0x000fe20000000a00 */
[----:B0-----:R-:W-:-:S05]  /*1f910*/  IMAD.WIDE R2, R19, 0x4, R2 ;  /* 0x0000000413027825 */ /* 0x001fca00078e0202 */
[----:B------:R-:W2:Y:S01]  /*1f920*/  LDG.E R15, desc[UR4][R2.64] ;  /* 0x00000004020f7981 */ /* 0x000ea2000c1e1900 */
[----:B------:R-:W-:Y:S05]  /*1f930*/  YIELD ;  /* 0x0000000000007946 */ /* 0x000fea0003800000 */
[----:B------:R-:W-:Y:S01]  /*1f940*/  ULDC.64 UR4, c[0x0][0xa28] ;  /* 0x00028a0000047ab9 */ /* 0x000fe20000000a00 */
[----:B-1----:R-:W-:Y:S01]  /*1f950*/  MOV R0, RZ ;  /* 0x000000ff00007202 */ /* 0x002fe20000000f00 */
[----:B------:R-:W-:Y:S01]  /*1f960*/  ULDC.64 UR12, c[0x0][0x208] ;  /* 0x00008200000c7ab9 */ /* 0x000fe20000000a00 */
[----:B------:R-:W-:Y:S01]  /*1f970*/  ISETP.NE.U32.AND P0, PT, RZ, UR4, PT ;  /* 0x00000004ff007c0c */ /* 0x000fe2000bf05070 */
[----:B---3-5:R-:W-:Y:S01]  /*1f980*/  IMAD.MOV.U32 R8, RZ, RZ, RZ ;  /* 0x000000ffff087224 */ /* 0x028fe200078e00ff */
[----:B------:R-:W-:Y:S01]  /*1f990*/  ULDC.64 UR10, c[0x0][0xa18] ;  /* 0x00028600000a7ab9 */ /* 0x000fe20000000a00 */
[----:B------:R-:W-:Y:S01]  /*1f9a0*/  ULDC.64 UR8, c[0x0][0xa10] ;  /* 0x0002840000087ab9 */ /* 0x000fe20000000a00 */
[----:B------:R-:W-:Y:S01]  /*1f9b0*/  ISETP.NE.AND.EX P0, PT, RZ, UR5, PT, P0 ;  /* 0x00000005ff007c0c */ /* 0x000fe2000bf05300 */
[----:B------:R-:W-:Y:S01]  /*1f9c0*/  ULDC.64 UR6, c[0x0][0xa08] ;  /* 0x0002820000067ab9 */ /* 0x000fe20000000a00 */
        /* <DEDUP_REMOVED lines=9> */
[----:B------:R2:W5:Y:S01]  /*1fa60*/  @P0 LDG.E R0, desc[UR12][R2.64] ;  /* 0x0000000c02000981 */ /* 0x000562000c1e1900 */
[----:B------:R-:W-:Y:S02]  /*1fa70*/  ISETP.NE.AND.EX P2, PT, RZ, UR5, PT, P2 ;  /* 0x00000005ff007c0c */ /* 0x000fe4000bf45320 */
[----:B------:R-:W-:Y:S02]  /*1fa80*/  CS2R R10, SRZ ;  /* 0x00000000000a7805 */ /* 0x000fe4000001ff00 */
[----:B------:R-:W-:Y:S01]  /*1fa90*/  ISETP.NE.U32.AND P3, PT, RZ, UR10, PT ;  /* 0x0000000aff007c0c */ /* 0x000fe2000bf65070 */
[----:B------:R-:W-:Y:S01]  /*1faa0*/  STL [R1], R14 ;  /* 0x0000000e01007387 */ /* 0x000fe20000100800 */
[----:B------:R-:W-:Y:S02]  /*1fab0*/  ISETP.NE.U32.AND P0, PT, RZ, UR6, PT ;  /* 0x00000006ff007c0c */ /* 0x000fe4000bf05070 */
[----:B------:R-:W-:Y:S01]  /*1fac0*/  ISETP.NE.AND.EX P3, PT, RZ, UR11, PT, P3 ;  /* 0x0000000bff007c0c */ /* 0x000fe2000bf65330 */
[----:B------:R-:W-:Y:S01]  /*1fad0*/  STL [R1+0x28], R13 ;  /* 0x0000280d01007387 */ /* 0x000fe20000100800 */
[----:B------:R-:W-:-:S02]  /*1fae0*/  ISETP.NE.U32.AND P1, PT, RZ, UR8, PT ;  /* 0x00000008ff007c0c */ /* 0x000fc4000bf25070 */
[C---:B--2---:R-:W-:Y:S02]  /*1faf0*/  IADD3 R2, P4, R14.reuse, UR4, RZ ;  /* 0x000000040e027c10 */ /* 0x044fe4000ff9e0ff */
[----:B------:R-:W-:Y:S02]  /*1fb00*/  ISETP.NE.AND.EX P0, PT, RZ, UR7, PT, P0 ;  /* 0x00000007ff007c0c */ /* 0x000fe4000bf05300 */
[C---:B------:R-:W-:Y:S02]  /*1fb10*/  IADD3.X R3, R13.reuse, UR5, RZ, P4, !PT ;  /* 0x000000050d037c10 */ /* 0x040fe4000a7fe4ff */
[C---:B0-----:R-:W-:Y:S02]  /*1fb20*/  IADD3 R4, P4, R14.reuse, UR8, RZ ;  /* 0x000000080e047c10 */ /* 0x041fe4000ff9e0ff */
[----:B------:R-:W-:Y:S01]  /*1fb30*/  ISETP.NE.AND.EX P1, PT, RZ, UR9, PT, P1 ;  /* 0x00000009ff007c0c */ /* 0x000fe2000bf25310 */
[----:B------:R-:W2:Y:S01]  /*1fb40*/  @P2 LDG.E R8, desc[UR12][R2.64] ;  /* 0x0000000c02082981 */ /* 0x000ea2000c1e1900 */
[C---:B------:R-:W-:Y:S01]  /*1fb50*/  IADD3.X R5, R13.reuse, UR9, RZ, P4, !PT ;  /* 0x000000090d057c10 */ /* 0x040fe2000a7fe4ff */
[----:B------:R-:W-:Y:S01]  /*1fb60*/  ULDC UR4, c[0x0][0x288] ;  /* 0x0000a20000047ab9 */ /* 0x000fe20000000800 */
[----:B------:R-:W-:Y:S01]  /*1fb70*/  IADD3 R6, P5, R14, UR6, RZ ;  /* 0x000000060e067c10 */ /* 0x000fe2000ffbe0ff */
[----:B------:R-:W-:Y:S01]  /*1fb80*/  IMAD.U32 R12, RZ, RZ, UR4 ;  /* 0x00000004ff0c7e24 */ /* 0x000fe2000f8e00ff */
[----:B------:R-:W-:Y:S01]  /*1fb90*/  ULDC.64 UR4, c[0x0][0x418] ;  /* 0x0001060000047ab9 */ /* 0x000fe20000000a00 */
[----:B--2---:R0:W-:Y:S01]  /*1fba0*/  STL [R1+0x3c], R8 ;  /* 0x00003c0801007387 */ /* 0x0041e20000100800 */
[----:B------:R-:W-:Y:S01]  /*1fbb0*/  IADD3.X R7, R13, UR7, RZ, P5, !PT ;  /* 0x000000070d077c10 */ /* 0x000fe2000affe4ff */
[----:B------:R-:W-:-:S04]  /*1fbc0*/  UISETP.NE.U32.AND UP0, UPT, UR4, URZ, UPT ;  /* 0x0000003f0400728c */ /* 0x000fc8000bf05070 */
[----:B------:R-:W5:Y:S01]  /*1fbd0*/  @P1 LDG.E R10, desc[UR12][R4.64] ;  /* 0x0000000c040a1981 */ /* 0x000f62000c1e1900 */
[----:B------:R-:W-:Y:S01]  /*1fbe0*/  ULDC UR4, c[0x0][0x424] ;  /* 0x0001090000047ab9 */ /* 0x000fe20000000800 */
[----:B0-----:R-:W-:Y:S02]  /*1fbf0*/  @P3 IADD3 R8, P4, R14, UR10, RZ ;  /* 0x0000000a0e083c10 */ /* 0x001fe4000ff9e0ff */
[----:B------:R-:W5:Y:S02]  /*1fc00*/  @P0 LDG.E R11, desc[UR12][R6.64] ;  /* 0x0000000c060b0981 */ /* 0x000f64000c1e1900 */
[----:B------:R-:W-:-:S05]  /*1fc10*/  @P3 IADD3.X R9, R13, UR11, RZ, P4, !PT ;  /* 0x0000000b0d093c10 */ /* 0x000fca000a7fe4ff */
[----:B------:R0:W2:Y:S01]  /*1fc20*/  @P3 LDG.E R12, desc[UR12][R8.64] ;  /* 0x0000000c080c3981 */ /* 0x0000a2000c1e1900 */
[----:B------:R-:W-:-:S03]  /*1fc30*/  UISETP.NE.AND.EX UP0, UPT, UR5, URZ, UPT, UP0 ;  /* 0x0000003f0500728c */ /* 0x000fc6000bf05300 */
[----:B------:R-:W-:Y:S01]  /*1fc40*/  ULDC UR5, c[0x0][0x2f0] ;  /* 0x0000bc0000057ab9 */ /* 0x000fe20000000800 */
[----:B------:R-:W-:-:S04]  /*1fc50*/  USEL UR4, UR4, 0x1, UP0 ;  /* 0x0000000104047887 */ /* 0x000fc80008000000 */
[----:B------:R-:W-:-:S03]  /*1fc60*/  UIMAD UR4, UR4, UR5, URZ ;  /* 0x00000005040472a4 */ /* 0x000fc6000f8e023f */
[----:B------:R-:W-:Y:S02]  /*1fc70*/  ULDC UR5, c[0x0][0x348] ;  /* 0x0000d20000057ab9 */ /* 0x000fe40000000800 */
[----:B0-----:R-:W-:Y:S01]  /*1fc80*/  IMAD.U32 R9, RZ, RZ, UR5 ;  /* 0x00000005ff097e24 */ /* 0x001fe2000f8e00ff */
[----:B------:R-:W-:Y:S01]  /*1fc90*/  MOV R8, UR4 ;  /* 0x0000000400087c02 */ /* 0x000fe20008000f00 */
[----:B--2---:R0:W-:Y:S01]  /*1fca0*/  STL [R1+0x54], R12 ;  /* 0x0000540c01007387 */ /* 0x0041e20000100800 */
[----:B------:R-:W-:Y:S05]  /*1fcb0*/  @P3 BRA `(.L_x_832) ;  /* 0x0000000000183947 */ /* 0x000fea0003800000 */
[----:B------:R-:W-:Y:S05]  /*1fcc0*/  @!P2 BRA `(.L_x_832) ;  /* 0x000000000014a947 */ /* 0x000fea0003800000 */
[----:B------:R-:W-:Y:S02]  /*1fcd0*/  ULDC.64 UR4, c[0x0][0x208] ;  /* 0x0000820000047ab9 */ /* 0x000fe40000000a00 */
[----:B0-----:R-:W2:Y:S04]  /*1fce0*/  LDG.E R12, desc[UR4][R2.64] ;  /* 0x00000004020c7981 */ /* 0x001ea8000c1e1900 */
[----:B------:R-:W2:Y:S02]  /*1fcf0*/  LDG.E R2, desc[UR4][R2.64+0x4] ;  /* 0x0000040402027981 */ /* 0x000ea4000c1e1900 */
[----:B--2---:R-:W-:-:S05]  /*1fd00*/  IMAD.IADD R2, R2, 0x1, -R12 ;  /* 0x0000000102027824 */ /* 0x004fca00078e0a0c */
[----:B------:R2:W-:Y:S02]  /*1fd10*/  STL [R1+0x54], R2 ;  /* 0x0000540201007387 */ /* 0x0005e40000100800 */
.L_x_832:
[----:B0-----:R-:W-:Y:S01]  /*1fd20*/  IMAD.MOV.U32 R12, RZ, RZ, R15 ;  /* 0x000000ffff0c7224 */ /* 0x001fe200078e000f */
[----:B------:R-:W-:Y:S01]  /*1fd30*/  ULDC.64 UR4, c[0x0][0xa20] ;  /* 0x0002880000047ab9 */ /* 0x000fe20000000a00 */
[----:B--2--5:R-:W-:Y:S01]  /*1fd40*/  IMAD.IADD R2, R11, 0x1, R0 ;  /* 0x000000010b027824 */ /* 0x024fe200078e0200 */
[----:B------:R-:W-:Y:S02]  /*1fd50*/  ISETP.NE.U32.AND P2, PT, RZ, UR4, PT ;  /* 0x00000004ff007c0c */ /* 0x000fe4000bf45070 */
[----:B------:R0:W-:Y:S02]  /*1fd60*/  STL [R1+0x10], R12 ;  /* 0x0000100c01007387 */ /* 0x0001e40000100800 */
[----:B------:R-:W-:Y:S02]  /*1fd70*/  ISETP.NE.AND.EX P2, PT, RZ, UR5, PT, P2 ;  /* 0x00000005ff007c0c */ /* 0x000fe4000bf45320 */
[----:B------:R0:W-:Y:S11]  /*1fd80*/  STL [R1+0x1c], R2 ;  /* 0x00001c0201007387 */ /* 0x0001f60000100800 */
[----:B0-----:R-:W-:Y:S05]  /*1fd90*/  @!P2 BRA `(.L_x_833) ;  /* 0x000000000014a947 */ /* 0x001fea0003800000 */
[----:B------:R-:W-:Y:S01]  /*1fda0*/  IADD3 R2, P0, R14, UR4, RZ ;  /* 0x000000040e027c10 */ /* 0x000fe2000ff1e0ff */
[----:B------:R-:W-:-:S03]  /*1fdb0*/  ULDC.64 UR6, c[0x0][0x208] ;  /* 0x0000820000067ab9 */ /* 0x000fc60000000a00 */
[----:B------:R-:W-:-:S05]  /*1fdc0*/  IADD3.X R3, R13, UR5, RZ, P0, !PT ;  /* 0x000000050d037c10 */ /* 0x000fca00087fe4ff */
[----:B------:R0:W5:Y:S01]  /*1fdd0*/  LDG.E R8, desc[UR6][R2.64] ;  /* 0x0000000602087981 */ /* 0x000162000c1e1900 */
[----:B------:R-:W-:Y:S05]  /*1fde0*/  BRA `(.L_x_834) ;  /* 0x0000000000147947 */ /* 0x000fea0003800000 */
.L_x_833:
[----:B------:R-:W-:Y:S05]  /*1fdf0*/  @!P0 BRA `(.L_x_834) ;  /* 0x0000000000108947 */ /* 0x000fea0003800000 */
[----:B------:R-:W-:Y:S02]  /*1fe00*/  ULDC.64 UR4, c[0x0][0x208] ;  /* 0x0000820000047ab9 */ /* 0x000fe40000000a00 */
[----:B------:R-:W2:Y:S04]  /*1fe10*/  LDG.E R8, desc[UR4][R6.64] ;  /* 0x0000000406087981 */ /* 0x000ea8000c1e1900 */
[----:B------:R-:W2:Y:S02]  /*1fe20*/  LDG.E R6, desc[UR4][R6.64+0x4] ;  /* 0x0000040406067981 */ /* 0x000ea4000c1e1900 */
[----:B--2---:R-:W-:-:S07]  /*1fe30*/  IMAD.IADD R8, R6, 0x1, -R8 ;  /* 0x0000000106087824 */ /* 0x004fce00078e0a08 */
.L_x_834:
[----:B------:R-:W-:Y:S01]  /*1fe40*/  ULDC.64 UR4, c[0x0][0x208] ;  /* 0x0000820000047ab9 */ /* 0x000fe20000000a00 */
[----:B-----5:R-:W-:Y:S01]  /*1fe50*/  IADD3 R0, -R0, R8, RZ ;  /* 0x0000000800007210 */ /* 0x020fe20007ffe1ff */
[----:B0-----:R-:W2:Y:S04]  /*1fe60*/  @P1 LDG.E R2, desc[UR4][R4.64] ;  /* 0x0000000404021981 */ /* 0x001ea8000c1e1900 */
[----:B------:R-:W2:Y:S01]  /*1fe70*/  @P1 LDG.E R4, desc[UR4][R4.64+0x4] ;  /* 0x0000040404041981 */ /* 0x000ea2000c1e1900 */
[----:B------:R-:W-:Y:S01]  /*1fe80*/  BSSY B0, `(.L_x_835) ;  /* 0x000012d000007945 */ /* 0x000fe20003800000 */
[----:B--2---:R-:W-:-:S04]  /*1fe90*/  @P1 IMAD.IADD R9, R4, 0x1, -R2 ;  /* 0x0000000104091824 */ /* 0x004fc800078e0a02 */
[----:B------:R-:W-:-:S04]  /*1fea0*/  IMAD.IADD R3, R0, 0x1, R9 ;  /* 0x0000000100037824 */ /* 0x000fc800078e0209 */
[----:B------:R-:W-:Y:S01]  /*1feb0*/  VIADD R2, R3, 0xaf ;  /* 0x000000af03027836 */ /* 0x000fe20000000000 */
[----:B------:R0:W-:Y:S03]  /*1fec0*/  STL [R1+0x50], R3 ;  /* 0x0000500301007387 */ /* 0x0001e60000100800 */
[----:B------:R-:W-:-:S05]  /*1fed0*/  IMAD.HI R2, R2, 0x2e8ba2e9, RZ ;  /* 0x2e8ba2e902027827 */ /* 0x000fca00078e02ff */
[----:B0-----:R-:W-:-:S04]  /*1fee0*/  SHF.R.U32.HI R3, RZ, 0x1f, R2 ;  /* 0x0000001fff037819 */ /* 0x001fc80000011602 */
[----:B------:R-:W-:-:S05]  /*1fef0*/  LEA.HI.SX32 R4, R2, R3, 0x1b ;  /* 0x0000000302047211 */ /* 0x000fca00078fdaff */
[--C-:B------:R-:W-:Y:S01]  /*1ff00*/  IMAD R2, R4, 0xb0, -R0.reuse ;  /* 0x000000b004027824 */ /* 0x100fe200078e0a00 */
[----:B------:R0:W-:Y:S01]  /*1ff10*/  STL [R1+0x34], R4 ;  /* 0x0000340401007387 */ /* 0x0001e20000100800 */
[----:B------:R-:W-:-:S03]  /*1ff20*/  IMAD.MOV R0, RZ, RZ, -R0 ;  /* 0x000000ffff007224 */ /* 0x000fc600078e0a00 */
[----:B------:R-:W-:Y:S02]  /*1ff30*/  VIMNMX R9, R2, R9, PT ;  /* 0x0000000902097248 */ /* 0x000fe40003fe0100 */
[----:B------:R-:W-:-:S04]  /*1ff40*/  VIMNMX R0, RZ, R0, !PT ;  /* 0x00000000ff007248 */ /* 0x000fc80007fe0100 */
[----:B------:R-:W-:Y:S01]  /*1ff50*/  ISETP.GT.AND P0, PT, R9, R0, PT ;  /* 0x000000000900720c */ /* 0x000fe20003f04270 */
[----:B0-----:R-:W-:-:S12]  /*1ff60*/  IMAD.WIDE.U32 R4, R0, -0x45d1745d, RZ ;  /* 0xba2e8ba300047825 */ /* 0x001fd800078e00ff */
[----:B------:R-:W-:Y:S02]  /*1ff70*/  @P0 IADD3 R2, R9, 0xaf, RZ ;  /* 0x000000af09020810 */ /* 0x000fe40007ffe0ff */
[----:B------:R-:W-:-:S03]  /*1ff80*/  SHF.R.U32.HI R9, RZ, 0x7, R5 ;  /* 0x00000007ff097819 */ /* 0x000fc60000011605 */
[----:B------:R-:W-:-:S04]  /*1ff90*/  @P0 IMAD.HI R0, R2, 0x2e8ba2e9, RZ ;  /* 0x2e8ba2e902000827 */ /* 0x000fc800078e02ff */
[----:B------:R-:W-:Y:S01]  /*1ffa0*/  IMAD.MOV.U32 R6, RZ, RZ, R9 ;  /* 0x000000ffff067224 */ /* 0x000fe200078e0009 */
[----:B------:R-:W-:-:S04]  /*1ffb0*/  @P0 SHF.R.U32.HI R2, RZ, 0x1f, R0 ;  /* 0x0000001fff020819 */ /* 0x000fc80000011600 */
[----:B------:R-:W-:Y:S02]  /*1ffc0*/  @P0 LEA.HI.SX32 R6, R0, R2, 0x1b ;  /* 0x0000000200060211 */ /* 0x000fe400078fdaff */
[----:B------:R-:W-:Y:S02]  /*1ffd0*/  PLOP3.LUT P0, PT, PT, PT, PT, 0x80, 0x0 ;  /* 0x000000000000781c */ /* 0x000fe40003f0f070 */
[----:B------:R-:W-:-:S13]  /*1ffe0*/  ISETP.GT.AND P2, PT, R6, R9, PT ;  /* 0x000000090600720c */ /* 0x000fda0003f44270 */
[----:B------:R-:W-:Y:S05]  /*1fff0*/  @!P2 BRA `(.L_x_836) ;  /* 0x000000100054a947 */ /* 0x000fea0003800000 */
[----:B------:R-:W-:Y:S01]  /*20000*/  UMOV UR4, 0xffffffff ;  /* 0xffffffff00047882 */ /* 0x000fe20000000000 */
[----:B------:R-:W-:Y:S02]  /*20010*/  SEL R0, R12, RZ, !P1 ;  /* 0x000000ff0c007207 */ /* 0x000fe40004800000 */
[----:B------:R-:W-:Y:S05]  /*20020*/  BRA.DIV UR4, `(.L_x_837) ;  /* 0x0000006a04bc7947 */ /* 0x000fea000b800000 */
[----:B------:R-:W0:Y:S02]  /*20030*/  S2R R2, SR_TID.X ;  /* 0x0000000000027919 */ /* 0x000e240000002100 */
[----:B0-----:R-:W-:-:S04]  /*20040*/  SHF.R.U32.HI R2, RZ, 0x5, R2 ;  /* 0x00000005ff027819 */ /* 0x001fc80000011602 */
[----:B------:R-:W-:-:S05]  /*20050*/  LOP3.LUT R2, R2, 0x3, RZ, 0xc0, !PT ;  /* 0x0000000302027812 */ /* 0x000fca00078ec0ff */
[----:B------:R0:W2:Y:S02]  /*20060*/  SHFL.IDX PT, R14, R2, RZ, 0x1f ;  /* 0x00001fff020e7589 */ /* 0x0000a400000e0000 */
.L_x_1015:
[----:B--2---:R-:W-:Y:S02]  /*20070*/  ISETP.NE.AND P0, PT, R14, RZ, PT ;  /* 0x000000ff0e00720c */ /* 0x004fe40003f05270 */
[----:B------:R-:W-:-:S11]  /*20080*/  PLOP3.LUT P6, PT, PT, PT, PT, 0x8, 0x0 ;  /* 0x000000000000781c */ /* 0x000fd60003fce170 */
[----:B------:R-:W-:Y:S05]  /*20090*/  @P0 BRA `(.L_x_838) ;  /* 0x00000000000c0947 */ /* 0x000fea0003800000 */
[----:B------:R-:W-:-:S03]  /*200a0*/  UMOV UR4, 0xffffffff ;  /* 0xffffffff00047882 */ /* 0x000fc60000000000 */
[----:B------:R-:W-:Y:S05]  /*200b0*/  BRA.DIV UR4, `(.L_x_839) ;  /* 0x0000006a04cc7947 */ /* 0x000fea000b800000 */
[----:B------:R-:W-:-:S13]  /*200c0*/  ELECT P6, URZ, PT ;  /* 0x00000000003f782f */ /* 0x000fda00038c0000 */
.L_x_838:
[----:B0-----:R-:W2:Y:S04]  /*200d0*/  LDL R2, [R1+0x58] ;  /* 0x0000580001027983 */ /* 0x001ea80000100800 */
[----:B------:R-:W3:Y:S01]  /*200e0*/  LDL R4, [R1+0x8] ;  /* 0x0000080001047983 */ /* 0x000ee20000100800 */
[----:B------:R-:W-:Y:S01]  /*200f0*/  BSSY B1, `(.L_x_840) ;  /* 0x0000008000017945 */ /* 0x000fe20003800000 */
[----:B--2---:R-:W-:-:S05]  /*20100*/  VIADD R2, R2, 0x1 ;  /* 0x0000000102027836 */ /* 0x004fca0000000000 */
[----:B------:R-:W-:-:S04]  /*20110*/  LEA.HI R3, R2, R2, RZ, 0x1 ;  /* 0x0000000202037211 */ /* 0x000fc800078f08ff */
[----:B------:R-:W-:-:S05]  /*20120*/  LOP3.LUT R3, R3, 0xfffffffe, RZ, 0xc0, !PT ;  /* 0xfffffffe03037812 */ /* 0x000fca00078ec0ff */
[----:B------:R-:W-:-:S05]  /*20130*/  IMAD.IADD R2, R2, 0x1, -R3 ;  /* 0x0000000102027824 */ /* 0x000fca00078e0a03 */
[----:B------:R-:W-:-:S04]  /*20140*/  SHF.L.U32 R2, R2, 0x1f, RZ ;  /* 0x0000001f02027819 */ /* 0x000fc800000006ff */
[----:B---3--:R-:W0:Y:S02]  /*20150*/  SYNCS.PHASECHK.TRANS64.TRYWAIT P0, [R4+URZ+0x34820], R2 ;  /* 0x03482002040075a7 */ /* 0x008e24000800017f */
[----:B0-----:R-:W-:Y:S05]  /*20160*/  @!P0 BRA `(.L_x_841) ;  /* 0x0000006800c08947 */ /* 0x001fea0003800000 */
.L_x_1018:
[----:B------:R-:W-:Y:S05]  /*20170*/  BSYNC B1 ;  /* 0x0000000000017941 */ /* 0x000fea0003800000 */
.L_x_840:
[----:B------:R-:W-:Y:S04]  /*20180*/  BSSY B1, `(.L_x_842) ;  /* 0x0000071000017945 */ /* 0x000fe80003800000 */
[----:B------:R-:W-:Y:S05]  /*20190*/  @!P6 BRA `(.L_x_843) ;  /* 0x0000000400bce947 */ /* 0x000fea0003800000 */
[----:B------:R-:W2:Y:S04]  /*201a0*/  LDL R7, [R1+0x8] ;  /* 0x0000080001077983 */ /* 0x000ea80000100800 */
[----:B------:R-:W2:Y:S04]  /*201b0*/  LDL R4, [R1+0x20] ;  /* 0x0000200001047983 */ /* 0x000ea80000100800 */
[----:B------:R-:W3:Y:S01]  /*201c0*/  LDL R5, [R1+0x24] ;  /* 0x0000240001057983 */ /* 0x000ee20000100800 */
[----:B------:R-:W-:Y:S01]  /*201d0*/  BSSY B2, `(.L_x_844) ;  /* 0x0000008000027945 */ /* 0x000fe20003800000 */
[----:B0-----:R-:W0:Y:S02]  /*201e0*/  S2R R3, SR_TID.X ;  /* 0x0000000000037919 */ /* 0x001e240000002100 */
[----:B0-----:R-:W-:-:S04]  /*201f0*/  LOP3.LUT R3, R3, 0x7f, RZ, 0xc0, !PT ;  /* 0x0000007f03037812 */ /* 0x001fc800078ec0ff */
[----:B------:R-:W-:Y:S01]  /*20200*/  ISETP.NE.AND P1, PT, R3, RZ, PT ;  /* 0x000000ff0300720c */ /* 0x000fe20003f25270 */
[----:B--2---:R-:W-:Y:S01]  /*20210*/  IMAD R4, R4, 0x8, R7 ;  /* 0x0000000804047824 */ /* 0x004fe200078e0207 */
[----:B---3--:R-:W-:-:S04]  /*20220*/  SHF.L.U32 R8, R5, 0x1f, RZ ;  /* 0x0000001f05087819 */ /* 0x008fc800000006ff */
[----:B------:R-:W0:Y:S02]  /*20230*/  SYNCS.PHASECHK.TRANS64.TRYWAIT P0, [R4+URZ+0x348a0], R8 ;  /* 0x0348a008040075a7 */ /* 0x000e24000800017f */
[----:B0-----:R-:W-:Y:S05]  /*20240*/  @!P0 BRA `(.L_x_845) ;  /* 0x0000006800a08947 */ /* 0x001fea0003800000 */
.L_x_1019:
[----:B------:R-:W-:Y:S05]  /*20250*/  BSYNC B2 ;  /* 0x0000000000027941 */ /* 0x000fea0003800000 */
.L_x_844:
[----:B------:R-:W-:Y:S04]  /*20260*/  BSSY B2, `(.L_x_846) ;  /* 0x0000009000027945 */ /* 0x000fe80003800000 */
[----:B------:R-:W-:Y:S05]  /*20270*/  @P1 BRA `(.L_x_847) ;  /* 0x00000000001c1947 */ /* 0x000fea0003800000 */
[----:B------:R-:W2:Y:S01]  /*20280*/  S2R R3, SR_TID.X ;  /* 0x0000000000037919 */ /* 0x000ea20000002100 */
[----:B------:R-:W-:-:S04]  /*20290*/  MOV R2, 0xb000 ;  /* 0x0000b00000027802 */ /* 0x000fc80000000f00 */
[----:B------:R3:W-:Y:S01]  /*202a0*/  SYNCS.ARRIVE.TRANS64 RZ, [R4+URZ+0x34890], R2 ;  /* 0x0348900204ff79a7 */ /* 0x0007e2000800003f */
[----:B--2---:R-:W-:-:S04]  /*202b0*/  LOP3.LUT R3, R3, 0x1f, RZ, 0xc0, !PT ;  /* 0x0000001f03037812 */ /* 0x004fc800078ec0ff */
[----:B------:R-:W-:-:S13]  /*202c0*/  ISETP.NE.AND P0, PT, R3, RZ, PT ;  /* 0x000000ff0300720c */ /* 0x000fda0003f05270 */
[----:B---3--:R-:W-:Y:S05]  /*202d0*/  @!P0 BRA `(.L_x_847) ;  /* 0x0000000000048947 */ /* 0x008fea0003800000 */
[----:B------:R-:W-:Y:S01]  /*202e0*/  BPT.TRAP 0x1 ;  /* 0x000000040000795c */ /* 0x000fe20000300000 */
.L_x_847:
[----:B------:R-:W-:Y:S05]  /*202f0*/  BSYNC B2 ;  /* 0x0000000000027941 */ /* 0x000fea0003800000 */
.L_x_846:
[----:B------:R-:W2:Y:S04]  /*20300*/  LDL R5, [R1+0x8] ;  /* 0x0000080001057983 */ /* 0x000ea80000100800 */
[----:B------:R-:W2:Y:S01]  /*20310*/  LDL R2, [R1+0x20] ;  /* 0x0000200001027983 */ /* 0x000ea20000100800 */
[----:B------:R-:W-:Y:S01]  /*20320*/  IMAD.MOV.U32 R14, RZ, RZ, RZ ;  /* 0x000000ffff0e7224 */ /* 0x000fe200078e00ff */
[----:B------:R-:W-:Y:S01]  /*20330*/  UIADD3 UR4, UP0, UR38, 0x570, URZ ;  /* 0x0000057026047890 */ /* 0x000fe2000ff1e03f */
[----:B------:R-:W-:Y:S01]  /*20340*/  IMAD R3, R6, 0xb0, R10 ;  /* 0x000000b006037824 */ /* 0x000fe200078e020a */
[----:B------:R-:W-:Y:S01]  /*20350*/  PLOP3.LUT P0, PT, PT, PT, PT, 0x80, 0x0 ;  /* 0x000000000000781c */ /* 0x000fe20003f0f070 */
[----:B------:R-:W-:Y:S01]  /*20360*/  UMOV UR6, 0x0 ;  /* 0x0000000000067882 */ /* 0x000fe20000000000 */
[----:B------:R-:W-:Y:S01]  /*20370*/  R2UR UR10, R14 ;  /* 0x000000000e0a72ca */ /* 0x000fe200000e0000 */
[----:B------:R-:W-:Y:S01]  /*20380*/  VIADD R3, R3, 0xffffff50 ;  /* 0xffffff5003037836 */ /* 0x000fe20000000000 */
[----:B------:R-:W-:Y:S01]  /*20390*/  UIADD3.X UR5, URZ, UR39, URZ, UP0, !UPT ;  /* 0x000000273f057290 */ /* 0x000fe200087fe43f */
[----:B------:R-:W-:Y:S01]  /*203a0*/  UMOV UR7, 0x12f00000 ;  /* 0x12f0000000077882 */ /* 0x000fe20000000000 */
[----:B--2---:R-:W-:-:S02]  /*203b0*/  IMAD R7, R2, 0xb000, R5 ;  /* 0x0000b00002077824 */ /* 0x004fc400078e0205 */
[----:B------:R-:W-:Y:S02]  /*203c0*/  VIADD R2, R4, 0x34890 ;  /* 0x0003489004027836 */ /* 0x000fe40000000000 */
[----:B------:R-:W-:-:S07]  /*203d0*/  VIADD R5, R7, 0x1e400 ;  /* 0x0001e40007057836 */ /* 0x000fce0000000000 */
.L_x_848:
        /* <DEDUP_REMOVED lines=10> */
[----:B------:R-:W-:Y:S01]  /*20480*/  MOV R11, 0x40 ;  /* 0x00000040000b7802 */ /* 0x000fe20000000f00 */
[----:B------:R-:W-:Y:S01]  /*20490*/  VIADD R5, R7, 0x23c00 ;  /* 0x00023c0007057836 */ /* 0x000fe20000000000 */
[----:B------:R-:W-:Y:S01]  /*204a0*/  PLOP3.LUT P0, PT, PT, PT, PT, 0x80, 0x0 ;  /* 0x000000000000781c */ /* 0x000fe20003f0f070 */
[----:B------:R-:W-:Y:S01]  /*204b0*/  UMOV UR6, 0x0 ;  /* 0x0000000000067882 */ /* 0x000fe20000000000 */
[----:B------:R-:W-:Y:S01]  /*204c0*/  R2UR UR10, R11 ;  /* 0x000000000b0a72ca */ /* 0x000fe200000e0000 */
[----:B------:R-:W-:-:S14]  /*204d0*/  UMOV UR7, 0x12f00000 ;  /* 0x12f0000000077882 */ /* 0x000fdc0000000000 */
.L_x_849:
        /* <DEDUP_REMOVED lines=10> */
[----:B------:R-:W2:Y:S01]  /*20580*/  SYNCS.PHASECHK.TRANS64.TRYWAIT P0, [R4+URZ+0x348c0], R8 ;  /* 0x0348c008040075a7 */ /* 0x000ea2000800017f */
[----:B------:R-:W-:Y:S04]  /*20590*/  BSSY B2, `(.L_x_850) ;  /* 0x0000002000027945 */ /* 0x000fe80003800000 */
[----:B--2---:R-:W-:Y:S05]  /*205a0*/  @!P0 BRA `(.L_x_851) ;  /* 0x0000006400dc8947 */ /* 0x004fea0003800000 */
.L_x_1020:
[----:B------:R-:W-:Y:S05]  /*205b0*/  BSYNC B2 ;  /* 0x0000000000027941 */ /* 0x000fea0003800000 */
.L_x_850:
[----:B------:R-:W-:Y:S01]  /*205c0*/  BSSY B2, `(.L_x_852) ;  /* 0x000000b000027945 */ /* 0x000fe20003800000 */
[----:B------:R-:W-:Y:S02]  /*205d0*/  IMAD.MOV.U32 R12, RZ, RZ, 0x0 ;  /* 0x00000000ff0c7424 */ /* 0x000fe400078e00ff */
[----:B------:R-:W-:Y:S01]  /*205e0*/  IMAD.MOV.U32 R13, RZ, RZ, 0x12f00000 ;  /* 0x12f00000ff0d7424 */ /* 0x000fe200078e00ff */
[----:B------:R-:W-:Y:S06]  /*205f0*/  @P1 BRA `(.L_x_853) ;  /* 0x00000000001c1947 */ /* 0x000fec0003800000 */
[----:B------:R-:W3:Y:S01]  /*20600*/  S2R R5, SR_TID.X ;  /* 0x0000000000057919 */ /* 0x000ee20000002100 */
[----:B------:R-:W-:-:S04]  /*20610*/  IMAD.MOV.U32 R2, RZ, RZ, 0xb000 ;  /* 0x0000b000ff027424 */ /* 0x000fc800078e00ff */
[----:B------:R4:W-:Y:S01]  /*20620*/  SYNCS.ARRIVE.TRANS64 RZ, [R4+URZ+0x348b0], R2 ;  /* 0x0348b00204ff79a7 */ /* 0x0009e2000800003f */
[----:B---3--:R-:W-:-:S04]  /*20630*/  LOP3.LUT R5, R5, 0x1f, RZ, 0xc0, !PT ;  /* 0x0000001f05057812 */ /* 0x008fc800078ec0ff */
[----:B------:R-:W-:-:S13]  /*20640*/  ISETP.NE.AND P0, PT, R5, RZ, PT ;  /* 0x000000ff0500720c */ /* 0x000fda0003f05270 */
[----:B----4-:R-:W-:Y:S05]  /*20650*/  @!P0 BRA `(.L_x_853) ;  /* 0x0000000000048947 */ /* 0x010fea0003800000 */
[----:B------:R-:W-:Y:S01]  /*20660*/  BPT.TRAP 0x1 ;  /* 0x000000040000795c */ /* 0x000fe20000300000 */
.L_x_853:
[----:B------:R-:W-:Y:S05]  /*20670*/  BSYNC B2 ;  /* 0x0000000000027941 */ /* 0x000fea0003800000 */
.L_x_852:
[----:B------:R-:W-:Y:S01]  /*20680*/  R2UR UR10, R14 ;  /* 0x000000000e0a72ca */ /* 0x000fe200000e0000 */
[----:B------:R-:W-:Y:S01]  /*20690*/  UIADD3 UR4, UP0, UR38, 0x670, URZ ;  /* 0x0000067026047890 */ /* 0x000fe2000ff1e03f */
[----:B------:R-:W-:Y:S01]  /*206a0*/  R2UR UR6, R12 ;  /* 0x000000000c0672ca */ /* 0x000fe200000e0000 */
[----:B------:R-:W-:Y:S01]  /*206b0*/  VIADD R2, R7, 0x400 ;  /* 0x0000040007027836 */ /* 0x000fe20000000000 */
[----:B------:R-:W-:Y:S01]  /*206c0*/  R2UR UR7, R13 ;  /* 0x000000000d0772ca */ /* 0x000fe200000e0000 */
[----:B------:R-:W-:Y:S01]  /*206d0*/  UIADD3.X UR5, URZ, UR39, URZ, UP0, !UPT ;  /* 0x000000273f057290 */ /* 0x000fe200087fe43f */
[----:B------:R-:W-:Y:S02]  /*206e0*/  PLOP3.LUT P0, PT, PT, PT, PT, 0x80, 0x0 ;  /* 0x000000000000781c */ /* 0x000fe40003f0f070 */
[----:B0-2---:R-:W-:-:S11]  /*206f0*/  IADD3 R4, R4, 0x348b0, RZ ;  /* 0x000348b004047810 */ /* 0x005fd60007ffe0ff */
.L_x_854:
        /* <DEDUP_REMOVED lines=15> */
.L_x_855:
        /* <DEDUP_REMOVED lines=10> */
.L_x_843:
[----:B------:R-:W-:Y:S05]  /*20890*/  BSYNC B1 ;  /* 0x0000000000017941 */ /* 0x000fea0003800000 */
.L_x_842:
[----:B------:R-:W0:Y:S04]  /*208a0*/  LDL.LU R7, [R1+0x20] ;  /* 0x0000200001077983 */ /* 0x000e280000300800 */
[----:B------:R-:W2:Y:S01]  /*208b0*/  LDL.LU R5, [R1+0x24] ;  /* 0x0000240001057983 */ /* 0x000ea20000300800 */
[----:B------:R-:W-:Y:S01]  /*208c0*/  PLOP3.LUT P0, PT, PT, PT, PT, 0x8, 0x0 ;  /* 0x000000000000781c */ /* 0x000fe20003f0e170 */
[----:B0-----:R-:W-:Y:S02]  /*208d0*/  VIADD R2, R7, 0x1 ;  /* 0x0000000107027836 */ /* 0x001fe40000000000 */
[----:B------:R-:W-:-:S03]  /*208e0*/  VIADD R7, R6, 0xfffffffe ;  /* 0xfffffffe06077836 */ /* 0x000fc60000000000 */
[C---:B------:R-:W-:Y:S02]  /*208f0*/  ISETP.NE.AND P1, PT, R2.reuse, 0x2, PT ;  /* 0x000000020200780c */ /* 0x040fe40003f25270 */
[----:B------:R-:W-:Y:S02]  /*20900*/  ISETP.GE.AND P2, PT, R7, R9, PT ;  /* 0x000000090700720c */ /* 0x000fe40003f46270 */
[----:B------:R-:W-:Y:S02]  /*20910*/  SEL R3, RZ, 0x1, P1 ;  /* 0x00000001ff037807 */ /* 0x000fe40000800000 */
[----:B------:R-:W-:Y:S02]  /*20920*/  SEL R2, R2, RZ, P1 ;  /* 0x000000ff02027207 */ /* 0x000fe40000800000 */
[----:B--2---:R-:W-:-:S03]  /*20930*/  LOP3.LUT R5, R5, R3, RZ, 0x3c, !PT ;  /* 0x0000000305057212 */ /* 0x004fc600078e3cff */
[----:B------:R0:W-:Y:S04]  /*20940*/  STL [R1+0x20], R2 ;  /* 0x0000200201007387 */ /* 0x0001e80000100800 */
[----:B------:R0:W-:Y:S01]  /*20950*/  STL [R1+0x24], R5 ;  /* 0x0000240501007387 */ /* 0x0001e20000100800 */
[----:B------:R-:W-:Y:S05]  /*20960*/  @!P2 BRA `(.L_x_836) ;  /* 0x0000000400f8a947 */ /* 0x000fea0003800000 */
.L_x_870:
[----:B------:R-:W-:Y:S05]  /*20970*/  YIELD ;  /* 0x0000000000007946 */ /* 0x000fea0003800000 */
[----:B------:R-:W-:Y:S04]  /*20980*/  BSSY B1, `(.L_x_856) ;  /* 0x0000070000017945 */ /* 0x000fe80003800000 */
[----:B--2---:R-:W-:Y:S05]  /*20990*/  @!P6 BRA `(.L_x_857) ;  /* 0x0000000400b8e947 */ /* 0x004fea0003800000 */
[----:B0-----:R-:W2:Y:S04]  /*209a0*/  LDL R5, [R1+0x8] ;  /* 0x0000080001057983 */ /* 0x001ea80000100800 */
[----:B------:R-:W2:Y:S04]  /*209b0*/  LDL R4, [R1+0x20] ;  /* 0x0000200001047983 */ /* 0x000ea80000100800 */
[----:B------:R-:W3:Y:S01]  /*209c0*/  LDL R3, [R1+0x24] ;  /* 0x0000240001037983 */ /* 0x000ee20000100800 */
[----:B------:R-:W-:Y:S01]  /*209d0*/  BSSY B2, `(.L_x_858) ;  /* 0x0000008000027945 */ /* 0x000fe20003800000 */
[----:B------:R-:W0:Y:S02]  /*209e0*/  S2R R2, SR_TID.X ;  /* 0x0000000000027919 */ /* 0x000e240000002100 */
[----:B0-----:R-:W-:-:S04]  /*209f0*/  LOP3.LUT R2, R2, 0x7f, RZ, 0xc0, !PT ;  /* 0x0000007f02027812 */ /* 0x001fc800078ec0ff */
[----:B------:R-:W-:Y:S02]  /*20a00*/  ISETP.NE.AND P2, PT, R2, RZ, PT ;  /* 0x000000ff0200720c */ /* 0x000fe40003f45270 */
[----:B--2---:R-:W-:Y:S02]  /*20a10*/  LEA R6, R4, R5, 0x3 ;  /* 0x0000000504067211 */ /* 0x004fe400078e18ff */
[----:B---3--:R-:W-:-:S04]  /*20a20*/  SHF.L.U32 R5, R3, 0x1f, RZ ;  /* 0x0000001f03057819 */ /* 0x008fc800000006ff */
[----:B------:R-:W0:Y:S02]  /*20a30*/  SYNCS.PHASECHK.TRANS64.TRYWAIT P1, [R6+URZ+0x348a0], R5 ;  /* 0x0348a005060075a7 */ /* 0x000e24000802017f */
[----:B0-----:R-:W-:Y:S05]  /*20a40*/  @!P1 BRA `(.L_x_859) ;  /* 0x0000006000c89947 */ /* 0x001fea0003800000 */
.L_x_1021:
[----:B------:R-:W-:Y:S05]  /*20a50*/  BSYNC B2 ;  /* 0x0000000000027941 */ /* 0x000fea0003800000 */
.L_x_858:
[----:B------:R-:W-:Y:S04]  /*20a60*/  BSSY B2, `(.L_x_860) ;  /* 0x0000009000027945 */ /* 0x000fe80003800000 */
[----:B------:R-:W-:Y:S05]  /*20a70*/  @P2 BRA `(.L_x_861) ;  /* 0x00000000001c2947 */ /* 0x000fea0003800000 */
[----:B------:R-:W2:Y:S01]  /*20a80*/  S2R R3, SR_TID.X ;  /* 0x0000000000037919 */ /* 0x000ea20000002100 */
[----:B------:R-:W-:-:S04]  /*20a90*/  IMAD.MOV.U32 R2, RZ, RZ, 0xb000 ;  /* 0x0000b000ff027424 */ /* 0x000fc800078e00ff */
[----:B------:R3:W-:Y:S01]  /*20aa0*/  SYNCS.ARRIVE.TRANS64 RZ, [R6+URZ+0x34890], R2 ;  /* 0x0348900206ff79a7 */ /* 0x0007e2000800003f */
[----:B--2---:R-:W-:-:S04]  /*20ab0*/  LOP3.LUT R3, R3, 0x1f, RZ, 0xc0, !PT ;  /* 0x0000001f03037812 */ /* 0x004fc800078ec0ff */
[----:B------:R-:W-:-:S13]  /*20ac0*/  ISETP.NE.AND P1, PT, R3, RZ, PT ;  /* 0x000000ff0300720c */ /* 0x000fda0003f25270 */
[----:B---3--:R-:W-:Y:S05]  /*20ad0*/  @!P1 BRA `(.L_x_861) ;  /* 0x0000000000049947 */ /* 0x008fea0003800000 */
[----:B------:R-:W-:Y:S01]  /*20ae0*/  BPT.TRAP 0x1 ;  /* 0x000000040000795c */ /* 0x000fe20000300000 */
.L_x_861:
[----:B------:R-:W-:Y:S05]  /*20af0*/  BSYNC B2 ;  /* 0x0000000000027941 */ /* 0x000fea0003800000 */
.L_x_860:
[----:B------:R-:W2:Y:S04]  /*20b00*/  LDL R3, [R1+0x8] ;  /* 0x0000080001037983 */ /* 0x000ea80000100800 */
[----:B------:R-:W2:Y:S01]  /*20b10*/  LDL R2, [R1+0x20] ;  /* 0x0000200001027983 */ /* 0x000ea20000100800 */
[----:B------:R-:W-:Y:S01]  /*20b20*/  IMAD.MOV.U32 R11, RZ, RZ, RZ ;  /* 0x000000ffff0b7224 */ /* 0x000fe200078e00ff */
[----:B------:R-:W-:Y:S01]  /*20b30*/  UIADD3 UR4, UP0, UR38, 0x570, URZ ;  /* 0x0000057026047890 */ /* 0x000fe2000ff1e03f */
[----:B------:R-:W-:Y:S01]  /*20b40*/  PLOP3.LUT P1, PT, PT, PT, PT, 0x80, 0x0 ;  /* 0x000000000000781c */ /* 0x000fe20003f2f070 */
[----:B------:R-:W-:Y:S01]  /*20b50*/  UMOV UR6, 0x0 ;  /* 0x0000000000067882 */ /* 0x000fe20000000000 */
[----:B------:R-:W-:Y:S01]  /*20b60*/  UMOV UR7, 0x12f00000 ;  /* 0x12f0000000077882 */ /* 0x000fe20000000000 */
[----:B------:R-:W-:Y:S01]  /*20b70*/  R2UR UR10, R11 ;  /* 0x000000000b0a72ca */ /* 0x000fe200000e0000 */
[----:B------:R-:W-:Y:S01]  /*20b80*/  UIADD3.X UR5, URZ, UR39, URZ, UP0, !UPT ;  /* 0x000000273f057290 */ /* 0x000fe200087fe43f */
[----:B--2---:R-:W-:-:S02]  /*20b90*/  IMAD R4, R2, 0xb000, R3 ;  /* 0x0000b00002047824 */ /* 0x004fc400078e0203 */
[----:B------:R-:W-:Y:S02]  /*20ba0*/  IMAD R3, R7, 0xb0, R10 ;  /* 0x000000b007037824 */ /* 0x000fe400078e020a */
[----:B------:R-:W-:Y:S02]  /*20bb0*/  VIADD R2, R6, 0x34890 ;  /* 0x0003489006027836 */ /* 0x000fe40000000000 */
[----:B------:R-:W-:-:S07]  /*20bc0*/  VIADD R8, R4, 0x1e400 ;  /* 0x0001e40004087836 */ /* 0x000fce0000000000 */
.L_x_862:
        /* <DEDUP_REMOVED lines=16> */
.L_x_863:
        /* <DEDUP_REMOVED lines=13> */
.L_x_1022:
[----:B------:R-:W-:Y:S05]  /*20da0*/  BSYNC B2 ;  /* 0x0000000000027941 */ /* 0x000fea0003800000 */
.L_x_864:
        /* <DEDUP_REMOVED lines=11> */
.L_x_867:
[----:B------:R-:W-:Y:S05]  /*20e60*/  BSYNC B2 ;  /* 0x0000000000027941 */ /* 0x000fea0003800000 */
.L_x_866:
        /* <DEDUP_REMOVED lines=8> */
.L_x_868:
        /* <DEDUP_REMOVED lines=15> */
.L_x_869:
        /* <DEDUP_REMOVED lines=10> */
.L_x_857:
[----:B------:R-:W-:Y:S05]  /*21080*/  BSYNC B1 ;  /* 0x0000000000017941 */ /* 0x000fea0003800000 */
.L_x_856:
[----:B0-----:R-:W2:Y:S04]  /*21090*/  LDL.LU R2, [R1+0x20] ;  /* 0x0000200001027983 */ /* 0x001ea80000300800 */
[----:B------:R-:W3:Y:S01]  /*210a0*/  LDL.LU R5, [R1+0x24] ;  /* 0x0000240001057983 */ /* 0x000ee20000300800 */
[C---:B------:R-:W-:Y:S01]  /*210b0*/  ISETP.GT.AND P2, PT, R7.reuse, R9, PT ;  /* 0x000000090700720c */ /* 0x040fe20003f44270 */
[----:B------:R-:W-:Y:S02]  /*210c0*/  VIADD R7, R7, 0xffffffff ;  /* 0xffffffff07077836 */ /* 0x000fe40000000000 */
[----:B--2---:R-:W-:-:S05]  /*210d0*/  VIADD R2, R2, 0x1 ;  /* 0x0000000102027836 */ /* 0x004fca0000000000 */
[----:B------:R-:W-:-:S04]  /*210e0*/  ISETP.NE.AND P1, PT, R2, 0x2, PT ;  /* 0x000000020200780c */ /* 0x000fc80003f25270 */
[----:B------:R-:W-:Y:S02]  /*210f0*/  SEL R3, RZ, 0x1, P1 ;  /* 0x00000001ff037807 */ /* 0x000fe40000800000 */
[----:B------:R-:W-:Y:S02]  /*21100*/  SEL R2, R2, RZ, P1 ;  /* 0x000000ff02027207 */ /* 0x000fe40000800000 */
[----:B---3--:R-:W-:-:S05]  /*21110*/  LOP3.LUT R5, R5, R3, RZ, 0x3c, !PT ;  /* 0x0000000305057212 */ /* 0x008fca00078e3cff */
[----:B------:R2:W-:Y:S04]  /*21120*/  STL [R1+0x24], R5 ;  /* 0x0000240501007387 */ /* 0x0005e80000100800 */
[----:B------:R2:W-:Y:S01]  /*21130*/  STL [R1+0x20], R2 ;  /* 0x0000200201007387 */ /* 0x0005e20000100800 */
[----:B------:R-:W-:Y:S05]  /*21140*/  @P2 BRA `(.L_x_870) ;  /* 0xfffffff800082947 */ /* 0x000fea000383ffff */
.L_x_836:
[----:B------:R-:W-:Y:S05]  /*21150*/  BSYNC B0 ;  /* 0x0000000000007941 */ /* 0x000fea0003800000 */
.L_x_835:
[----:B0-2---:R-:W2:Y:S01]  /*21160*/  LDL R2, [R1+0x50] ;  /* 0x0000500001027983 */ /* 0x005ea20000100800 */
[----:B------:R-:W-:Y:S05]  /*21170*/  @!P0 WARPSYNC.ALL ;  /* 0x0000000000008948 */ /* 0x000fea0003800000 */
[----:B------:R-:W-:Y:S06]  /*21180*/  @!P0 BAR.SYNC.DEFER_BLOCKING 0xc, 0x180 ;  /* 0x0306000000008b1d */ /* 0x000fec0000010000 */
[----:B------:R-:W-:Y:S01]  /*21190*/  BSSY B7, `(.L_x_871) ;  /* 0x00003fa000077945 */ /* 0x000fe20003800000 */
[----:B--2---:R-:W-:-:S13]  /*211a0*/  ISETP.GT.AND P0, PT, R2, RZ, PT ;  /* 0x000000ff0200720c */ /* 0x004fda0003f04270 */
[----:B------:R-:W-:Y:S05]  /*211b0*/  @P0 BRA `(.L_x_872) ;  /* 0x0000000000480947 */ /* 0x000fea0003800000 */
[----:B------:R-:W0:Y:S02]  /*211c0*/  S2R R2, SR_TID.X ;  /* 0x0000000000027919 */ /* 0x000e240000002100 */
[----:B0-----:R-:W-:-:S04]  /*211d0*/  LOP3.LUT R2, R2, 0x7f, RZ, 0xc0, !PT ;  /* 0x0000007f02027812 */ /* 0x001fc800078ec0ff */
[----:B------:R-:W-:-:S13]  /*211e0*/  ISETP.NE.AND P0, PT, R2, RZ, PT ;  /* 0x000000ff0200720c */ /* 0x000fda0003f05270 */
[----:B------:R-:W-:Y:S05]  /*211f0*/  @P0 BRA `(.L_x_873) ;  /* 0x0000003c00cc0947 */ /* 0x000fea0003800000 */
[----:B------:R-:W0:Y:S01]  /*21200*/  S2R R3, SR_LANEID ;  /* 0x0000000000037919 */ /* 0x000e220000000000 */
[----:B------:R-:W-:Y:S01]  /*21210*/  VOTEU.ANY UR4, UPT, PT ;  /* 0x0000000000047886 */ /* 0x000fe200038e0100 */
[----:B------:R-:W2:Y:S01]  /*21220*/  LDC.64 R4, c[0x0][0xc60] ;  /* 0x00031800ff047b82 */ /* 0x000ea20000000a00 */
[----:B------:R-:W0:Y:S01]  /*21230*/  FLO.U32 R0, UR4 ;  /* 0x0000000400007d00 */ /* 0x000e2200080e0000 */
[----:B------:R-:W-:-:S07]  /*21240*/  ULDC.64 UR6, c[0x0][0x208] ;  /* 0x0000820000067ab9 */ /* 0x000fce0000000a00 */
[----:B------:R-:W2:Y:S01]  /*21250*/  POPC R2, UR4 ;  /* 0x0000000400027d09 */ /* 0x000ea20008000000 */
[----:B0-----:R-:W-:-:S13]  /*21260*/  ISETP.EQ.U32.AND P0, PT, R0, R3, PT ;  /* 0x000000030000720c */ /* 0x001fda0003f02070 */
[----:B--2---:R-:W2:Y:S01]  /*21270*/  @P0 ATOMG.E.ADD.STRONG.GPU PT, R5, desc[UR6][R4.64], R2 ;  /* 0x00000002040509a8 */ /* 0x004ea200081ee1c6 */
[----:B------:R-:W0:Y:S02]  /*21280*/  S2R R3, SR_LTMASK ;  /* 0x0000000000037919 */ /* 0x000e240000003900 */
[----:B0-----:R-:W-:-:S06]  /*21290*/  LOP3.LUT R3, R3, UR4, RZ, 0xc0, !PT ;  /* 0x0000000403037c12 */ /* 0x001fcc000f8ec0ff */
[----:B------:R-:W0:Y:S01]  /*212a0*/  POPC R3, R3 ;  /* 0x0000000300037309 */ /* 0x000e220000000000 */
[----:B--2---:R-:W0:Y:S02]  /*212b0*/  SHFL.IDX PT, R0, R5, R0, 0x1f ;  /* 0x00001f0005007589 */ /* 0x004e2400000e0000 */
[----:B0-----:R-:W-:Y:S01]  /*212c0*/  IADD3 R16, R0, UR36, R3 ;  /* 0x0000002400107c10 */ /* 0x001fe2000fffe003 */
[----:B------:R-:W-:Y:S06]  /*212d0*/  BRA `(.L_x_873) ;  /* 0x0000003c00947947 */ /* 0x000fec0003800000 */
.L_x_872:
[----:B------:R-:W2:Y:S01]  /*212e0*/  LDL R0, [R1+0x8] ;  /* 0x0000080001007983 */ /* 0x000ea20000100800 */
[----:B------:R-:W-:Y:S01]  /*212f0*/  BSSY B6, `(.L_x_874) ;  /* 0x0000014000067945 */ /* 0x000fe20003800000 */
[----:B--2---:R-:W-:-:S04]  /*21300*/  IADD3 R0, R0, 0x1e400, RZ ;  /* 0x0001e40000007810 */ /* 0x004fc80007ffe0ff */
[----:B------:R-:W-:-:S13]  /*21310*/  LOP3.LUT P0, RZ, R0, 0x3ff, RZ, 0xc0, !PT ;  /* 0x000003ff00ff7812 */ /* 0x000fda000780c0ff */
[----:B------:R-:W-:Y:S05]  /*21320*/  @!P0 BRA `(.L_x_875) ;  /* 0x0000000000408947 */ /* 0x000fea0003800000 */
[----:B------:R-:W-:Y:S01]  /*21330*/  MOV R2, 0x0 ;  /* 0x0000000000027802 */ /* 0x000fe20000000f00 */
[----:B------:R-:W-:Y:S01]  /*21340*/  ULDC.64 UR6, c[0x4][0xa0] ;  /* 0x0100280000067ab9 */ /* 0x000fe20000000a00 */
[----:B------:R-:W-:Y:S01]  /*21350*/  ULDC.64 UR8, c[0x4][0xa8] ;  /* 0x01002a0000087ab9 */ /* 0x000fe20000000a00 */
[----:B------:R-:W-:Y:S01]  /*21360*/  ULDC.64 UR4, c[0x4][0x28] ;  /* 0x01000a0000047ab9 */ /* 0x000fe20000000a00 */
[----:B------:R-:W-:Y:S01]  /*21370*/  IMAD.U32 R4, RZ, RZ, UR6 ;  /* 0x00000006ff047e24 */ /* 0x000fe2000f8e00ff */
[----:B------:R-:W-:Y:S01]  /*21380*/  MOV R10, UR4 ;  /* 0x00000004000a7c02 */ /* 0x000fe20008000f00 */
[----:B------:R-:W0:Y:S01]  /*21390*/  LDC.64 R2, c[0x4][R2] ;  /* 0x0100000002027b82 */ /* 0x000e220000000a00 */
[----:B------:R-:W-:Y:S02]  /*213a0*/  IMAD.U32 R5, RZ, RZ, UR7 ;  /* 0x00000007ff057e24 */ /* 0x000fe4000f8e00ff */
[----:B------:R-:W-:Y:S02]  /*213b0*/  IMAD.U32 R6, RZ, RZ, UR8 ;  /* 0x00000008ff067e24 */ /* 0x000fe4000f8e00ff */
[----:B------:R-:W-:-:S02]  /*213c0*/  IMAD.U32 R7, RZ, RZ, UR9 ;  /* 0x00000009ff077e24 */ /* 0x000fc4000f8e00ff */
[----:B------:R-:W-:Y:S02]  /*213d0*/  IMAD.U32 R11, RZ, RZ, UR5 ;  /* 0x00000005ff0b7e24 */ /* 0x000fe4000f8e00ff */
[----:B------:R-:W-:Y:S02]  /*213e0*/  IMAD.MOV.U32 R8, RZ, RZ, 0x70 ;  /* 0x00000070ff087424 */ /* 0x000fe400078e00ff */
[----:B------:R-:W-:Y:S02]  /*213f0*/  IMAD.MOV.U32 R12, RZ, RZ, 0x1 ;  /* 0x00000001ff0c7424 */ /* 0x000fe400078e00ff */
[----:B------:R-:W-:-:S07]  /*21400*/  IMAD.MOV.U32 R13, RZ, RZ, RZ ;  /* 0x000000ffff0d7224 */ /* 0x000fce00078e00ff */
[----:B------:R-:W-:-:S07]  /*21410*/  LEPC R20, `(.L_x_875) ;  /* 0x000000001014794e */ /* 0x000fce0000000000 */
[----:B01----:R-:W-:Y:S05]  /*21420*/  CALL.ABS.NOINC R2 ;  /* 0x0000000002007343 */ /* 0x003fea0003c00000 */
.L_x_875:
[----:B------:R-:W-:Y:S05]  /*21430*/  BSYNC B6 ;  /* 0x0000000000067941 */ /* 0x000fea0003800000 */
.L_x_874:
        /* <DEDUP_REMOVED lines=9> */
[----:B------:R0:W2:Y:S01]  /*214d0*/  LDC.64 R2, c[0x4][R0] ;  /* 0x0100000000027b82 */ /* 0x0000a20000000a00 */
[----:B------:R-:W-:Y:S01]  /*214e0*/  IMAD.U32 R4, RZ, RZ, UR6 ;  /* 0x00000006ff047e24 */ /* 0x000fe2000f8e00ff */
[----:B------:R-:W-:Y:S01]  /*214f0*/  MOV R10, UR4 ;  /* 0x00000004000a7c02 */ /* 0x000fe20008000f00 */
        /* <DEDUP_REMOVED lines=8> */
[----:B-12---:R-:W-:Y:S05]  /*21580*/  CALL.ABS.NOINC R2 ;  /* 0x0000000002007343 */ /* 0x006fea0003c00000 */
.L_x_878:
[----:B------:R-:W-:Y:S01]  /*21590*/  MOV R2, 0x0 ;  /* 0x0000000000027802 */ /* 0x000fe20000000f00 */
[----:B------:R-:W-:Y:S01]  /*215a0*/  ULDC.64 UR4, c[0x4][0xa0] ;  /* 0x0100280000047ab9 */ /* 0x000fe20000000a00 */
[----:B------:R-:W-:Y:S01]  /*215b0*/  ULDC.64 UR6, c[0x4][0xa8] ;  /* 0x01002a0000067ab9 */ /* 0x000fe20000000a00 */
[----:B------:R-:W-:Y:S01]  /*215c0*/  ULDC.64 UR8, c[0x4][0x38] ;  /* 0x01000e0000087ab9 */ /* 0x000fe20000000a00 */
[----:B------:R-:W-:Y:S01]  /*215d0*/  MOV R4, UR4 ;  /* 0x0000000400047c02 */ /* 0x000fe20008000f00 */
[----:B------:R-:W-:Y:S01]  /*215e0*/  IMAD.U32 R5, RZ, RZ, UR5 ;  /* 0x00000005ff057e24 */ /* 0x000fe2000f8e00ff */
[----:B------:R-:W0:Y:S01]  /*215f0*/  LDC.64 R2, c[0x4][R2] ;  /* 0x0100000002027b82 */ /* 0x000e220000000a00 */
[----:B------:R-:W-:Y:S01]  /*21600*/  IMAD.U32 R6, RZ, RZ, UR6 ;  /* 0x00000006ff067e24 */ /* 0x000fe2000f8e00ff */
[----:B------:R-:W-:Y:S01]  /*21610*/  MOV R11, UR9 ;  /* 0x00000009000b7c02 */ /* 0x000fe20008000f00 */
[----:B------:R-:W-:Y:S02]  /*21620*/  IMAD.U32 R7, RZ, RZ, UR7 ;  /* 0x00000007ff077e24 */ /* 0x000fe4000f8e00ff */
[----:B------:R-:W-:-:S02]  /*21630*/  IMAD.U32 R10, RZ, RZ, UR8 ;  /* 0x00000008ff0a7e24 */ /* 0x000fc4000f8e00ff */
[----:B------:R-:W-:Y:S02]  /*21640*/  IMAD.MOV.U32 R8, RZ, RZ, 0x70 ;  /* 0x00000070ff087424 */ /* 0x000fe400078e00ff */
[----:B------:R-:W-:Y:S02]  /*21650*/  IMAD.MOV.U32 R12, RZ, RZ, 0x1 ;  /* 0x00000001ff0c7424 */ /* 0x000fe400078e00ff */
[----:B------:R-:W-:-:S07]  /*21660*/  IMAD.MOV.U32 R13, RZ, RZ, RZ ;  /* 0x000000ffff0d7224 */ /* 0x000fce00078e00ff */
[----:B------:R-:W-:-:S07]  /*21670*/  LEPC R20, `(.L_x_877) ;  /* 0x000000001014794e */ /* 0x000fce0000000000 */
[----:B0-----:R-:W-:Y:S05]  /*21680*/  CALL.ABS.NOINC R2 ;  /* 0x0000000002007343 */ /* 0x001fea0003c00000 */
.L_x_877:
[----:B------:R-:W-:Y:S05]  /*21690*/  BSYNC B6 ;  /* 0x0000000000067941 */ /* 0x000fea0003800000 */
.L_x_876:
[----:B------:R-:W2:Y:S01]  /*216a0*/  LDL.LU R2, [R1] ;  /* 0x0000000001027983 */ /* 0x000ea20000300800 */
[----:B------:R-:W-:-:S03]  /*216b0*/  ULDC.64 UR4, c[0x0][0x9f8] ;  /* 0x00027e0000047ab9 */ /* 0x000fc60000000a00 */
[----:B------:R-:W3:Y:S04]  /*216c0*/  LDL.LU R4, [R1+0x28] ;  /* 0x0000280001047983 */ /* 0x000ee80000300800 */
[----:B------:R-:W4:Y:S01]  /*216d0*/  LDL R7, [R1+0x10] ;  /* 0x0000100001077983 */ /* 0x000f220000100800 */
[----:B------:R-:W-:Y:S01]  /*216e0*/  ISETP.NE.U32.AND P0, PT, RZ, UR4, PT ;  /* 0x00000004ff007c0c */ /* 0x000fe2000bf05070 */
[----:B------:R-:W-:Y:S02]  /*216f0*/  ULDC.64 UR6, c[0x0][0x208] ;  /* 0x0000820000067ab9 */ /* 0x000fe40000000a00 */
[----:B------:R-:W5:Y:S01]  /*21700*/  LDL R0, [R1+0x34] ;  /* 0x0000340001007983 */ /* 0x000f620000100800 */
[----:B------:R-:W-:-:S13]  /*21710*/  ISETP.NE.AND.EX P0, PT, RZ, UR5, PT, P0 ;  /* 0x00000005ff007c0c */ /* 0x000fda000bf05300 */
[----:B--2---:R-:W-:-:S04]  /*21720*/  @P0 IADD3 R2, P1, R2, UR4, RZ ;  /* 0x0000000402020c10 */ /* 0x004fc8000ff3e0ff */
[----:B---3--:R-:W-:Y:S01]  /*21730*/  @P0 IADD3.X R3, R4, UR5, RZ, P1, !PT ;  /* 0x0000000504030c10 */ /* 0x008fe20008ffe4ff */
[----:B------:R-:W-:-:S04]  /*21740*/  ULDC.64 UR4, c[0x0][0xa08] ;  /* 0x0002820000047ab9 */ /* 0x000fc80000000a00 */
[----:B----4-:R0:W2:Y:S01]  /*21750*/  @P0 LDG.E R7, desc[UR6][R2.64] ;  /* 0x0000000602070981 */ /* 0x0100a2000c1e1900 */
[----:B-----5:R-:W-:Y:S01]  /*21760*/  VIADD R9, R0, 0xffffffff ;  /* 0xffffffff00097836 */ /* 0x020fe20000000000 */
[----:B0-----:R-:W0:Y:S01]  /*21770*/  LDC.64 R2, c[0x0][0x418] ;  /* 0x00010600ff027b82 */ /* 0x001e220000000a00 */
[----:B--2---:R-:W-:Y:S01]  /*21780*/  SHF.R.S32.HI R8, RZ, 0x1f, R7 ;  /* 0x0000001fff087819 */ /* 0x004fe20000011407 */
[----:B------:R2:W-:Y:S04]  /*21790*/  @P0 STL [R1+0x10], R7 ;  /* 0x0000100701000387 */ /* 0x0005e80000100800 */
[----:B------:R2:W-:Y:S04]  /*217a0*/  STL [R1+0x38], R9 ;  /* 0x0000380901007387 */ /* 0x0005e80000100800 */
[----:B------:R2:W-:Y:S01]  /*217b0*/  STL [R1+0x28], R8 ;  /* 0x0000280801007387 */ /* 0x0005e20000100800 */
[----:B0-----:R-:W-:Y:S01]  /*217c0*/  LOP3.LUT P0, RZ, R2, UR4, RZ, 0xfc, !PT ;  /* 0x0000000402ff7c12 */ /* 0x001fe2000f80fcff */
[----:B------:R-:W-:-:S03]  /*217d0*/  UMOV UR4, 0xffffffff ;  /* 0xffffffff00047882 */ /* 0x000fc60000000000 */
[----:B------:R-:W-:-:S04]  /*217e0*/  LOP3.LUT P0, RZ, R3, UR5, RZ, 0xfc, P0 ;  /* 0x0000000503ff7c12 */ /* 0x000fc8000800fcff */
[----:B------:R-:W-:Y:S01]  /*217f0*/  SEL R0, R7, RZ, !P0 ;  /* 0x000000ff07007207 */ /* 0x000fe20004000000 */
[----:B--2---:R-:W-:Y:S08]  /*21800*/  BRA.DIV UR4, `(.L_x_879) ;  /* 0x0000005604807947 */ /* 0x004ff0000b800000 */
[----:B------:R-:W0:Y:S02]  /*21810*/  S2R R4, SR_TID.X ;  /* 0x0000000000047919 */ /* 0x000e240000002100 */
[----:B0-----:R-:W-:-:S04]  /*21820*/  SHF.R.U32.HI R4, RZ, 0x5, R4 ;  /* 0x00000005ff047819 */ /* 0x001fc80000011604 */
[----:B------:R-:W-:-:S05]  /*21830*/  LOP3.LUT R4, R4, 0x3, RZ, 0xc0, !PT ;  /* 0x0000000304047812 */ /* 0x000fca00078ec0ff */
[----:B------:R0:W2:Y:S02]  /*21840*/  SHFL.IDX PT, R14, R4, RZ, 0x1f ;  /* 0x00001fff040e7589 */ /* 0x0000a400000e0000 */
.L_x_1025:
[----:B0-----:R-:W3:Y:S01]  /*21850*/  LDL.LU R4, [R1+0x4] ;  /* 0x0000040001047983 */ /* 0x001ee20000300800 */
        /* <DEDUP_REMOVED lines=10> */
.L_x_1028:
[----:B------:R-:W-:Y:S05]  /*21900*/  @!P6 BRA `(.L_x_880) ;  /* 0x00000004002ce947 */ /* 0x000fea0003800000 */
[----:B------:R2:W-:Y:S01]  /*21910*/  STL [R1+0x18], R9 ;  /* 0x0000180901007387 */ /* 0x0005e20000100800 */
[----:B------:R-:W-:-:S04]  /*21920*/  ISETP.NE.U32.AND P0, PT, R2, RZ, PT ;  /* 0x000000ff0200720c */ /* 0x000fc80003f05070 */
[----:B------:R-:W-:-:S13]  /*21930*/  ISETP.NE.AND.EX P0, PT, R3, RZ, PT, P0 ;  /* 0x000000ff0300720c */ /* 0x000fda0003f05300 */
[----:B--2---:R-:W-:Y:S05]  /*21940*/  @!P0 BRA `(.L_x_882) ;  /* 0x0000000000548947 */ /* 0x004fea0003800000 */
[----:B------:R-:W2:Y:S01]  /*21950*/  LDC R6, c[0x0][0x43c] ;  /* 0x00010f00ff067b82 */ /* 0x000ea20000000800 */
[----:B0-----:R-:W-:Y:S01]  /*21960*/  MOV R0, R9 ;  /* 0x0000000900007202 */ /* 0x001fe20000000f00 */
[----:B------:R-:W-:Y:S01]  /*21970*/  ULDC.64 UR4, c[0x0][0x428] ;  /* 0x00010a0000047ab9 */ /* 0x000fe20000000a00 */
[----:B------:R-:W-:Y:S01]  /*21980*/  ULDC.64 UR6, c[0x0][0x208] ;  /* 0x0000820000067ab9 */ /* 0x000fe20000000a00 */
[----:B--2---:R-:W-:-:S13]  /*21990*/  ISETP.NE.AND P0, PT, R6, 0x1, PT ;  /* 0x000000010600780c */ /* 0x004fda0003f05270 */
[----:B------:R-:W0:Y:S02]  /*219a0*/  @P0 LDC.64 R4, c[0x0][0x440] ;  /* 0x00011000ff040b82 */ /* 0x000e240000000a00 */
[----:B0-----:R-:W-:-:S05]  /*219b0*/  @P0 IMAD.HI.U32 R4, R9, R4, RZ ;  /* 0x0000000409040227 */ /* 0x001fca00078e00ff */
        /* <DEDUP_REMOVED lines=8> */
[----:B0-----:R-:W-:-:S04]  /*21a40*/  IMAD R6, R8, UR4, RZ ;  /* 0x0000000408067c24 */ /* 0x001fc8000f8e02ff */
[----:B------:R-:W-:-:S04]  /*21a50*/  IMAD R0, R7, UR5, R6 ;  /* 0x0000000507007c24 */ /* 0x000fc8000f8e0206 */
[----:B------:R-:W-:-:S05]  /*21a60*/  IMAD.IADD R0, R5, 0x1, R0 ;  /* 0x0000000105007824 */ /* 0x000fca00078e0200 */
[----:B------:R-:W-:-:S05]  /*21a70*/  LEA.HI.X R3, R4, R3, R0, 0x2, P0 ;  /* 0x0000000304037211 */ /* 0x000fca00000f1400 */
[----:B------:R-:W2:Y:S04]  /*21a80*/  LDG.E R0, desc[UR6][R2.64] ;  /* 0x0000000602007981 */ /* 0x000ea8000c1e1900 */
[----:B--2---:R2:W-:Y:S02]  /*21a90*/  STL [R1], R0 ;  /* 0x0000000001007387 */ /* 0x0045e40000100800 */
.L_x_882:
[----:B------:R-:W3:Y:S04]  /*21aa0*/  LDL R7, [R1+0x8] ;  /* 0x0000080001077983 */ /* 0x000ee80000100800 */
[----:B0-2---:R-:W3:Y:S04]  /*21ab0*/  LDL R0, [R1+0xc] ;  /* 0x00000c0001007983 */ /* 0x005ee80000100800 */
[----:B------:R-:W2:Y:S01]  /*21ac0*/  LDL R2, [R1+0x14] ;  /* 0x0000140001027983 */ /* 0x000ea20000100800 */
[----:B---3--:R-:W-:Y:S01]  /*21ad0*/  IMAD R0, R0, 0x8, R7 ;  /* 0x0000000800007824 */ /* 0x008fe200078e0207 */
[----:B--2---:R-:W-:-:S04]  /*21ae0*/  SHF.L.U32 R2, R2, 0x1f, RZ ;  /* 0x0000001f02027819 */ /* 0x004fc800000006ff */
[----:B------:R-:W0:Y:S02]  /*21af0*/  SYNCS.PHASECHK.TRANS64.TRYWAIT P0, [R0+URZ+0x34840], R2 ;  /* 0x03484002000075a7 */ /* 0x000e24000800017f */
[----:B0-----:R-:W-:Y:S05]  /*21b00*/  @!P0 BRA `(.L_x_883) ;  /* 0x0000005400148947 */ /* 0x001fea0003800000 */
.L_x_1029:
[----:B------:R-:W2:Y:S02]  /*21b10*/  S2R R3, SR_TID.X ;  /* 0x0000000000037919 */ /* 0x000ea40000002100 */
[----:B--2---:R-:W-:-:S04]  /*21b20*/  LOP3.LUT R3, R3, 0x7f, RZ, 0xc0, !PT ;  /* 0x0000007f03037812 */ /* 0x004fc800078ec0ff */
[----:B------:R-:W-:-:S13]  /*21b30*/  ISETP.NE.AND P0, PT, R3, RZ, PT ;  /* 0x000000ff0300720c */ /* 0x000fda0003f05270 */
[----:B------:R-:W-:Y:S05]  /*21b40*/  @P0 BRA `(.L_x_884) ;  /* 0x00000000001c0947 */ /* 0x000fea0003800000 */
[----:B------:R-:W2:Y:S01]  /*21b50*/  S2R R3, SR_TID.X ;  /* 0x0000000000037919 */ /* 0x000ea20000002100 */
[----:B0-----:R-:W-:-:S04]  /*21b60*/  MOV R2, 0xb000 ;  /* 0x0000b00000027802 */ /* 0x001fc80000000f00 */
[----:B------:R3:W-:Y:S01]  /*21b70*/  SYNCS.ARRIVE.TRANS64 RZ, [R0+URZ+0x34830], R2 ;  /* 0x0348300200ff79a7 */ /* 0x0007e2000800003f */
[----:B--2---:R-:W-:-:S04]  /*21b80*/  LOP3.LUT R3, R3, 0x1f, RZ, 0xc0, !PT ;  /* 0x0000001f03037812 */ /* 0x004fc800078ec0ff */
[----:B------:R-:W-:-:S13]  /*21b90*/  ISETP.NE.AND P0, PT, R3, RZ, PT ;  /* 0x000000ff0300720c */ /* 0x000fda0003f05270 */
[----:B---3--:R-:W-:Y:S05]  /*21ba0*/  @!P0 BRA `(.L_x_884) ;  /* 0x0000000000048947 */ /* 0x008fea0003800000 */
[----:B------:R-:W-:Y:S01]  /*21bb0*/  BPT.TRAP 0x1 ;  /* 0x000000040000795c */ /* 0x000fe20000300000 */
.L_x_884:
[----:B------:R-:W2:Y:S04]  /*21bc0*/  LDL R7, [R1+0x8] ;  /* 0x0000080001077983 */ /* 0x000ea80000100800 */
[----:B------:R-:W2:Y:S04]  /*21bd0*/  LDL R6, [R1+0xc] ;  /* 0x00000c0001067983 */ /* 0x000ea80000100800 */
[----:B------:R-:W3:Y:S04]  /*21be0*/  LDL R5, [R1+0x18] ;  /* 0x0000180001057983 */ /* 0x000ee80000100800 */
[----:B------:R-:W4:Y:S04]  /*21bf0*/  LDL R4, [R1+0x1c] ;  /* 0x00001c0001047983 */ /* 0x000f280000100800 */
[----:B------:R-:W5:Y:S04]  /*21c00*/  LDL R3, [R1] ;  /* 0x0000000001037983 */ /* 0x000f680000100800 */
[----:B0-----:R-:W5:Y:S01]  /*21c10*/  LDL.LU R2, [R1+0x4] ;  /* 0x0000040001027983 */ /* 0x001f620000300800 */
        /* <DEDUP_REMOVED lines=22> */
[----:B0-----:R-:W-:Y:S01]  /*21d80*/  UMOV UR8, UR14 ;  /* 0x0000000e00087c82 */ /* 0x001fe20008000000 */
[----:B------:R-:W-:Y:S02]  /*21d90*/  UMOV UR10, UR15 ;  /* 0x0000000f000a7c82 */ /* 0x000fe40008000000 */
[----:B------:R2:W-:Y:S02]  /*21da0*/  UTMALDG.4D [UR8], [UR4], desc[UR6] ;  /* 0x00000608040075b4 */ /* 0x0005e40008019000 */
[----:B--2---:R-:W-:Y:S01]  /*21db0*/  NOP ;  /* 0x0000000000007918 */ /* 0x004fe20000000000 */
.L_x_880:
[----:B------:R-:W2:Y:S04]  /*21dc0*/  LDL R2, [R1+0x8] ;  /* 0x0000080001027983 */ /* 0x000ea80000100800 */
[----:B------:R-:W3:Y:S04]  /*21dd0*/  LDL.LU R3, [R1+0x3c] ;  /* 0x00003c0001037983 */ /* 0x000ee80000300800 */
[----:B------:R-:W4:Y:S04]  /*21de0*/  LDL.LU R5, [R1+0x30] ;  /* 0x0000300001057983 */ /* 0x000f280000300800 */
[----:B0-----:R-:W5:Y:S01]  /*21df0*/  LDL.LU R4, [R1+0x40] ;  /* 0x0000400001047983 */ /* 0x001f620000300800 */
        /* <DEDUP_REMOVED lines=18> */
[----:B0-----:R-:W-:Y:S01]  /*21f20*/  IMAD.IADD R2, R3, 0x1, R0 ;  /* 0x0000000103027824 */ /* 0x001fe200078e0200 */
        /* <DEDUP_REMOVED lines=8> */
[----:B------:R-:W-:Y:S01]  /*21fb0*/  IMAD.U32 R4, RZ, RZ, UR4 ;  /* 0x00000004ff047e24 */ /* 0x000fe2000f8e00ff */
[----:B------:R-:W-:Y:S01]  /*21fc0*/  MOV R6, UR6 ;  /* 0x0000000600067c02 */ /* 0x000fe20008000f00 */
[----:B------:R-:W0:Y:S01]  /*21fd0*/  LDC.64 R2, c[0x4][R2] ;  /* 0x0100000002027b82 */ /* 0x000e220000000a00 */
[----:B------:R-:W-:Y:S01]  /*21fe0*/  IMAD.U32 R5, RZ, RZ, UR5 ;  /* 0x00000005ff057e24 */ /* 0x000fe2000f8e00ff */
[----:B------:R-:W-:Y:S01]  /*21ff0*/  MOV R12, 0x1 ;  /* 0x00000001000c7802 */ /* 0x000fe20000000f00 */
[----:B------:R-:W-:Y:S02]  /*22000*/  IMAD.U32 R7, RZ, RZ, UR7 ;  /* 0x00000007ff077e24 */ /* 0x000fe4000f8e00ff */
[----:B------:R-:W-:-:S02]  /*22010*/  IMAD.U32 R10, RZ, RZ, UR8 ;  /* 0x00000008ff0a7e24 */ /* 0x000fc4000f8e00ff */
[----:B------:R-:W-:Y:S02]  /*22020*/  IMAD.U32 R11, RZ, RZ, UR9 ;  /* 0x00000009ff0b7e24 */ /* 0x000fe4000f8e00ff */
[----:B------:R-:W-:Y:S02]  /*22030*/  IMAD.MOV.U32 R8, RZ, RZ, 0x70 ;  /* 0x00000070ff087424 */ /* 0x000fe400078e00ff */
[----:B------:R-:W-:-:S07]  /*22040*/  IMAD.MOV.U32 R13, RZ, RZ, RZ ;  /* 0x000000ffff0d7224 */ /* 0x000fce00078e00ff */
[----:B------:R-:W-:-:S07]  /*22050*/  LEPC R20, `(.L_x_886) ;  /* 0x000000001014794e */ /* 0x000fce0000000000 */
[----:B01----:R-:W-:Y:S05]  /*22060*/  CALL.ABS.NOINC R2 ;  /* 0x0000000002007343 */ /* 0x003fea0003c00000 */
.L_x_886:
[----:B------:R-:W-:Y:S05]  /*22070*/  BSYNC B6 ;  /* 0x0000000000067941 */ /* 0x000fea0003800000 */
.L_x_885:
[----:B------:R-:W3:Y:S01]  /*22080*/  LDL.LU R6, [R1+0x3c] ;  /* 0x00003c0001067983 */ /* 0x000ee20000300800 */
[----:B------:R-:W-:Y:S01]  /*22090*/  ULDC.64 UR4, c[0x0][0x2d8] ;  /* 0x0000b60000047ab9 */ /* 0x000fe20000000a00 */
[----:B------:R-:W0:Y:S01]  /*220a0*/  LDC R7, c[0x0][0x448] ;  /* 0x00011200ff077b82 */ /* 0x000e220000000800 */
[----:B------:R-:W-:Y:S01]  /*220b0*/  IMAD.SHL.U32 R17, R17, 0x80, RZ ;  /* 0x0000008011117824 */ /* 0x000fe200078e00ff */
[----:B--2---:R-:W3:Y:S01]  /*220c0*/  LDL.LU.64 R2, [R1+0x48] ;  /* 0x0000480001027983 */ /* 0x004ee20000300a00 */
[----:B------:R-:W-:-:S03]  /*220d0*/  ULDC.64 UR6, c[0x0][0x280] ;  /* 0x0000a00000067ab9 */ /* 0x000fc60000000a00 */
[----:B------:R-:W2:Y:S04]  /*220e0*/  LDL.LU R0, [R1+0x40] ;  /* 0x0000400001007983 */ /* 0x000ea80000300800 */
[----:B------:R-:W4:Y:S04]  /*220f0*/  LDL.LU R5, [R1+0x5c] ;  /* 0x00005c0001057983 */ /* 0x000f280000300800 */
[----:B------:R-:W4:Y:S04]  /*22100*/  LDL.LU R4, [R1+0x30] ;  /* 0x0000300001047983 */ /* 0x000f280000300800 */
[----:B------:R0:W5:Y:S01]  /*22110*/  LDL R9, [R1+0x2c] ;  /* 0x00002c0001097983 */ /* 0x0001620000100800 */
[----:B------:R-:W1:Y:S01]  /*22120*/  S2R R8, SR_TID.X ;  /* 0x0000000000087919 */ /* 0x000e620000002100 */
[----:B0-----:R-:W-:Y:S01]  /*22130*/  ISETP.NE.AND P0, PT, R7, 0x1, PT ;  /* 0x000000010700780c */ /* 0x001fe20003f05270 */
[----:B------:R-:W0:Y:S01]  /*22140*/  S2R R10, SR_TID.X ;  /* 0x00000000000a7919 */ /* 0x000e220000002100 */
[----:B-1----:R-:W-:Y:S01]  /*22150*/  SHF.L.U32 R8, R8, 0x3, RZ ;  /* 0x0000000308087819 */ /* 0x002fe200000006ff */
[----:B0-----:R-:W-:-:S03]  /*22160*/  IMAD.SHL.U32 R10, R10, 0x8, RZ ;  /* 0x000000080a0a7824 */ /* 0x001fc600078e00ff */
[----:B------:R-:W-:Y:S02]  /*22170*/  LOP3.LUT R8, R8, 0x38, RZ, 0xc0, !PT ;  /* 0x0000003808087812 */ /* 0x000fe400078ec0ff */
[----:B------:R-:W-:Y:S02]  /*22180*/  LOP3.LUT R10, R10, 0x38, RZ, 0xc0, !PT ;  /* 0x000000380a0a7812 */ /* 0x000fe400078ec0ff */
[----:B------:R-:W-:Y:S01]  /*22190*/  LOP3.LUT R8, R8, 0x40, RZ, 0xfc, !PT ;  /* 0x0000004008087812 */ /* 0x000fe200078efcff */
[----:B---3--:R-:W-:Y:S02]  /*221a0*/  IMAD.MOV.U32 R3, RZ, RZ, R6 ;  /* 0x000000ffff037224 */ /* 0x008fe400078e0006 */
[----:B------:R-:W0:Y:S01]  /*221b0*/  @P0 LDC R6, c[0x0][0x450] ;  /* 0x00011400ff060b82 */ /* 0x000e220000000800 */
[----:B--2---:R-:W-:Y:S02]  /*221c0*/  IMAD R0, R0, UR4, RZ ;  /* 0x0000000400007c24 */ /* 0x004fe4000f8e02ff */
[----:B------:R-:W-:-:S04]  /*221d0*/  IMAD.WIDE.U32 R2, R18, UR4, R2 ;  /* 0x0000000412027c25 */ /* 0x000fc8000f8e0002 */
[----:B------:R-:W-:Y:S01]  /*221e0*/  IMAD R0, R18, UR5, R0 ;  /* 0x0000000512007c24 */ /* 0x000fe2000f8e0200 */
[----:B------:R-:W-:-:S03]  /*221f0*/  ULDC.64 UR4, c[0x0][0x2e0] ;  /* 0x0000b80000047ab9 */ /* 0x000fc60000000a00 */
[----:B------:R-:W-:Y:S02]  /*22200*/  IMAD.IADD R3, R3, 0x1, R0 ;  /* 0x0000000103037824 */ /* 0x000fe400078e0200 */
[----:B----4-:R-:W-:Y:S02]  /*22210*/  IMAD R0, R5, UR4, RZ ;  /* 0x0000000405007c24 */ /* 0x010fe4000f8e02ff */
[----:B------:R-:W-:-:S04]  /*22220*/  IMAD.WIDE.U32 R2, R4, UR4, R2 ;  /* 0x0000000404027c25 */ /* 0x000fc8000f8e0002 */
[----:B------:R-:W-:Y:S01]  /*22230*/  IMAD R0, R4, UR5, R0 ;  /* 0x0000000504007c24 */ /* 0x000fe2000f8e0200 */
[----:B------:R-:W-:Y:S01]  /*22240*/  ULDC.64 UR4, c[0x0][0x2d0] ;  /* 0x0000b40000047ab9 */ /* 0x000fe20000000a00 */
[----:B------:R-:W1:Y:S02]  /*22250*/  S2R R4, SR_TID.X ;  /* 0x0000000000047919 */ /* 0x000e640000002100 */
[----:B------:R-:W-:Y:S01]  /*22260*/  IMAD.IADD R3, R3, 0x1, R0 ;  /* 0x0000000103037824 */ /* 0x000fe200078e0200 */
[----:B-1----:R-:W-:-:S04]  /*22270*/  LOP3.LUT R4, R4, 0x7f, RZ, 0xc0, !PT ;  /* 0x0000007f04047812 */ /* 0x002fc800078ec0ff */
[----:B------:R-:W-:Y:S02]  /*22280*/  SHF.R.U32.HI R5, RZ, 0x3, R4 ;  /* 0x00000003ff057819 */ /* 0x000fe40000011604 */
[----:B------:R-:W1:Y:S02]  /*22290*/  S2R R4, SR_TID.X ;  /* 0x0000000000047919 */ /* 0x000e640000002100 */
[----:B-1----:R-:W-:-:S04]  /*222a0*/  SHF.L.U32 R4, R4, 0x4, RZ ;  /* 0x0000000404047819 */ /* 0x002fc800000006ff */
[----:B------:R-:W-:Y:S02]  /*222b0*/  LOP3.LUT R4, R5, 0x70, R4, 0xf8, !PT ;  /* 0x0000007005047812 */ /* 0x000fe400078ef804 */
[----:B------:R-:W1:Y:S02]  /*222c0*/  @P0 LDC R5, c[0x0][0x44c] ;  /* 0x00011300ff050b82 */ /* 0x000e640000000800 */
[----:B------:R-:W-:-:S05]  /*222d0*/  LOP3.LUT R4, R4, R17, RZ, 0xfc, !PT ;  /* 0x0000001104047212 */ /* 0x000fca00078efcff */
[----:B------:R-:W-:Y:S02]  /*222e0*/  IMAD.MOV.U32 R0, RZ, RZ, R4 ;  /* 0x000000ffff007224 */ /* 0x000fe400078e0004 */
[----:B-1----:R-:W-:-:S05]  /*222f0*/  @P0 IMAD.HI.U32 R5, R4, R5, RZ ;  /* 0x0000000504050227 */ /* 0x002fca00078e00ff */
[----:B0-----:R-:W-:-:S05]  /*22300*/  @P0 SHF.R.U32.HI R0, RZ, R6, R5 ;  /* 0x00000006ff000219 */ /* 0x001fca0000011605 */
        /* <DEDUP_REMOVED lines=14> */
[----:B------:R-:W-:Y:S02]  /*223f0*/  LEA R4, P2, R2, UR6, 0x1 ;  /* 0x0000000602047c11 */ /* 0x000fe4000f8408ff */
[----:B------:R-:W-:Y:S01]  /*22400*/  ISETP.GE.AND P1, PT, R8, UR4, PT ;  /* 0x0000000408007c0c */ /* 0x000fe2000bf26270 */
[----:B------:R-:W-:Y:S01]  /*22410*/  IMAD.IADD R0, R3, 0x1, R0 ;  /* 0x0000000103007824 */ /* 0x000fe200078e0200 */
[----:B------:R-:W-:-:S04]  /*22420*/  UMOV UR4, 0xffffffff ;  /* 0xffffffff00047882 */ /* 0x000fc80000000000 */
[----:B------:R-:W-:Y:S01]  /*22430*/  LEA.HI.X R3, R2, UR7, R0, 0x1, P2 ;  /* 0x0000000702037c11 */ /* 0x000fe200090f0c00 */
[----:B------:R-:W-:Y:S06]  /*22440*/  BRA.DIV UR4, `(.L_x_887) ;  /* 0x0000004a04d87947 */ /* 0x000fec000b800000 */
[----:B------:R-:W0:Y:S02]  /*22450*/  S2R R6, SR_TID.X ;  /* 0x0000000000067919 */ /* 0x000e240000002100 */
[----:B0-----:R-:W-:-:S04]  /*22460*/  LOP3.LUT R6, R6, 0x7f, RZ, 0xc0, !PT ;  /* 0x0000007f06067812 */ /* 0x001fc800078ec0ff */
[----:B------:R-:W-:Y:S02]  /*22470*/  SHF.R.U32.HI R8, RZ, 0x3, R6 ;  /* 0x00000003ff087819 */ /* 0x000fe40000011606 */
[----:B------:R-:W2:Y:S01]  /*22480*/  LDL.LU R6, [R1+0x54] ;  /* 0x0000540001067983 */ /* 0x000ea20000300800 */
[----:B------:R-:W-:Y:S02]  /*22490*/  ULDC.64 UR4, c[0x0][0x208] ;  /* 0x0000820000047ab9 */ /* 0x000fe40000000a00 */
[----:B------:R-:W-:Y:S02]  /*224a0*/  IMAD.IADD R0, R8, 0x1, R17 ;  /* 0x0000000108007824 */ /* 0x000fe400078e0211 */
[----:B------:R-:W-:Y:S02]  /*224b0*/  SHFL.IDX PT, R8, R3, 0x1, 0x181f ;  /* 0x00381f0003087f89 */ /* 0x000fe400000e0000 */
[----:B------:R-:W-:Y:S02]  /*224c0*/  VIADD R5, R0, 0x10 ;  /* 0x0000001000057836 */ /* 0x000fe40000000000 */
[----:B--2---:R-:W-:-:S02]  /*224d0*/  IMAD R2, R6, R7, RZ ;  /* 0x0000000706027224 */ /* 0x004fc400078e02ff */
[----:B------:R-:W0:Y:S03]  /*224e0*/  SHFL.IDX PT, R7, R4, RZ, 0x181f ;  /* 0x00181fff04077589 */ /* 0x000e2600000e0000 */
[-C--:B------:R-:W-:Y:S01]  /*224f0*/  ISETP.GE.AND P4, PT, R0, R2.reuse, PT ;  /* 0x000000020000720c */ /* 0x080fe20003f86270 */
[----:B------:R-:W1:Y:S01]  /*22500*/  SHFL.IDX PT, R6, R3, RZ, 0x181f ;  /* 0x00181fff03067589 */ /* 0x000e6200000e0000 */
[----:B------:R-:W-:-:S03]  /*22510*/  ISETP.GE.AND P2, PT, R5, R2, PT ;  /* 0x000000020500720c */ /* 0x000fc60003f46270 */
[----:B------:R-:W2:Y:S08]  /*22520*/  SHFL.IDX PT, R5, R4, 0x1, 0x181f ;  /* 0x00381f0004057f89 */ /* 0x000eb000000e0000 */
[----:B0-----:R-:W-:-:S04]  /*22530*/  @!P4 LEA R7, P3, R10, R7, 0x1 ;  /* 0x000000070a07c211 */ /* 0x001fc800078608ff */
[----:B-1----:R-:W-:-:S04]  /*22540*/  @!P4 IADD3.X R6, RZ, R6, RZ, P3, !PT ;  /* 0x00000006ff06c210 */ /* 0x002fc80001ffe4ff */
[----:B------:R-:W-:-:S04]  /*22550*/  @!P4 LOP3.LUT R7, R7, R6, RZ, 0x3c, !PT ;  /* 0x000000060707c212 */ /* 0x000fc800078e3cff */
[----:B------:R-:W-:-:S04]  /*22560*/  @!P4 LOP3.LUT R6, R7, R6, RZ, 0x3c, !PT ;  /* 0x000000060706c212 */ /* 0x000fc800078e3cff */
[----:B------:R-:W-:-:S05]  /*22570*/  @!P4 LOP3.LUT R7, R7, R6, RZ, 0x3c, !PT ;  /* 0x000000060707c212 */ /* 0x000fca00078e3cff */
[----:B-----5:R-:W-:Y:S04]  /*22580*/  @!P4 LDGSTS.E.BYPASS.LTC128B.128 [R9+0x16400], desc[UR4][R6.64], !P0 ;  /* 0x164000000609cfae */ /* 0x020fe8000c101d44 */
[----:B------:R2:W-:Y:S02]  /*22590*/  @!P4 LDGSTS.E.BYPASS.LTC128B.128 [R9+0x1a400], desc[UR4][R6.64+0x80], !P1 ;  /* 0x1a4000800609cfae */ /* 0x0005e4000c901d44 */
[----:B--2---:R-:W-:Y:S01]  /*225a0*/  @!P2 LEA R7, P3, R10, R5, 0x1 ;  /* 0x000000050a07a211 */ /* 0x004fe200078608ff */
        /* <DEDUP_REMOVED lines=12> */
[----:B------:R-:W-:Y:S01]  /*22670*/  @!P2 IMAD.MOV.U32 R7, RZ, RZ, R6 ;  /* 0x000000ffff07a224 */ /* 0x000fe200078e0006 */
[----:B------:R-:W-:Y:S01]  /*22680*/  @!P2 MOV R6, R5 ;  /* 0x000000050006a202 */ /* 0x000fe20000000f00 */
[----:B------:R-:W-:-:S04]  /*22690*/  VIADD R5, R0, 0x30 ;  /* 0x0000003000057836 */ /* 0x000fc80000000000 */
        /* <DEDUP_REMOVED lines=8> */
[----:B------:R-:W-:Y:S01]  /*22720*/  @!P2 IMAD.MOV.U32 R6, RZ, RZ, R5 ;  /* 0x000000ffff06a224 */ /* 0x000fe200078e0005 */
[----:B------:R-:W-:-:S04]  /*22730*/  IADD3 R5, R0, 0x40, RZ ;  /* 0x0000004000057810 */ /* 0x000fc80007ffe0ff */
        /* <DEDUP_REMOVED lines=15> */
[----:B-1----:R-:W-:-:S04]  /*22830*/  @!P2 LEA R5, P3, R10, R5, 0x1 ;  /* 0x000000050a05a211 */ /* 0x002fc800078608ff */
[----:B0-----:R-:W-:-:S05]  /*22840*/  @!P2 IADD3.X R6, RZ, R6, RZ, P3, !PT ;  /* 0x00000006ff06a210 */ /* 0x001fca0001ffe4ff */
        /* <DEDUP_REMOVED lines=9> */
[----:B0-----:R-:W-:-:S05]  /*228e0*/  @!P2 IMAD.X R6, RZ, RZ, R6, P3 ;  /* 0x000000ffff06a224 */ /* 0x001fca00018e0606 */
[----:B------:R-:W-:Y:S01]  /*228f0*/  @!P2 MOV R7, R6 ;  /* 0x000000060007a202 */ /* 0x000fe20000000f00 */
[----:B------:R-:W-:Y:S02]  /*22900*/  @!P2 IMAD.MOV.U32 R6, RZ, RZ, R5 ;  /* 0x000000ffff06a224 */ /* 0x000fe400078e0005 */
[----:B------:R0:W1:Y:S04]  /*22910*/  SHFL.IDX PT, R5, R3, 0x7, 0x181f ;  /* 0x00f81f0003057f89 */ /* 0x00006800000e0000 */
[----:B------:R0:W-:Y:S04]  /*22920*/  @!P2 LDGSTS.E.BYPASS.LTC128B.128 [R9+0x19400], desc[UR4][R6.64], !P0 ;  /* 0x194000000609afae */ /* 0x0001e8000c101d44 */
[----:B------:R0:W-:Y:S04]  /*22930*/  @!P2 LDGSTS.E.BYPASS.LTC128B.128 [R9+0x1d400], desc[UR4][R6.64+0x80], !P1 ;  /* 0x1d4000800609afae */ /* 0x0001e8000c901d44 */
[----:B------:R0:W2:Y:S02]  /*22940*/  SHFL.IDX PT, R3, R4, 0x7, 0x181f ;  /* 0x00f81f0004037f89 */ /* 0x0000a400000e0000 */
.L_x_1046:
[----:B------:R-:W-:Y:S01]  /*22950*/  VIADD R0, R0, 0x70 ;  /* 0x0000007000007836 */ /* 0x000fe20000000000 */
[----:B------:R-:W-:Y:S04]  /*22960*/  BSSY B0, `(.L_x_888) ;  /* 0x000000b000007945 */ /* 0x000fe80003800000 */
[----:B------:R-:W-:-:S13]  /*22970*/  ISETP.GE.AND P2, PT, R0, R2, PT ;  /* 0x000000020000720c */ /* 0x000fda0003f46270 */
[----:B------:R-:W-:Y:S05]  /*22980*/  @P2 BRA `(.L_x_889) ;  /* 0x0000000000202947 */ /* 0x000fea0003800000 */
[----:B--2---:R-:W-:Y:S01]  /*22990*/  LEA R2, P2, R10, R3, 0x1 ;  /* 0x000000030a027211 */ /* 0x004fe200078408ff */
[----:B------:R-:W-:-:S04]  /*229a0*/  ULDC.64 UR4, c[0x0][0x208] ;  /* 0x0000820000047ab9 */ /* 0x000fc80000000a00 */
[----:B01----:R-:W-:-:S05]  /*229b0*/  IMAD.X R3, RZ, RZ, R5, P2 ;  /* 0x000000ffff037224 */ /* 0x003fca00010e0605 */
[----:B------:R-:W-:Y:S01]  /*229c0*/  @!PT LDS RZ, [RZ] ;  /* 0x00000000fffff984 */ /* 0x000fe20000000800 */
[----:B------:R-:W-:Y:S01]  /*229d0*/  @!PT LDS RZ, [RZ] ;  /* 0x00000000fffff984 */ /* 0x000fe20000000800 */
[----:B------:R-:W-:Y:S01]  /*229e0*/  @!PT LDS RZ, [RZ] ;  /* 0x00000000fffff984 */ /* 0x000fe20000000800 */
[----:B------:R3:W-:Y:S04]  /*229f0*/  LDGSTS.E.BYPASS.LTC128B.128 [R9+0x19c00], desc[UR4][R2.64], !P0 ;  /* 0x19c0000002097fae */ /* 0x0007e8000c101d44 */
[----:B------:R3:W-:Y:S02]  /*22a00*/  LDGSTS.E.BYPASS.LTC128B.128 [R9+0x1dc00], desc[UR4][R2.64+0x80], !P1 ;  /* 0x1dc0008002097fae */ /* 0x0007e4000c901d44 */
.L_x_889:
[----:B------:R-:W-:Y:S05]  /*22a10*/  BSYNC B0 ;  /* 0x0000000000007941 */ /* 0x000fea0003800000 */
.L_x_888:
[----:B0--3--:R-:W3:Y:S01]  /*22a20*/  LDL R9, [R1+0x8] ;  /* 0x0000080001097983 */ /* 0x009ee20000100800 */
[----:B------:R-:W-:Y:S01]  /*22a30*/  PLOP3.LUT P0, PT, PT, PT, PT, 0x80, 0x0 ;  /* 0x000000000000781c */ /* 0x000fe20003f0f070 */
[----:B------:R-:W-:Y:S01]  /*22a40*/  NOP ;  /* 0x0000000000007918 */ /* 0x000fe20000000000 */
[----:B---3--:R-:W-:-:S11]  /*22a50*/  VIADD R10, R9, 0x34800 ;  /* 0x00034800090a7836 */ /* 0x008fd60000000000 */
.L_x_890:
[----:B------:R-:W3:Y:S01]  /*22a60*/  LDL R2, [R1+0x8] ;  /* 0x0000080001027983 */ /* 0x000ee20000100800 */
[----:B------:R-:W-:Y:S02]  /*22a70*/  PLOP3.LUT P1, PT, P1, P0, PT, 0xa2, 0x0 ;  /* 0x000000000000781c */ /* 0x000fe40000f21472 */
[----:B---3--:R-:W-:-:S08]  /*22a80*/  @P0 R2UR P1, UR4, R2 ;  /* 0x00000000020402ca */ /* 0x008fd00000020000 */
[----:B------:R-:W-:-:S05]  /*22a90*/  @P0 PLOP3.LUT P0, PT, P1, PT, PT, 0x80, 0x0 ;  /* 0x000000000000081c */ /* 0x000fca0000f0f070 */
[----:B------:R-:W-:Y:S01]  /*22aa0*/  @!P1 SYNCS.ARRIVE.TRANS64.RED.A0T1 RZ, [UR4+0x34800], RZ ;  /* 0x034800ffffff99a7 */ /* 0x000fe20008200404 */
[----:B------:R-:W-:Y:S07]  /*22ab0*/  @!P1 ARRIVES.LDGSTSBAR.64.TRANSCNT [UR4+0x34800] ;  /* 0x03480000ff0099b0 */ /* 0x000fee0008000a84 */
[----:B------:R-:W-:Y:S05]  /*22ac0*/  @P0 BRA.U.ANY `(.L_x_890) ;  /* 0xfffffffd00e40947 */ /* 0x000fea000393ffff */
[----:B--2---:R-:W2:Y:S02]  /*22ad0*/  LDL.LU R3, [R1+0x58] ;  /* 0x0000580001037983 */ /* 0x004ea40000300800 */
[----:B--2---:R-:W-:-:S04]  /*22ae0*/  IADD3 R3, R3, 0x1, RZ ;  /* 0x0000000103037810 */ /* 0x004fc80007ffe0ff */
[----:B------:R-:W-:Y:S01]  /*22af0*/  LEA.HI R0, R3, R3, RZ, 0x1 ;  /* 0x0000000303007211 */ /* 0x000fe200078f08ff */
[----:B------:R0:W-:Y:S03]  /*22b00*/  STL [R1+0x58], R3 ;  /* 0x0000580301007387 */ /* 0x0001e60000100800 */
[----:B------:R-:W-:-:S05]  /*22b10*/  LOP3.LUT R0, R0, 0xfffffffe, RZ, 0xc0, !PT ;  /* 0xfffffffe00007812 */ /* 0x000fca00078ec0ff */
[----:B------:R-:W-:-:S05]  /*22b20*/  IMAD.IADD R0, R3, 0x1, -R0 ;  /* 0x0000000103007824 */ /* 0x000fca00078e0a00 */
[----:B------:R-:W-:Y:S01]  /*22b30*/  SHF.L.U32 R0, R0, 0x1f, RZ ;  /* 0x0000001f00007819 */ /* 0x000fe200000006ff */
[----:B------:R-:W-:Y:S01]  /*22b40*/  NOP ;  /* 0x0000000000007918 */ /* 0x000fe20000000000 */
[----:B------:R0:W-:Y:S01]  /*22b50*/  SYNCS.ARRIVE.TRANS64.A1T0 RZ, [R2+URZ+0x34800], RZ ;  /* 0x034800ff02ff79a7 */ /* 0x0001e2000810003f */
[----:B------:R-:W-:Y:S01]  /*22b60*/  BSSY B0, `(.L_x_891) ;  /* 0x0000003000007945 */ /* 0x000fe20003800000 */
[----:B------:R-:W2:Y:S03]  /*22b70*/  SYNCS.PHASECHK.TRANS64.TRYWAIT P0, [R2+URZ+0x34820], R0 ;  /* 0x03482000020075a7 */ /* 0x000ea6000800017f */
[----:B0-2---:R-:W-:Y:S05]  /*22b80*/  @!P0 BRA `(.L_x_892) ;  /* 0x0000004c00e08947 */ /* 0x005fea0003800000 */
.L_x_1047:
[----:B------:R-:W-:Y:S05]  /*22b90*/  BSYNC B0 ;  /* 0x0000000000007941 */ /* 0x000fea0003800000 */
.L_x_891:
        /* <DEDUP_REMOVED lines=11> */
[----:B------:R-:W-:Y:S02]  /*22c50*/  ISETP.NE.U32.AND P0, PT, R0, 0x1, PT ;  /* 0x000000010000780c */ /* 0x000fe40003f05070 */
[----:B------:R-:W-:-:S11]  /*22c60*/  IADD3 R0, R2, -0x2, RZ ;  /* 0xfffffffe02007810 */ /* 0x000fd60007ffe0ff */
        /* <DEDUP_REMOVED lines=18> */
[----:B-1----:R-:W0:Y:S01]  /*22d90*/  LDC R5, c[0x0][0x43c] ;  /* 0x00010f00ff057b82 */ /* 0x002e220000000800 */
[----:B------:R-:W-:Y:S02]  /*22da0*/  ULDC.64 UR6, c[0x0][0x428] ;  /* 0x00010a0000067ab9 */ /* 0x000fe40000000a00 */
[----:B------:R-:W3:Y:S01]  /*22db0*/  LDL R7, [R1+0x10] ;  /* 0x0000100001077983 */ /* 0x000ee20000100800 */
[----:B------:R-:W-:Y:S01]  /*22dc0*/  ULDC.64 UR8, c[0x0][0x208] ;  /* 0x0000820000087ab9 */ /* 0x000fe20000000a00 */
        /* <DEDUP_REMOVED lines=15> */
.L_x_899:
[----:B------:R-:W2:Y:S01]  /*22ec0*/  LDL R2, [R1+0x8] ;  /* 0x0000080001027983 */ /* 0x000ea20000100800 */
[----:B------:R-:W-:Y:S01]  /*22ed0*/  BSSY B3, `(.L_x_900) ;  /* 0x0000005000037945 */ /* 0x000fe20003800000 */
[----:B--2---:R-:W-:Y:S02]  /*22ee0*/  LEA R3, R6, R2, 0x3 ;  /* 0x0000000206037211 */ /* 0x004fe400078e18ff */
[----:B------:R-:W-:-:S04]  /*22ef0*/  SHF.L.U32 R2, R9, 0x1f, RZ ;  /* 0x0000001f09027819 */ /* 0x000fc800000006ff */
[----:B------:R-:W2:Y:S02]  /*22f00*/  SYNCS.PHASECHK.TRANS64.TRYWAIT P0, [R3+URZ+0x34840], R2 ;  /* 0x03484002030075a7 */ /* 0x000ea4000800017f */
[----:B--2---:R-:W-:Y:S05]  /*22f10*/  @!P0 BRA `(.L_x_901) ;  /* 0x0000004c00148947 */ /* 0x004fea0003800000 */
.L_x_1048:
[----:B------:R-:W-:Y:S05]  /*22f20*/  BSYNC B3 ;  /* 0x0000000000037941 */ /* 0x000fea0003800000 */
.L_x_900:
[----:B01----:R-:W0:Y:S01]  /*22f30*/  S2R R5, SR_TID.X ;  /* 0x0000000000057919 */ /* 0x003e220000002100 */
        /* <DEDUP_REMOVED lines=9> */
[----:B-1----:R-:W-:Y:S05]  /*22fd0*/  @!P0 BRA `(.L_x_903) ;  /* 0x0000000000048947 */ /* 0x002fea0003800000 */
[----:B------:R-:W-:Y:S01]  /*22fe0*/  BPT.TRAP 0x1 ;  /* 0x000000040000795c */ /* 0x000fe20000300000 */
.L_x_903:
[----:B------:R-:W-:Y:S05]  /*22ff0*/  BSYNC B3 ;  /* 0x0000000000037941 */ /* 0x000fea0003800000 */
.L_x_902:
[----:B------:R-:W3:Y:S04]  /*23000*/  LDL R5, [R1+0x8] ;  /* 0x0000080001057983 */ /* 0x000ee80000100800 */
[----:B--2---:R-:W2:Y:S01]  /*23010*/  LDL R2, [R1+0x1c] ;  /* 0x00001c0001027983 */ /* 0x004ea20000100800 */
        /* <DEDUP_REMOVED lines=8> */
[----:B---3--:R-:W-:-:S02]  /*230a0*/  IMAD R7, R6, 0xb000, R5 ;  /* 0x0000b00006077824 */ /* 0x008fc400078e0205 */
[----:B--2---:R-:W-:Y:S02]  /*230b0*/  IMAD R2, R0, 0xb0, R2 ;  /* 0x000000b000027824 */ /* 0x004fe400078e0202 */
[----:B------:R-:W-:-:S08]  /*230c0*/  VIADD R5, R7, 0x1e400 ;  /* 0x0001e40007057836 */ /* 0x000fd00000000000 */
.L_x_904:
        /* <DEDUP_REMOVED lines=10> */
[----:B------:R-:W-:Y:S01]  /*23170*/  MOV R14, 0x40 ;  /* 0x00000040000e7802 */ /* 0x000fe20000000f00 */
[----:B------:R-:W-:Y:S01]  /*23180*/  VIADD R5, R7, 0x23c00 ;  /* 0x00023c0007057836 */ /* 0x000fe20000000000 */
[----:B------:R-:W-:Y:S01]  /*23190*/  PLOP3.LUT P0, PT, PT, PT, PT, 0x80, 0x0 ;  /* 0x000000000000781c */ /* 0x000fe20003f0f070 */
[----:B------:R-:W-:Y:S01]  /*231a0*/  UMOV UR6, 0x0 ;  /* 0x0000000000067882 */ /* 0x000fe20000000000 */
[----:B------:R-:W-:Y:S01]  /*231b0*/  R2UR UR10, R14 ;  /* 0x000000000e0a72ca */ /* 0x000fe200000e0000 */
[----:B------:R-:W-:-:S14]  /*231c0*/  UMOV UR7, 0x14f00000 ;  /* 0x14f0000000077882 */ /* 0x000fdc0000000000 */
.L_x_905:
        /* <DEDUP_REMOVED lines=17> */
.L_x_1049:
[----:B------:R-:W-:Y:S05]  /*232e0*/  BSYNC B3 ;  /* 0x0000000000037941 */ /* 0x000fea0003800000 */
.L_x_906:
[----:B------:R1:W5:Y:S04]  /*232f0*/  LDL R15, [R1+0x8] ;  /* 0x00000800010f7983 */ /* 0x0003680000100800 */
[----:B------:R1:W5:Y:S01]  /*23300*/  LDL R7, [R1+0xc] ;  /* 0x00000c0001077983 */ /* 0x0003620000100800 */
[----:B------:R-:W-:Y:S01]  /*23310*/  BSSY B3, `(.L_x_908) ;  /* 0x000000c000037945 */ /* 0x000fe20003800000 */
[----:B------:R-:W-:Y:S02]  /*23320*/  IMAD.MOV.U32 R12, RZ, RZ, 0x0 ;  /* 0x00000000ff0c7424 */ /* 0x000fe400078e00ff */
[----:B------:R-:W-:Y:S01]  /*23330*/  IMAD.MOV.U32 R13, RZ, RZ, 0x14f00000 ;  /* 0x14f00000ff0d7424 */ /* 0x000fe200078e00ff */
[----:B------:R-:W-:Y:S06]  /*23340*/  @P1 BRA `(.L_x_909) ;  /* 0x0000000000201947 */ /* 0x000fec0003800000 */
[----:B------:R-:W2:Y:S01]  /*23350*/  S2R R5, SR_TID.X ;  /* 0x0000000000057919 */ /* 0x000ea20000002100 */
[----:B0----5:R-:W-:Y:S01]  /*23360*/  LEA R2, R7, R15, 0x3 ;  /* 0x0000000f07027211 */ /* 0x021fe200078e18ff */
[----:B------:R-:W-:-:S04]  /*23370*/  IMAD.MOV.U32 R3, RZ, RZ, 0xb000 ;  /* 0x0000b000ff037424 */ /* 0x000fc800078e00ff */
[----:B------:R3:W-:Y:S01]  /*23380*/  SYNCS.ARRIVE.TRANS64 RZ, [R2+URZ+0x34850], R3 ;  /* 0x0348500302ff79a7 */ /* 0x0007e2000800003f */
[----:B--2---:R-:W-:-:S04]  /*23390*/  LOP3.LUT R5, R5, 0x1f, RZ, 0xc0, !PT ;  /* 0x0000001f05057812 */ /* 0x004fc800078ec0ff */
[----:B------:R-:W-:-:S13]  /*233a0*/  ISETP.NE.AND P0, PT, R5, RZ, PT ;  /* 0x000000ff0500720c */ /* 0x000fda0003f05270 */
[----:B---3--:R-:W-:Y:S05]  /*233b0*/  @!P0 BRA `(.L_x_909) ;  /* 0x0000000000048947 */ /* 0x008fea0003800000 */
[----:B------:R-:W-:Y:S01]  /*233c0*/  BPT.TRAP 0x1 ;  /* 0x000000040000795c */ /* 0x000fe20000300000 */
.L_x_909:
[----:B------:R-:W-:Y:S05]  /*233d0*/  BSYNC B3 ;  /* 0x0000000000037941 */ /* 0x000fea0003800000 */
.L_x_908:
        /* <DEDUP_REMOVED lines=13> */
.L_x_910:
        /* <DEDUP_REMOVED lines=11> */
[----:B------:R-:W-:Y:S02]  /*23560*/  R2UR UR10, R14 ;  /* 0x000000000e0a72ca */ /* 0x000fe400000e0000 */
[----:B------:R-:W-:Y:S02]  /*23570*/  R2UR UR6, R12 ;  /* 0x000000000c0672ca */ /* 0x000fe400000e0000 */
[----:B------:R-:W-:Y:S02]  /*23580*/  R2UR UR7, R13 ;  /* 0x000000000d0772ca */ /* 0x000fe400000e0000 */
[----:B------:R-:W-:Y:S02]  /*23590*/  PLOP3.LUT P0, PT, PT, PT, PT, 0x80, 0x0 ;  /* 0x000000000000781c */ /* 0x000fe40003f0f070 */
[----:B------:R-:W-:-:S11]  /*235a0*/  IADD3 R5, R7, 0x5c00, RZ ;  /* 0x00005c0007057810 */ /* 0x000fd60007ffe0ff */
.L_x_911:
        /* <DEDUP_REMOVED lines=13> */
.L_x_898:
[----:B------:R-:W-:Y:S05]  /*23680*/  BSYNC B1 ;  /* 0x0000000000017941 */ /* 0x000fea0003800000 */
.L_x_897:
[----:B0-----:R-:W2:Y:S04]  /*23690*/  LDL.LU R0, [R1+0x34] ;  /* 0x0000340001007983 */ /* 0x001ea80000300800 */
[----:B------:R0:W-:Y:S04]  /*236a0*/  STL [R1+0xc], R6 ;  /* 0x00000c0601007387 */ /* 0x0001e80000100800 */
[----:B------:R0:W-:Y:S02]  /*236b0*/  STL [R1+0x14], R9 ;  /* 0x0000140901007387 */ /* 0x0001e40000100800 */
[----:B0-2---:R-:W-:-:S07]  /*236c0*/  VIADD R0, R0, 0xfffffffd ;  /* 0xfffffffd00007836 */ /* 0x005fce0000000000 */
.L_x_896:
[----:B------:R-:W-:Y:S05]  /*236d0*/  BSYNC B2 ;  /* 0x0000000000027941 */ /* 0x000fea0003800000 */
.L_x_895:
[----:B------:R-:W2:Y:S01]  /*236e0*/  LDL.LU R2, [R1+0x38] ;  /* 0x0000380001027983 */ /* 0x000ea20000300800 */
[----:B------:R-:W-:-:S05]  /*236f0*/  IMAD.MOV R8, RZ, RZ, -R8 ;  /* 0x000000ffff087224 */ /* 0x000fca00078e0a08 */
[----:B--2---:R-:W-:-:S13]  /*23700*/  ISETP.NE.AND P0, PT, R2, R8, PT ;  /* 0x000000080200720c */ /* 0x004fda0003f05270 */
[----:B------:R-:W-:Y:S05]  /*23710*/  @!P0 BRA `(.L_x_894) ;  /* 0x0000001400088947 */ /* 0x000fea0003800000 */
[----:B------:R0:W5:Y:S02]  /*23720*/  LDL R8, [R1] ;  /* 0x0000000001087983 */ /* 0x0001640000100800 */
.L_x_942:
[----:B--2---:R-:W2:Y:S04]  /*23730*/  LDL R4, [R1+0x4] ;  /* 0x0000040001047983 */ /* 0x004ea80000100800 */
[----:B---3--:R-:W3:Y:S04]  /*23740*/  LDL R3, [R1+0xc] ;  /* 0x00000c0001037983 */ /* 0x008ee80000100800 */
[----:B------:R-:W4:Y:S01]  /*23750*/  LDL R2, [R1+0x14] ;  /* 0x0000140001027983 */ /* 0x000f220000100800 */
[----:B------:R-:W-:Y:S05]  /*23760*/  YIELD ;  /* 0x0000000000007946 */ /* 0x000fea0003800000 */
[----:B------:R-:W-:Y:S01]  /*23770*/  BSSY B1, `(.L_x_912) ;  /* 0x000009b000017945 */ /* 0x000fe20003800000 */
[----:B--2---:R-:W-:Y:S01]  /*23780*/  LOP3.LUT P1, RZ, R4, 0x1, RZ, 0xc0, !PT ;  /* 0x0000000104ff7812 */ /* 0x004fe2000782c0ff */
[----:B---3--:R-:W-:-:S05]  /*23790*/  VIADD R4, R3, 0x1 ;  /* 0x0000000103047836 */ /* 0x008fca0000000000 */
[----:B------:R-:W-:-:S04]  /*237a0*/  ISETP.NE.AND P0, PT, R4, 0x2, PT ;  /* 0x000000020400780c */ /* 0x000fc80003f05270 */
[----:B-1----:R-:W-:Y:S02]  /*237b0*/  SEL R5, RZ, 0x1, P0 ;  /* 0x00000001ff057807 */ /* 0x002fe40000000000 */
        /* <DEDUP_REMOVED lines=9> */
[----:B------:R-:W1:Y:S01]  /*23850*/  LDC R7, c[0x0][0x43c] ;  /* 0x00010f00ff077b82 */ /* 0x000e620000000800 */
[----:B------:R-:W-:Y:S02]  /*23860*/  ULDC.64 UR6, c[0x0][0x428] ;  /* 0x00010a0000067ab9 */ /* 0x000fe40000000a00 */
[----:B------:R-:W3:Y:S01]  /*23870*/  LDL R9, [R1+0x10] ;  /* 0x0000100001097983 */ /* 0x000ee20000100800 */
[----:B------:R-:W-:Y:S01]  /*23880*/  ULDC.64 UR8, c[0x0][0x208] ;  /* 0x0000820000087ab9 */ /* 0x000fe20000000a00 */
[----:B-1----:R-:W-:-:S13]  /*23890*/  ISETP.NE.AND P0, PT, R7, 0x1, PT ;  /* 0x000000010700780c */ /* 0x002fda0003f05270 */
[----:B------:R-:W1:Y:S02]  /*238a0*/  @P0 LDC.64 R2, c[0x0][0x440] ;  /* 0x00011000ff020b82 */ /* 0x000e640000000a00 */
[----:B-1----:R-:W-:Y:S01]  /*238b0*/  @P0 IMAD.HI.U32 R6, R0, R2, RZ ;  /* 0x0000000200060227 */ /* 0x002fe200078e00ff */
[----:B------:R-:W-:-:S04]  /*238c0*/  MOV R2, R0 ;  /* 0x0000000000027202 */ /* 0x000fc80000000f00 */
[----:B------:R-:W-:-:S04]  /*238d0*/  @P0 SHF.R.U32.HI R2, RZ, R3, R6 ;  /* 0x00000003ff020219 */ /* 0x000fc80000011606 */
[--C-:B------:R-:W-:Y:S01]  /*238e0*/  SHF.R.S32.HI R3, RZ, 0x1f, R2.reuse ;  /* 0x0000001fff037819 */ /* 0x100fe20000011402 */
[----:B------:R-:W-:-:S04]  /*238f0*/  IMAD.MOV R6, RZ, RZ, -R2 ;  /* 0x000000ffff067224 */ /* 0x000fc800078e0a02 */
[----:B------:R-:W-:Y:S02]  /*23900*/  IMAD R6, R7, R6, R0 ;  /* 0x0000000607067224 */ /* 0x000fe400078e0200 */
[----:B--2---:R-:W-:-:S04]  /*23910*/  IMAD R7, R11, UR6, RZ ;  /* 0x000000060b077c24 */ /* 0x004fc8000f8e02ff */
[C---:B---3--:R-:W-:Y:S02]  /*23920*/  IMAD R7, R9.reuse, UR7, R7 ;  /* 0x0000000709077c24 */ /* 0x048fe4000f8e0207 */
[----:B------:R-:W-:-:S04]  /*23930*/  IMAD.WIDE.U32 R2, R9, UR6, R2 ;  /* 0x0000000609027c25 */ /* 0x000fc8000f8e0002 */
[----:B------:R-:W-:Y:S01]  /*23940*/  IMAD.IADD R3, R7, 0x1, R3 ;  /* 0x0000000107037824 */ /* 0x000fe200078e0203 */
[----:B-----5:R-:W-:-:S04]  /*23950*/  LEA R8, P0, R2, UR4, 0x2 ;  /* 0x0000000402087c11 */ /* 0x020fc8000f8010ff */
[----:B------:R-:W-:-:S05]  /*23960*/  LEA.HI.X R9, R2, UR5, R3, 0x2, P0 ;  /* 0x0000000502097c11 */ /* 0x000fca00080f1403 */
[----:B------:R1:W5:Y:S04]  /*23970*/  LDG.E R8, desc[UR8][R8.64] ;  /* 0x0000000808087981 */ /* 0x000368000c1e1900 */
.L_x_914:
[----:B------:R-:W2:Y:S01]  /*23980*/  LDL R2, [R1+0x8] ;  /* 0x0000080001027983 */ /* 0x000ea20000100800 */
[----:B------:R-:W-:Y:S01]  /*23990*/  BSSY B2, `(.L_x_915) ;  /* 0x0000005000027945 */ /* 0x000fe20003800000 */
[----:B--2---:R-:W-:Y:S01]  /*239a0*/  IMAD R3, R4, 0x8, R2 ;  /* 0x0000000804037824 */ /* 0x004fe200078e0202 */
[----:B------:R-:W-:-:S04]  /*239b0*/  SHF.L.U32 R2, R5, 0x1f, RZ ;  /* 0x0000001f05027819 */ /* 0x000fc800000006ff */
[----:B------:R-:W2:Y:S02]  /*239c0*/  SYNCS.PHASECHK.TRANS64.TRYWAIT P0, [R3+URZ+0x34840], R2 ;  /* 0x03484002030075a7 */ /* 0x000ea4000800017f */
[----:B--2---:R-:W-:Y:S05]  /*239d0*/  @!P0 BRA `(.L_x_916) ;  /* 0x00000040008c8947 */ /* 0x004fea0003800000 */
.L_x_1050:
[----:B------:R-:W-:Y:S05]  /*239e0*/  BSYNC B2 ;  /* 0x0000000000027941 */ /* 0x000fea0003800000 */
.L_x_915:
[----:B------:R-:W3:Y:S01]  /*239f0*/  S2R R7, SR_TID.X ;  /* 0x0000000000077919 */ /* 0x000ee20000002100 */
[----:B------:R-:W-:Y:S01]  /*23a00*/  BSSY B2, `(.L_x_917) ;  /* 0x000000b000027945 */ /* 0x000fe20003800000 */
[----:B---3--:R-:W-:-:S04]  /*23a10*/  LOP3.LUT R7, R7, 0x7f, RZ, 0xc0, !PT ;  /* 0x0000007f07077812 */ /* 0x008fc800078ec0ff */
[----:B------:R-:W-:-:S13]  /*23a20*/  ISETP.NE.AND P1, PT, R7, RZ, PT ;  /* 0x000000ff0700720c */ /* 0x000fda0003f25270 */
[----:B------:R-:W-:Y:S05]  /*23a30*/  @P1 BRA `(.L_x_918) ;  /* 0x00000000001c1947 */ /* 0x000fea0003800000 */
[----:B------:R-:W3:Y:S01]  /*23a40*/  S2R R7, SR_TID.X ;  /* 0x0000000000077919 */ /* 0x000ee20000002100 */
[----:B--2---:R-:W-:-:S04]  /*23a50*/  IMAD.MOV.U32 R2, RZ, RZ, 0xb000 ;  /* 0x0000b000ff027424 */ /* 0x004fc800078e00ff */
[----:B------:R4:W-:Y:S01]  /*23a60*/  SYNCS.ARRIVE.TRANS64 RZ, [R3+URZ+0x34830], R2 ;  /* 0x0348300203ff79a7 */ /* 0x0009e2000800003f */
[----:B---3--:R-:W-:-:S04]  /*23a70*/  LOP3.LUT R7, R7, 0x1f, RZ, 0xc0, !PT ;  /* 0x0000001f07077812 */ /* 0x008fc800078ec0ff */
[----:B------:R-:W-:-:S13]  /*23a80*/  ISETP.NE.AND P0, PT, R7, RZ, PT ;  /* 0x000000ff0700720c */ /* 0x000fda0003f05270 */
[----:B----4-:R-:W-:Y:S05]  /*23a90*/  @!P0 BRA `(.L_x_918) ;  /* 0x0000000000048947 */ /* 0x010fea0003800000 */
[----:B------:R-:W-:Y:S01]  /*23aa0*/  BPT.TRAP 0x1 ;  /* 0x000000040000795c */ /* 0x000fe20000300000 */
.L_x_918:
[----:B------:R-:W-:Y:S05]  /*23ab0*/  BSYNC B2 ;  /* 0x0000000000027941 */ /* 0x000fea0003800000 */
.L_x_917:
[----:B--2---:R-:W2:Y:S04]  /*23ac0*/  LDL R2, [R1+0x8] ;  /* 0x0000080001027983 */ /* 0x004ea80000100800 */
[----:B------:R-:W3:Y:S01]  /*23ad0*/  LDL R7, [R1+0x1c] ;  /* 0x00001c0001077983 */ /* 0x000ee20000100800 */
[----:B------:R-:W-:Y:S01]  /*23ae0*/  MOV R11, RZ ;  /* 0x000000ff000b7202 */ /* 0x000fe20000000f00 */
[----:B------:R-:W-:Y:S01]  /*23af0*/  UIADD3 UR4, UP0, UR38, 0x370, URZ ;  /* 0x0000037026047890 */ /* 0x000fe2000ff1e03f */
[----:B------:R-:W-:Y:S01]  /*23b00*/  PLOP3.LUT P0, PT, PT, PT, PT, 0x80, 0x0 ;  /* 0x000000000000781c */ /* 0x000fe20003f0f070 */
[----:B------:R-:W-:Y:S01]  /*23b10*/  VIADD R3, R3, 0x34830 ;  /* 0x0003483003037836 */ /* 0x000fe20000000000 */
[----:B------:R-:W-:Y:S01]  /*23b20*/  R2UR UR10, R11 ;  /* 0x000000000b0a72ca */ /* 0x000fe200000e0000 */
[----:B------:R-:W-:Y:S01]  /*23b30*/  UIADD3.X UR5, URZ, UR39, URZ, UP0, !UPT ;  /* 0x000000273f057290 */ /* 0x000fe200087fe43f */
[----:B------:R-:W-:Y:S01]  /*23b40*/  UMOV UR6, 0x0 ;  /* 0x0000000000067882 */ /* 0x000fe20000000000 */
[----:B------:R-:W-:Y:S01]  /*23b50*/  UMOV UR7, 0x14f00000 ;  /* 0x14f0000000077882 */ /* 0x000fe20000000000 */
[----:B--2---:R-:W-:-:S02]  /*23b60*/  IMAD R2, R4, 0xb000, R2 ;  /* 0x0000b00004027824 */ /* 0x004fc400078e0202 */
[----:B---3--:R-:W-:Y:S02]  /*23b70*/  IMAD R7, R6, 0xb0, R7 ;  /* 0x000000b006077824 */ /* 0x008fe400078e0207 */
[----:B-1----:R-:W-:-:S07]  /*23b80*/  VIADD R9, R2, 0x1e400 ;  /* 0x0001e40002097836 */ /* 0x002fce0000000000 */
.L_x_919:
        /* <DEDUP_REMOVED lines=9> */
[----:B-1----:R-:W-:Y:S05]  /*23c20*/  @P0 BRA.U.ANY `(.L_x_919) ;  /* 0xfffffffd00d80947 */ /* 0x002fea000393ffff */
[----:B------:R-:W-:Y:S01]  /*23c30*/  IMAD.MOV.U32 R14, RZ, RZ, 0x40 ;  /* 0x00000040ff0e7424 */ /* 0x000fe200078e00ff */
[----:B------:R-:W-:Y:S01]  /*23c40*/  PLOP3.LUT P0, PT, PT, PT, PT, 0x80, 0x0 ;  /* 0x000000000000781c */ /* 0x000fe20003f0f070 */
[----:B------:R-:W-:Y:S01]  /*23c50*/  VIADD R2, R2, 0x23c00 ;  /* 0x00023c0002027836 */ /* 0x000fe20000000000 */
[----:B------:R-:W-:Y:S01]  /*23c60*/  UMOV UR6, 0x0 ;  /* 0x0000000000067882 */ /* 0x000fe20000000000 */
[----:B------:R-:W-:Y:S01]  /*23c70*/  UMOV UR7, 0x14f00000 ;  /* 0x14f0000000077882 */ /* 0x000fe20000000000 */
[----:B------:R-:W-:-:S15]  /*23c80*/  R2UR UR10, R14 ;  /* 0x000000000e0a72ca */ /* 0x000fde00000e0000 */
.L_x_920:
        /* <DEDUP_REMOVED lines=10> */
[----:B------:R-:W2:Y:S04]  /*23d30*/  LDL.LU R12, [R1+0x14] ;  /* 0x00001400010c7983 */ /* 0x000ea80000300800 */
[----:B------:R-:W3:Y:S01]  /*23d40*/  LDL R9, [R1+0xc] ;  /* 0x00000c0001097983 */ /* 0x000ee20000100800 */
[----:B------:R-:W-:Y:S01]  /*23d50*/  BSSY B2, `(.L_x_921) ;  /* 0x0000005000027945 */ /* 0x000fe20003800000 */
[----:B--2---:R-:W-:Y:S02]  /*23d60*/  SHF.L.U32 R3, R12, 0x1f, RZ ;  /* 0x0000001f0c037819 */ /* 0x004fe400000006ff */
[----:B---3--:R-:W-:-:S04]  /*23d70*/  LEA R2, R9, R10, 0x3 ;  /* 0x0000000a09027211 */ /* 0x008fc800078e18ff */
[----:B------:R-:W1:Y:S02]  /*23d80*/  SYNCS.PHASECHK.TRANS64.TRYWAIT P0, [R2+URZ+0x60], R3 ;  /* 0x00006003020075a7 */ /* 0x000e64000800017f */
[----:B-1----:R-:W-:Y:S05]  /*23d90*/  @!P0 BRA `(.L_x_922) ;  /* 0x0000003c00b08947 */ /* 0x002fea0003800000 */
.L_x_1051:
[----:B------:R-:W-:Y:S05]  /*23da0*/  BSYNC B2 ;  /* 0x0000000000027941 */ /* 0x000fea0003800000 */
.L_x_921:
[----:B------:R-:W-:Y:S01]  /*23db0*/  BSSY B2, `(.L_x_923) ;  /* 0x000000b000027945 */ /* 0x000fe20003800000 */
[----:B------:R-:W-:Y:S02]  /*23dc0*/  IMAD.MOV.U32 R12, RZ, RZ, 0x0 ;  /* 0x00000000ff0c7424 */ /* 0x000fe400078e00ff */
[----:B------:R-:W-:Y:S01]  /*23dd0*/  IMAD.MOV.U32 R13, RZ, RZ, 0x14f00000 ;  /* 0x14f00000ff0d7424 */ /* 0x000fe200078e00ff */
[----:B------:R-:W-:Y:S06]  /*23de0*/  @P1 BRA `(.L_x_924) ;  /* 0x00000000001c1947 */ /* 0x000fec0003800000 */
[----:B------:R-:W2:Y:S01]  /*23df0*/  S2R R7, SR_TID.X ;  /* 0x0000000000077919 */ /* 0x000ea20000002100 */
[----:B-1----:R-:W-:-:S04]  /*23e00*/  IMAD.MOV.U32 R3, RZ, RZ, 0xb000 ;  /* 0x0000b000ff037424 */ /* 0x002fc800078e00ff */
[----:B------:R3:W-:Y:S01]  /*23e10*/  SYNCS.ARRIVE.TRANS64 RZ, [R2+URZ+0x50], R3 ;  /* 0x0000500302ff79a7 */ /* 0x0007e2000800003f */
[----:B--2---:R-:W-:-:S04]  /*23e20*/  LOP3.LUT R7, R7, 0x1f, RZ, 0xc0, !PT ;  /* 0x0000001f07077812 */ /* 0x004fc800078ec0ff */
[----:B------:R-:W-:-:S13]  /*23e30*/  ISETP.NE.AND P0, PT, R7, RZ, PT ;  /* 0x000000ff0700720c */ /* 0x000fda0003f05270 */
[----:B---3--:R-:W-:Y:S05]  /*23e40*/  @!P0 BRA `(.L_x_924) ;  /* 0x0000000000048947 */ /* 0x008fea0003800000 */
[----:B------:R-:W-:Y:S01]  /*23e50*/  BPT.TRAP 0x1 ;  /* 0x000000040000795c */ /* 0x000fe20000300000 */
.L_x_924:
[----:B------:R-:W-:Y:S05]  /*23e60*/  BSYNC B2 ;  /* 0x0000000000027941 */ /* 0x000fea0003800000 */
.L_x_923:
[----:B------:R-:W2:Y:S04]  /*23e70*/  LDL R15, [R1+0x8] ;  /* 0x00000800010f7983 */ /* 0x000ea80000100800 */
[----:B-1----:R-:W2:Y:S04]  /*23e80*/  LDL.LU R3, [R1+0xc] ;  /* 0x00000c0001037983 */ /* 0x002ea80000300800 */
[----:B------:R-:W3:Y:S04]  /*23e90*/  LDL R9, [R1+0x1c] ;  /* 0x00001c0001097983 */ /* 0x000ee80000100800 */
[----:B------:R-:W3:Y:S01]  /*23ea0*/  LDL.LU R7, [R1+0x18] ;  /* 0x0000180001077983 */ /* 0x000ee20000300800 */
[----:B------:R-:W-:Y:S01]  /*23eb0*/  R2UR UR10, R11 ;  /* 0x000000000b0a72ca */ /* 0x000fe200000e0000 */
[----:B------:R-:W-:Y:S01]  /*23ec0*/  UIADD3 UR4, UP0, UR38, 0x470, URZ ;  /* 0x0000047026047890 */ /* 0x000fe2000ff1e03f */
[----:B------:R-:W-:Y:S01]  /*23ed0*/  R2UR UR6, R12 ;  /* 0x000000000c0672ca */ /* 0x000fe200000e0000 */
[----:B------:R-:W-:Y:S01]  /*23ee0*/  VIADD R2, R2, 0x50 ;  /* 0x0000005002027836 */ /* 0x000fe20000000000 */
[----:B------:R-:W-:Y:S01]  /*23ef0*/  R2UR UR7, R13 ;  /* 0x000000000d0772ca */ /* 0x000fe200000e0000 */
[----:B------:R-:W-:Y:S01]  /*23f00*/  UIADD3.X UR5, URZ, UR39, URZ, UP0, !UPT ;  /* 0x000000273f057290 */ /* 0x000fe200087fe43f */
[----:B------:R-:W-:Y:S01]  /*23f10*/  PLOP3.LUT P0, PT, PT, PT, PT, 0x80, 0x0 ;  /* 0x000000000000781c */ /* 0x000fe20003f0f070 */
[----:B--2---:R-:W-:-:S02]  /*23f20*/  IMAD R3, R3, 0xb000, R15 ;  /* 0x0000b00003037824 */ /* 0x004fc400078e020f */
[----:B---3--:R-:W-:-:S03]  /*23f30*/  IMAD R7, R7, 0xb0, R9 ;  /* 0x000000b007077824 */ /* 0x008fc600078e0209 */
[----:B------:R-:W-:-:S07]  /*23f40*/  IADD3 R9, R3, 0x400, RZ ;  /* 0x0000040003097810 */ /* 0x000fce0007ffe0ff */
.L_x_925:
        /* <DEDUP_REMOVED lines=10> */
[----:B-1----:R-:W-:Y:S05]  /*23ff0*/  @P0 BRA.U.ANY `(.L_x_925) ;  /* 0xfffffffd00d40947 */ /* 0x002fea000393ffff */
[----:B------:R-:W-:Y:S01]  /*24000*/  R2UR UR10, R14 ;  /* 0x000000000e0a72ca */ /* 0x000fe200000e0000 */
[----:B------:R-:W-:Y:S01]  /*24010*/  VIADD R3, R3, 0x5c00 ;  /* 0x00005c0003037836 */ /* 0x000fe20000000000 */
[----:B------:R-:W-:Y:S02]  /*24020*/  R2UR UR6, R12 ;  /* 0x000000000c0672ca */ /* 0x000fe400000e0000 */
[----:B------:R-:W-:Y:S02]  /*24030*/  R2UR UR7, R13 ;  /* 0x000000000d0772ca */ /* 0x000fe400000e0000 */
[----:B------:R-:W-:-:S13]  /*24040*/  PLOP3.LUT P0, PT, PT, PT, PT, 0x80, 0x0 ;  /* 0x000000000000781c */ /* 0x000fda0003f0f070 */
.L_x_926:
        /* <DEDUP_REMOVED lines=11> */
[----:B------:R1:W-:Y:S04]  /*24100*/  STL [R1+0x18], R6 ;  /* 0x0000180601007387 */ /* 0x0003e80000100800 */
[----:B------:R1:W-:Y:S02]  /*24110*/  STL [R1], R8 ;  /* 0x0000000801007387 */ /* 0x0003e40000100800 */
.L_x_913:
[----:B------:R-:W-:Y:S05]  /*24120*/  BSYNC B1 ;  /* 0x0000000000017941 */ /* 0x000fea0003800000 */
.L_x_912:
[----:B------:R-:W2:Y:S01]  /*24130*/  LDL R2, [R1+0x4] ;  /* 0x0000040001027983 */ /* 0x000ea20000100800 */
[----:B------:R-:W-:Y:S01]  /*24140*/  VIADD R3, R4, 0x1 ;  /* 0x0000000104037836 */ /* 0x000fe20000000000 */
[----:B------:R-:W-:Y:S04]  /*24150*/  BSSY B1, `(.L_x_927) ;  /* 0x000009b000017945 */ /* 0x000fe80003800000 */
[----:B------:R-:W-:-:S04]  /*24160*/  ISETP.NE.AND P0, PT, R3, 0x2, PT ;  /* 0x000000020300780c */ /* 0x000fc80003f05270 */
[----:B------:R-:W-:Y:S02]  /*24170*/  SEL R12, R3, RZ, P0 ;  /* 0x000000ff030c7207 */ /* 0x000fe40000000000 */
[----:B--2---:R-:W-:Y:S02]  /*24180*/  LOP3.LUT P1, RZ, R2, 0x1, RZ, 0xc0, !PT ;  /* 0x0000000102ff7812 */ /* 0x004fe4000782c0ff */
[----:B------:R-:W-:-:S04]  /*24190*/  SEL R2, RZ, 0x1, P0 ;  /* 0x00000001ff027807 */ /* 0x000fc80000000000 */
[----:B------:R-:W-:-:S05]  /*241a0*/  LOP3.LUT R11, R5, R2, RZ, 0x3c, !PT ;  /* 0x00000002050b7212 */ /* 0x000fca00078e3cff */
[----:B------:R2:W-:Y:S04]  /*241b0*/  STL [R1+0x14], R11 ;  /* 0x0000140b01007387 */ /* 0x0005e80000100800 */
[----:B------:R2:W-:Y:S01]  /*241c0*/  STL [R1+0xc], R12 ;  /* 0x00000c0c01007387 */ /* 0x0005e20000100800 */
[----:B------:R-:W-:Y:S05]  /*241d0*/  @!P1 BRA `(.L_x_928) ;  /* 0x0000000800489947 */ /* 0x000fea0003800000 */
[----:B------:R-:W-:Y:S01]  /*241e0*/  ULDC.64 UR4, c[0x0][0x418] ;  /* 0x0001060000047ab9 */ /* 0x000fe20000000a00 */
[----:B-1----:R-:W-:Y:S01]  /*241f0*/  VIADD R6, R0, 0xffffffff ;  /* 0xffffffff00067836 */ /* 0x002fe20000000000 */
[----:B------:R-:W-:-:S04]  /*24200*/  ISETP.NE.U32.AND P0, PT, RZ, UR4, PT ;  /* 0x00000004ff007c0c */ /* 0x000fc8000bf05070 */
[----:B------:R-:W-:-:S13]  /*24210*/  ISETP.NE.AND.EX P0, PT, RZ, UR5, PT, P0 ;  /* 0x00000005ff007c0c */ /* 0x000fda000bf05300 */
[----:B------:R-:W-:Y:S05]  /*24220*/  @!P0 BRA `(.L_x_929) ;  /* 0x0000000000508947 */ /* 0x000fea0003800000 */
[----:B------:R-:W3:Y:S01]  /*24230*/  LDL R13, [R1+0x28] ;  /* 0x00002800010d7983 */ /* 0x000ee20000100800 */
[----:B-----5:R-:W1:Y:S01]  /*24240*/  LDC R8, c[0x0][0x43c] ;  /* 0x00010f00ff087b82 */ /* 0x020e620000000800 */
[----:B------:R-:W-:Y:S02]  /*24250*/  ULDC.64 UR6, c[0x0][0x428] ;  /* 0x00010a0000067ab9 */ /* 0x000fe40000000a00 */
[----:B------:R-:W4:Y:S01]  /*24260*/  LDL R9, [R1+0x10] ;  /* 0x0000100001097983 */ /* 0x000f220000100800 */
[----:B------:R-:W-:Y:S01]  /*24270*/  ULDC.64 UR8, c[0x0][0x208] ;  /* 0x0000820000087ab9 */ /* 0x000fe20000000a00 */
[----:B-1----:R-:W-:-:S13]  /*24280*/  ISETP.NE.AND P0, PT, R8, 0x1, PT ;  /* 0x000000010800780c */ /* 0x002fda0003f05270 */
[----:B------:R-:W1:Y:S02]  /*24290*/  @P0 LDC.64 R2, c[0x0][0x440] ;  /* 0x00011000ff020b82 */ /* 0x000e640000000a00 */
[----:B-1----:R-:W-:-:S04]  /*242a0*/  @P0 IMAD.HI.U32 R7, R6, R2, RZ ;  /* 0x0000000206070227 */ /* 0x002fc800078e00ff */
[----:B------:R-:W-:Y:S01]  /*242b0*/  IMAD.MOV.U32 R2, RZ, RZ, R6 ;  /* 0x000000ffff027224 */ /* 0x000fe200078e0006 */
[----:B------:R-:W-:-:S04]  /*242c0*/  @P0 SHF.R.U32.HI R2, RZ, R3, R7 ;  /* 0x00000003ff020219 */ /* 0x000fc80000011607 */
[----:B------:R-:W-:-:S05]  /*242d0*/  IADD3 R3, -R2, RZ, RZ ;  /* 0x000000ff02037210 */ /* 0x000fca0007ffe1ff */
[----:B------:R-:W-:Y:S01]  /*242e0*/  IMAD R6, R8, R3, R6 ;  /* 0x0000000308067224 */ /* 0x000fe200078e0206 */
[----:B------:R-:W-:Y:S01]  /*242f0*/  SHF.R.S32.HI R3, RZ, 0x1f, R2 ;  /* 0x0000001fff037819 */ /* 0x000fe20000011402 */
[----:B---3--:R-:W-:-:S04]  /*24300*/  IMAD R7, R13, UR6, RZ ;  /* 0x000000060d077c24 */ /* 0x008fc8000f8e02ff */
[C---:B----4-:R-:W-:Y:S02]  /*24310*/  IMAD R7, R9.reuse, UR7, R7 ;  /* 0x0000000709077c24 */ /* 0x050fe4000f8e0207 */
[----:B------:R-:W-:-:S04]  /*24320*/  IMAD.WIDE.U32 R2, R9, UR6, R2 ;  /* 0x0000000609027c25 */ /* 0x000fc8000f8e0002 */
[----:B------:R-:W-:Y:S01]  /*24330*/  IMAD.IADD R3, R7, 0x1, R3 ;  /* 0x0000000107037824 */ /* 0x000fe200078e0203 */
[----:B------:R-:W-:-:S04]  /*24340*/  LEA R8, P0, R2, UR4, 0x2 ;  /* 0x0000000402087c11 */ /* 0x000fc8000f8010ff */
[----:B------:R-:W-:-:S05]  /*24350*/  LEA.HI.X R9, R2, UR5, R3, 0x2, P0 ;  /* 0x0000000502097c11 */ /* 0x000fca00080f1403 */
[----:B------:R1:W5:Y:S04]  /*24360*/  LDG.E R8, desc[UR8][R8.64] ;  /* 0x0000000808087981 */ /* 0x000368000c1e1900 */
.L_x_929:
[----:B------:R-:W3:Y:S01]  /*24370*/  LDL R2, [R1+0x8] ;  /* 0x0000080001027983 */ /* 0x000ee20000100800 */
[----:B------:R-:W-:Y:S01]  /*24380*/  SHF.L.U32 R3, R11, 0x1f, RZ ;  /* 0x0000001f0b037819 */ /* 0x000fe200000006ff */
[----:B------:R-:W-:Y:S01]  /*24390*/  BSSY B2, `(.L_x_930) ;  /* 0x0000004000027945 */ /* 0x000fe20003800000 */
[----:B---3--:R-:W-:-:S04]  /*243a0*/  IMAD R2, R12, 0x8, R2 ;  /* 0x000000080c027824 */ /* 0x008fc800078e0202 */
[----:B------:R-:W3:Y:S02]  /*243b0*/  SYNCS.PHASECHK.TRANS64.TRYWAIT P0, [R2+URZ+0x34840], R3 ;  /* 0x03484003020075a7 */ /* 0x000ee4000800017f */
[----:B---3--:R-:W-:Y:S05]  /*243c0*/  @!P0 BRA `(.L_x_931) ;  /* 0x0000003800388947 */ /* 0x008fea0003800000 */
.L_x_1052:
[----:B------:R-:W-:Y:S05]  /*243d0*/  BSYNC B2 ;  /* 0x0000000000027941 */ /* 0x000fea0003800000 */
.L_x_930:
[----:B------:R-:W4:Y:S01]  /*243e0*/  S2R R7, SR_TID.X ;  /* 0x0000000000077919 */ /* 0x000f220000002100 */
[----:B------:R-:W-:Y:S01]  /*243f0*/  BSSY B2, `(.L_x_932) ;  /* 0x000000b000027945 */ /* 0x000fe20003800000 */
[----:B----4-:R-:W-:-:S04]  /*24400*/  LOP3.LUT R7, R7, 0x7f, RZ, 0xc0, !PT ;  /* 0x0000007f07077812 */ /* 0x010fc800078ec0ff */
[----:B------:R-:W-:-:S13]  /*24410*/  ISETP.NE.AND P1, PT, R7, RZ, PT ;  /* 0x000000ff0700720c */ /* 0x000fda0003f25270 */
[----:B------:R-:W-:Y:S05]  /*24420*/  @P1 BRA `(.L_x_933) ;  /* 0x00000000001c1947 */ /* 0x000fea0003800000 */
[----:B------:R-:W4:Y:S01]  /*24430*/  S2R R7, SR_TID.X ;  /* 0x0000000000077919 */ /* 0x000f220000002100 */
[----:B---3--:R-:W-:-:S04]  /*24440*/  IMAD.MOV.U32 R3, RZ, RZ, 0xb000 ;  /* 0x0000b000ff037424 */ /* 0x008fc800078e00ff */
[----:B------:R3:W-:Y:S01]  /*24450*/  SYNCS.ARRIVE.TRANS64 RZ, [R2+URZ+0x34830], R3 ;  /* 0x0348300302ff79a7 */ /* 0x0007e2000800003f */
[----:B----4-:R-:W-:-:S04]  /*24460*/  LOP3.LUT R7, R7, 0x1f, RZ, 0xc0, !PT ;  /* 0x0000001f07077812 */ /* 0x010fc800078ec0ff */
[----:B------:R-:W-:-:S13]  /*24470*/  ISETP.NE.AND P0, PT, R7, RZ, PT ;  /* 0x000000ff0700720c */ /* 0x000fda0003f05270 */
[----:B---3--:R-:W-:Y:S05]  /*24480*/  @!P0 BRA `(.L_x_933) ;  /* 0x0000000000048947 */ /* 0x008fea0003800000 */
[----:B------:R-:W-:Y:S01]  /*24490*/  BPT.TRAP 0x1 ;  /* 0x000000040000795c */ /* 0x000fe20000300000 */
.L_x_933:
[----:B------:R-:W-:Y:S05]  /*244a0*/  BSYNC B2 ;  /* 0x0000000000027941 */ /* 0x000fea0003800000 */
.L_x_932:
[----:B---3--:R-:W3:Y:S04]  /*244b0*/  LDL R2, [R1+0xc] ;  /* 0x00000c0001027983 */ /* 0x008ee80000100800 */
[----:B-1----:R-:W4:Y:S04]  /*244c0*/  LDL R9, [R1+0x8] ;  /* 0x0000080001097983 */ /* 0x002f280000100800 */
[----:B------:R-:W4:Y:S01]  /*244d0*/  LDL R7, [R1+0x1c] ;  /* 0x00001c0001077983 */ /* 0x000f220000100800 */
[----:B--2---:R-:W-:-:S05]  /*244e0*/  IMAD.MOV.U32 R11, RZ, RZ, RZ ;  /* 0x000000ffff0b7224 */ /* 0x004fca00078e00ff */
[----:B------:R-:W-:Y:S01]  /*244f0*/  R2UR UR10, R11 ;  /* 0x000000000b0a72ca */ /* 0x000fe200000e0000 */
[----:B------:R-:W-:Y:S01]  /*24500*/  UIADD3 UR4, UP0, UR38, 0x370, URZ ;  /* 0x0000037026047890 */ /* 0x000fe2000ff1e03f */
[----:B------:R-:W-:Y:S01]  /*24510*/  PLOP3.LUT P0, PT, PT, PT, PT, 0x80, 0x0 ;  /* 0x000000000000781c */ /* 0x000fe20003f0f070 */
[----:B------:R-:W-:Y:S01]  /*24520*/  UMOV UR6, 0x0 ;  /* 0x0000000000067882 */ /* 0x000fe20000000000 */
[----:B------:R-:W-:Y:S01]  /*24530*/  UMOV UR7, 0x14f00000 ;  /* 0x14f0000000077882 */ /* 0x000fe20000000000 */
[----:B------:R-:W-:Y:S01]  /*24540*/  UIADD3.X UR5, URZ, UR39, URZ, UP0, !UPT ;  /* 0x000000273f057290 */ /* 0x000fe200087fe43f */
[C---:B---3--:R-:W-:Y:S01]  /*24550*/  LEA R3, R2.reuse, R10, 0x3 ;  /* 0x0000000a02037211 */ /* 0x048fe200078e18ff */
[----:B----4-:R-:W-:-:S04]  /*24560*/  IMAD R2, R2, 0xb000, R9 ;  /* 0x0000b00002027824 */ /* 0x010fc800078e0209 */
[----:B------:R-:W-:Y:S02]  /*24570*/  VIADD R3, R3, 0x30 ;  /* 0x0000003003037836 */ /* 0x000fe40000000000 */
[----:B------:R-:W-:Y:S02]  /*24580*/  IMAD R7, R6, 0xb0, R7 ;  /* 0x000000b006077824 */ /* 0x000fe400078e0207 */
[----:B------:R-:W-:-:S07]  /*24590*/  VIADD R9, R2, 0x1e400 ;  /* 0x0001e40002097836 */ /* 0x000fce0000000000 */
.L_x_934:
        /* <DEDUP_REMOVED lines=16> */
.L_x_935:
        /* <DEDUP_REMOVED lines=10> */
[----:B------:R-:W-:Y:S01]  /*24740*/  SHF.L.U32 R5, R5, 0x1f, RZ ;  /* 0x0000001f05057819 */ /* 0x000fe200000006ff */
[----:B------:R-:W-:Y:S01]  /*24750*/  BSSY B2, `(.L_x_936) ;  /* 0x0000004000027945 */ /* 0x000fe20003800000 */
[----:B------:R-:W-:-:S04]  /*24760*/  LEA R2, R4, R10, 0x3 ;  /* 0x0000000a04027211 */ /* 0x000fc800078e18ff */
[----:B------:R-:W1:Y:S02]  /*24770*/  SYNCS.PHASECHK.TRANS64.TRYWAIT P0, [R2+URZ+0x60], R5 ;  /* 0x00006005020075a7 */ /* 0x000e64000800017f */
[----:B-1----:R-:W-:Y:S05]  /*24780*/  @!P0 BRA `(.L_x_937) ;  /* 0x00000034005c8947 */ /* 0x002fea0003800000 */
.L_x_1053:
[----:B------:R-:W-:Y:S05]  /*24790*/  BSYNC B2 ;  /* 0x0000000000027941 */ /* 0x000fea0003800000 */
.L_x_936:
[----:B------:R-:W-:Y:S01]  /*247a0*/  BSSY B2, `(.L_x_938) ;  /* 0x000000b000027945 */ /* 0x000fe20003800000 */
[----:B------:R-:W-:Y:S02]  /*247b0*/  IMAD.MOV.U32 R12, RZ, RZ, 0x0 ;  /* 0x00000000ff0c7424 */ /* 0x000fe400078e00ff */
[----:B------:R-:W-:Y:S01]  /*247c0*/  IMAD.MOV.U32 R13, RZ, RZ, 0x14f00000 ;  /* 0x14f00000ff0d7424 */ /* 0x000fe200078e00ff */
[----:B------:R-:W-:Y:S06]  /*247d0*/  @P1 BRA `(.L_x_939) ;  /* 0x00000000001c1947 */ /* 0x000fec0003800000 */
[----:B------:R-:W2:Y:S01]  /*247e0*/  S2R R7, SR_TID.X ;  /* 0x0000000000077919 */ /* 0x000ea20000002100 */
[----:B------:R-:W-:-:S04]  /*247f0*/  IMAD.MOV.U32 R3, RZ, RZ, 0xb000 ;  /* 0x0000b000ff037424 */ /* 0x000fc800078e00ff */
[----:B------:R3:W-:Y:S01]  /*24800*/  SYNCS.ARRIVE.TRANS64 RZ, [R2+URZ+0x50], R3 ;  /* 0x0000500302ff79a7 */ /* 0x0007e2000800003f */
[----:B--2---:R-:W-:-:S04]  /*24810*/  LOP3.LUT R7, R7, 0x1f, RZ, 0xc0, !PT ;  /* 0x0000001f07077812 */ /* 0x004fc800078ec0ff */
[----:B------:R-:W-:-:S13]  /*24820*/  ISETP.NE.AND P0, PT, R7, RZ, PT ;  /* 0x000000ff0700720c */ /* 0x000fda0003f05270 */
[----:B---3--:R-:W-:Y:S05]  /*24830*/  @!P0 BRA `(.L_x_939) ;  /* 0x0000000000048947 */ /* 0x008fea0003800000 */
[----:B------:R-:W-:Y:S01]  /*24840*/  BPT.TRAP 0x1 ;  /* 0x000000040000795c */ /* 0x000fe20000300000 */
.L_x_939:
[----:B------:R-:W-:Y:S05]  /*24850*/  BSYNC B2 ;  /* 0x0000000000027941 */ /* 0x000fea0003800000 */
.L_x_938:
[----:B------:R-:W2:Y:S04]  /*24860*/  LDL R7, [R1+0x8] ;  /* 0x0000080001077983 */ /* 0x000ea80000100800 */
[----:B-1----:R-:W3:Y:S04]  /*24870*/  LDL R5, [R1+0x1c] ;  /* 0x00001c0001057983 */ /* 0x002ee80000100800 */
        /* <DEDUP_REMOVED lines=11> */
.L_x_940:
        /* <DEDUP_REMOVED lines=16> */
.L_x_941:
        /* <DEDUP_REMOVED lines=13> */
.L_x_928:
[----:B------:R-:W-:Y:S05]  /*24b00*/  BSYNC B1 ;  /* 0x0000000000017941 */ /* 0x000fea0003800000 */
.L_x_927:
[C---:B------:R-:W-:Y:S01]  /*24b10*/  ISETP.GT.AND P0, PT, R0.reuse, 0x1, PT ;  /* 0x000000010000780c */ /* 0x040fe20003f04270 */
[----:B------:R-:W-:-:S12]  /*24b20*/  VIADD R0, R0, 0xfffffffe ;  /* 0xfffffffe00007836 */ /* 0x000fd80000000000 */
[----:B------:R-:W-:Y:S05]  /*24b30*/  @P0 BRA `(.L_x_942) ;  /* 0xffffffe800fc0947 */ /* 0x000fea000383ffff */
.L_x_894:
[----:B------:R-:W-:Y:S05]  /*24b40*/  BSYNC B0 ;  /* 0x0000000000007941 */ /* 0x000fea0003800000 */
.L_x_893:
[----:B------:R-:W4:Y:S01]  /*24b50*/  S2R R3, SR_TID.X ;  /* 0x0000000000037919 */ /* 0x000f220000002100 */
[----:B------:R-:W-:Y:S01]  /*24b60*/  BSSY B0, `(.L_x_943) ;  /* 0x0000011000007945 */ /* 0x000fe20003800000 */
[----:B----4-:R-:W-:-:S04]  /*24b70*/  LOP3.LUT R3, R3, 0x7f, RZ, 0xc0, !PT ;  /* 0x0000007f03037812 */ /* 0x010fc800078ec0ff */
[----:B------:R-:W-:-:S13]  /*24b80*/  ISETP.NE.AND P0, PT, R3, RZ, PT ;  /* 0x000000ff0300720c */ /* 0x000fda0003f05270 */
[----:B------:R-:W-:Y:S05]  /*24b90*/  @P0 BRA `(.L_x_944) ;  /* 0x0000000000340947 */ /* 0x000fea0003800000 */
[----:B------:R-:W4:Y:S01]  /*24ba0*/  S2R R2, SR_LANEID ;  /* 0x0000000000027919 */ /* 0x000f220000000000 */
[----:B------:R-:W-:Y:S01]  /*24bb0*/  VOTEU.ANY UR4, UPT, PT ;  /* 0x0000000000047886 */ /* 0x000fe200038e0100 */
[----:B-1----:R-:W1:Y:S01]  /*24bc0*/  LDC.64 R4, c[0x0][0xc60] ;  /* 0x00031800ff047b82 */ /* 0x002e620000000a00 */
[----:B------:R-:W4:Y:S01]  /*24bd0*/  FLO.U32 R0, UR4 ;  /* 0x0000000400007d00 */ /* 0x000f2200080e0000 */
[----:B------:R-:W-:Y:S01]  /*24be0*/  ULDC.64 UR6, c[0x0][0x208] ;  /* 0x0000820000067ab9 */ /* 0x000fe20000000a00 */
[----:B----4-:R-:W-:-:S06]  /*24bf0*/  ISETP.EQ.U32.AND P0, PT, R0, R2, PT ;  /* 0x000000020000720c */ /* 0x010fcc0003f02070 */
[----:B------:R-:W1:Y:S07]  /*24c00*/  POPC R2, UR4 ;  /* 0x0000000400027d09 */ /* 0x000e6e0008000000 */
[----:B-1----:R-:W4:Y:S04]  /*24c10*/  @P0 ATOMG.E.ADD.STRONG.GPU PT, R2, desc[UR6][R4.64], R2 ;  /* 0x00000002040209a8 */ /* 0x002f2800081ee1c6 */
[----:B----4-:R1:W4:Y:S02]  /*24c20*/  SHFL.IDX PT, R2, R2, R0, 0x1f ;  /* 0x00001f0002027589 */ /* 0x01032400000e0000 */
[----:B-1----:R-:W1:Y:S02]  /*24c30*/  S2R R0, SR_LTMASK ;  /* 0x0000000000007919 */ /* 0x002e640000003900 */
[----:B-1----:R-:W-:-:S06]  /*24c40*/  LOP3.LUT R0, R0, UR4, RZ, 0xc0, !PT ;  /* 0x0000000400007c12 */ /* 0x002fcc000f8ec0ff */
[----:B------:R-:W4:Y:S02]  /*24c50*/  POPC R0, R0 ;  /* 0x0000000000007309 */ /* 0x000f240000000000 */
[----:B----4-:R-:W-:-:S07]  /*24c60*/  IADD3 R16, R2, UR36, R0 ;  /* 0x0000002402107c10 */ /* 0x010fce000fffe000 */
.L_x_944:
[----:B------:R-:W-:Y:S05]  /*24c70*/  BSYNC B0 ;  /* 0x0000000000007941 */ /* 0x000fea0003800000 */
.L_x_943:
[----:B------:R-:W4:Y:S01]  /*24c80*/  LDL R0, [R1+0x4] ;  /* 0x0000040001007983 */ /* 0x000f220000100800 */
[----:B------:R-:W-:Y:S01]  /*24c90*/  BSSY B0, `(.L_x_945) ;  /* 0x0000040000007945 */ /* 0x000fe20003800000 */
[----:B----4-:R-:W-:-:S13]  /*24ca0*/  LOP3.LUT P0, RZ, R0, 0x1, RZ, 0xc0, !PT ;  /* 0x0000000100ff7812 */ /* 0x010fda000780c0ff */
[----:B------:R-:W-:Y:S05]  /*24cb0*/  @!P0 BRA `(.L_x_946) ;  /* 0x0000000000f48947 */ /* 0x000fea0003800000 */
[----:B------:R-:W4:Y:S04]  /*24cc0*/  LDL R4, [R1+0x8] ;  /* 0x0000080001047983 */ /* 0x000f280000100800 */
[----:B------:R-:W4:Y:S04]  /*24cd0*/  LDL R2, [R1+0xc] ;  /* 0x00000c0001027983 */ /* 0x000f280000100800 */
[----:B------:R-:W2:Y:S01]  /*24ce0*/  LDL R0, [R1+0x14] ;  /* 0x0000140001007983 */ /* 0x000ea20000100800 */
[----:B------:R-:W-:Y:S01]  /*24cf0*/  BSSY B1, `(.L_x_947) ;  /* 0x0000006000017945 */ /* 0x000fe20003800000 */
[----:B------:R-:W-:Y:S01]  /*24d00*/  ISETP.NE.AND P1, PT, R3, RZ, PT ;  /* 0x000000ff0300720c */ /* 0x000fe20003f25270 */
[----:B----4-:R-:W-:Y:S01]  /*24d10*/  IMAD R2, R2, 0x8, R4 ;  /* 0x0000000802027824 */ /* 0x010fe200078e0204 */
[----:B--2---:R-:W-:-:S04]  /*24d20*/  SHF.L.U32 R0, R0, 0x1f, RZ ;  /* 0x0000001f00007819 */ /* 0x004fc800000006ff */
[----:B------:R-:W2:Y:S02]  /*24d30*/  SYNCS.PHASECHK.TRANS64.TRYWAIT P0, [R2+URZ+0x34860], R0 ;  /* 0x03486000020075a7 */ /* 0x000ea4000800017f */
[----:B--2---:R-:W-:Y:S05]  /*24d40*/  @!P0 BRA `(.L_x_948) ;  /* 0x0000003000008947 */ /* 0x004fea0003800000 */
.L_x_1054:
[----:B------:R-:W-:Y:S05]  /*24d50*/  BSYNC B1 ;  /* 0x0000000000017941 */ /* 0x000fea0003800000 */
.L_x_947:
        /* <DEDUP_REMOVED lines=9> */
.L_x_950:
[----:B------:R-:W-:Y:S05]  /*24df0*/  BSYNC B1 ;  /* 0x0000000000017941 */ /* 0x000fea0003800000 */
.L_x_949:
[----:B-1----:R-:W4:Y:S04]  /*24e00*/  LDL R5, [R1+0x8] ;  /* 0x0000080001057983 */ /* 0x002f280000100800 */
[----:B--2---:R-:W4:Y:S04]  /*24e10*/  LDL R0, [R1+0xc] ;  /* 0x00000c0001007983 */ /* 0x004f280000100800 */
[----:B------:R-:W2:Y:S04]  /*24e20*/  LDL.LU R4, [R1+0x1c] ;  /* 0x00001c0001047983 */ /* 0x000ea80000300800 */
[----:B------:R-:W2:Y:S01]  /*24e30*/  LDL R3, [R1+0x18] ;  /* 0x0000180001037983 */ /* 0x000ea20000100800 */
[----:B------:R-:W-:Y:S01]  /*24e40*/  UIADD3 UR4, UP0, UR38, 0x470, URZ ;  /* 0x0000047026047890 */ /* 0x000fe2000ff1e03f */
[----:B------:R-:W-:Y:S01]  /*24e50*/  PLOP3.LUT P0, PT, PT, PT, PT, 0x80, 0x0 ;  /* 0x000000000000781c */ /* 0x000fe20003f0f070 */
[----:B------:R-:W-:Y:S01]  /*24e60*/  UMOV UR6, 0x0 ;  /* 0x0000000000067882 */ /* 0x000fe20000000000 */
[----:B------:R-:W-:Y:S01]  /*24e70*/  IADD3 R2, R2, 0x34850, RZ ;  /* 0x0003485002027810 */ /* 0x000fe20007ffe0ff */
[----:B------:R-:W-:Y:S01]  /*24e80*/  UIADD3.X UR5, URZ, UR39, URZ, UP0, !UPT ;  /* 0x000000273f057290 */ /* 0x000fe200087fe43f */
[----:B------:R-:W-:Y:S01]  /*24e90*/  UMOV UR7, 0x14f00000 ;  /* 0x14f0000000077882 */ /* 0x000fe20000000000 */
[----:B------:R-:W-:Y:S01]  /*24ea0*/  UMOV UR10, URZ ;  /* 0x0000003f000a7c82 */ /* 0x000fe20008000000 */
[----:B----4-:R-:W-:-:S02]  /*24eb0*/  IMAD R0, R0, 0xb000, R5 ;  /* 0x0000b00000007824 */ /* 0x010fc400078e0205 */
[----:B--2---:R-:W-:Y:S02]  /*24ec0*/  IMAD R3, R3, 0xb0, R4 ;  /* 0x000000b003037824 */ /* 0x004fe400078e0204 */
[----:B------:R-:W-:-:S07]  /*24ed0*/  VIADD R4, R0, 0x400 ;  /* 0x0000040000047836 */ /* 0x000fce0000000000 */
.L_x_951:
        /* <DEDUP_REMOVED lines=11> */
[----:B------:R-:W-:Y:S01]  /*24f90*/  PLOP3.LUT P0, PT, PT, PT, PT, 0x80, 0x0 ;  /* 0x000000000000781c */ /* 0x000fe20003f0f070 */
[----:B------:R-:W-:Y:S01]  /*24fa0*/  VIADD R0, R0, 0x5c00 ;  /* 0x00005c0000007836 */ /* 0x000fe20000000000 */
[----:B------:R-:W-:Y:S01]  /*24fb0*/  UMOV UR6, 0x0 ;  /* 0x0000000000067882 */ /* 0x000fe20000000000 */
[----:B------:R-:W-:Y:S01]  /*24fc0*/  UMOV UR7, 0x14f00000 ;  /* 0x14f0000000077882 */ /* 0x000fe20000000000 */
[----:B------:R-:W-:-:S09]  /*24fd0*/  UMOV UR10, 0x40 ;  /* 0x00000040000a7882 */ /* 0x000fd20000000000 */
.L_x_952:
        /* <DEDUP_REMOVED lines=10> */
[----:B----4-:R-:W-:Y:S05]  /*25080*/  @P0 BRA.U.ANY `(.L_x_952) ;  /* 0xfffffffd00d40947 */ /* 0x010fea000393ffff */
.L_x_946:
[----:B------:R-:W-:Y:S05]  /*25090*/  BSYNC B0 ;  /* 0x0000000000007941 */ /* 0x000fea0003800000 */
.L_x_945:
[----:B-1----:R-:W4:Y:S04]  /*250a0*/  LDL.LU R5, [R1+0xc] ;  /* 0x00000c0001057983 */ /* 0x002f280000300800 */
[----:B------:R-:W2:Y:S01]  /*250b0*/  LDL.LU R4, [R1+0x14] ;  /* 0x0000140001047983 */ /* 0x000ea20000300800 */
[----:B----4-:R-:W-:-:S05]  /*250c0*/  VIADD R0, R5, 0x1 ;  /* 0x0000000105007836 */ /* 0x010fca0000000000 */
[----:B------:R-:W-:-:S04]  /*250d0*/  ISETP.NE.AND P0, PT, R0, 0x2, PT ;  /* 0x000000020000780c */ /* 0x000fc80003f05270 */
[----:B------:R-:W-:Y:S02]  /*250e0*/  SEL R2, RZ, 0x1, P0 ;  /* 0x00000001ff027807 */ /* 0x000fe40000000000 */
[----:B------:R-:W-:Y:S02]  /*250f0*/  SEL R0, R0, RZ, P0 ;  /* 0x000000ff00007207 */ /* 0x000fe40000000000 */
[----:B--2---:R-:W-:-:S03]  /*25100*/  LOP3.LUT R4, R4, R2, RZ, 0x3c, !PT ;  /* 0x0000000204047212 */ /* 0x004fc600078e3cff */
[----:B------:R1:W-:Y:S04]  /*25110*/  STL [R1+0xc], R0 ;  /* 0x00000c0001007387 */ /* 0x0003e80000100800 */
[----:B------:R1:W-:Y:S02]  /*25120*/  STL [R1+0x14], R4 ;  /* 0x0000140401007387 */ /* 0x0003e40000100800 */
.L_x_873:
[----:B------:R-:W-:Y:S05]  /*25130*/  BSYNC B7 ;  /* 0x0000000000077941 */ /* 0x000fea0003800000 */
.L_x_871:
[----:B-1----:R-:W2:Y:S02]  /*25140*/  LDL R0, [R1+0x4] ;  /* 0x0000040001007983 */ /* 0x002ea40000100800 */
[----:B--2---:R-:W-:-:S13]  /*25150*/  LOP3.LUT P0, RZ, R0, 0x2, RZ, 0xc0, !PT ;  /* 0x0000000200ff7812 */ /* 0x004fda000780c0ff */
[----:B------:R-:W-:Y:S05]  /*25160*/  @!P0 BRA `(.L_x_953) ;  /* 0x0000000000288947 */ /* 0x000fea0003800000 */
[----:B------:R-:W-:Y:S05]  /*25170*/  WARPSYNC.ALL ;  /* 0x0000000000007948 */ /* 0x000fea0003800000 */
[----:B------:R-:W1:Y:S08]  /*25180*/  S2UR UR5, SR_CgaCtaId ;  /* 0x00000000000579c3 */ /* 0x000e700000008800 */
[----:B------:R-:W-:Y:S06]  /*25190*/  BAR.SYNC.DEFER_BLOCKING 0x5, 0x180 ;  /* 0x0146000000007b1d */ /* 0x000fec0000010000 */
[----:B------:R-:W-:-:S02]  /*251a0*/  UMOV UR4, 0x400 ;  /* 0x0000040000047882 */ /* 0x000fc40000000000 */
[----:B-1----:R-:W-:-:S06]  /*251b0*/  ULEA UR4, UR5, UR4, 0x18 ;  /* 0x0000000405047291 */ /* 0x002fcc000f8ec03f */
[----:B------:R-:W-:-:S05]  /*251c0*/  IMAD.U32 R0, RZ, RZ, UR4 ;  /* 0x00000004ff007e24 */ /* 0x000fca000f8e00ff */
[----:B------:R1:W2:Y:S04]  /*251d0*/  LDS.128 R16, [R0+0x348d0] ;  /* 0x0348d00000107984 */ /* 0x0002a80000000c00 */
[----:B------:R1:W-:Y:S01]  /*251e0*/  STL [R1+0x8], R0 ;  /* 0x0000080001007387 */ /* 0x0003e20000100800 */
[----:B------:R-:W-:Y:S06]  /*251f0*/  BAR.ARV 0x4, 0x180 ;  /* 0x0106000000007b1d */ /* 0x000fec0000002000 */
[----:B------:R-:W-:Y:S05]  /*25200*/  BRA `(.L_x_954) ;  /* 0x0000000800507947 */ /* 0x000fea0003800000 */
.L_x_953:
[----:B------:R-:W1:Y:S01]  /*25210*/  S2R R7, SR_TID.X ;  /* 0x0000000000077919 */ /* 0x000e620000002100 */
[----:B------:R-:W-:Y:S01]  /*25220*/  UMOV UR4, 0xffffffff ;  /* 0xffffffff00047882 */ /* 0x000fe20000000000 */
[----:B-1----:R-:W-:-:S04]  /*25230*/  LOP3.LUT R7, R7, 0x1f, RZ, 0xc0, !PT ;  /* 0x0000001f07077812 */ /* 0x002fc800078ec0ff */
[----:B------:R-:W-:Y:S01]  /*25240*/  ISETP.NE.AND P0, PT, R7, 0x1f, PT ;  /* 0x0000001f0700780c */ /* 0x000fe20003f05270 */
[----:B------:R-:W-:-:S12]  /*25250*/  BRA.DIV UR4, `(.L_x_955) ;  /* 0x0000002a04d07947 */ /* 0x000fd8000b800000 */
[----:B------:R-:W-:Y:S01]  /*25260*/  IADD3 R0, R19, R7, RZ ;  /* 0x0000000713007210 */ /* 0x000fe20007ffe0ff */
[----:B------:R-:W-:Y:S01]  /*25270*/  ULDC UR4, c[0x0][0xc3c] ;  /* 0x00030f0000047ab9 */ /* 0x000fe20000000800 */
[----:B------:R-:W-:Y:S02]  /*25280*/  ULDC.64 UR6, c[0x0][0x208] ;  /* 0x0000820000067ab9 */ /* 0x000fe40000000a00 */
[----:B------:R-:W-:-:S13]  /*25290*/  ISETP.GE.OR P1, PT, R0, UR4, !P0 ;  /* 0x0000000400007c0c */ /* 0x000fda000c726670 */
[----:B------:R-:W1:Y:S02]  /*252a0*/  @!P1 LDC.64 R2, c[0x0][0xc80] ;  /* 0x00032000ff029b82 */ /* 0x000e640000000a00 */
[----:B-1----:R-:W-:-:S06]  /*252b0*/  @!P1 IMAD.WIDE R2, R0, 0x4, R2 ;  /* 0x0000000400029825 */ /* 0x002fcc00078e0202 */
[----:B------:R1:W2:Y:S01]  /*252c0*/  @!P1 LDG.E R3, desc[UR6][R2.64] ;  /* 0x0000000602039981 */ /* 0x0002a2000c1e1900 */
[C---:B------:R-:W-:Y:S02]  /*252d0*/  ISETP.GE.U32.AND P2, PT, R7.reuse, 0x2, PT ;  /* 0x000000020700780c */ /* 0x040fe40003f46070 */
[C---:B------:R-:W-:Y:S01]  /*252e0*/  ISETP.GE.U32.AND P3, PT, R7.reuse, 0x4, PT ;  /* 0x000000040700780c */ /* 0x040fe20003f66070 */
[----:B------:R-:W-:Y:S01]  /*252f0*/  SHFL.IDX PT, R0, R16, RZ, 0x1f ;  /* 0x00001fff10007589 */ /* 0x000fe200000e0000 */
[C---:B------:R-:W-:Y:S02]  /*25300*/  ISETP.GE.U32.AND P4, PT, R7.reuse, 0x8, PT ;  /* 0x000000080700780c */ /* 0x040fe40003f86070 */
[C---:B------:R-:W-:Y:S01]  /*25310*/  ISETP.GE.U32.AND P5, PT, R7.reuse, 0x10, PT ;  /* 0x000000100700780c */ /* 0x040fe20003fa6070 */
[----:B------:R-:W-:Y:S01]  /*25320*/  SHFL.IDX PT, R4, R16, 0x1, 0x1f ;  /* 0x00201f0010047f89 */ /* 0x000fe200000e0000 */
        /* <DEDUP_REMOVED lines=18> */
[----:B---3--:R1:W2:Y:S02]  /*25450*/  SHFL.IDX PT, R6, R5, 0x1f, 0x1f ;  /* 0x03e01f0005067f89 */ /* 0x0082a400000e0000 */
.L_x_1064:
[----:B------:R-:W-:Y:S02]  /*25460*/  ULDC UR4, c[0x0][0xc38] ;  /* 0x00030e0000047ab9 */ /* 0x000fe40000000800 */
[----:B------:R-:W-:-:S04]  /*25470*/  IMAD.U32 R16, RZ, RZ, UR4 ;  /* 0x00000004ff107e24 */ /* 0x000fc8000f8e00ff */
[----:B--2---:R-:W-:-:S04]  /*25480*/  IMAD R6, R6, R16, RZ ;  /* 0x0000001006067224 */ /* 0x004fc800078e02ff */
[----:B------:R-:W-:-:S05]  /*25490*/  IMAD.IADD R4, R4, 0x1, R6 ;  /* 0x0000000104047824 */ /* 0x000fca00078e0206 */
[----:B------:R-:W-:-:S13]  /*254a0*/  ISETP.GT.AND P6, PT, R4, R0, PT ;  /* 0x000000000400720c */ /* 0x000fda0003fc4270 */
[----:B------:R-:W-:Y:S05]  /*254b0*/  @P6 BRA `(.L_x_956) ;  /* 0x0000000000a06947 */ /* 0x000fea0003800000 */
.L_x_961:
[----:B------:R-:W2:Y:S01]  /*254c0*/  LDC R2, c[0x0][0xc3c] ;  /* 0x00030f00ff027b82 */ /* 0x000ea20000000800 */
[----:B------:R-:W-:-:S04]  /*254d0*/  IADD3 R19, R19, 0x1f, RZ ;  /* 0x0000001f13137810 */ /* 0x000fc80007ffe0ff */
[----:B--2---:R-:W-:-:S13]  /*254e0*/  ISETP.GE.AND P6, PT, R19, R2, PT ;  /* 0x000000021300720c */ /* 0x004fda0003fc6270 */
[----:B------:R-:W-:Y:S05]  /*254f0*/  @P6 BRA `(.L_x_957) ;  /* 0x0000000400486947 */ /* 0x000fea0003800000 */
[----:B------:R-:W2:Y:S01]  /*25500*/  S2R R3, SR_TID.X ;  /* 0x0000000000037919 */ /* 0x000ea20000002100 */
[----:B------:R-:W-:Y:S01]  /*25510*/  BSSY B0, `(.L_x_958) ;  /* 0x000000a000007945 */ /* 0x000fe20003800000 */
[----:B--2---:R-:W-:-:S05]  /*25520*/  LOP3.LUT R3, R3, 0x1f, RZ, 0xc0, !PT ;  /* 0x0000001f03037812 */ /* 0x004fca00078ec0ff */
[----:B-1----:R-:W-:-:S05]  /*25530*/  IMAD.IADD R5, R19, 0x1, R3 ;  /* 0x0000000113057824 */ /* 0x002fca00078e0203 */
[----:B------:R-:W-:Y:S01]  /*25540*/  ISETP.GE.OR P6, PT, R5, R2, !P0 ;  /* 0x000000020500720c */ /* 0x000fe200047c6670 */
[----:B------:R-:W-:-:S12]  /*25550*/  IMAD.MOV.U32 R2, RZ, RZ, RZ ;  /* 0x000000ffff027224 */ /* 0x000fd800078e00ff */
[----:B------:R-:W-:Y:S05]  /*25560*/  @P6 BRA `(.L_x_959) ;  /* 0x0000000000106947 */ /* 0x000fea0003800000 */
[----:B------:R-:W1:Y:S01]  /*25570*/  LDC.64 R2, c[0x0][0xc80] ;  /* 0x00032000ff027b82 */ /* 0x000e620000000a00 */
[----:B------:R-:W-:Y:S01]  /*25580*/  ULDC.64 UR4, c[0x0][0x208] ;  /* 0x0000820000047ab9 */ /* 0x000fe20000000a00 */
[----:B-1----:R-:W-:-:S06]  /*25590*/  IMAD.WIDE R2, R5, 0x4, R2 ;  /* 0x0000000405027825 */ /* 0x002fcc00078e0202 */
[----:B------:R1:W5:Y:S02]  /*255a0*/  LDG.E R2, desc[UR4][R2.64] ;  /* 0x0000000402027981 */ /* 0x000364000c1e1900 */
.L_x_959:
[----:B------:R-:W-:Y:S05]  /*255b0*/  BSYNC B0 ;  /* 0x0000000000007941 */ /* 0x000fea0003800000 */
.L_x_958:
[----:B------:R-:W-:-:S03]  /*255c0*/  UMOV UR4, 0xffffffff ;  /* 0xffffffff00047882 */ /* 0x000fc60000000000 */
[----:B------:R-:W-:Y:S05]  /*255d0*/  BRA.DIV UR4, `(.L_x_960) ;  /* 0x0000002e04307947 */ /* 0x000fea000b800000 */
[----:B-1---5:R-:W1:Y:S02]  /*255e0*/  SHFL.UP PT, R3, R2, 0x1, RZ ;  /* 0x0420000002037989 */ /* 0x022e6400000e00ff */
        /* <DEDUP_REMOVED lines=14> */
[----:B------:R1:W2:Y:S02]  /*256d0*/  SHFL.IDX PT, R6, R5, 0x1f, 0x1f ;  /* 0x03e01f0005067f89 */ /* 0x0002a400000e0000 */
.L_x_1072:
[----:B------:R-:W-:Y:S02]  /*256e0*/  ULDC UR4, c[0x0][0xc38] ;  /* 0x00030e0000047ab9 */ /* 0x000fe40000000800 */
[----:B------:R-:W-:-:S04]  /*256f0*/  IMAD.U32 R16, RZ, RZ, UR4 ;  /* 0x00000004ff107e24 */ /* 0x000fc8000f8e00ff */
[----:B--2---:R-:W-:-:S04]  /*25700*/  IMAD R6, R6, R16, RZ ;  /* 0x0000001006067224 */ /* 0x004fc800078e02ff */
[----:B------:R-:W-:-:S05]  /*25710*/  IMAD.IADD R4, R6, 0x1, R4 ;  /* 0x0000000106047824 */ /* 0x000fca00078e0204 */
[----:B------:R-:W-:-:S13]  /*25720*/  ISETP.GT.AND P6, PT, R4, R0, PT ;  /* 0x000000000400720c */ /* 0x000fda0003fc4270 */
[----:B------:R-:W-:Y:S05]  /*25730*/  @!P6 BRA `(.L_x_961) ;  /* 0xfffffffc0060e947 */ /* 0x000fea000383ffff */
.L_x_956:
[----:B------:R-:W-:Y:S01]  /*25740*/  IADD3 R6, -R6, R4, RZ ;  /* 0x0000000406067210 */ /* 0x000fe20007ffe1ff */
[----:B------:R-:W-:-:S04]  /*25750*/  UMOV UR4, 0xffffffff ;  /* 0xffffffff00047882 */ /* 0x000fc80000000000 */
[----:B------:R-:W-:-:S05]  /*25760*/  IMAD R3, R5, R16, R6 ;  /* 0x0000001005037224 */ /* 0x000fca00078e0206 */
[----:B------:R-:W-:Y:S01]  /*25770*/  ISETP.GT.AND P6, PT, R3, R0, PT ;  /* 0x000000000300720c */ /* 0x000fe20003fc4270 */
[----:B------:R-:W-:-:S12]  /*25780*/  BRA.DIV UR4, `(.L_x_962) ;  /* 0x0000002e049c7947 */ /* 0x000fd8000b800000 */
[----:B------:R-:W-:-:S04]  /*25790*/  VOTE.ANY R3, PT, !P6 ;  /* 0x0000000000037806 */ /* 0x000fc800070e0100 */
[----:B------:R-:W2:Y:S02]  /*257a0*/  POPC R4, R3 ;  /* 0x0000000300047309 */ /* 0x000ea40000000000 */
[----:B--2---:R2:W3:Y:S02]  /*257b0*/  SHFL.IDX PT, R17, R2, R4, 0x1f ;  /* 0x00001f0402117589 */ /* 0x0044e400000e0000 */
.L_x_1076:
[----:B------:R-:W-:Y:S01]  /*257c0*/  ISETP.NE.AND P0, PT, R3, RZ, PT ;  /* 0x000000ff0300720c */ /* 0x000fe20003f05270 */
[----:B--2---:R-:W-:-:S12]  /*257d0*/  IMAD.MOV.U32 R2, RZ, RZ, RZ ;  /* 0x000000ffff027224 */ /* 0x004fd800078e00ff */
[----:B------:R-:W-:Y:S05]  /*257e0*/  @!P0 BRA `(.L_x_963) ;  /* 0x0000000000108947 */ /* 0x000fea0003800000 */
[----:B------:R-:W-:Y:S01]  /*257f0*/  UMOV UR4, 0xffffffff ;  /* 0xffffffff00047882 */ /* 0x000fe20000000000 */
[----:B------:R-:W-:Y:S02]  /*25800*/  VIADD R12, R4, 0xffffffff ;  /* 0xffffffff040c7836 */ /* 0x000fe40000000000 */
[----:B------:R-:W-:Y:S05]  /*25810*/  BRA.DIV UR4, `(.L_x_964) ;  /* 0x0000002e04c07947 */ /* 0x000fea000b800000 */
[----:B------:R2:W4:Y:S02]  /*25820*/  SHFL.IDX PT, R2, R5, R12, 0x1f ;  /* 0x00001f0c05027589 */ /* 0x00052400000e0000 */
.L_x_963:
[----:B-123--:R-:W-:Y:S01]  /*25830*/  IABS R5, R17 ;  /* 0x0000001100057213 */ /* 0x00efe20000000000 */
[----:B----4-:R-:W-:Y:S02]  /*25840*/  IMAD R16, R2, R16, R6 ;  /* 0x0000001002107224 */ /* 0x010fe400078e0206 */
[----:B------:R-:W-:Y:S01]  /*25850*/  IMAD.IADD R19, R4, 0x1, R19 ;  /* 0x0000000104137824 */ /* 0x000fe200078e0213 */
[----:B------:R-:W1:Y:S01]  /*25860*/  I2F.RP R2, R5 ;  /* 0x0000000500027306 */ /* 0x000e620000209400 */
[----:B------:R-:W-:-:S07]  /*25870*/  IMAD.IADD R0, R0, 0x1, -R16 ;  /* 0x0000000100007824 */ /* 0x000fce00078e0a10 */
[----:B-1----:R-:W1:Y:S02]  /*25880*/  MUFU.RCP R2, R2 ;  /* 0x0000000200027308 */ /* 0x002e640000001000 */
[----:B-1----:R-:W-:-:S06]  /*25890*/  VIADD R2, R2, 0xffffffe ;  /* 0x0ffffffe02027836 */ /* 0x002fcc0000000000 */
[----:B------:R-:W1:Y:S02]  /*258a0*/  F2I.FTZ.U32.TRUNC.NTZ R3, R2 ;  /* 0x0000000200037305 */ /* 0x000e64000021f000 */
[----:B-1----:R-:W-:-:S04]  /*258b0*/  IMAD.MOV R2, RZ, RZ, -R3 ;  /* 0x000000ffff027224 */ /* 0x002fc800078e0a03 */
[----:B------:R-:W-:Y:S01]  /*258c0*/  IMAD R6, R2, R5, RZ ;  /* 0x0000000502067224 */ /* 0x000fe200078e02ff */
[----:B------:R-:W-:-:S05]  /*258d0*/  MOV R2, RZ ;  /* 0x000000ff00027202 */ /* 0x000fca0000000f00 */
        /* <DEDUP_REMOVED lines=20> */
.L_x_957:
[----:B------:R-:W-:Y:S01]  /*25a20*/  UMOV UR4, URZ ;  /* 0x0000003f00047c82 */ /* 0x000fe20008000000 */
[----:B------:R-:W-:Y:S01]  /*25a30*/  UMOV UR5, URZ ;  /* 0x0000003f00057c82 */ /* 0x000fe20008000000 */
[----:B------:R-:W-:Y:S01]  /*25a40*/  ULDC UR6, c[0x0][0xc3c] ;  /* 0x00030f0000067ab9 */ /* 0x000fe20000000800 */
[----:B------:R-:W-:Y:S01]  /*25a50*/  MOV R16, R0 ;  /* 0x0000000000107202 */ /* 0x000fe20000000f00 */
[----:B------:R-:W-:Y:S02]  /*25a60*/  IMAD.U32 R17, RZ, RZ, UR4 ;  /* 0x00000004ff117e24 */ /* 0x000fe4000f8e00ff */
[----:B------:R-:W-:Y:S02]  /*25a70*/  IMAD.U32 R18, RZ, RZ, UR5 ;  /* 0x00000005ff127e24 */ /* 0x000fe4000f8e00ff */
[----:B------:R-:W-:-:S07]  /*25a80*/  IMAD.U32 R19, RZ, RZ, UR6 ;  /* 0x00000006ff137e24 */ /* 0x000fce000f8e00ff */
.L_x_965:
[----:B------:R4:W2:Y:S01]  /*25a90*/  LDL R3, [R1+0x8] ;  /* 0x0000080001037983 */ /* 0x0008a20000100800 */
[----:B------:R-:W3:Y:S01]  /*25aa0*/  S2R R0, SR_TID.X ;  /* 0x0000000000007919 */ /* 0x000ee20000002100 */
[----:B------:R-:W-:Y:S05]  /*25ab0*/  WARPSYNC.ALL ;  /* 0x0000000000007948 */ /* 0x000fea0003800000 */
[----:B---3--:R-:W-:Y:S01]  /*25ac0*/  LOP3.LUT R0, R0, 0x1f, RZ, 0xc0, !PT ;  /* 0x0000001f00007812 */ /* 0x008fe200078ec0ff */
        /* <DEDUP_REMOVED lines=8> */
.L_x_954:
[----:B------:R-:W-:Y:S02]  /*25b50*/  ULDC UR4, c[0x0][0xc3c] ;  /* 0x00030f0000047ab9 */ /* 0x000fe40000000800 */
[----:B--2---:R-:W-:-:S13]  /*25b60*/  ISETP.GE.AND P0, PT, R19, UR4, PT ;  /* 0x0000000413007c0c */ /* 0x004fda000bf06270 */
[----:B------:R-:W-:Y:S05]  /*25b70*/  @!P0 BRA `(.L_x_966) ;  /* 0xffffff9c005c8947 */ /* 0x000fea000383ffff */
[----:B------:R-:W-:Y:S05]  /*25b80*/  BSYNC B8 ;  /* 0x0000000000087941 */ /* 0x000fea0003800000 */
.L_x_831:
[----:B-1----:R-:W2:Y:S01]  /*25b90*/  LDL.LU R0, [R1+0x58] ;  /* 0x0000580001007983 */ /* 0x002ea20000300800 */
[----:B------:R-:W-:Y:S01]  /*25ba0*/  BSSY B0, `(.L_x_967) ;  /* 0x000000b000007945 */ /* 0x000fe20003800000 */
[----:B------:R-:W1:Y:S01]  /*25bb0*/  S2R R5, SR_CgaCtaId ;  /* 0x0000000000057919 */ /* 0x000e620000008800 */
[----:B--2---:R-:W-:-:S05]  /*25bc0*/  VIADD R0, R0, 0x1 ;  /* 0x0000000100007836 */ /* 0x004fca0000000000 */
[----:B------:R-:W-:-:S04]  /*25bd0*/  LEA.HI R2, R0, R0, RZ, 0x1 ;  /* 0x0000000000027211 */ /* 0x000fc800078f08ff */
[----:B0---4-:R-:W-:-:S04]  /*25be0*/  LOP3.LUT R3, R2, 0xfffffffe, RZ, 0xc0, !PT ;  /* 0xfffffffe02037812 */ /* 0x011fc800078ec0ff */
[----:B------:R-:W-:Y:S02]  /*25bf0*/  IADD3 R3, R0, -R3, RZ ;  /* 0x8000000300037210 */ /* 0x000fe40007ffe0ff */
[----:B------:R-:W-:Y:S02]  /*25c00*/  MOV R0, 0x400 ;  /* 0x0000040000007802 */ /* 0x000fe40000000f00 */
[----:B------:R-:W-:Y:S02]  /*25c10*/  SHF.L.U32 R3, R3, 0x1f, RZ ;  /* 0x0000001f03037819 */ /* 0x000fe400000006ff */
[----:B-1----:R-:W-:-:S04]  /*25c20*/  LEA R0, R5, R0, 0x18 ;  /* 0x0000000005007211 */ /* 0x002fc800078ec0ff */
[----:B------:R-:W0:Y:S02]  /*25c30*/  SYNCS.PHASECHK.TRANS64.TRYWAIT P0, [R0+URZ+0x34820], R3 ;  /* 0x03482003000075a7 */ /* 0x000e24000800017f */
[----:B0-----:R-:W-:Y:S05]  /*25c40*/  @!P0 BRA `(.L_x_968) ;  /* 0x0000002800dc8947 */ /* 0x001fea0003800000 */
.L_x_1079:
[----:B------:R-:W-:Y:S05]  /*25c50*/  BSYNC B0 ;  /* 0x0000000000007941 */ /* 0x000fea0003800000 */
.L_x_967:
[----:B------:R-:W-:-:S03]  /*25c60*/  UMOV UR4, 0xffffffff ;  /* 0xffffffff00047882 */ /* 0x000fc60000000000 */
[----:B------:R-:W-:Y:S05]  /*25c70*/  BRA.DIV UR4, `(.L_x_969) ;  /* 0x0000002a04e47947 */ /* 0x000fea000b800000 */
[----:B------:R-:W1:Y:S02]  /*25c80*/  S2R R2, SR_TID.X ;  /* 0x0000000000027919 */ /* 0x000e640000002100 */
[----:B-1----:R-:W-:-:S04]  /*25c90*/  SHF.R.U32.HI R2, RZ, 0x5, R2 ;  /* 0x00000005ff027819 */ /* 0x002fc80000011602 */
[----:B------:R-:W-:-:S05]  /*25ca0*/  LOP3.LUT R2, R2, 0x3, RZ, 0xc0, !PT ;  /* 0x0000000302027812 */ /* 0x000fca00078ec0ff */
[----:B------:R1:W2:Y:S02]  /*25cb0*/  SHFL.IDX PT, R14, R2, RZ, 0x1f ;  /* 0x00001fff020e7589 */ /* 0x0002a400000e0000 */
.L_x_1082:
[----:B--2---:R-:W-:-:S13]  /*25cc0*/  ISETP.NE.AND P0, PT, R14, RZ, PT ;  /* 0x000000ff0e00720c */ /* 0x004fda0003f05270 */
[----:B------:R-:W-:Y:S05]  /*25cd0*/  @P0 BRA `(.L_x_603) ;  /* 0x0000000000940947 */ /* 0x000fea0003800000 */
[----:B------:R-:W-:-:S03]  /*25ce0*/  UMOV UR4, 0xffffffff ;  /* 0xffffffff00047882 */ /* 0x000fc60000000000 */
[----:B------:R-:W-:Y:S05]  /*25cf0*/  BRA.DIV UR4, `(.L_x_970) ;  /* 0x0000002a04f87947 */ /* 0x000fea000b800000 */
[----:B------:R-:W-:-:S13]  /*25d00*/  ELECT P6, URZ, PT ;  /* 0x00000000003f782f */ /* 0x000fda00038c0000 */
.L_x_1085:
[----:B------:R-:W-:Y:S05]  /*25d10*/  @!P6 BRA `(.L_x_603) ;  /* 0x000000000084e947 */ /* 0x000fea0003800000 */
[----:B-1----:R-:W2:Y:S02]  /*25d20*/  LDL.LU R2, [R1+0x68] ;  /* 0x0000680001027983 */ /* 0x002ea40000300800 */
[----:B--2---:R-:W-:-:S04]  /*25d30*/  LOP3.LUT R2, R2, 0x2, RZ, 0xfc, !PT ;  /* 0x0000000202027812 */ /* 0x004fc800078efcff */
[----:B------:R-:W-:-:S13]  /*25d40*/  ISETP.NE.AND P2, PT, R2, 0x3, PT ;  /* 0x000000030200780c */ /* 0x000fda0003f45270 */
[----:B------:R-:W-:Y:S05]  /*25d50*/  @!P2 BRA `(.L_x_971) ;  /* 0x000000000004a947 */ /* 0x000fea0003800000 */
[----:B------:R-:W-:Y:S01]  /*25d60*/  BPT.TRAP 0x1 ;  /* 0x000000040000795c */ /* 0x000fe20000300000 */
.L_x_971:
[----:B0-----:R-:W3:Y:S04]  /*25d70*/  LDL R3, [R1+0xc] ;  /* 0x00000c0001037983 */ /* 0x001ee80000100800 */
[----:B------:R-:W2:Y:S01]  /*25d80*/  LDL.LU R7, [R1+0x14] ;  /* 0x0000140001077983 */ /* 0x000ea20000300800 */
[----:B------:R-:W-:-:S04]  /*25d90*/  VIADD R2, R0, 0x34840 ;  /* 0x0003484000027836 */ /* 0x000fc80000000000 */
[C---:B---3--:R-:W-:Y:S02]  /*25da0*/  IMAD R6, R3.reuse, 0x8, R2 ;  /* 0x0000000803067824 */ /* 0x048fe400078e0202 */
[----:B------:R-:W-:Y:S01]  /*25db0*/  VIADD R3, R3, 0x1 ;  /* 0x0000000103037836 */ /* 0x000fe20000000000 */
[----:B--2---:R-:W-:-:S04]  /*25dc0*/  SHF.L.U32 R5, R7, 0x1f, RZ ;  /* 0x0000001f07057819 */ /* 0x004fc800000006ff */
[C---:B------:R-:W-:Y:S01]  /*25dd0*/  ISETP.NE.AND P1, PT, R3.reuse, 0x2, PT ;  /* 0x000000020300780c */ /* 0x040fe20003f25270 */
[----:B------:R-:W0:Y:S03]  /*25de0*/  SYNCS.PHASECHK.TRANS64.TRYWAIT P0, [R6+URZ], R5 ;  /* 0x00000005060075a7 */ /* 0x000e26000800017f */
[----:B------:R-:W-:Y:S02]  /*25df0*/  SEL R4, RZ, 0x1, P1 ;  /* 0x00000001ff047807 */ /* 0x000fe40000800000 */
[----:B------:R-:W-:Y:S02]  /*25e00*/  SEL R3, R3, RZ, P1 ;  /* 0x000000ff03037207 */ /* 0x000fe40000800000 */
[----:B------:R-:W-:-:S03]  /*25e10*/  LOP3.LUT R4, R7, R4, RZ, 0x3c, !PT ;  /* 0x0000000407047212 */ /* 0x000fc600078e3cff */
[----:B------:R-:W-:Y:S01]  /*25e20*/  IMAD R7, R3, 0x8, R2 ;  /* 0x0000000803077824 */ /* 0x000fe200078e0202 */
[----:B------:R-:W-:Y:S01]  /*25e30*/  SHF.L.U32 R2, R4, 0x1f, RZ ;  /* 0x0000001f04027819 */ /* 0x000fe200000006ff */
[----:B0-----:R-:W-:Y:S06]  /*25e40*/  @!P0 BRA `(.L_x_972) ;  /* 0x0000002800c48947 */ /* 0x001fec0003800000 */
.L_x_1086:
[----:B------:R-:W1:Y:S02]  /*25e50*/  SYNCS.PHASECHK.TRANS64.TRYWAIT P0, [R7+URZ], R2 ;  /* 0x00000002070075a7 */ /* 0x000e64000800017f */
[----:B-1----:R-:W-:Y:S05]  /*25e60*/  @!P0 BRA `(.L_x_973) ;  /* 0x0000002800d08947 */ /* 0x002fea0003800000 */
.L_x_1087:
[----:B------:R-:W-:Y:S05]  /*25e70*/  @!P2 BRA `(.L_x_974) ;  /* 0x000000000004a947 */ /* 0x000fea0003800000 */
[----:B------:R-:W-:Y:S01]  /*25e80*/  BPT.TRAP 0x1 ;  /* 0x000000040000795c */ /* 0x000fe20000300000 */
.L_x_974:
[----:B------:R-:W2:Y:S01]  /*25e90*/  LDL.LU R4, [R1+0xc] ;  /* 0x00000c0001047983 */ /* 0x000ea20000300800 */
[----:B------:R-:W-:-:S05]  /*25ea0*/  IADD3 R0, R0, 0x34860, RZ ;  /* 0x0003486000007810 */ /* 0x000fca0007ffe0ff */
[----:B--2---:R-:W-:-:S04]  /*25eb0*/  IMAD R4, R4, 0x8, R0 ;  /* 0x0000000804047824 */ /* 0x004fc800078e0200 */
[----:B------:R-:W2:Y:S02]  /*25ec0*/  SYNCS.PHASECHK.TRANS64.TRYWAIT P0, [R4+URZ], R5 ;  /* 0x00000005040075a7 */ /* 0x000ea4000800017f */
[----:B--2---:R-:W-:Y:S05]  /*25ed0*/  @!P0 BRA `(.L_x_975) ;  /* 0x0000002800c88947 */ /* 0x004fea0003800000 */
.L_x_1088:
[----:B------:R-:W-:-:S07]  /*25ee0*/  IMAD R3, R3, 0x8, R0 ;  /* 0x0000000803037824 */ /* 0x000fce00078e0200 */
.L_x_976:
[----:B---3--:R3:W4:Y:S02]  /*25ef0*/  SYNCS.PHASECHK.TRANS64.TRYWAIT P0, [R3+URZ], R2 ;  /* 0x00000002030075a7 */ /* 0x008724000800017f */
[----:B----4-:R-:W-:Y:S05]  /*25f00*/  @!P0 NANOSLEEP.SYNCS 0x989680 ;  /* 0x009896800000895d */ /* 0x010fea0003900000 */
[----:B------:R-:W4:Y:S02]  /*25f10*/  @!P0 SYNCS.PHASECHK.TRANS64 P0, [R3+URZ], R2 ;  /* 0x00000002030085a7 */ /* 0x000f24000800007f */
[----:B----4-:R-:W-:Y:S05]  /*25f20*/  @!P0 BRA `(.L_x_976) ;  /* 0xfffffffc00f08947 */ /* 0x010fea000383ffff */
.L_x_603:
[----:B------:R-:W-:Y:S05]  /*25f30*/  BSYNC B9 ;  /* 0x0000000000097941 */ /* 0x000fea0003800000 */
.L_x_600:
[----:B------:R-:W-:Y:S05]  /*25f40*/  EXIT ;  /* 0x000000000000794d */ /* 0x000fea0003800000 */
.L_x_629:
[----:B-1----:R1:W2:Y:S02]  /*25f50*/  SYNCS.PHASECHK.TRANS64.TRYWAIT P6, [R3+URZ+0x34890], R0 ;  /* 0x03489000030075a7 */ /* 0x0022a400080c017f */
[----:B--2---:R-:W-:Y:S05]  /*25f60*/  @!P6 NANOSLEEP.SYNCS 0x989680 ;  /* 0x009896800000e95d */ /* 0x004fea0003900000 */
[----:B------:R-:W2:Y:S02]  /*25f70*/  @!P6 SYNCS.PHASECHK.TRANS64 P6, [R3+URZ+0x34890], R0 ;  /* 0x034890000300e5a7 */ /* 0x000ea400080c007f */
[----:B--2---:R-:W-:Y:S05]  /*25f80*/  @!P6 BRA `(.L_x_629) ;  /* 0xfffffffc00f0e947 */ /* 0x004fea000383ffff */
[----:B------:R-:W-:Y:S05]  /*25f90*/  BRA `(.L_x_977) ;  /* 0xfffffddc00c47947 */ /* 0x000fea000383ffff */
.L_x_683:
[----:B-1----:R1:W3:Y:S02]  /*25fa0*/  SYNCS.PHASECHK.TRANS64.TRYWAIT P4, [R3+URZ+0x34890], R0 ;  /* 0x03489000030075a7 */ /* 0x0022e4000808017f */
[----:B---3--:R-:W-:Y:S05]  /*25fb0*/  @!P4 NANOSLEEP.SYNCS 0x989680 ;  /* 0x009896800000c95d */ /* 0x008fea0003900000 */
[----:B------:R-:W3:Y:S02]  /*25fc0*/  @!P4 SYNCS.PHASECHK.TRANS64 P4, [R3+URZ+0x34890], R0 ;  /* 0x034890000300c5a7 */ /* 0x000ee4000808007f */
[----:B---3--:R-:W-:Y:S05]  /*25fd0*/  @!P4 BRA `(.L_x_683) ;  /* 0xfffffffc00f0c947 */ /* 0x008fea000383ffff */
[----:B------:R-:W-:Y:S05]  /*25fe0*/  BRA `(.L_x_978) ;  /* 0xfffffe1800407947 */ /* 0x000fea000383ffff */
.L_x_708:
[----:B-1----:R1:W2:Y:S02]  /*25ff0*/  SYNCS.PHASECHK.TRANS64.TRYWAIT P3, [R3+URZ+0x34890], R0 ;  /* 0x03489000030075a7 */ /* 0x0022a4000806017f */
[----:B--2---:R-:W-:Y:S05]  /*26000*/  @!P3 NANOSLEEP.SYNCS 0x989680 ;  /* 0x009896800000b95d */ /* 0x004fea0003900000 */
[----:B------:R-:W2:Y:S02]  /*26010*/  @!P3 SYNCS.PHASECHK.TRANS64 P3, [R3+URZ+0x34890], R0 ;  /* 0x034890000300b5a7 */ /* 0x000ea4000806007f */
[----:B--2---:R-:W-:Y:S05]  /*26020*/  @!P3 BRA `(.L_x_708) ;  /* 0xfffffffc00f0b947 */ /* 0x004fea000383ffff */
[----:B------:R-:W-:Y:S05]  /*26030*/  BRA `(.L_x_979) ;  /* 0xfffffe4c00747947 */ /* 0x000fea000383ffff */
.L_x_722:
[----:B--2---:R2:W3:Y:S02]  /*26040*/  SYNCS.PHASECHK.TRANS64.TRYWAIT P2, [R3+URZ+0x348b0], R0 ;  /* 0x0348b000030075a7 */ /* 0x0044e4000804017f */
[----:B---3--:R-:W-:Y:S05]  /*26050*/  @!P2 NANOSLEEP.SYNCS 0x989680 ;  /* 0x009896800000a95d */ /* 0x008fea0003900000 */
[----:B------:R-:W3:Y:S02]  /*26060*/  @!P2 SYNCS.PHASECHK.TRANS64 P2, [R3+URZ+0x348b0], R0 ;  /* 0x0348b0000300a5a7 */ /* 0x000ee4000804007f */
[----:B---3--:R-:W-:Y:S05]  /*26070*/  @!P2 BRA `(.L_x_722) ;  /* 0xfffffffc00f0a947 */ /* 0x008fea000383ffff */
[----:B------:R-:W-:Y:S05]  /*26080*/  BRA `(.L_x_980) ;  /* 0xfffffe5400ec7947 */ /* 0x000fea000383ffff */
.L_x_738:
[----:B------:R-:W0:Y:S01]  /*26090*/  S2R R5, SR_TID.X ;  /* 0x0000000000057919 */ /* 0x000e220000002100 */
[----:B------:R-:W-:Y:S01]  /*260a0*/  BSSY B0, `(.L_x_981) ;  /* 0x000000c000007945 */ /* 0x000fe20003800000 */
[----:B------:R-:W-:Y:S01]  /*260b0*/  MOV R12, RZ ;  /* 0x000000ff000c7202 */ /* 0x000fe20000000f00 */
[----:B------:R-:W-:Y:S02]  /*260c0*/  IMAD.MOV.U32 R11, RZ, RZ, 0x1f ;  /* 0x0000001fff0b7424 */ /* 0x000fe400078e00ff */
[----:B------:R-:W-:Y:S02]  /*260d0*/  IMAD.MOV.U32 R15, RZ, RZ, -0x1 ;  /* 0xffffffffff0f7424 */ /* 0x000fe400078e00ff */
[----:B0-----:R-:W-:-:S05]  /*260e0*/  VIADD R5, R5, 0xffffff80 ;  /* 0xffffff8005057836 */ /* 0x001fca0000000000 */
[----:B------:R-:W-:-:S04]  /*260f0*/  SHF.R.S32.HI R4, RZ, 0x1f, R5 ;  /* 0x0000001fff047819 */ /* 0x000fc80000011405 */
[----:B------:R-:W-:-:S04]  /*26100*/  LEA.HI R4, R4, R5, RZ, 0x7 ;  /* 0x0000000504047211 */ /* 0x000fc800078f38ff */
[----:B------:R-:W-:-:S05]  /*26110*/  SHF.R.S32.HI R4, RZ, 0x7, R4 ;  /* 0x00000007ff047819 */ /* 0x000fca0000011404 */
[----:B------:R-:W-:-:S07]  /*26120*/  IMAD.MOV.U32 R13, RZ, RZ, R4 ;  /* 0x000000ffff0d7224 */ /* 0x000fce00078e0004 */
[----:B-----5:R-:W-:Y:S05]  /*26130*/  WARPSYNC.COLLECTIVE R15, `(.L_x_982) ;  /* 0x000000000f087348 */ /* 0x020fea0003c00000 */
[----:B------:R0:W1:Y:S02]  /*26140*/  SHFL.IDX P6, R14, R13, R12, R11 ;  /* 0x0000000c0d0e7389 */ /* 0x00006400000c000b */
[----:B01---5:R-:W-:Y:S01]  /*26150*/  ENDCOLLECTIVE ;  /* 0x000000000000791b */ /* 0x023fe20003800000 */
.L_x_982:
[----:B------:R-:W-:Y:S05]  /*26160*/  BSYNC B0 ;  /* 0x0000000000007941 */ /* 0x000fea0003800000 */
.L_x_981:
[----:B------:R1:W-:Y:S01]  /*26170*/  STL [R1], R14 ;  /* 0x0000000e01007387 */ /* 0x0003e20000100800 */
[----:B------:R-:W-:Y:S05]  /*26180*/  BRA `(.L_x_983) ;  /* 0xfffffe6000f07947 */ /* 0x000fea000383ffff */
.L_x_748:
[----:B------:R-:W-:Y:S01]  /*26190*/  BSSY B1, `(.L_x_984) ;  /* 0x0000008000017945 */ /* 0x000fe20003800000 */
[----:B------:R-:W-:Y:S01]  /*261a0*/  IMAD.MOV.U32 R13, RZ, RZ, R25 ;  /* 0x000000ffff0d7224 */ /* 0x000fe200078e0019 */
[----:B------:R-:W-:Y:S01]  /*261b0*/  MOV R11, 0x181f ;  /* 0x0000181f000b7802 */ /* 0x000fe20000000f00 */
[----:B------:R-:W-:Y:S02]  /*261c0*/  IMAD.MOV.U32 R12, RZ, RZ, RZ ;  /* 0x000000ffff0c7224 */ /* 0x000fe400078e00ff */
[----:B------:R-:W-:-:S07]  /*261d0*/  IMAD.MOV.U32 R15, RZ, RZ, -0x1 ;  /* 0xffffffffff0f7424 */ /* 0x000fce00078e00ff */
[----:B-1----:R-:W-:Y:S05]  /*261e0*/  WARPSYNC.COLLECTIVE R15, `(.L_x_985) ;  /* 0x000000000f087348 */ /* 0x002fea0003c00000 */
[----:B-1----:R0:W1:Y:S02]  /*261f0*/  SHFL.IDX P6, R14, R13, R12, R11 ;  /* 0x0000000c0d0e7389 */ /* 0x00206400000c000b */
[----:B01----:R-:W-:Y:S01]  /*26200*/  ENDCOLLECTIVE ;  /* 0x000000000000791b */ /* 0x003fe20003800000 */
.L_x_985:
[----:B------:R-:W-:Y:S05]  /*26210*/  BSYNC B1 ;  /* 0x0000000000017941 */ /* 0x000fea0003800000 */
.L_x_984:
[----:B------:R-:W-:Y:S01]  /*26220*/  IMAD.MOV.U32 R13, RZ, RZ, R24 ;  /* 0x000000ffff0d7224 */ /* 0x000fe200078e0018 */
[----:B------:R-:W-:Y:S01]  /*26230*/  MOV R11, 0x181f ;  /* 0x0000181f000b7802 */ /* 0x000fe20000000f00 */
[----:B------:R-:W-:Y:S02]  /*26240*/  IMAD.MOV.U32 R12, RZ, RZ, RZ ;  /* 0x000000ffff0c7224 */ /* 0x000fe400078e00ff */
[----:B------:R-:W-:Y:S02]  /*26250*/  IMAD.MOV.U32 R15, RZ, RZ, -0x1 ;  /* 0xffffffffff0f7424 */ /* 0x000fe400078e00ff */
[----:B------:R-:W-:-:S07]  /*26260*/  IMAD.MOV.U32 R0, RZ, RZ, R14 ;  /* 0x000000ffff007224 */ /* 0x000fce00078e000e */
[----:B------:R-:W-:Y:S05]  /*26270*/  WARPSYNC.COLLECTIVE R15, `(.L_x_986) ;  /* 0x000000000f087348 */ /* 0x000fea0003c00000 */
[----:B------:R0:W1:Y:S02]  /*26280*/  SHFL.IDX P6, R14, R13, R12, R11 ;  /* 0x0000000c0d0e7389 */ /* 0x00006400000c000b */
[----:B01----:R-:W-:Y:S01]  /*26290*/  ENDCOLLECTIVE ;  /* 0x000000000000791b */ /* 0x003fe20003800000 */
.L_x_986:
[----:B------:R-:W-:Y:S02]  /*262a0*/  IMAD.MOV.U32 R13, RZ, RZ, R27 ;  /* 0x000000ffff0d7224 */ /* 0x000fe400078e001b */
[----:B------:R-:W-:-:S07]  /*262b0*/  IMAD.MOV.U32 R3, RZ, RZ, R14 ;  /* 0x000000ffff037224 */ /* 0x000fce00078e000e */
[----:B------:R-:W-:Y:S05]  /*262c0*/  WARPSYNC.COLLECTIVE R15, `(.L_x_987) ;  /* 0x000000000f087348 */ /* 0x000fea0003c00000 */
[----:B------:R0:W1:Y:S02]  /*262d0*/  SHFL.IDX P6, R14, R13, R12, R11 ;  /* 0x0000000c0d0e7389 */ /* 0x00006400000c000b */
[----:B01----:R-:W-:Y:S01]  /*262e0*/  ENDCOLLECTIVE ;  /* 0x000000000000791b */ /* 0x003fe20003800000 */
.L_x_987:
[----:B------:R-:W-:Y:S01]  /*262f0*/  MOV R13, R26 ;  /* 0x0000001a000d7202 */ /* 0x000fe20000000f00 */
[----:B------:R-:W-:-:S07]  /*26300*/  IMAD.MOV.U32 R4, RZ, RZ, R14 ;  /* 0x000000ffff047224 */ /* 0x000fce00078e000e */
[----:B------:R-:W-:Y:S05]  /*26310*/  WARPSYNC.COLLECTIVE R15, `(.L_x_988) ;  /* 0x000000000f087348 */ /* 0x000fea0003c00000 */
[----:B------:R0:W1:Y:S02]  /*26320*/  SHFL.IDX P6, R14, R13, R12, R11 ;  /* 0x0000000c0d0e7389 */ /* 0x00006400000c000b */
[----:B01----:R-:W-:Y:S01]  /*26330*/  ENDCOLLECTIVE ;  /* 0x000000000000791b */ /* 0x003fe20003800000 */
.L_x_988:
[----:B------:R-:W-:Y:S05]  /*26340*/  BRA `(.L_x_989) ;  /* 0xfffffe6400f87947 */ /* 0x000fea000383ffff */
.L_x_752:
[----:B0-----:R0:W1:Y:S02]  /*26350*/  SYNCS.PHASECHK.TRANS64.TRYWAIT P0, [R2+URZ+0x34800], R5 ;  /* 0x03480005020075a7 */ /* 0x001064000800017f */
[----:B-1----:R-:W-:Y:S05]  /*26360*/  @!P0 NANOSLEEP.SYNCS 0x989680 ;  /* 0x009896800000895d */ /* 0x002fea0003900000 */
[----:B------:R-:W1:Y:S02]  /*26370*/  @!P0 SYNCS.PHASECHK.TRANS64 P0, [R2+URZ+0x34800], R5 ;  /* 0x03480005020085a7 */ /* 0x000e64000800007f */
[----:B-1----:R-:W-:Y:S05]  /*26380*/  @!P0 BRA `(.L_x_752) ;  /* 0xfffffffc00f08947 */ /* 0x002fea000383ffff */
[----:B------:R-:W-:Y:S05]  /*26390*/  BRA `(.L_x_990) ;  /* 0xfffffe6800fc7947 */ /* 0x000fea000383ffff */
.L_x_768:
[----:B------:R-:W-:Y:S01]  /*263a0*/  BSSY B1, `(.L_x_991) ;  /* 0x0000008000017945 */ /* 0x000fe20003800000 */
[----:B------:R-:W-:Y:S02]  /*263b0*/  IMAD.MOV.U32 R13, RZ, RZ, R25 ;  /* 0x000000ffff0d7224 */ /* 0x000fe400078e0019 */
[----:B------:R-:W-:Y:S02]  /*263c0*/  IMAD.MOV.U32 R12, RZ, RZ, RZ ;  /* 0x000000ffff0c7224 */ /* 0x000fe400078e00ff */
[----:B------:R-:W-:Y:S02]  /*263d0*/  IMAD.MOV.U32 R11, RZ, RZ, 0x181f ;  /* 0x0000181fff0b7424 */ /* 0x000fe400078e00ff */
[----:B------:R-:W-:-:S07]  /*263e0*/  IMAD.MOV.U32 R15, RZ, RZ, -0x1 ;  /* 0xffffffffff0f7424 */ /* 0x000fce00078e00ff */
[----:B-1----:R-:W-:Y:S05]  /*263f0*/  WARPSYNC.COLLECTIVE R15, `(.L_x_992) ;  /* 0x000000000f087348 */ /* 0x002fea0003c00000 */
[----:B-1----:R0:W1:Y:S02]  /*26400*/  SHFL.IDX P6, R14, R13, R12, R11 ;  /* 0x0000000c0d0e7389 */ /* 0x00206400000c000b */
[----:B01----:R-:W-:Y:S01]  /*26410*/  ENDCOLLECTIVE ;  /* 0x000000000000791b */ /* 0x003fe20003800000 */
.L_x_992:
[----:B------:R-:W-:Y:S05]  /*26420*/  BSYNC B1 ;  /* 0x0000000000017941 */ /* 0x000fea0003800000 */
.L_x_991:
[----:B------:R-:W-:Y:S01]  /*26430*/  IMAD.MOV.U32 R13, RZ, RZ, R24 ;  /* 0x000000ffff0d7224 */ /* 0x000fe200078e0018 */
[----:B------:R-:W-:Y:S01]  /*26440*/  MOV R0, R14 ;  /* 0x0000000e00007202 */ /* 0x000fe20000000f00 */
[----:B------:R-:W-:Y:S02]  /*26450*/  IMAD.MOV.U32 R12, RZ, RZ, RZ ;  /* 0x000000ffff0c7224 */ /* 0x000fe400078e00ff */
[----:B------:R-:W-:Y:S02]  /*26460*/  IMAD.MOV.U32 R11, RZ, RZ, 0x181f ;  /* 0x0000181fff0b7424 */ /* 0x000fe400078e00ff */
[----:B------:R-:W-:-:S07]  /*26470*/  IMAD.MOV.U32 R15, RZ, RZ, -0x1 ;  /* 0xffffffffff0f7424 */ /* 0x000fce00078e00ff */
[----:B------:R-:W-:Y:S05]  /*26480*/  WARPSYNC.COLLECTIVE R15, `(.L_x_993) ;  /* 0x000000000f087348 */ /* 0x000fea0003c00000 */
[----:B------:R0:W1:Y:S02]  /*26490*/  SHFL.IDX P6, R14, R13, R12, R11 ;  /* 0x0000000c0d0e7389 */ /* 0x00006400000c000b */
[----:B01----:R-:W-:Y:S01]  /*264a0*/  ENDCOLLECTIVE ;  /* 0x000000000000791b */ /* 0x003fe20003800000 */
.L_x_993:
[----:B------:R-:W-:Y:S01]  /*264b0*/  IMAD.MOV.U32 R13, RZ, RZ, R27 ;  /* 0x000000ffff0d7224 */ /* 0x000fe200078e001b */
[----:B------:R-:W-:-:S07]  /*264c0*/  MOV R3, R14 ;  /* 0x0000000e00037202 */ /* 0x000fce0000000f00 */
[----:B------:R-:W-:Y:S05]  /*264d0*/  WARPSYNC.COLLECTIVE R15, `(.L_x_994) ;  /* 0x000000000f087348 */ /* 0x000fea0003c00000 */
[----:B------:R0:W1:Y:S02]  /*264e0*/  SHFL.IDX P6, R14, R13, R12, R11 ;  /* 0x0000000c0d0e7389 */ /* 0x00006400000c000b */
[----:B01----:R-:W-:Y:S01]  /*264f0*/  ENDCOLLECTIVE ;  /* 0x000000000000791b */ /* 0x003fe20003800000 */
.L_x_994:
[----:B------:R-:W-:Y:S02]  /*26500*/  IMAD.MOV.U32 R13, RZ, RZ, R26 ;  /* 0x000000ffff0d7224 */ /* 0x000fe400078e001a */
[----:B------:R-:W-:-:S07]  /*26510*/  IMAD.MOV.U32 R20, RZ, RZ, R14 ;  /* 0x000000ffff147224 */ /* 0x000fce00078e000e */
[----:B------:R-:W-:Y:S05]  /*26520*/  WARPSYNC.COLLECTIVE R15, `(.L_x_995) ;  /* 0x000000000f087348 */ /* 0x000fea0003c00000 */
[----:B------:R0:W1:Y:S02]  /*26530*/  SHFL.IDX P6, R14, R13, R12, R11 ;  /* 0x0000000c0d0e7389 */ /* 0x00006400000c000b */
[----:B01----:R-:W-:Y:S01]  /*26540*/  ENDCOLLECTIVE ;  /* 0x000000000000791b */ /* 0x003fe20003800000 */
.L_x_995:
[----:B------:R-:W-:Y:S05]  /*26550*/  BRA `(.L_x_996) ;  /* 0xfffffe8000207947 */ /* 0x000fea000383ffff */
.L_x_772:
[----:B0-----:R0:W1:Y:S02]  /*26560*/  SYNCS.PHASECHK.TRANS64.TRYWAIT P4, [R2+URZ+0x34800], R27 ;  /* 0x0348001b020075a7 */ /* 0x001064000808017f */
[----:B-1----:R-:W-:Y:S05]  /*26570*/  @!P4 NANOSLEEP.SYNCS 0x989680 ;  /* 0x009896800000c95d */ /* 0x002fea0003900000 */
[----:B------:R-:W1:Y:S02]  /*26580*/  @!P4 SYNCS.PHASECHK.TRANS64 P4, [R2+URZ+0x34800], R27 ;  /* 0x0348001b0200c5a7 */ /* 0x000e64000808007f */
[----:B-1----:R-:W-:Y:S05]  /*26590*/  @!P4 BRA `(.L_x_772) ;  /* 0xfffffffc00f0c947 */ /* 0x002fea000383ffff */
[----:B------:R-:W-:Y:S05]  /*265a0*/  BRA `(.L_x_997) ;  /* 0xfffffe8400147947 */ /* 0x000fea000383ffff */
.L_x_782:
[----:B-1----:R1:W2:Y:S02]  /*265b0*/  SYNCS.PHASECHK.TRANS64.TRYWAIT P2, [R0+URZ+0x34830], R3 ;  /* 0x03483003000075a7 */ /* 0x0022a4000804017f */
[----:B--2---:R-:W-:Y:S05]  /*265c0*/  @!P2 NANOSLEEP.SYNCS 0x989680 ;  /* 0x009896800000a95d */ /* 0x004fea0003900000 */
[----:B------:R-:W2:Y:S02]  /*265d0*/  @!P2 SYNCS.PHASECHK.TRANS64 P2, [R0+URZ+0x34830], R3 ;  /* 0x034830030000a5a7 */ /* 0x000ea4000804007f */
[----:B--2---:R-:W-:Y:S05]  /*265e0*/  @!P2 BRA `(.L_x_782) ;  /* 0xfffffffc00f0a947 */ /* 0x004fea000383ffff */
[----:B------:R-:W-:Y:S05]  /*265f0*/  BRA `(.L_x_781) ;  /* 0xfffffe9c00e07947 */ /* 0x000fea000383ffff */
.L_x_788:
[----:B-1----:R1:W2:Y:S02]  /*26600*/  SYNCS.PHASECHK.TRANS64.TRYWAIT P3, [R7+URZ+0x34830], R8 ;  /* 0x03483008070075a7 */ /* 0x0022a4000806017f */
[----:B--2---:R-:W-:Y:S05]  /*26610*/  @!P3 NANOSLEEP.SYNCS 0x989680 ;  /* 0x009896800000b95d */ /* 0x004fea0003900000 */
[----:B------:R-:W2:Y:S02]  /*26620*/  @!P3 SYNCS.PHASECHK.TRANS64 P3, [R7+URZ+0x34830], R8 ;  /* 0x034830080700b5a7 */ /* 0x000ea4000806007f */
[----:B--2---:R-:W-:Y:S05]  /*26630*/  @!P3 BRA `(.L_x_788) ;  /* 0xfffffffc00f0b947 */ /* 0x004fea000383ffff */
[----:B------:R-:W-:Y:S05]  /*26640*/  BRA `(.L_x_787) ;  /* 0xfffffefc001c7947 */ /* 0x000fea000383ffff */
.L_x_792:
[----:B-1----:R1:W2:Y:S02]  /*26650*/  SYNCS.PHASECHK.TRANS64.TRYWAIT P2, [R7+URZ+0x34850], R5 ;  /* 0x03485005070075a7 */ /* 0x0022a4000804017f */
[----:B--2---:R-:W-:Y:S05]  /*26660*/  @!P2 NANOSLEEP.SYNCS 0x989680 ;  /* 0x009896800000a95d */ /* 0x004fea0003900000 */
[----:B------:R-:W2:Y:S02]  /*26670*/  @!P2 SYNCS.PHASECHK.TRANS64 P2, [R7+URZ+0x34850], R5 ;  /* 0x034850050700a5a7 */ /* 0x000ea4000804007f */
[----:B--2---:R-:W-:Y:S05]  /*26680*/  @!P2 BRA `(.L_x_792) ;  /* 0xfffffffc00f0a947 */ /* 0x004fea000383ffff */
[----:B------:R-:W-:Y:S05]  /*26690*/  BRA `(.L_x_789) ;  /* 0xffffff3000f47947 */ /* 0x000fea000383ffff */
.L_x_797:
[----:B-1----:R1:W2:Y:S02]  /*266a0*/  SYNCS.PHASECHK.TRANS64.TRYWAIT P0, [R11+URZ+0x34850], R0 ;  /* 0x034850000b0075a7 */ /* 0x0022a4000800017f */
[----:B--2---:R-:W-:Y:S05]  /*266b0*/  @!P0 NANOSLEEP.SYNCS 0x989680 ;  /* 0x009896800000895d */ /* 0x004fea0003900000 */
[----:B------:R-:W2:Y:S02]  /*266c0*/  @!P0 SYNCS.PHASECHK.TRANS64 P0, [R11+URZ+0x34850], R0 ;  /* 0x034850000b0085a7 */ /* 0x000ea4000800007f */
[----:B--2---:R-:W-:Y:S05]  /*266d0*/  @!P0 BRA `(.L_x_797) ;  /* 0xfffffffc00f08947 */ /* 0x004fea000383ffff */
[----:B------:R-:W-:Y:S05]  /*266e0*/  BRA `(.L_x_796) ;  /* 0xffffff5800287947 */ /* 0x000fea000383ffff */
.L_x_811:
[----:B------:R-:W-:Y:S01]  /*266f0*/  IMAD.MOV.U32 R13, RZ, RZ, R4 ;  /* 0x000000ffff0d7224 */ /* 0x000fe200078e0004 */
[----:B------:R-:W-:Y:S01]  /*26700*/  MOV R12, RZ ;  /* 0x000000ff000c7202 */ /* 0x000fe20000000f00 */
[----:B------:R-:W-:Y:S02]  /*26710*/  IMAD.MOV.U32 R11, RZ, RZ, 0x181f ;  /* 0x0000181fff0b7424 */ /* 0x000fe400078e00ff */
[----:B------:R-:W-:-:S07]  /*26720*/  IMAD.MOV.U32 R15, RZ, RZ, -0x1 ;  /* 0xffffffffff0f7424 */ /* 0x000fce00078e00ff */
[----:B------:R-:W-:Y:S05]  /*26730*/  WARPSYNC.COLLECTIVE R15, `(.L_x_998) ;  /* 0x000000000f087348 */ /* 0x000fea0003c00000 */
[----:B------:R0:W1:Y:S02]  /*26740*/  SHFL.IDX P6, R14, R13, R12, R11 ;  /* 0x0000000c0d0e7389 */ /* 0x00006400000c000b */
[----:B01----:R-:W-:Y:S01]  /*26750*/  ENDCOLLECTIVE ;  /* 0x000000000000791b */ /* 0x003fe20003800000 */
.L_x_998:
[----:B------:R-:W-:Y:S02]  /*26760*/  IMAD.MOV.U32 R13, RZ, RZ, R3 ;  /* 0x000000ffff0d7224 */ /* 0x000fe400078e0003 */
[----:B------:R-:W-:-:S07]  /*26770*/  IMAD.MOV.U32 R0, RZ, RZ, R14 ;  /* 0x000000ffff007224 */ /* 0x000fce00078e000e */
[----:B------:R-:W-:Y:S05]  /*26780*/  WARPSYNC.COLLECTIVE R15, `(.L_x_999) ;  /* 0x000000000f087348 */ /* 0x000fea0003c00000 */
[----:B------:R0:W1:Y:S02]  /*26790*/  SHFL.IDX P6, R14, R13, R12, R11 ;  /* 0x0000000c0d0e7389 */ /* 0x00006400000c000b */
[----:B01----:R-:W-:Y:S01]  /*267a0*/  ENDCOLLECTIVE ;  /* 0x000000000000791b */ /* 0x003fe20003800000 */
.L_x_999:
[----:B------:R-:W-:Y:S05]  /*267b0*/  BRA `(.L_x_1000) ;  /* 0xffffff8000547947 */ /* 0x000fea000383ffff */
.L_x_814:
[----:B------:R-:W-:Y:S01]  /*267c0*/  BSSY B1, `(.L_x_1001) ;  /* 0x0000008000017945 */ /* 0x000fe20003800000 */
[----:B------:R-:W-:Y:S01]  /*267d0*/  MOV R13, R4 ;  /* 0x00000004000d7202 */ /* 0x000fe20000000f00 */
[----:B------:R-:W-:Y:S02]  /*267e0*/  IMAD.MOV.U32 R12, RZ, RZ, 0x1 ;  /* 0x00000001ff0c7424 */ /* 0x000fe400078e00ff */
[----:B---3--:R-:W-:Y:S02]  /*267f0*/  IMAD.MOV.U32 R11, RZ, RZ, 0x181f ;  /* 0x0000181fff0b7424 */ /* 0x008fe400078e00ff */
[----:B------:R-:W-:-:S07]  /*26800*/  IMAD.MOV.U32 R15, RZ, RZ, -0x1 ;  /* 0xffffffffff0f7424 */ /* 0x000fce00078e00ff */
[----:B012---:R-:W-:Y:S05]  /*26810*/  WARPSYNC.COLLECTIVE R15, `(.L_x_1002) ;  /* 0x000000000f087348 */ /* 0x007fea0003c00000 */
[----:B--2---:R2:W3:Y:S02]  /*26820*/  SHFL.IDX P6, R14, R13, R12, R11 ;  /* 0x0000000c0d0e7389 */ /* 0x0044e400000c000b */
[----:B0123--:R-:W-:Y:S01]  /*26830*/  ENDCOLLECTIVE ;  /* 0x000000000000791b */ /* 0x00ffe20003800000 */
.L_x_1002:
[----:B------:R-:W-:Y:S05]  /*26840*/  BSYNC B1 ;  /* 0x0000000000017941 */ /* 0x000fea0003800000 */
.L_x_1001:
[----:B------:R-:W-:Y:S01]  /*26850*/  MOV R13, R3 ;  /* 0x00000003000d7202 */ /* 0x000fe20000000f00 */
[----:B------:R-:W-:Y:S02]  /*26860*/  IMAD.MOV.U32 R12, RZ, RZ, 0x1 ;  /* 0x00000001ff0c7424 */ /* 0x000fe400078e00ff */
[----:B------:R-:W-:Y:S02]  /*26870*/  IMAD.MOV.U32 R11, RZ, RZ, 0x181f ;  /* 0x0000181fff0b7424 */ /* 0x000fe400078e00ff */
[----:B------:R-:W-:Y:S02]  /*26880*/  IMAD.MOV.U32 R15, RZ, RZ, -0x1 ;  /* 0xffffffffff0f7424 */ /* 0x000fe400078e00ff */
[----:B------:R-:W-:-:S07]  /*26890*/  IMAD.MOV.U32 R0, RZ, RZ, R14 ;  /* 0x000000ffff007224 */ /* 0x000fce00078e000e */
[----:B------:R-:W-:Y:S05]  /*268a0*/  WARPSYNC.COLLECTIVE R15, `(.L_x_1003) ;  /* 0x000000000f087348 */ /* 0x000fea0003c00000 */
[----:B------:R0:W1:Y:S02]  /*268b0*/  SHFL.IDX P6, R14, R13, R12, R11 ;  /* 0x0000000c0d0e7389 */ /* 0x00006400000c000b */
[----:B01----:R-:W-:Y:S01]  /*268c0*/  ENDCOLLECTIVE ;  /* 0x000000000000791b */ /* 0x003fe20003800000 */
.L_x_1003:
[----:B------:R-:W-:Y:S05]  /*268d0*/  BRA `(.L_x_1004) ;  /* 0xffffff8000587947 */ /* 0x000fea000383ffff */
.L_x_817:
[----:B------:R-:W-:Y:S01]  /*268e0*/  BSSY B1, `(.L_x_1005) ;  /* 0x0000008000017945 */ /* 0x000fe20003800000 */
[----:B------:R-:W-:Y:S01]  /*268f0*/  IMAD.MOV.U32 R13, RZ, RZ, R4 ;  /* 0x000000ffff0d7224 */ /* 0x000fe200078e0004 */
[----:B------:R-:W-:Y:S01]  /*26900*/  MOV R12, 0x2 ;  /* 0x00000002000c7802 */ /* 0x000fe20000000f00 */
[----:B---3--:R-:W-:Y:S02]  /*26910*/  IMAD.MOV.U32 R11, RZ, RZ, 0x181f ;  /* 0x0000181fff0b7424 */ /* 0x008fe400078e00ff */
[----:B------:R-:W-:-:S07]  /*26920*/  IMAD.MOV.U32 R15, RZ, RZ, -0x1 ;  /* 0xffffffffff0f7424 */ /* 0x000fce00078e00ff */
[----:B012-4-:R-:W-:Y:S05]  /*26930*/  WARPSYNC.COLLECTIVE R15, `(.L_x_1006) ;  /* 0x000000000f087348 */ /* 0x017fea0003c00000 */
[----:B--2---:R2:W3:Y:S02]  /*26940*/  SHFL.IDX P6, R14, R13, R12, R11 ;  /* 0x0000000c0d0e7389 */ /* 0x0044e400000c000b */
[----:B01234-:R-:W-:Y:S01]  /*26950*/  ENDCOLLECTIVE ;  /* 0x000000000000791b */ /* 0x01ffe20003800000 */
.L_x_1006:
[----:B------:R-:W-:Y:S05]  /*26960*/  BSYNC B1 ;  /* 0x0000000000017941 */ /* 0x000fea0003800000 */
.L_x_1005:
[----:B------:R-:W-:Y:S01]  /*26970*/  IMAD.MOV.U32 R13, RZ, RZ, R3 ;  /* 0x000000ffff0d7224 */ /* 0x000fe200078e0003 */
[----:B------:R-:W-:Y:S01]  /*26980*/  MOV R12, 0x2 ;  /* 0x00000002000c7802 */ /* 0x000fe20000000f00 */
[----:B------:R-:W-:Y:S02]  /*26990*/  IMAD.MOV.U32 R11, RZ, RZ, 0x181f ;  /* 0x0000181fff0b7424 */ /* 0x000fe400078e00ff */
[----:B------:R-:W-:Y:S02]  /*269a0*/  IMAD.MOV.U32 R15, RZ, RZ, -0x1 ;  /* 0xffffffffff0f7424 */ /* 0x000fe400078e00ff */
[----:B------:R-:W-:-:S07]  /*269b0*/  IMAD.MOV.U32 R0, RZ, RZ, R14 ;  /* 0x000000ffff007224 */ /* 0x000fce00078e000e */
[----:B------:R-:W-:Y:S05]  /*269c0*/  WARPSYNC.COLLECTIVE R15, `(.L_x_1007) ;  /* 0x000000000f087348 */ /* 0x000fea0003c00000 */
[----:B------:R0:W1:Y:S02]  /*269d0*/  SHFL.IDX P6, R14, R13, R12, R11 ;  /* 0x0000000c0d0e7389 */ /* 0x00006400000c000b */
[----:B01----:R-:W-:Y:S01]  /*269e0*/  ENDCOLLECTIVE ;  /* 0x000000000000791b */ /* 0x003fe20003800000 */
.L_x_1007:
[----:B------:R-:W-:Y:S05]  /*269f0*/  BRA `(.L_x_1008) ;  /* 0xffffff80005c7947 */ /* 0x000fea000383ffff */
.L_x_820:
[----:B------:R-:W-:Y:S01]  /*26a00*/  BSSY B1, `(.L_x_1009) ;  /* 0x0000008000017945 */ /* 0x000fe20003800000 */
[----:B------:R-:W-:Y:S01]  /*26a10*/  IMAD.MOV.U32 R13, RZ, RZ, R4 ;  /* 0x000000ffff0d7224 */ /* 0x000fe200078e0004 */
[----:B---3--:R-:W-:Y:S01]  /*26a20*/  MOV R11, 0x181f ;  /* 0x0000181f000b7802 */ /* 0x008fe20000000f00 */
[----:B------:R-:W-:Y:S02]  /*26a30*/  IMAD.MOV.U32 R12, RZ, RZ, 0x3 ;  /* 0x00000003ff0c7424 */ /* 0x000fe400078e00ff */
[----:B------:R-:W-:-:S07]  /*26a40*/  IMAD.MOV.U32 R15, RZ, RZ, -0x1 ;  /* 0xffffffffff0f7424 */ /* 0x000fce00078e00ff */
[----:B012-4-:R-:W-:Y:S05]  /*26a50*/  WARPSYNC.COLLECTIVE R15, `(.L_x_1010) ;  /* 0x000000000f087348 */ /* 0x017fea0003c00000 */
[----:B--2---:R2:W3:Y:S02]  /*26a60*/  SHFL.IDX P6, R14, R13, R12, R11 ;  /* 0x0000000c0d0e7389 */ /* 0x0044e400000c000b */
[----:B01234-:R-:W-:Y:S01]  /*26a70*/  ENDCOLLECTIVE ;  /* 0x000000000000791b */ /* 0x01ffe20003800000 */
.L_x_1010:
[----:B------:R-:W-:Y:S05]  /*26a80*/  BSYNC B1 ;  /* 0x0000000000017941 */ /* 0x000fea0003800000 */
.L_x_1009:
        /* <DEDUP_REMOVED lines=8> */
.L_x_1011:
[----:B------:R-:W-:Y:S05]  /*26b10*/  BRA `(.L_x_1012) ;  /* 0xffffff8000607947 */ /* 0x000fea000383ffff */
.L_x_837:
[----:B------:R-:W0:Y:S01]  /*26b20*/  S2R R7, SR_TID.X ;  /* 0x0000000000077919 */ /* 0x000e220000002100 */
[----:B------:R-:W-:Y:S01]  /*26b30*/  BSSY B1, `(.L_x_1013) ;  /* 0x000000a000017945 */ /* 0x000fe20003800000 */
[----:B------:R-:W-:Y:S01]  /*26b40*/  IMAD.MOV.U32 R12, RZ, RZ, RZ ;  /* 0x000000ffff0c7224 */ /* 0x000fe200078e00ff */
[----:B------:R-:W-:Y:S01]  /*26b50*/  MOV R15, 0xffffffff ;  /* 0xffffffff000f7802 */ /* 0x000fe20000000f00 */
[----:B------:R-:W-:Y:S01]  /*26b60*/  IMAD.MOV.U32 R11, RZ, RZ, 0x1f ;  /* 0x0000001fff0b7424 */ /* 0x000fe200078e00ff */
[----:B0-----:R-:W-:-:S04]  /*26b70*/  SHF.R.U32.HI R7, RZ, 0x5, R7 ;  /* 0x00000005ff077819 */ /* 0x001fc80000011607 */
[----:B------:R-:W-:-:S05]  /*26b80*/  LOP3.LUT R7, R7, 0x3, RZ, 0xc0, !PT ;  /* 0x0000000307077812 */ /* 0x000fca00078ec0ff */
[----:B------:R-:W-:-:S07]  /*26b90*/  IMAD.MOV.U32 R13, RZ, RZ, R7 ;  /* 0x000000ffff0d7224 */ /* 0x000fce00078e0007 */
[----:B-1----:R-:W-:Y:S05]  /*26ba0*/  WARPSYNC.COLLECTIVE R15, `(.L_x_1014) ;  /* 0x000000000f087348 */ /* 0x002fea0003c00000 */
[----:B------:R0:W2:Y:S02]  /*26bb0*/  SHFL.IDX P6, R14, R13, R12, R11 ;  /* 0x0000000c0d0e7389 */ /* 0x0000a400000c000b */
[----:B012---:R-:W-:Y:S01]  /*26bc0*/  ENDCOLLECTIVE ;  /* 0x000000000000791b */ /* 0x007fe20003800000 */
.L_x_1014:
[----:B------:R-:W-:Y:S05]  /*26bd0*/  BSYNC B1 ;  /* 0x0000000000017941 */ /* 0x000fea0003800000 */
.L_x_1013:
[----:B------:R-:W-:Y:S05]  /*26be0*/  BRA `(.L_x_1015) ;  /* 0xffffff9400207947 */ /* 0x000fea000383ffff */
.L_x_839:
[----:B------:R-:W-:Y:S01]  /*26bf0*/  BSSY B1, `(.L_x_1016) ;  /* 0x0000006000017945 */ /* 0x000fe20003800000 */
[----:B------:R-:W-:-:S07]  /*26c00*/  IMAD.MOV.U32 R15, RZ, RZ, -0x1 ;  /* 0xffffffffff0f7424 */ /* 0x000fce00078e00ff */
[----:B01----:R-:W-:Y:S05]  /*26c10*/  WARPSYNC.COLLECTIVE R15, `(.L_x_1017) ;  /* 0x000000000f0c7348 */ /* 0x003fea0003c00000 */
[----:B------:R-:W-:Y:S02]  /*26c20*/  ELECT P6, UR62, PT ;  /* 0x00000000003e782f */ /* 0x000fe400038c0000 */
[----:B------:R-:W-:Y:S01]  /*26c30*/  MOV R14, UR62 ;  /* 0x0000003e000e7c02 */ /* 0x000fe20008000f00 */
[----:B01----:R-:W-:Y:S10]  /*26c40*/  ENDCOLLECTIVE ;  /* 0x000000000000791b */ /* 0x003ff40003800000 */
.L_x_1017:
[----:B------:R-:W-:Y:S05]  /*26c50*/  BSYNC B1 ;  /* 0x0000000000017941 */ /* 0x000fea0003800000 */
.L_x_1016:
[----:B------:R-:W-:Y:S05]  /*26c60*/  BRA `(.L_x_838) ;  /* 0xffffff9400187947 */ /* 0x000fea000383ffff */
.L_x_841:
[----:B0-----:R-:W2:Y:S02]  /*26c70*/  LDL R3, [R1+0x8] ;  /* 0x0000080001037983 */ /* 0x001ea40000100800 */
[----:B--2---:R0:W2:Y:S02]  /*26c80*/  SYNCS.PHASECHK.TRANS64.TRYWAIT P0, [R3+URZ+0x34820], R2 ;  /* 0x03482002030075a7 */ /* 0x0040a4000800017f */
[----:B--2---:R-:W-:Y:S05]  /*26c90*/  @!P0 NANOSLEEP.SYNCS 0x989680 ;  /* 0x009896800000895d */ /* 0x004fea0003900000 */
[----:B------:R-:W2:Y:S02]  /*26ca0*/  @!P0 SYNCS.PHASECHK.TRANS64 P0, [R3+URZ+0x34820], R2 ;  /* 0x03482002030085a7 */ /* 0x000ea4000800007f */
[----:B--2---:R-:W-:Y:S05]  /*26cb0*/  @!P0 BRA `(.L_x_841) ;  /* 0xfffffffc00ec8947 */ /* 0x004fea000383ffff */
[----:B------:R-:W-:Y:S05]  /*26cc0*/  BRA `(.L_x_1018) ;  /* 0xffffff9400287947 */ /* 0x000fea000383ffff */
.L_x_845:
[----:B0-----:R0:W2:Y:S02]  /*26cd0*/  SYNCS.PHASECHK.TRANS64.TRYWAIT P0, [R4+URZ+0x348a0], R8 ;  /* 0x0348a008040075a7 */ /* 0x0010a4000800017f */
[----:B--2---:R-:W-:Y:S05]  /*26ce0*/  @!P0 NANOSLEEP.SYNCS 0x989680 ;  /* 0x009896800000895d */ /* 0x004fea0003900000 */
[----:B------:R-:W2:Y:S02]  /*26cf0*/  @!P0 SYNCS.PHASECHK.TRANS64 P0, [R4+URZ+0x348a0], R8 ;  /* 0x0348a008040085a7 */ /* 0x000ea4000800007f */
[----:B--2---:R-:W-:Y:S05]  /*26d00*/  @!P0 BRA `(.L_x_845) ;  /* 0xfffffffc00f08947 */ /* 0x004fea000383ffff */
[----:B------:R-:W-:Y:S05]  /*26d10*/  BRA `(.L_x_1019) ;  /* 0xffffff94004c7947 */ /* 0x000fea000383ffff */
.L_x_851:
[----:B--2---:R2:W3:Y:S02]  /*26d20*/  SYNCS.PHASECHK.TRANS64.TRYWAIT P0, [R4+URZ+0x348c0], R8 ;  /* 0x0348c008040075a7 */ /* 0x0044e4000800017f */
[----:B---3--:R-:W-:Y:S05]  /*26d30*/  @!P0 NANOSLEEP.SYNCS 0x989680 ;  /* 0x009896800000895d */ /* 0x008fea0003900000 */
[----:B------:R-:W3:Y:S02]  /*26d40*/  @!P0 SYNCS.PHASECHK.TRANS64 P0, [R4+URZ+0x348c0], R8 ;  /* 0x0348c008040085a7 */ /* 0x000ee4000800007f */
[----:B---3--:R-:W-:Y:S05]  /*26d50*/  @!P0 BRA `(.L_x_851) ;  /* 0xfffffffc00f08947 */ /* 0x008fea000383ffff */
[----:B------:R-:W-:Y:S05]  /*26d60*/  BRA `(.L_x_1020) ;  /* 0xffffff9800107947 */ /* 0x000fea000383ffff */
.L_x_859:
[----:B0-----:R0:W2:Y:S02]  /*26d70*/  SYNCS.PHASECHK.TRANS64.TRYWAIT P1, [R6+URZ+0x348a0], R5 ;  /* 0x0348a005060075a7 */ /* 0x0010a4000802017f */
[----:B--2---:R-:W-:Y:S05]  /*26d80*/  @!P1 NANOSLEEP.SYNCS 0x989680 ;  /* 0x009896800000995d */ /* 0x004fea0003900000 */
[----:B------:R-:W2:Y:S02]  /*26d90*/  @!P1 SYNCS.PHASECHK.TRANS64 P1, [R6+URZ+0x348a0], R5 ;  /* 0x0348a005060095a7 */ /* 0x000ea4000802007f */
[----:B--2---:R-:W-:Y:S05]  /*26da0*/  @!P1 BRA `(.L_x_859) ;  /* 0xfffffffc00f09947 */ /* 0x004fea000383ffff */
[----:B------:R-:W-:Y:S05]  /*26db0*/  BRA `(.L_x_1021) ;  /* 0xffffff9c00247947 */ /* 0x000fea000383ffff */
.L_x_865:
[----:B--2---:R2:W3:Y:S02]  /*26dc0*/  SYNCS.PHASECHK.TRANS64.TRYWAIT P1, [R6+URZ+0x348c0], R5 ;  /* 0x0348c005060075a7 */ /* 0x0044e4000802017f */
[----:B---3--:R-:W-:Y:S05]  /*26dd0*/  @!P1 NANOSLEEP.SYNCS 0x989680 ;  /* 0x009896800000995d */ /* 0x008fea0003900000 */
[----:B------:R-:W3:Y:S02]  /*26de0*/  @!P1 SYNCS.PHASECHK.TRANS64 P1, [R6+URZ+0x348c0], R5 ;  /* 0x0348c005060095a7 */ /* 0x000ee4000802007f */
[----:B---3--:R-:W-:Y:S05]  /*26df0*/  @!P1 BRA `(.L_x_865) ;  /* 0xfffffffc00f09947 */ /* 0x008fea000383ffff */
[----:B------:R-:W-:Y:S05]  /*26e00*/  BRA `(.L_x_1022) ;  /* 0xffffff9c00e47947 */ /* 0x000fea000383ffff */
.L_x_879:
        /* <DEDUP_REMOVED lines=11> */
.L_x_1024:
[----:B------:R-:W-:Y:S05]  /*26ec0*/  BSYNC B0 ;  /* 0x0000000000007941 */ /* 0x000fea0003800000 */
.L_x_1023:
[----:B------:R-:W-:Y:S05]  /*26ed0*/  BRA `(.L_x_1025) ;  /* 0xffffffa8005c7947 */ /* 0x000fea000383ffff */
.L_x_881:
[----:B------:R-:W-:Y:S01]  /*26ee0*/  BSSY B0, `(.L_x_1026) ;  /* 0x0000006000007945 */ /* 0x000fe20003800000 */
[----:B------:R-:W-:-:S07]  /*26ef0*/  IMAD.MOV.U32 R15, RZ, RZ, -0x1 ;  /* 0xffffffffff0f7424 */ /* 0x000fce00078e00ff */
[----:B01----:R-:W-:Y:S05]  /*26f00*/  WARPSYNC.COLLECTIVE R15, `(.L_x_1027) ;  /* 0x000000000f0c7348 */ /* 0x003fea0003c00000 */
[----:B------:R-:W-:Y:S02]  /*26f10*/  ELECT P6, UR62, PT ;  /* 0x00000000003e782f */ /* 0x000fe400038c0000 */
[----:B------:R-:W-:Y:S01]  /*26f20*/  MOV R14, UR62 ;  /* 0x0000003e000e7c02 */ /* 0x000fe20008000f00 */
[----:B01----:R-:W-:Y:S10]  /*26f30*/  ENDCOLLECTIVE ;  /* 0x000000000000791b */ /* 0x003ff40003800000 */
.L_x_1027:
[----:B------:R-:W-:Y:S05]  /*26f40*/  BSYNC B0 ;  /* 0x0000000000007941 */ /* 0x000fea0003800000 */
.L_x_1026:
[----:B------:R-:W-:Y:S05]  /*26f50*/  BRA `(.L_x_1028) ;  /* 0xffffffa800687947 */ /* 0x000fea000383ffff */
.L_x_883:
[----:B0-----:R0:W2:Y:S02]  /*26f60*/  SYNCS.PHASECHK.TRANS64.TRYWAIT P0, [R0+URZ+0x34840], R2 ;  /* 0x03484002000075a7 */ /* 0x0010a4000800017f */
[----:B--2---:R-:W-:Y:S05]  /*26f70*/  @!P0 NANOSLEEP.SYNCS 0x989680 ;  /* 0x009896800000895d */ /* 0x004fea0003900000 */
[----:B------:R-:W2:Y:S02]  /*26f80*/  @!P0 SYNCS.PHASECHK.TRANS64 P0, [R0+URZ+0x34840], R2 ;  /* 0x03484002000085a7 */ /* 0x000ea4000800007f */
[----:B--2---:R-:W-:Y:S05]  /*26f90*/  @!P0 BRA `(.L_x_883) ;  /* 0xfffffffc00f08947 */ /* 0x004fea000383ffff */
[----:B------:R-:W-:Y:S05]  /*26fa0*/  BRA `(.L_x_1029) ;  /* 0xffffffa800d87947 */ /* 0x000fea000383ffff */
.L_x_887:
[----:B------:R0:W5:Y:S01]  /*26fb0*/  LDL.LU R8, [R1+0x54] ;  /* 0x0000540001087983 */ /* 0x0001620000300800 */
[----:B------:R-:W-:Y:S01]  /*26fc0*/  IMAD.MOV.U32 R13, RZ, RZ, R3 ;  /* 0x000000ffff0d7224 */ /* 0x000fe200078e0003 */
[----:B------:R-:W-:Y:S01]  /*26fd0*/  MOV R15, 0xffffffff ;  /* 0xffffffff000f7802 */ /* 0x000fe20000000f00 */
[----:B------:R-:W-:Y:S02]  /*26fe0*/  IMAD.MOV.U32 R12, RZ, RZ, RZ ;  /* 0x000000ffff0c7224 */ /* 0x000fe400078e00ff */
[----:B------:R-:W-:-:S07]  /*26ff0*/  IMAD.MOV.U32 R11, RZ, RZ, 0x181f ;  /* 0x0000181fff0b7424 */ /* 0x000fce00078e00ff */
[----:B0----5:R-:W-:Y:S05]  /*27000*/  WARPSYNC.COLLECTIVE R15, `(.L_x_1030) ;  /* 0x000000000f087348 */ /* 0x021fea0003c00000 */
[----:B------:R1:W2:Y:S02]  /*27010*/  SHFL.IDX P6, R14, R13, R12, R11 ;  /* 0x0000000c0d0e7389 */ /* 0x0002a400000c000b */
[----:B012--5:R-:W-:Y:S01]  /*27020*/  ENDCOLLECTIVE ;  /* 0x000000000000791b */ /* 0x027fe20003800000 */
.L_x_1030:
[----:B------:R-:W-:Y:S02]  /*27030*/  IMAD.MOV.U32 R13, RZ, RZ, R4 ;  /* 0x000000ffff0d7224 */ /* 0x000fe400078e0004 */
[----:B------:R-:W-:-:S07]  /*27040*/  IMAD.MOV.U32 R6, RZ, RZ, R14 ;  /* 0x000000ffff067224 */ /* 0x000fce00078e000e */
[----:B------:R-:W-:Y:S05]  /*27050*/  WARPSYNC.COLLECTIVE R15, `(.L_x_1031) ;  /* 0x000000000f087348 */ /* 0x000fea0003c00000 */
[----:B------:R0:W1:Y:S02]  /*27060*/  SHFL.IDX P6, R14, R13, R12, R11 ;  /* 0x0000000c0d0e7389 */ /* 0x00006400000c000b */
[----:B01----:R-:W-:Y:S01]  /*27070*/  ENDCOLLECTIVE ;  /* 0x000000000000791b */ /* 0x003fe20003800000 */
.L_x_1031:
[----:B------:R-:W-:Y:S01]  /*27080*/  ULDC.64 UR4, c[0x0][0x208] ;  /* 0x0000820000047ab9 */ /* 0x000fe20000000a00 */
[----:B------:R-:W-:Y:S02]  /*27090*/  IMAD.MOV.U32 R13, RZ, RZ, R3 ;  /* 0x000000ffff0d7224 */ /* 0x000fe400078e0003 */
[----:B------:R-:W-:Y:S02]  /*270a0*/  IMAD.MOV.U32 R12, RZ, RZ, 0x1 ;  /* 0x00000001ff0c7424 */ /* 0x000fe400078e00ff */
[----:B------:R-:W-:Y:S02]  /*270b0*/  IMAD R2, R8, R7, RZ ;  /* 0x0000000708027224 */ /* 0x000fe400078e02ff */
[----:B------:R-:W0:Y:S01]  /*270c0*/  S2R R8, SR_TID.X ;  /* 0x0000000000087919 */ /* 0x000e220000002100 */
[----:B------:R-:W-:Y:S01]  /*270d0*/  IMAD.MOV.U32 R7, RZ, RZ, R14 ;  /* 0x000000ffff077224 */ /* 0x000fe200078e000e */
[----:B0-----:R-:W-:-:S04]  /*270e0*/  LOP3.LUT R8, R8, 0x7f, RZ, 0xc0, !PT ;  /* 0x0000007f08087812 */ /* 0x001fc800078ec0ff */
[----:B------:R-:W-:-:S05]  /*270f0*/  SHF.R.U32.HI R5, RZ, 0x3, R8 ;  /* 0x00000003ff057819 */ /* 0x000fca0000011608 */
[----:B------:R-:W-:-:S04]  /*27100*/  IMAD.IADD R0, R5, 0x1, R17 ;  /* 0x0000000105007824 */ /* 0x000fc800078e0211 */
[C---:B------:R-:W-:Y:S01]  /*27110*/  VIADD R5, R0.reuse, 0x10 ;  /* 0x0000001000057836 */ /* 0x040fe20000000000 */
[----:B------:R-:W-:-:S13]  /*27120*/  ISETP.GE.AND P2, PT, R0, R2, PT ;  /* 0x000000020000720c */ /* 0x000fda0003f46270 */
[----:B------:R-:W-:-:S04]  /*27130*/  @!P2 LEA R7, P3, R10, R7, 0x1 ;  /* 0x000000070a07a211 */ /* 0x000fc800078608ff */
[----:B------:R-:W-:-:S04]  /*27140*/  @!P2 IADD3.X R6, RZ, R6, RZ, P3, !PT ;  /* 0x00000006ff06a210 */ /* 0x000fc80001ffe4ff */
        /* <DEDUP_REMOVED lines=12> */
.L_x_1032:
[----:B------:R-:W-:Y:S01]  /*27210*/  MOV R13, R4 ;  /* 0x00000004000d7202 */ /* 0x000fe20000000f00 */
[----:B------:R-:W-:-:S07]  /*27220*/  IMAD.MOV.U32 R8, RZ, RZ, R14 ;  /* 0x000000ffff087224 */ /* 0x000fce00078e000e */
[----:B------:R-:W-:Y:S05]  /*27230*/  WARPSYNC.COLLECTIVE R15, `(.L_x_1033) ;  /* 0x000000000f087348 */ /* 0x000fea0003c00000 */
[----:B------:R0:W1:Y:S02]  /*27240*/  SHFL.IDX P6, R14, R13, R12, R11 ;  /* 0x0000000c0d0e7389 */ /* 0x00006400000c000b */
[----:B01----:R-:W-:Y:S01]  /*27250*/  ENDCOLLECTIVE ;  /* 0x000000000000791b */ /* 0x003fe20003800000 */
.L_x_1033:
[----:B------:R-:W-:Y:S01]  /*27260*/  ULDC.64 UR4, c[0x0][0x208] ;  /* 0x0000820000047ab9 */ /* 0x000fe20000000a00 */
[----:B------:R-:W-:Y:S01]  /*27270*/  IMAD.MOV.U32 R13, RZ, RZ, R3 ;  /* 0x000000ffff0d7224 */ /* 0x000fe200078e0003 */
[----:B------:R-:W-:Y:S01]  /*27280*/  MOV R12, 0x2 ;  /* 0x00000002000c7802 */ /* 0x000fe20000000f00 */
[----:B------:R-:W-:-:S05]  /*27290*/  IMAD.MOV.U32 R5, RZ, RZ, R14 ;  /* 0x000000ffff057224 */ /* 0x000fca00078e000e */
[----:B------:R-:W-:Y:S01]  /*272a0*/  @!P2 LEA R7, P3, R10, R5, 0x1 ;  /* 0x000000050a07a211 */ /* 0x000fe200078608ff */
[----:B------:R-:W-:-:S04]  /*272b0*/  VIADD R5, R0, 0x20 ;  /* 0x0000002000057836 */ /* 0x000fc80000000000 */
        /* <DEDUP_REMOVED lines=13> */
.L_x_1034:
[----:B------:R-:W-:Y:S02]  /*27390*/  IMAD.MOV.U32 R13, RZ, RZ, R4 ;  /* 0x000000ffff0d7224 */ /* 0x000fe400078e0004 */
[----:B------:R-:W-:-:S07]  /*273a0*/  IMAD.MOV.U32 R6, RZ, RZ, R14 ;  /* 0x000000ffff067224 */ /* 0x000fce00078e000e */
[----:B------:R-:W-:Y:S05]  /*273b0*/  WARPSYNC.COLLECTIVE R15, `(.L_x_1035) ;  /* 0x000000000f087348 */ /* 0x000fea0003c00000 */
[----:B------:R0:W1:Y:S02]  /*273c0*/  SHFL.IDX P6, R14, R13, R12, R11 ;  /* 0x0000000c0d0e7389 */ /* 0x00006400000c000b */
[----:B01----:R-:W-:Y:S01]  /*273d0*/  ENDCOLLECTIVE ;  /* 0x000000000000791b */ /* 0x003fe20003800000 */
.L_x_1035:
[----:B------:R-:W-:Y:S01]  /*273e0*/  ULDC.64 UR4, c[0x0][0x208] ;  /* 0x0000820000047ab9 */ /* 0x000fe20000000a00 */
[----:B------:R-:W-:Y:S02]  /*273f0*/  IMAD.MOV.U32 R13, RZ, RZ, R3 ;  /* 0x000000ffff0d7224 */ /* 0x000fe400078e0003 */
[----:B------:R-:W-:Y:S02]  /*27400*/  IMAD.MOV.U32 R12, RZ, RZ, 0x3 ;  /* 0x00000003ff0c7424 */ /* 0x000fe400078e00ff */
[----:B------:R-:W-:-:S05]  /*27410*/  IMAD.MOV.U32 R5, RZ, RZ, R14 ;  /* 0x000000ffff057224 */ /* 0x000fca00078e000e */
[----:B------:R-:W-:-:S05]  /*27420*/  @!P2 LEA R5, P3, R10, R5, 0x1 ;  /* 0x000000050a05a211 */ /* 0x000fca00078608ff */
[----:B------:R-:W-:-:S05]  /*27430*/  @!P2 IMAD.X R6, RZ, RZ, R6, P3 ;  /* 0x000000ffff06a224 */ /* 0x000fca00018e0606 */
[----:B------:R-:W-:Y:S01]  /*27440*/  @!P2 MOV R7, R6 ;  /* 0x000000060007a202 */ /* 0x000fe20000000f00 */
        /* <DEDUP_REMOVED lines=11> */
.L_x_1036:
[----:B------:R-:W-:Y:S01]  /*27500*/  IMAD.MOV.U32 R13, RZ, RZ, R4 ;  /* 0x000000ffff0d7224 */ /* 0x000fe200078e0004 */
[----:B------:R-:W-:-:S07]  /*27510*/  MOV R6, R14 ;  /* 0x0000000e00067202 */ /* 0x000fce0000000f00 */
[----:B------:R-:W-:Y:S05]  /*27520*/  WARPSYNC.COLLECTIVE R15, `(.L_x_1037) ;  /* 0x000000000f087348 */ /* 0x000fea0003c00000 */
[----:B------:R0:W1:Y:S02]  /*27530*/  SHFL.IDX P6, R14, R13, R12, R11 ;  /* 0x0000000c0d0e7389 */ /* 0x00006400000c000b */
[----:B01----:R-:W-:Y:S01]  /*27540*/  ENDCOLLECTIVE ;  /* 0x000000000000791b */ /* 0x003fe20003800000 */
.L_x_1037:
[----:B------:R-:W-:Y:S01]  /*27550*/  ULDC.64 UR4, c[0x0][0x208] ;  /* 0x0000820000047ab9 */ /* 0x000fe20000000a00 */
[----:B------:R-:W-:Y:S02]  /*27560*/  IMAD.MOV.U32 R13, RZ, RZ, R3 ;  /* 0x000000ffff0d7224 */ /* 0x000fe400078e0003 */
[----:B------:R-:W-:Y:S02]  /*27570*/  IMAD.MOV.U32 R12, RZ, RZ, 0x4 ;  /* 0x00000004ff0c7424 */ /* 0x000fe400078e00ff */
[----:B------:R-:W-:-:S05]  /*27580*/  IMAD.MOV.U32 R5, RZ, RZ, R14 ;  /* 0x000000ffff057224 */ /* 0x000fca00078e000e */
[----:B------:R-:W-:-:S05]  /*27590*/  @!P2 LEA R5, P3, R10, R5, 0x1 ;  /* 0x000000050a05a211 */ /* 0x000fca00078608ff */
[----:B------:R-:W-:-:S04]  /*275a0*/  @!P2 IMAD.X R6, RZ, RZ, R6, P3 ;  /* 0x000000ffff06a224 */ /* 0x000fc800018e0606 */
[----:B------:R-:W-:Y:S01]  /*275b0*/  @!P2 IMAD.MOV.U32 R7, RZ, RZ, R6 ;  /* 0x000000ffff07a224 */ /* 0x000fe200078e0006 */
[----:B------:R-:W-:Y:S01]  /*275c0*/  @!P2 MOV R6, R5 ;  /* 0x000000050006a202 */ /* 0x000fe20000000f00 */
[----:B------:R-:W-:-:S04]  /*275d0*/  VIADD R5, R0, 0x40 ;  /* 0x0000004000057836 */ /* 0x000fc80000000000 */
        /* <DEDUP_REMOVED lines=9> */
.L_x_1038:
[----:B------:R-:W-:Y:S01]  /*27670*/  MOV R13, R4 ;  /* 0x00000004000d7202 */ /* 0x000fe20000000f00 */
[----:B------:R-:W-:-:S07]  /*27680*/  IMAD.MOV.U32 R6, RZ, RZ, R14 ;  /* 0x000000ffff067224 */ /* 0x000fce00078e000e */
[----:B------:R-:W-:Y:S05]  /*27690*/  WARPSYNC.COLLECTIVE R15, `(.L_x_1039) ;  /* 0x000000000f087348 */ /* 0x000fea0003c00000 */
[----:B------:R0:W1:Y:S02]  /*276a0*/  SHFL.IDX P6, R14, R13, R12, R11 ;  /* 0x0000000c0d0e7389 */ /* 0x00006400000c000b */
[----:B01----:R-:W-:Y:S01]  /*276b0*/  ENDCOLLECTIVE ;  /* 0x000000000000791b */ /* 0x003fe20003800000 */
.L_x_1039:
[----:B------:R-:W-:Y:S01]  /*276c0*/  ULDC.64 UR4, c[0x0][0x208] ;  /* 0x0000820000047ab9 */ /* 0x000fe20000000a00 */
[----:B------:R-:W-:Y:S02]  /*276d0*/  IMAD.MOV.U32 R13, RZ, RZ, R3 ;  /* 0x000000ffff0d7224 */ /* 0x000fe400078e0003 */
[----:B------:R-:W-:Y:S02]  /*276e0*/  IMAD.MOV.U32 R12, RZ, RZ, 0x5 ;  /* 0x00000005ff0c7424 */ /* 0x000fe400078e00ff */
[----:B------:R-:W-:-:S05]  /*276f0*/  IMAD.MOV.U32 R5, RZ, RZ, R14 ;  /* 0x000000ffff057224 */ /* 0x000fca00078e000e */
[----:B------:R-:W-:-:S05]  /*27700*/  @!P2 LEA R5, P3, R10, R5, 0x1 ;  /* 0x000000050a05a211 */ /* 0x000fca00078608ff */
[----:B------:R-:W-:-:S04]  /*27710*/  @!P2 IMAD.X R6, RZ, RZ, R6, P3 ;  /* 0x000000ffff06a224 */ /* 0x000fc800018e0606 */
[----:B------:R-:W-:Y:S02]  /*27720*/  @!P2 IMAD.MOV.U32 R7, RZ, RZ, R6 ;  /* 0x000000ffff07a224 */ /* 0x000fe400078e0006 */
[----:B------:R-:W-:Y:S01]  /*27730*/  @!P2 IMAD.MOV.U32 R6, RZ, RZ, R5 ;  /* 0x000000ffff06a224 */ /* 0x000fe200078e0005 */
[----:B------:R-:W-:-:S04]  /*27740*/  IADD3 R5, R0, 0x50, RZ ;  /* 0x0000005000057810 */ /* 0x000fc80007ffe0ff */
        /* <DEDUP_REMOVED lines=9> */
.L_x_1040:
[----:B------:R-:W-:Y:S02]  /*277e0*/  IMAD.MOV.U32 R13, RZ, RZ, R4 ;  /* 0x000000ffff0d7224 */ /* 0x000fe400078e0004 */
[----:B------:R-:W-:-:S07]  /*277f0*/  IMAD.MOV.U32 R6, RZ, RZ, R14 ;  /* 0x000000ffff067224 */ /* 0x000fce00078e000e */
[----:B------:R-:W-:Y:S05]  /*27800*/  WARPSYNC.COLLECTIVE R15, `(.L_x_1041) ;  /* 0x000000000f087348 */ /* 0x000fea0003c00000 */
[----:B------:R0:W1:Y:S02]  /*27810*/  SHFL.IDX P6, R14, R13, R12, R11 ;  /* 0x0000000c0d0e7389 */ /* 0x00006400000c000b */
[----:B01----:R-:W-:Y:S01]  /*27820*/  ENDCOLLECTIVE ;  /* 0x000000000000791b */ /* 0x003fe20003800000 */
.L_x_1041:
[----:B------:R-:W-:Y:S01]  /*27830*/  ULDC.64 UR4, c[0x0][0x208] ;  /* 0x0000820000047ab9 */ /* 0x000fe20000000a00 */
[----:B------:R-:W-:Y:S01]  /*27840*/  IMAD.MOV.U32 R13, RZ, RZ, R3 ;  /* 0x000000ffff0d7224 */ /* 0x000fe200078e0003 */
[----:B------:R-:W-:Y:S02]  /*27850*/  MOV R12, 0x6 ;  /* 0x00000006000c7802 */ /* 0x000fe40000000f00 */
[----:B------:R-:W-:-:S04]  /*27860*/  MOV R5, R14 ;  /* 0x0000000e00057202 */ /* 0x000fc80000000f00 */
        /* <DEDUP_REMOVED lines=12> */
.L_x_1042:
[----:B------:R-:W-:-:S05]  /*27930*/  VIADD R7, R0, 0x60 ;  /* 0x0000006000077836 */ /* 0x000fca0000000000 */
[----:B------:R-:W-:Y:S01]  /*27940*/  ISETP.GE.AND P2, PT, R7, R2, PT ;  /* 0x000000020700720c */ /* 0x000fe20003f46270 */
[----:B------:R-:W-:Y:S02]  /*27950*/  IMAD.MOV.U32 R13, RZ, RZ, R4 ;  /* 0x000000ffff0d7224 */ /* 0x000fe400078e0004 */
[----:B------:R-:W-:-:S10]  /*27960*/  IMAD.MOV.U32 R6, RZ, RZ, R14 ;  /* 0x000000ffff067224 */ /* 0x000fd400078e000e */
[----:B------:R-:W-:Y:S05]  /*27970*/  WARPSYNC.COLLECTIVE R15, `(.L_x_1043) ;  /* 0x000000000f087348 */ /* 0x000fea0003c00000 */
[----:B------:R0:W1:Y:S02]  /*27980*/  SHFL.IDX P6, R14, R13, R12, R11 ;  /* 0x0000000c0d0e7389 */ /* 0x00006400000c000b */
[----:B01----:R-:W-:Y:S01]  /*27990*/  ENDCOLLECTIVE ;  /* 0x000000000000791b */ /* 0x003fe20003800000 */
.L_x_1043:
[----:B------:R-:W-:Y:S01]  /*279a0*/  ULDC.64 UR4, c[0x0][0x208] ;  /* 0x0000820000047ab9 */ /* 0x000fe20000000a00 */
[----:B------:R-:W-:Y:S02]  /*279b0*/  IMAD.MOV.U32 R13, RZ, RZ, R3 ;  /* 0x000000ffff0d7224 */ /* 0x000fe400078e0003 */
[----:B------:R-:W-:Y:S02]  /*279c0*/  IMAD.MOV.U32 R12, RZ, RZ, 0x7 ;  /* 0x00000007ff0c7424 */ /* 0x000fe400078e00ff */
[----:B------:R-:W-:-:S05]  /*279d0*/  IMAD.MOV.U32 R5, RZ, RZ, R14 ;  /* 0x000000ffff057224 */ /* 0x000fca00078e000e */
[----:B------:R-:W-:-:S04]  /*279e0*/  @!P2 LEA R5, P3, R10, R5, 0x1 ;  /* 0x000000050a05a211 */ /* 0x000fc800078608ff */
[----:B------:R-:W-:-:S05]  /*279f0*/  @!P2 IADD3.X R6, RZ, R6, RZ, P3, !PT ;  /* 0x00000006ff06a210 */ /* 0x000fca0001ffe4ff */
        /* <DEDUP_REMOVED lines=10> */
.L_x_1044:
[----:B------:R-:W-:Y:S01]  /*27aa0*/  IMAD.MOV.U32 R13, RZ, RZ, R4 ;  /* 0x000000ffff0d7224 */ /* 0x000fe200078e0004 */
[----:B------:R-:W-:-:S07]  /*27ab0*/  MOV R5, R14 ;  /* 0x0000000e00057202 */ /* 0x000fce0000000f00 */
[----:B------:R-:W-:Y:S05]  /*27ac0*/  WARPSYNC.COLLECTIVE R15, `(.L_x_1045) ;  /* 0x000000000f087348 */ /* 0x000fea0003c00000 */
[----:B------:R0:W1:Y:S02]  /*27ad0*/  SHFL.IDX P6, R14, R13, R12, R11 ;  /* 0x0000000c0d0e7389 */ /* 0x00006400000c000b */
[----:B01----:R-:W-:Y:S01]  /*27ae0*/  ENDCOLLECTIVE ;  /* 0x000000000000791b */ /* 0x003fe20003800000 */
.L_x_1045:
[----:B------:R-:W-:Y:S01]  /*27af0*/  IMAD.MOV.U32 R3, RZ, RZ, R14 ;  /* 0x000000ffff037224 */ /* 0x000fe200078e000e */
[----:B------:R-:W-:Y:S06]  /*27b00*/  BRA `(.L_x_1046) ;  /* 0xffffffac00907947 */ /* 0x000fec000383ffff */
.L_x_892:
[----:B0-----:R-:W2:Y:S02]  /*27b10*/  LDL R2, [R1+0x8] ;  /* 0x0000080001027983 */ /* 0x001ea40000100800 */
[----:B--2---:R0:W2:Y:S02]  /*27b20*/  SYNCS.PHASECHK.TRANS64.TRYWAIT P0, [R2+URZ+0x34820], R0 ;  /* 0x03482000020075a7 */ /* 0x0040a4000800017f */
[----:B--2---:R-:W-:Y:S05]  /*27b30*/  @!P0 NANOSLEEP.SYNCS 0x989680 ;  /* 0x009896800000895d */ /* 0x004fea0003900000 */
[----:B------:R-:W2:Y:S02]  /*27b40*/  @!P0 SYNCS.PHASECHK.TRANS64 P0, [R2+URZ+0x34820], R0 ;  /* 0x03482000020085a7 */ /* 0x000ea4000800007f */
[----:B--2---:R-:W-:Y:S05]  /*27b50*/  @!P0 BRA `(.L_x_892) ;  /* 0xfffffffc00ec8947 */ /* 0x004fea000383ffff */
[----:B------:R-:W-:Y:S05]  /*27b60*/  BRA `(.L_x_1047) ;  /* 0xffffffb000087947 */ /* 0x000fea000383ffff */
.L_x_901:
[----:B--2---:R2:W3:Y:S02]  /*27b70*/  SYNCS.PHASECHK.TRANS64.TRYWAIT P0, [R3+URZ+0x34840], R2 ;  /* 0x03484002030075a7 */ /* 0x0044e4000800017f */
[----:B---3--:R-:W-:Y:S05]  /*27b80*/  @!P0 NANOSLEEP.SYNCS 0x989680 ;  /* 0x009896800000895d */ /* 0x008fea0003900000 */
[----:B------:R-:W3:Y:S02]  /*27b90*/  @!P0 SYNCS.PHASECHK.TRANS64 P0, [R3+URZ+0x34840], R2 ;  /* 0x03484002030085a7 */ /* 0x000ee4000800007f */
[----:B---3--:R-:W-:Y:S05]  /*27ba0*/  @!P0 BRA `(.L_x_901) ;  /* 0xfffffffc00f08947 */ /* 0x008fea000383ffff */
[----:B------:R-:W-:Y:S05]  /*27bb0*/  BRA `(.L_x_1048) ;  /* 0xffffffb000d87947 */ /* 0x000fea000383ffff */
.L_x_907:
[----:B0-----:R0:W1:Y:S02]  /*27bc0*/  SYNCS.PHASECHK.TRANS64.TRYWAIT P0, [R3+URZ+0x60], R2 ;  /* 0x00006002030075a7 */ /* 0x001064000800017f */
[----:B-1----:R-:W-:Y:S05]  /*27bd0*/  @!P0 NANOSLEEP.SYNCS 0x989680 ;  /* 0x009896800000895d */ /* 0x002fea0003900000 */
[----:B------:R-:W1:Y:S02]  /*27be0*/  @!P0 SYNCS.PHASECHK.TRANS64 P0, [R3+URZ+0x60], R2 ;  /* 0x00006002030085a7 */ /* 0x000e64000800007f */
[----:B-1----:R-:W-:Y:S05]  /*27bf0*/  @!P0 BRA `(.L_x_907) ;  /* 0xfffffffc00f08947 */ /* 0x002fea000383ffff */
[----:B------:R-:W-:Y:S05]  /*27c00*/  BRA `(.L_x_1049) ;  /* 0xffffffb400b47947 */ /* 0x000fea000383ffff */
.L_x_916:
[----:B--2---:R2:W3:Y:S02]  /*27c10*/  SYNCS.PHASECHK.TRANS64.TRYWAIT P0, [R3+URZ+0x34840], R2 ;  /* 0x03484002030075a7 */ /* 0x0044e4000800017f */
[----:B---3--:R-:W-:Y:S05]  /*27c20*/  @!P0 NANOSLEEP.SYNCS 0x989680 ;  /* 0x009896800000895d */ /* 0x008fea0003900000 */
[----:B------:R-:W3:Y:S02]  /*27c30*/  @!P0 SYNCS.PHASECHK.TRANS64 P0, [R3+URZ+0x34840], R2 ;  /* 0x03484002030085a7 */ /* 0x000ee4000800007f */
[----:B---3--:R-:W-:Y:S05]  /*27c40*/  @!P0 BRA `(.L_x_916) ;  /* 0xfffffffc00f08947 */ /* 0x008fea000383ffff */
[----:B------:R-:W-:Y:S05]  /*27c50*/  BRA `(.L_x_1050) ;  /* 0xffffffbc00607947 */ /* 0x000fea000383ffff */
.L_x_922:
[----:B-1----:R1:W2:Y:S02]  /*27c60*/  SYNCS.PHASECHK.TRANS64.TRYWAIT P0, [R2+URZ+0x60], R3 ;  /* 0x00006003020075a7 */ /* 0x0022a4000800017f */
[----:B--2---:R-:W-:Y:S05]  /*27c70*/  @!P0 NANOSLEEP.SYNCS 0x989680 ;  /* 0x009896800000895d */ /* 0x004fea0003900000 */
[----:B------:R-:W2:Y:S02]  /*27c80*/  @!P0 SYNCS.PHASECHK.TRANS64 P0, [R2+URZ+0x60], R3 ;  /* 0x00006003020085a7 */ /* 0x000ea4000800007f */
[----:B--2---:R-:W-:Y:S05]  /*27c90*/  @!P0 BRA `(.L_x_922) ;  /* 0xfffffffc00f08947 */ /* 0x004fea000383ffff */
[----:B------:R-:W-:Y:S05]  /*27ca0*/  BRA `(.L_x_1051) ;  /* 0xffffffc0003c7947 */ /* 0x000fea000383ffff */
.L_x_931:
[----:B---3--:R3:W4:Y:S02]  /*27cb0*/  SYNCS.PHASECHK.TRANS64.TRYWAIT P0, [R2+URZ+0x34840], R3 ;  /* 0x03484003020075a7 */ /* 0x008724000800017f */
[----:B----4-:R-:W-:Y:S05]  /*27cc0*/  @!P0 NANOSLEEP.SYNCS 0x989680 ;  /* 0x009896800000895d */ /* 0x010fea0003900000 */
[----:B------:R-:W4:Y:S02]  /*27cd0*/  @!P0 SYNCS.PHASECHK.TRANS64 P0, [R2+URZ+0x34840], R3 ;  /* 0x03484003020085a7 */ /* 0x000f24000800007f */
[----:B----4-:R-:W-:Y:S05]  /*27ce0*/  @!P0 BRA `(.L_x_931) ;  /* 0xfffffffc00f08947 */ /* 0x010fea000383ffff */
[----:B------:R-:W-:Y:S05]  /*27cf0*/  BRA `(.L_x_1052) ;  /* 0xffffffc400b47947 */ /* 0x000fea000383ffff */
.L_x_937:
[----:B-1----:R1:W2:Y:S02]  /*27d00*/  SYNCS.PHASECHK.TRANS64.TRYWAIT P0, [R2+URZ+0x60], R5 ;  /* 0x00006005020075a7 */ /* 0x0022a4000800017f */
[----:B--2---:R-:W-:Y:S05]  /*27d10*/  @!P0 NANOSLEEP.SYNCS 0x989680 ;  /* 0x009896800000895d */ /* 0x004fea0003900000 */
[----:B------:R-:W2:Y:S02]  /*27d20*/  @!P0 SYNCS.PHASECHK.TRANS64 P0, [R2+URZ+0x60], R5 ;  /* 0x00006005020085a7 */ /* 0x000ea4000800007f */
[----:B--2---:R-:W-:Y:S05]  /*27d30*/  @!P0 BRA `(.L_x_937) ;  /* 0xfffffffc00f08947 */ /* 0x004fea000383ffff */
[----:B------:R-:W-:Y:S05]  /*27d40*/  BRA `(.L_x_1053) ;  /* 0xffffffc800907947 */ /* 0x000fea000383ffff */
.L_x_948:
[----:B--2---:R2:W4:Y:S02]  /*27d50*/  SYNCS.PHASECHK.TRANS64.TRYWAIT P0, [R2+URZ+0x34860], R0 ;  /* 0x03486000020075a7 */ /* 0x004524000800017f */
[----:B----4-:R-:W-:Y:S05]  /*27d60*/  @!P0 NANOSLEEP.SYNCS 0x989680 ;  /* 0x009896800000895d */ /* 0x010fea0003900000 */
[----:B------:R-:W4:Y:S02]  /*27d70*/  @!P0 SYNCS.PHASECHK.TRANS64 P0, [R2+URZ+0x34860], R0 ;  /* 0x03486000020085a7 */ /* 0x000f24000800007f */
[----:B----4-:R-:W-:Y:S05]  /*27d80*/  @!P0 BRA `(.L_x_948) ;  /* 0xfffffffc00f08947 */ /* 0x010fea000383ffff */
[----:B------:R-:W-:Y:S05]  /*27d90*/  BRA `(.L_x_1054) ;  /* 0xffffffcc00ec7947 */ /* 0x000fea000383ffff */
.L_x_955:
[----:B------:R-:W-:Y:S01]  /*27da0*/  BSSY B0, `(.L_x_1055) ;  /* 0x0000008000007945 */ /* 0x000fe20003800000 */
[----:B------:R-:W-:Y:S01]  /*27db0*/  IMAD.MOV.U32 R13, RZ, RZ, R16 ;  /* 0x000000ffff0d7224 */ /* 0x000fe200078e0010 */
[----:B------:R-:W-:Y:S01]  /*27dc0*/  MOV R11, 0x1f ;  /* 0x0000001f000b7802 */ /* 0x000fe20000000f00 */
[----:B------:R-:W-:Y:S02]  /*27dd0*/  IMAD.MOV.U32 R12, RZ, RZ, RZ ;  /* 0x000000ffff0c7224 */ /* 0x000fe400078e00ff */
[----:B------:R-:W-:-:S07]  /*27de0*/  IMAD.MOV.U32 R15, RZ, RZ, -0x1 ;  /* 0xffffffffff0f7424 */ /* 0x000fce00078e00ff */
[----:B0--3-5:R-:W-:Y:S05]  /*27df0*/  WARPSYNC.COLLECTIVE R15, `(.L_x_1056) ;  /* 0x000000000f087348 */ /* 0x029fea0003c00000 */
[----:B------:R1:W2:Y:S02]  /*27e00*/  SHFL.IDX P6, R14, R13, R12, R11 ;  /* 0x0000000c0d0e7389 */ /* 0x0002a400000c000b */
[----:B0123-5:R-:W-:Y:S01]  /*27e10*/  ENDCOLLECTIVE ;  /* 0x000000000000791b */ /* 0x02ffe20003800000 */
.L_x_1056:
[----:B------:R-:W-:Y:S05]  /*27e20*/  BSYNC B0 ;  /* 0x0000000000007941 */ /* 0x000fea0003800000 */
.L_x_1055:
[----:B------:R-:W-:Y:S01]  /*27e30*/  IMAD.MOV.U32 R13, RZ, RZ, R16 ;  /* 0x000000ffff0d7224 */ /* 0x000fe200078e0010 */
[----:B------:R-:W-:Y:S01]  /*27e40*/  MOV R11, 0x1f ;  /* 0x0000001f000b7802 */ /* 0x000fe20000000f00 */
[----:B------:R-:W-:Y:S02]  /*27e50*/  IMAD.MOV.U32 R12, RZ, RZ, 0x1 ;  /* 0x00000001ff0c7424 */ /* 0x000fe400078e00ff */
[----:B------:R-:W-:Y:S02]  /*27e60*/  IMAD.MOV.U32 R15, RZ, RZ, -0x1 ;  /* 0xffffffffff0f7424 */ /* 0x000fe400078e00ff */
[----:B------:R-:W-:Y:S02]  /*27e70*/  IMAD.IADD R5, R19, 0x1, R7 ;  /* 0x0000000113057824 */ /* 0x000fe400078e0207 */
[----:B------:R-:W-:-:S07]  /*27e80*/  IMAD.MOV.U32 R0, RZ, RZ, R14 ;  /* 0x000000ffff007224 */ /* 0x000fce00078e000e */
[----:B------:R-:W-:Y:S05]  /*27e90*/  WARPSYNC.COLLECTIVE R15, `(.L_x_1057) ;  /* 0x000000000f087348 */ /* 0x000fea0003c00000 */
[----:B------:R0:W1:Y:S02]  /*27ea0*/  SHFL.IDX P6, R14, R13, R12, R11 ;  /* 0x0000000c0d0e7389 */ /* 0x00006400000c000b */
[----:B01----:R-:W-:Y:S01]  /*27eb0*/  ENDCOLLECTIVE ;  /* 0x000000000000791b */ /* 0x003fe20003800000 */
.L_x_1057:
[----:B------:R-:W-:Y:S01]  /*27ec0*/  ULDC UR4, c[0x0][0xc3c] ;  /* 0x00030f0000047ab9 */ /* 0x000fe20000000800 */
[----:B------:R-:W-:Y:S01]  /*27ed0*/  ULDC.64 UR6, c[0x0][0x208] ;  /* 0x0000820000067ab9 */ /* 0x000fe20000000a00 */
        /* <DEDUP_REMOVED lines=10> */
[----:B0-----:R-:W-:Y:S01]  /*27f80*/  IMAD.MOV.U32 R2, RZ, RZ, RZ ;  /* 0x000000ffff027224 */ /* 0x001fe200078e00ff */
[----:B--2---:R-:W-:Y:S02]  /*27f90*/  @!P1 MOV R2, R3 ;  /* 0x0000000300029202 */ /* 0x004fe40000000f00 */
[----:B------:R-:W-:-:S03]  /*27fa0*/  ISETP.NE.AND P1, PT, R7, RZ, PT ;  /* 0x000000ff0700720c */ /* 0x000fc60003f25270 */
[----:B------:R-:W-:-:S10]  /*27fb0*/  IMAD.MOV.U32 R13, RZ, RZ, R2 ;  /* 0x000000ffff0d7224 */ /* 0x000fd400078e0002 */
[----:B------:R-:W-:Y:S05]  /*27fc0*/  WARPSYNC.COLLECTIVE R15, `(.L_x_1058) ;  /* 0x000000000f087348 */ /* 0x000fea0003c00000 */
[----:B------:R0:W1:Y:S02]  /*27fd0*/  SHFL.UP P6, R14, R13, R12, R11 ;  /* 0x0400000c0d0e7389 */ /* 0x00006400000c000b */
[----:B01----:R-:W-:Y:S01]  /*27fe0*/  ENDCOLLECTIVE ;  /* 0x000000000000791b */ /* 0x003fe20003800000 */
.L_x_1058:
[----:B------:R-:W-:Y:S02]  /*27ff0*/  IMAD.MOV.U32 R12, RZ, RZ, 0x2 ;  /* 0x00000002ff0c7424 */ /* 0x000fe400078e00ff */
[----:B------:R-:W-:-:S05]  /*28000*/  IMAD.MOV.U32 R3, RZ, RZ, R14 ;  /* 0x000000ffff037224 */ /* 0x000fca00078e000e */
[----:B------:R-:W-:-:S05]  /*28010*/  SEL R3, R3, RZ, P1 ;  /* 0x000000ff03037207 */ /* 0x000fca0000800000 */
[----:B------:R-:W-:-:S05]  /*28020*/  IMAD.IADD R3, R2, 0x1, R3 ;  /* 0x0000000102037824 */ /* 0x000fca00078e0203 */
[----:B------:R-:W-:-:S07]  /*28030*/  MOV R13, R3 ;  /* 0x00000003000d7202 */ /* 0x000fce0000000f00 */
[----:B------:R-:W-:Y:S05]  /*28040*/  WARPSYNC.COLLECTIVE R15, `(.L_x_1059) ;  /* 0x000000000f087348 */ /* 0x000fea0003c00000 */
[----:B------:R0:W1:Y:S02]  /*28050*/  SHFL.UP P6, R14, R13, R12, R11 ;  /* 0x0400000c0d0e7389 */ /* 0x00006400000c000b */
[----:B01----:R-:W-:Y:S01]  /*28060*/  ENDCOLLECTIVE ;  /* 0x000000000000791b */ /* 0x003fe20003800000 */
.L_x_1059:
[----:B------:R-:W-:Y:S01]  /*28070*/  MOV R12, 0x4 ;  /* 0x00000004000c7802 */ /* 0x000fe20000000f00 */
[----:B------:R-:W-:-:S05]  /*28080*/  IMAD.MOV.U32 R5, RZ, RZ, R14 ;  /* 0x000000ffff057224 */ /* 0x000fca00078e000e */
[----:B------:R-:W-:-:S05]  /*28090*/  SEL R5, R5, RZ, P2 ;  /* 0x000000ff05057207 */ /* 0x000fca0001000000 */
[----:B------:R-:W-:-:S04]  /*280a0*/  IMAD.IADD R3, R3, 0x1, R5 ;  /* 0x0000000103037824 */ /* 0x000fc800078e0205 */
[----:B------:R-:W-:-:S07]  /*280b0*/  IMAD.MOV.U32 R13, RZ, RZ, R3 ;  /* 0x000000ffff0d7224 */ /* 0x000fce00078e0003 */
[----:B------:R-:W-:Y:S05]  /*280c0*/  WARPSYNC.COLLECTIVE R15, `(.L_x_1060) ;  /* 0x000000000f087348 */ /* 0x000fea0003c00000 */
[----:B------:R0:W1:Y:S02]  /*280d0*/  SHFL.UP P6, R14, R13, R12, R11 ;  /* 0x0400000c0d0e7389 */ /* 0x00006400000c000b */
[----:B01----:R-:W-:Y:S01]  /*280e0*/  ENDCOLLECTIVE ;  /* 0x000000000000791b */ /* 0x003fe20003800000 */
.L_x_1060:
        /* <DEDUP_REMOVED lines=8> */
.L_x_1061:
[----:B------:R-:W-:Y:S01]  /*28170*/  IMAD.MOV.U32 R12, RZ, RZ, 0x10 ;  /* 0x00000010ff0c7424 */ /* 0x000fe200078e00ff */
[----:B------:R-:W-:-:S04]  /*28180*/  MOV R5, R14 ;  /* 0x0000000e00057202 */ /* 0x000fc80000000f00 */
[----:B------:R-:W-:-:S05]  /*28190*/  SEL R5, R5, RZ, P4 ;  /* 0x000000ff05057207 */ /* 0x000fca0002000000 */
[----:B------:R-:W-:-:S04]  /*281a0*/  IMAD.IADD R3, R3, 0x1, R5 ;  /* 0x0000000103037824 */ /* 0x000fc800078e0205 */
[----:B------:R-:W-:-:S07]  /*281b0*/  IMAD.MOV.U32 R13, RZ, RZ, R3 ;  /* 0x000000ffff0d7224 */ /* 0x000fce00078e0003 */
[----:B------:R-:W-:Y:S05]  /*281c0*/  WARPSYNC.COLLECTIVE R15, `(.L_x_1062) ;  /* 0x000000000f087348 */ /* 0x000fea0003c00000 */
[----:B------:R0:W1:Y:S02]  /*281d0*/  SHFL.UP P6, R14, R13, R12, R11 ;  /* 0x0400000c0d0e7389 */ /* 0x00006400000c000b */
[----:B01----:R-:W-:Y:S01]  /*281e0*/  ENDCOLLECTIVE ;  /* 0x000000000000791b */ /* 0x003fe20003800000 */
.L_x_1062:
[----:B------:R-:W-:Y:S02]  /*281f0*/  IMAD.MOV.U32 R12, RZ, RZ, 0x1f ;  /* 0x0000001fff0c7424 */ /* 0x000fe400078e00ff */
[----:B------:R-:W-:Y:S02]  /*28200*/  IMAD.MOV.U32 R11, RZ, RZ, 0x1f ;  /* 0x0000001fff0b7424 */ /* 0x000fe400078e00ff */
[----:B------:R-:W-:-:S05]  /*28210*/  IMAD.MOV.U32 R5, RZ, RZ, R14 ;  /* 0x000000ffff057224 */ /* 0x000fca00078e000e */
[----:B------:R-:W-:-:S04]  /*28220*/  SEL R5, R5, RZ, P5 ;  /* 0x000000ff05057207 */ /* 0x000fc80002800000 */
[----:B------:R-:W-:-:S05]  /*28230*/  IADD3 R5, R3, R5, RZ ;  /* 0x0000000503057210 */ /* 0x000fca0007ffe0ff */
[----:B------:R-:W-:-:S07]  /*28240*/  IMAD.MOV.U32 R13, RZ, RZ, R5 ;  /* 0x000000ffff0d7224 */ /* 0x000fce00078e0005 */
[----:B------:R-:W-:Y:S05]  /*28250*/  WARPSYNC.COLLECTIVE R15, `(.L_x_1063) ;  /* 0x000000000f087348 */ /* 0x000fea0003c00000 */
[----:B------:R0:W1:Y:S02]  /*28260*/  SHFL.IDX P6, R14, R13, R12, R11 ;  /* 0x0000000c0d0e7389 */ /* 0x00006400000c000b */
[----:B01----:R-:W-:Y:S01]  /*28270*/  ENDCOLLECTIVE ;  /* 0x000000000000791b */ /* 0x003fe20003800000 */
.L_x_1063:
[----:B------:R-:W-:Y:S01]  /*28280*/  IMAD.MOV.U32 R6, RZ, RZ, R14 ;  /* 0x000000ffff067224 */ /* 0x000fe200078e000e */
[----:B------:R-:W-:Y:S06]  /*28290*/  BRA `(.L_x_1064) ;  /* 0xffffffd000707947 */ /* 0x000fec000383ffff */
.L_x_960:
[----:B------:R-:W-:Y:S01]  /*282a0*/  BSSY B0, `(.L_x_1065) ;  /* 0x0000008000007945 */ /* 0x000fe20003800000 */
[----:B-----5:R-:W-:Y:S01]  /*282b0*/  MOV R13, R2 ;  /* 0x00000002000d7202 */ /* 0x020fe20000000f00 */
[----:B------:R-:W-:Y:S02]  /*282c0*/  IMAD.MOV.U32 R12, RZ, RZ, 0x1 ;  /* 0x00000001ff0c7424 */ /* 0x000fe400078e00ff */
[----:B------:R-:W-:Y:S02]  /*282d0*/  IMAD.MOV.U32 R11, RZ, RZ, RZ ;  /* 0x000000ffff0b7224 */ /* 0x000fe400078e00ff */
[----:B------:R-:W-:-:S07]  /*282e0*/  IMAD.MOV.U32 R15, RZ, RZ, -0x1 ;  /* 0xffffffffff0f7424 */ /* 0x000fce00078e00ff */
[----:B01----:R-:W-:Y:S05]  /*282f0*/  WARPSYNC.COLLECTIVE R15, `(.L_x_1066) ;  /* 0x000000000f087348 */ /* 0x003fea0003c00000 */
[----:B------:R2:W3:Y:S02]  /*28300*/  SHFL.UP P6, R14, R13, R12, R11 ;  /* 0x0400000c0d0e7389 */ /* 0x0004e400000c000b */
[----:B0123--:R-:W-:Y:S01]  /*28310*/  ENDCOLLECTIVE ;  /* 0x000000000000791b */ /* 0x00ffe20003800000 */
.L_x_1066:
[----:B------:R-:W-:Y:S05]  /*28320*/  BSYNC B0 ;  /* 0x0000000000007941 */ /* 0x000fea0003800000 */
.L_x_1065:
[----:B------:R-:W-:Y:S02]  /*28330*/  IMAD.MOV.U32 R3, RZ, RZ, R14 ;  /* 0x000000ffff037224 */ /* 0x000fe400078e000e */
[----:B------:R-:W-:Y:S02]  /*28340*/  IMAD.MOV.U32 R12, RZ, RZ, 0x2 ;  /* 0x00000002ff0c7424 */ /* 0x000fe400078e00ff */
[----:B------:R-:W-:Y:S01]  /*28350*/  IMAD.MOV.U32 R11, RZ, RZ, RZ ;  /* 0x000000ffff0b7224 */ /* 0x000fe200078e00ff */
[----:B------:R-:W-:Y:S01]  /*28360*/  SEL R3, R3, RZ, P1 ;  /* 0x000000ff03037207 */ /* 0x000fe20000800000 */
[----:B------:R-:W-:-:S03]  /*28370*/  IMAD.MOV.U32 R15, RZ, RZ, -0x1 ;  /* 0xffffffffff0f7424 */ /* 0x000fc600078e00ff */
[----:B------:R-:W-:-:S05]  /*28380*/  IADD3 R3, R2, R3, RZ ;  /* 0x0000000302037210 */ /* 0x000fca0007ffe0ff */
[----:B------:R-:W-:-:S07]  /*28390*/  IMAD.MOV.U32 R13, RZ, RZ, R3 ;  /* 0x000000ffff0d7224 */ /* 0x000fce00078e0003 */
[----:B------:R-:W-:Y:S05]  /*283a0*/  WARPSYNC.COLLECTIVE R15, `(.L_x_1067) ;  /* 0x000000000f087348 */ /* 0x000fea0003c00000 */
[----:B------:R0:W1:Y:S02]  /*283b0*/  SHFL.UP P6, R14, R13, R12, R11 ;  /* 0x0400000c0d0e7389 */ /* 0x00006400000c000b */
[----:B01----:R-:W-:Y:S01]  /*283c0*/  ENDCOLLECTIVE ;  /* 0x000000000000791b */ /* 0x003fe20003800000 */
.L_x_1067:
        /* <DEDUP_REMOVED lines=8> */
.L_x_1068:
[----:B------:R-:W-:Y:S02]  /*28450*/  IMAD.MOV.U32 R12, RZ, RZ, 0x8 ;  /* 0x00000008ff0c7424 */ /* 0x000fe400078e00ff */
[----:B------:R-:W-:-:S05]  /*28460*/  IMAD.MOV.U32 R5, RZ, RZ, R14 ;  /* 0x000000ffff057224 */ /* 0x000fca00078e000e */
[----:B------:R-:W-:-:S04]  /*28470*/  SEL R5, R5, RZ, P3 ;  /* 0x000000ff05057207 */ /* 0x000fc80001800000 */
[----:B------:R-:W-:-:S05]  /*28480*/  IADD3 R3, R3, R5, RZ ;  /* 0x0000000503037210 */ /* 0x000fca0007ffe0ff */
[----:B------:R-:W-:-:S07]  /*28490*/  IMAD.MOV.U32 R13, RZ, RZ, R3 ;  /* 0x000000ffff0d7224 */ /* 0x000fce00078e0003 */
[----:B------:R-:W-:Y:S05]  /*284a0*/  WARPSYNC.COLLECTIVE R15, `(.L_x_1069) ;  /* 0x000000000f087348 */ /* 0x000fea0003c00000 */
[----:B------:R0:W1:Y:S02]  /*284b0*/  SHFL.UP P6, R14, R13, R12, R11 ;  /* 0x0400000c0d0e7389 */ /* 0x00006400000c000b */
[----:B01----:R-:W-:Y:S01]  /*284c0*/  ENDCOLLECTIVE ;  /* 0x000000000000791b */ /* 0x003fe20003800000 */
.L_x_1069:
        /* <DEDUP_REMOVED lines=8> */
.L_x_1070:
[----:B------:R-:W-:Y:S01]  /*28550*/  MOV R12, 0x1f ;  /* 0x0000001f000c7802 */ /* 0x000fe20000000f00 */
        /* <DEDUP_REMOVED lines=8> */
.L_x_1071:
[----:B------:R-:W-:Y:S01]  /*285e0*/  IMAD.MOV.U32 R6, RZ, RZ, R14 ;  /* 0x000000ffff067224 */ /* 0x000fe200078e000e */
[----:B------:R-:W-:Y:S06]  /*285f0*/  BRA `(.L_x_1072) ;  /* 0xffffffd000387947 */ /* 0x000fec000383ffff */
.L_x_962:
[----:B------:R-:W-:Y:S01]  /*28600*/  BSSY B0, `(.L_x_1073) ;  /* 0x0000006000007945 */ /* 0x000fe20003800000 */
[----:B------:R-:W-:Y:S01]  /*28610*/  PLOP3.LUT P6, PT, P6, PT, PT, 0x8, 0x0 ;  /* 0x000000000000781c */ /* 0x000fe200037ce170 */
[----:B------:R-:W-:-:S12]  /*28620*/  IMAD.MOV.U32 R15, RZ, RZ, -0x1 ;  /* 0xffffffffff0f7424 */ /* 0x000fd800078e00ff */
[----:B01---5:R-:W-:Y:S05]  /*28630*/  WARPSYNC.COLLECTIVE R15, `(.L_x_1074) ;  /* 0x000000000f087348 */ /* 0x023fea0003c00000 */
[----:B------:R-:W-:Y:S01]  /*28640*/  VOTE.ANY R14, PT, P6 ;  /* 0x00000000000e7806 */ /* 0x000fe200030e0100 */
[----:B01---5:R-:W-:Y:S06]  /*28650*/  ENDCOLLECTIVE ;  /* 0x000000000000791b */ /* 0x023fec0003800000 */
.L_x_1074:
[----:B------:R-:W-:Y:S05]  /*28660*/  BSYNC B0 ;  /* 0x0000000000007941 */ /* 0x000fea0003800000 */
.L_x_1073:
[----:B------:R-:W-:Y:S01]  /*28670*/  IMAD.MOV.U32 R3, RZ, RZ, R14 ;  /* 0x000000ffff037224 */ /* 0x000fe200078e000e */
[----:B------:R-:W-:Y:S01]  /*28680*/  MOV R13, R2 ;  /* 0x00000002000d7202 */ /* 0x000fe20000000f00 */
[----:B------:R-:W-:Y:S02]  /*28690*/  IMAD.MOV.U32 R11, RZ, RZ, 0x1f ;  /* 0x0000001fff0b7424 */ /* 0x000fe400078e00ff */
[----:B------:R-:W0:Y:S01]  /*286a0*/  POPC R4, R3 ;  /* 0x0000000300047309 */ /* 0x000e220000000000 */
[----:B------:R-:W-:Y:S02]  /*286b0*/  IMAD.MOV.U32 R15, RZ, RZ, -0x1 ;  /* 0xffffffffff0f7424 */ /* 0x000fe400078e00ff */
[----:B0-----:R-:W-:-:S07]  /*286c0*/  IMAD.MOV.U32 R12, RZ, RZ, R4 ;  /* 0x000000ffff0c7224 */ /* 0x001fce00078e0004 */
[----:B------:R-:W-:Y:S05]  /*286d0*/  WARPSYNC.COLLECTIVE R15, `(.L_x_1075) ;  /* 0x000000000f087348 */ /* 0x000fea0003c00000 */
[----:B------:R0:W1:Y:S02]  /*286e0*/  SHFL.IDX P6, R14, R13, R12, R11 ;  /* 0x0000000c0d0e7389 */ /* 0x00006400000c000b */
[----:B01----:R-:W-:Y:S01]  /*286f0*/  ENDCOLLECTIVE ;  /* 0x000000000000791b */ /* 0x003fe20003800000 */
.L_x_1075:
[----:B------:R-:W-:Y:S01]  /*28700*/  IMAD.MOV.U32 R17, RZ, RZ, R14 ;  /* 0x000000ffff117224 */ /* 0x000fe200078e000e */
[----:B------:R-:W-:Y:S06]  /*28710*/  BRA `(.L_x_1076) ;  /* 0xffffffd000287947 */ /* 0x000fec000383ffff */
.L_x_964:
[----:B------:R-:W-:Y:S01]  /*28720*/  BSSY B0, `(.L_x_1077) ;  /* 0x0000007000007945 */ /* 0x000fe20003800000 */
[----:B------:R-:W-:Y:S01]  /*28730*/  MOV R13, R5 ;  /* 0x00000005000d7202 */ /* 0x000fe20000000f00 */
[----:B------:R-:W-:Y:S02]  /*28740*/  IMAD.MOV.U32 R11, RZ, RZ, 0x1f ;  /* 0x0000001fff0b7424 */ /* 0x000fe400078e00ff */
[----:B------:R-:W-:-:S07]  /*28750*/  IMAD.MOV.U32 R15, RZ, RZ, -0x1 ;  /* 0xffffffffff0f7424 */ /* 0x000fce00078e00ff */
[----:B01-3-5:R-:W-:Y:S05]  /*28760*/  WARPSYNC.COLLECTIVE R15, `(.L_x_1078) ;  /* 0x000000000f087348 */ /* 0x02bfea0003c00000 */
[----:B------:R2:W4:Y:S02]  /*28770*/  SHFL.IDX P6, R14, R13, R12, R11 ;  /* 0x0000000c0d0e7389 */ /* 0x00052400000c000b */
[----:B012345:R-:W-:Y:S01]  /*28780*/  ENDCOLLECTIVE ;  /* 0x000000000000791b */ /* 0x03ffe20003800000 */
.L_x_1078:
[----:B------:R-:W-:Y:S05]  /*28790*/  BSYNC B0 ;  /* 0x0000000000007941 */ /* 0x000fea0003800000 */
.L_x_1077:
[----:B------:R-:W-:Y:S01]  /*287a0*/  IMAD.MOV.U32 R2, RZ, RZ, R14 ;  /* 0x000000ffff027224 */ /* 0x000fe200078e000e */
[----:B------:R-:W-:Y:S06]  /*287b0*/  BRA `(.L_x_963) ;  /* 0xffffffd0001c7947 */ /* 0x000fec000383ffff */
.L_x_968:
[----:B0-----:R0:W1:Y:S02]  /*287c0*/  SYNCS.PHASECHK.TRANS64.TRYWAIT P0, [R0+URZ+0x34820], R3 ;  /* 0x03482003000075a7 */ /* 0x001064000800017f */
[----:B-1----:R-:W-:Y:S05]  /*287d0*/  @!P0 NANOSLEEP.SYNCS 0x989680 ;  /* 0x009896800000895d */ /* 0x002fea0003900000 */
[----:B------:R-:W1:Y:S02]  /*287e0*/  @!P0 SYNCS.PHASECHK.TRANS64 P0, [R0+URZ+0x34820], R3 ;  /* 0x03482003000085a7 */ /* 0x000e64000800007f */
[----:B-1----:R-:W-:Y:S05]  /*287f0*/  @!P0 BRA `(.L_x_968) ;  /* 0xfffffffc00f08947 */ /* 0x002fea000383ffff */
[----:B------:R-:W-:Y:S05]  /*28800*/  BRA `(.L_x_1079) ;  /* 0xffffffd400107947 */ /* 0x000fea000383ffff */
.L_x_969:
[----:B------:R-:W1:Y:S01]  /*28810*/  S2R R2, SR_TID.X ;  /* 0x0000000000027919 */ /* 0x000e620000002100 */
[----:B------:R-:W-:Y:S01]  /*28820*/  BSSY B0, `(.L_x_1080) ;  /* 0x000000a000007945 */ /* 0x000fe20003800000 */
[----:B------:R-:W-:Y:S01]  /*28830*/  MOV R12, RZ ;  /* 0x000000ff000c7202 */ /* 0x000fe20000000f00 */
[----:B------:R-:W-:Y:S02]  /*28840*/  IMAD.MOV.U32 R11, RZ, RZ, 0x1f ;  /* 0x0000001fff0b7424 */ /* 0x000fe400078e00ff */
[----:B------:R-:W-:Y:S01]  /*28850*/  IMAD.MOV.U32 R15, RZ, RZ, -0x1 ;  /* 0xffffffffff0f7424 */ /* 0x000fe200078e00ff */
[----:B-1----:R-:W-:-:S04]  /*28860*/  SHF.R.U32.HI R2, RZ, 0x5, R2 ;  /* 0x00000005ff027819 */ /* 0x002fc80000011602 */
[----:B------:R-:W-:-:S05]  /*28870*/  LOP3.LUT R2, R2, 0x3, RZ, 0xc0, !PT ;  /* 0x0000000302027812 */ /* 0x000fca00078ec0ff */
[----:B------:R-:W-:-:S07]  /*28880*/  IMAD.MOV.U32 R13, RZ, RZ, R2 ;  /* 0x000000ffff0d7224 */ /* 0x000fce00078e0002 */
[----:B0--3-5:R-:W-:Y:S05]  /*28890*/  WARPSYNC.COLLECTIVE R15, `(.L_x_1081) ;  /* 0x000000000f087348 */ /* 0x029fea0003c00000 */
[----:B------:R1:W2:Y:S02]  /*288a0*/  SHFL.IDX P6, R14, R13, R12, R11 ;  /* 0x0000000c0d0e7389 */ /* 0x0002a400000c000b */
[----:B0123-5:R-:W-:Y:S01]  /*288b0*/  ENDCOLLECTIVE ;  /* 0x000000000000791b */ /* 0x02ffe20003800000 */
.L_x_1081:
[----:B------:R-:W-:Y:S05]  /*288c0*/  BSYNC B0 ;  /* 0x0000000000007941 */ /* 0x000fea0003800000 */
.L_x_1080:
[----:B------:R-:W-:Y:S05]  /*288d0*/  BRA `(.L_x_1082) ;  /* 0xffffffd000f87947 */ /* 0x000fea000383ffff */
.L_x_970:
[----:B------:R-:W-:Y:S01]  /*288e0*/  BSSY B0, `(.L_x_1083) ;  /* 0x0000006000007945 */ /* 0x000fe20003800000 */
[----:B------:R-:W-:-:S07]  /*288f0*/  IMAD.MOV.U32 R15, RZ, RZ, -0x1 ;  /* 0xffffffffff0f7424 */ /* 0x000fce00078e00ff */
[----:B01-3-5:R-:W-:Y:S05]  /*28900*/  WARPSYNC.COLLECTIVE R15, `(.L_x_1084) ;  /* 0x000000000f0c7348 */ /* 0x02bfea0003c00000 */
[----:B------:R-:W-:Y:S02]  /*28910*/  ELECT P6, UR62, PT ;  /* 0x00000000003e782f */ /* 0x000fe400038c0000 */
[----:B------:R-:W-:Y:S01]  /*28920*/  MOV R14, UR62 ;  /* 0x0000003e000e7c02 */ /* 0x000fe20008000f00 */
[----:B01-3-5:R-:W-:Y:S10]  /*28930*/  ENDCOLLECTIVE ;  /* 0x000000000000791b */ /* 0x02bff40003800000 */
.L_x_1084:
[----:B------:R-:W-:Y:S05]  /*28940*/  BSYNC B0 ;  /* 0x0000000000007941 */ /* 0x000fea0003800000 */
.L_x_1083:
[----:B------:R-:W-:Y:S05]  /*28950*/  BRA `(.L_x_1085) ;  /* 0xffffffd000ec7947 */ /* 0x000fea000383ffff */
.L_x_972:
[----:B0-----:R0:W1:Y:S02]  /*28960*/  SYNCS.PHASECHK.TRANS64.TRYWAIT P0, [R6+URZ], R5 ;  /* 0x00000005060075a7 */ /* 0x001064000800017f */
[----:B-1----:R-:W-:Y:S05]  /*28970*/  @!P0 NANOSLEEP.SYNCS 0x989680 ;  /* 0x009896800000895d */ /* 0x002fea0003900000 */
[----:B------:R-:W1:Y:S02]  /*28980*/  @!P0 SYNCS.PHASECHK.TRANS64 P0, [R6+URZ], R5 ;  /* 0x00000005060085a7 */ /* 0x000e64000800007f */
[----:B-1----:R-:W-:Y:S05]  /*28990*/  @!P0 BRA `(.L_x_972) ;  /* 0xfffffffc00f08947 */ /* 0x002fea000383ffff */
[----:B------:R-:W-:Y:S05]  /*289a0*/  BRA `(.L_x_1086) ;  /* 0xffffffd400287947 */ /* 0x000fea000383ffff */
.L_x_973:
[----:B-1----:R1:W2:Y:S02]  /*289b0*/  SYNCS.PHASECHK.TRANS64.TRYWAIT P0, [R7+URZ], R2 ;  /* 0x00000002070075a7 */ /* 0x0022a4000800017f */
[----:B--2---:R-:W-:Y:S05]  /*289c0*/  @!P0 NANOSLEEP.SYNCS 0x989680 ;  /* 0x009896800000895d */ /* 0x004fea0003900000 */
[----:B------:R-:W2:Y:S02]  /*289d0*/  @!P0 SYNCS.PHASECHK.TRANS64 P0, [R7+URZ], R2 ;  /* 0x00000002070085a7 */ /* 0x000ea4000800007f */
[----:B--2---:R-:W-:Y:S05]  /*289e0*/  @!P0 BRA `(.L_x_973) ;  /* 0xfffffffc00f08947 */ /* 0x004fea000383ffff */
[----:B------:R-:W-:Y:S05]  /*289f0*/  BRA `(.L_x_1087) ;  /* 0xffffffd4001c7947 */ /* 0x000fea000383ffff */
.L_x_975:
[----:B--2---:R2:W3:Y:S02]  /*28a00*/  SYNCS.PHASECHK.TRANS64.TRYWAIT P0, [R4+URZ], R5 ;  /* 0x00000005040075a7 */ /* 0x0044e4000800017f */
[----:B---3--:R-:W-:Y:S05]  /*28a10*/  @!P0 NANOSLEEP.SYNCS 0x989680 ;  /* 0x009896800000895d */ /* 0x008fea0003900000 */
[----:B------:R-:W3:Y:S02]  /*28a20*/  @!P0 SYNCS.PHASECHK.TRANS64 P0, [R4+URZ], R5 ;  /* 0x00000005040085a7 */ /* 0x000ee4000800007f */
[----:B---3--:R-:W-:Y:S05]  /*28a30*/  @!P0 BRA `(.L_x_975) ;  /* 0xfffffffc00f08947 */ /* 0x008fea000383ffff */
[----:B------:R-:W-:Y:S05]  /*28a40*/  BRA `(.L_x_1088) ;  /* 0xffffffd400247947 */ /* 0x000fea000383ffff */
.L_x_1089:
        /* <DEDUP_REMOVED lines=11> */
.L_x_3220:


//--------------------- .text._ZN7cutlass13device_kernelIN5flash11enable_sm90INS1_16FlashAttnFwdSm90INS1_25CollectiveMainloopFwdSm90ILi2EN4cute5tupleIJNS5_1CILi1EEES8_S8_EEENS6_IJNS7_ILi128EEESA_SA_EEELi128ENS_6half_tEfNS_4arch4Sm90ELb0ELb1ELb0ELb0ELb0ELb0ELb0ELb1ELb1ELb1ELb0ELb0EEENS1_21CollectiveEpilogueFwdISB_S9_SC_SE_Li256ELb0ELb1ELb0ELb0EEENS1_30DynamicPersistentTileSchedulerILi256ELi128ELb0ELb1ELb1EEEEEEEEEvNT_6ParamsE --------------------------
	.section	.text._ZN7cutlass13device_kernelIN5flash11enable_sm90INS1_16FlashAttnFwdSm90INS1_25CollectiveMainloopFwdSm90ILi2EN4cute5tupleIJNS5_1CILi1EEES8_S8_EEENS6_IJNS7_ILi128EEESA_SA_EEELi128ENS_6half_tEfNS_4arch4Sm90ELb0ELb1ELb0ELb0ELb0ELb0ELb0ELb1ELb1ELb1ELb0ELb0EEENS1_21CollectiveEpilogueFwdISB_S9_SC_SE_Li256ELb0ELb1ELb0ELb0EEENS1_30DynamicPersistentTileSchedulerILi256ELi128ELb0ELb1ELb1EEEEEEEEEvNT_6ParamsE,"ax",@progbits
	.align	128
.text._ZN7cutlass13device_kernelIN5flash11enable_sm90INS1_16FlashAttnFwdSm90INS1_25CollectiveMainloopFwdSm90ILi2EN4cute5tupleIJNS5_1CILi1EEES8_S8_EEENS6_IJNS7_ILi128EEESA_SA_EEELi128ENS_6half_tEfNS_4arch4Sm90ELb0ELb1ELb0ELb0ELb0ELb0ELb0ELb1ELb1ELb1ELb0ELb0EEENS1_21CollectiveEpilogueFwdISB_S9_SC_SE_Li256ELb0ELb1ELb0ELb0EEENS1_30DynamicPersistentTileSchedulerILi256ELi128ELb0ELb1ELb1EEEEEEEEEvNT_6ParamsE:
        .type           _ZN7cutlass13device_kernelIN5flash11enable_sm90INS1_16FlashAttnFwdSm90INS1_25CollectiveMainloopFwdSm90ILi2EN4cute5tupleIJNS5_1CILi1EEES8_S8_EEENS6_IJNS7_ILi128EEESA_SA_EEELi128ENS_6half_tEfNS_4arch4Sm90ELb0ELb1ELb0ELb0ELb0ELb0ELb0ELb1ELb1ELb1ELb0ELb0EEENS1_21CollectiveEpilogueFwdISB_S9_SC_SE_Li256ELb0ELb1ELb0ELb0EEENS1_30DynamicPersistentTileSchedulerILi256ELi128ELb0ELb1ELb1EEEEEEEEEvNT_6ParamsE,@function
        .size           _ZN7cutlass13device_kernelIN5flash11enable_sm90INS1_16FlashAttnFwdSm90INS1_25CollectiveMainloopFwdSm90ILi2EN4cute5tupleIJNS5_1CILi1EEES8_S8_EEENS6_IJNS7_ILi128EEESA_SA_EEELi128ENS_6half_tEfNS_4arch4Sm90ELb0ELb1ELb0ELb0ELb0ELb0ELb0ELb1ELb1ELb1ELb0ELb0EEENS1_21CollectiveEpilogueFwdISB_S9_SC_SE_Li256ELb0ELb1ELb0ELb0EEENS1_30DynamicPersistentTileSchedulerILi256ELi128ELb0ELb1ELb1EEEEEEEEEvNT_6ParamsE,(.L_x_3221 - _ZN7cutlass13device_kernelIN5flash11enable_sm90INS1_16FlashAttnFwdSm90INS1_25CollectiveMainloopFwdSm90ILi2EN4cute5tupleIJNS5_1CILi1EEES8_S8_EEENS6_IJNS7_ILi128EEESA_SA_EEELi128ENS_6half_tEfNS_4arch4Sm90ELb0ELb1ELb0ELb0ELb0ELb0ELb0ELb1ELb1ELb1ELb0ELb0EEENS1_21CollectiveEpilogueFwdISB_S9_SC_SE_Li256ELb0ELb1ELb0ELb0EEENS1_30DynamicPersistentTileSchedulerILi256ELi128ELb0ELb1ELb1EEEEEEEEEvNT_6ParamsE)
        .other          _ZN7cutlass13device_kernelIN5flash11enable_sm90INS1_16FlashAttnFwdSm90INS1_25CollectiveMainloopFwdSm90ILi2EN4cute5tupleIJNS5_1CILi1EEES8_S8_EEENS6_IJNS7_ILi128EEESA_SA_EEELi128ENS_6half_tEfNS_4arch4Sm90ELb0ELb1ELb0ELb0ELb0ELb0ELb0ELb1ELb1ELb1ELb0ELb0EEENS1_21CollectiveEpilogueFwdISB_S9_SC_SE_Li256ELb0ELb1ELb0ELb0EEENS1_30DynamicPersistentTileSchedulerILi256ELi128ELb0ELb1ELb1EEEEEEEEEvNT_6ParamsE,@"STO_CUDA_ENTRY STV_DEFAULT"
_ZN7cutlass13device_kernelIN5flash11enable_sm90INS1_16FlashAttnFwdSm90INS1_25CollectiveMainloopFwdSm90ILi2EN4cute5tupleIJNS5_1CILi1EEES8_S8_EEENS6_IJNS7_ILi128EEESA_SA_EEELi128ENS_6half_tEfNS_4arch4Sm90ELb0ELb1ELb0ELb0ELb0ELb0ELb0ELb1ELb1ELb1ELb0ELb0EEENS1_21CollectiveEpilogueFwdISB_S9_SC_SE_Li256ELb0ELb1ELb0ELb0EEENS1_30DynamicPersistentTileSchedulerILi256ELi128ELb0ELb1ELb1EEEEEEEEEvNT_6ParamsE:
[----:B------:R-:W0:Y:S02]  /*0000*/  LDC R1, c[0x0][0x28] ;  /* 0x00000a00ff017b82 */ /* 0x000e240000000800 */
[----:B0-----:R-:W-:Y:S01]  /*0010*/  VIADD R1, R1, 0xffffffe0 ;  /* 0xffffffe001017836 */ /* 0x001fe20000000000 */
[----:B------:R-:W0:Y:S01]  /*0020*/  S2R R3, SR_TID.X ;  /* 0x0000000000037919 */ /* 0x000e220000002100 */
[----:B------:R-:W-:Y:S01]  /*0030*/  ELECT P0, URZ, PT ;  /* 0x00000000003f782f */ /* 0x000fe20003800000 */
[----:B------:R-:W-:Y:S01]  /*0040*/  BSSY B0, `(.L_x_1090) ;  /* 0x000000e000007945 */ /* 0x000fe20003800000 */
[--C-:B0-----:R-:W-:Y:S02]  /*0050*/  SHF.R.U32.HI R0, RZ, 0x5, R3.reuse ;  /* 0x00000005ff007819 */ /* 0x101fe40000011603 */
[----:B------:R-:W-:-:S03]  /*0060*/  SHF.R.U32.HI R23, RZ, 0x7, R3 ;  /* 0x00000007ff177819 */ /* 0x000fc60000011603 */
        /* <DEDUP_REMOVED lines=11> */
.L_x_1091:
[----:B------:R-:W-:Y:S05]  /*0120*/  BSYNC B0 ;  /* 0x0000000000007941 */ /* 0x000fea0003800000 */
.L_x_1090:
[----:B------:R-:W-:Y:S01]  /*0130*/  VOTEU.ANY UP0, P0 ;  /* 0x00000000003f7886 */ /* 0x000fe20000000100 */
[----:B------:R-:W0:Y:S01]  /*0140*/  SHFL.IDX PT, R3, R23, RZ, 0x1f ;  /* 0x00001fff17037589 */ /* 0x000e2200000e0000 */
[----:B------:R-:W-:Y:S01]  /*0150*/  UMOV UR4, 0x80 ;  /* 0x0000008000047882 */ /* 0x000fe20000000000 */
[----:B------:R-:W-:Y:S01]  /*0160*/  UMOV UR7, 0x100 ;  /* 0x0000010000077882 */ /* 0x000fe20000000000 */
[----:B------:R-:W-:Y:S01]  /*0170*/  VOTEU.ANY UP1, P0 ;  /* 0x00000000003f7886 */ /* 0x000fe20000020100 */
[----:B------:R-:W1:Y:S01]  /*0180*/  @UP0 S2UR UR8, SR_CgaCtaId ;  /* 0x00000000000809c3 */ /* 0x000e620000008800 */
[----:B------:R-:W2:Y:S01]  /*0190*/  SHFL.IDX PT, R2, R0, RZ, 0x1f ;  /* 0x00001fff00027589 */ /* 0x000ea200000e0000 */
[----:B------:R-:W-:Y:S01]  /*01a0*/  @UP0 UMOV UR6, 0x400 ;  /* 0x0000040000060882 */ /* 0x000fe20000000000 */
[----:B------:R-:W-:-:S04]  /*01b0*/  @UP0 UIADD3 UR4, -UR4, 0x100000, URZ ;  /* 0x0010000004040890 */ /* 0x000fc8000fffe13f */
[----:B------:R-:W-:Y:S02]  /*01c0*/  @UP0 USHF.L.U32 UR5, UR4, 0xb, URZ ;  /* 0x0000000b04050899 */ /* 0x000fe4000800063f */
[----:B------:R-:W-:Y:S01]  /*01d0*/  @UP0 USHF.L.U32 UR4, UR4, 0x1, URZ ;  /* 0x0000000104040899 */ /* 0x000fe2000800063f */
[----:B------:R-:W-:Y:S01]  /*01e0*/  VOTEU.ANY UP2, P0 ;  /* 0x00000000003f7886 */ /* 0x000fe20000040100 */
[----:B0-----:R-:W-:Y:S01]  /*01f0*/  R2UR UR9, R3 ;  /* 0x00000000030972ca */ /* 0x001fe200000e0000 */
[----:B-1----:R-:W-:Y:S01]  /*0200*/  @UP0 ULEA UR8, UR8, UR6, 0x18 ;  /* 0x0000000608080291 */ /* 0x002fe2000f8ec03f */
[----:B--2---:R-:W-:Y:S01]  /*0210*/  ISETP.NE.AND P1, PT, R2, RZ, PT ;  /* 0x000000ff0200720c */ /* 0x004fe20003f25270 */
[----:B------:R-:W-:-:S04]  /*0220*/  @UP0 UIADD3 UR6, -UR7, 0x100000, URZ ;  /* 0x0010000007060890 */ /* 0x000fc8000fffe13f */
[----:B------:R-:W-:Y:S02]  /*0230*/  @UP0 USHF.L.U32 UR7, UR6, 0xb, URZ ;  /* 0x0000000b06070899 */ /* 0x000fe4000800063f */
[----:B------:R-:W-:-:S04]  /*0240*/  @UP0 USHF.L.U32 UR6, UR6, 0x1, URZ ;  /* 0x0000000106060899 */ /* 0x000fc8000800063f */
[----:B------:R-:W-:Y:S01]  /*0250*/  UISETP.NE.AND UP0, UPT, UR9, URZ, UPT ;  /* 0x0000003f0900728c */ /* 0x000fe2000bf05270 */
[----:B------:R-:W0:Y:S02]  /*0260*/  FENCE.VIEW.ASYNC.S ;  /* 0x00000000000073c6 */ /* 0x000e240000000000 */
[----:B0-----:R0:W1:Y:S05]  /*0270*/  @UP1 SYNCS.EXCH.64 URZ, [UR8+0x28800], UR4 ;  /* 0x02880004083f15b2 */ /* 0x00106a0008000100 */
[----:B------:R0:W2:Y:S01]  /*0280*/  @UP2 SYNCS.EXCH.64 URZ, [UR8+0x28820], UR6 ;  /* 0x02882006083f25b2 */ /* 0x0000a20008000100 */
        /* <DEDUP_REMOVED lines=17> */
[----:B------:R3:W0:Y:S02]  /*03a0*/  SYNCS.EXCH.64 URZ, [UR8+0x28848], UR6 ;  /* 0x02884806083f75b2 */ /* 0x0006240008000100 */
[----:B---3--:R-:W-:Y:S01]  /*03b0*/  NOP ;  /* 0x0000000000007918 */ /* 0x008fe20000000000 */
.L_x_1092:
[----:B------:R-:W3:Y:S01]  /*03c0*/  SHFL.IDX PT, R2, R0, RZ, 0x1f ;  /* 0x00001fff00027589 */ /* 0x000ee200000e0000 */
[----:B------:R-:W-:Y:S01]  /*03d0*/  NOP ;  /* 0x0000000000007918 */ /* 0x000fe20000000000 */
[----:B---3--:R-:W-:-:S13]  /*03e0*/  ISETP.NE.AND P0, PT, R2, RZ, PT ;  /* 0x000000ff0200720c */ /* 0x008fda0003f05270 */
        /* <DEDUP_REMOVED lines=17> */
[----:B------:R3:W0:Y:S02]  /*0500*/  SYNCS.EXCH.64 URZ, [UR8+0x28868], UR6 ;  /* 0x02886806083f75b2 */ /* 0x0006240008000100 */
[----:B---3--:R-:W-:Y:S01]  /*0510*/  NOP ;  /* 0x0000000000007918 */ /* 0x008fe20000000000 */
.L_x_1093:
[----:B------:R-:W3:Y:S01]  /*0520*/  SHFL.IDX PT, R2, R0, RZ, 0x1f ;  /* 0x00001fff00027589 */ /* 0x000ee200000e0000 */
[----:B------:R-:W-:Y:S01]  /*0530*/  NOP ;  /* 0x0000000000007918 */ /* 0x000fe20000000000 */
[----:B---3--:R-:W-:-:S13]  /*0540*/  ISETP.NE.AND P0, PT, R2, RZ, PT ;  /* 0x000000ff0200720c */ /* 0x008fda0003f05270 */
        /* <DEDUP_REMOVED lines=13> */
[----:B------:R3:W0:Y:S02]  /*0620*/  SYNCS.EXCH.64 URZ, [UR6+0x28888], UR4 ;  /* 0x02888804063f75b2 */ /* 0x0006240008000100 */
[----:B---3--:R-:W-:Y:S01]  /*0630*/  NOP ;  /* 0x0000000000007918 */ /* 0x008fe20000000000 */
.L_x_1094:
        /* <DEDUP_REMOVED lines=22> */
.L_x_1095:
        /* <DEDUP_REMOVED lines=22> */
.L_x_1096:
[----:B------:R-:W-:Y:S01]  /*0900*/  PLOP3.LUT P0, PT, PT, PT, UP0, 0x80, 0x0 ;  /* 0x000000000000781c */ /* 0x000fe20003f0f008 */
[----:B------:R-:W-:Y:S01]  /*0910*/  UMOV UR38, 0x1 ;  /* 0x0000000100267882 */ /* 0x000fe20000000000 */
[----:B------:R-:W-:Y:S01]  /*0920*/  NOP ;  /* 0x0000000000007918 */ /* 0x000fe20000000000 */
[----:B------:R-:W-:Y:S01]  /*0930*/  USEL UR38, UR38, 0x2, !UP0 ;  /* 0x0000000226267887 */ /* 0x000fe2000c000000 */
[----:B------:R-:W-:Y:S01]  /*0940*/  ULDC.64 UR50, c[0x0][0x208] ;  /* 0x0000820000327ab9 */ /* 0x000fe20000000a00 */
[----:B012-4-:R-:W-:Y:S08]  /*0950*/  BAR.SYNC.DEFER_BLOCKING 0x0 ;  /* 0x0000000000007b1d */ /* 0x017ff00000010000 */
[----:B------:R-:W-:Y:S05]  /*0960*/  @!P0 BRA `(.L_x_1097) ;  /* 0x000000ec00808947 */ /* 0x000fea0003800000 */
.L_x_1098:
[----:B------:R-:W-:-:S08]  /*0970*/  NOP ;  /* 0x0000000000007918 */ /* 0x000fd00000000000 */
[----:B------:R-:W0:Y:S02]  /*0980*/  USETMAXREG.TRY_ALLOC.CTAPOOL UP0, 0xf0 ;  /* 0x000000f0000079c8 */ /* 0x000e240008000600 */
[----:B0-----:R-:W-:-:S13]  /*0990*/  PLOP3.LUT P0, PT, PT, PT, UP0, 0x80, 0x0 ;  /* 0x000000000000781c */ /* 0x001fda0003f0f008 */
[----:B------:R-:W-:Y:S05]  /*09a0*/  @!P0 BRA `(.L_x_1098) ;  /* 0xfffffffc00f08947 */ /* 0x000fea000383ffff */
[----:B------:R-:W0:Y:S01]  /*09b0*/  S2R R2, SR_TID.X ;  /* 0x0000000000027919 */ /* 0x000e220000002100 */
[----:B------:R-:W1:Y:S08]  /*09c0*/  S2UR UR4, SR_CTAID.X ;  /* 0x00000000000479c3 */ /* 0x000e700000002500 */
[----:B------:R-:W-:Y:S08]  /*09d0*/  BAR.ARV 0x4, 0x180 ;  /* 0x0106000000007b1d */ /* 0x000ff00000002000 */
[----:B------:R-:W-:Y:S06]  /*09e0*/  BAR.ARV 0x8, 0x180 ;  /* 0x0206000000007b1d */ /* 0x000fec0000002000 */
[----:B0-----:R-:W-:-:S04]  /*09f0*/  LOP3.LUT R0, R2, 0xffffff80, RZ, 0xc0, !PT ;  /* 0xffffff8002007812 */ /* 0x001fc800078ec0ff */
[----:B------:R-:W-:Y:S02]  /*0a00*/  ISETP.NE.AND P0, PT, R0, 0x80, PT ;  /* 0x000000800000780c */ /* 0x000fe40003f05270 */
[----:B------:R-:W1:Y:S11]  /*0a10*/  LDC R0, c[0x0][0xc38] ;  /* 0x00030e00ff007b82 */ /* 0x000e760000000800 */
[----:B------:R-:W-:Y:S06]  /*0a20*/  @!P0 BAR.ARV 0x9, 0x100 ;  /* 0x0244000000008b1d */ /* 0x000fec0000002000 */
[----:B-1----:R-:W-:-:S13]  /*0a30*/  ISETP.LE.AND P0, PT, R0, UR4, PT ;  /* 0x0000000400007c0c */ /* 0x002fda000bf03270 */
[----:B------:R-:W-:Y:S05]  /*0a40*/  @P0 EXIT ;  /* 0x000000000000094d */ /* 0x000fea0003800000 */
[----:B------:R-:W-:Y:S01]  /*0a50*/  VIADD R191, R2, 0xffffff80 ;  /* 0xffffff8002bf7836 */ /* 0x000fe20000000000 */
[----:B------:R-:W-:Y:S01]  /*0a60*/  ULOP3.LUT UR47, UR38, 0x1, URZ, 0xfc, !UPT ;  /* 0x00000001262f7892 */ /* 0x000fe2000f8efc3f */
[----:B------:R-:W-:Y:S01]  /*0a70*/  UMOV UR46, URZ ;  /* 0x0000003f002e7c82 */ /* 0x000fe20008000000 */
[----:B------:R-:W-:Y:S02]  /*0a80*/  UMOV UR45, URZ ;  /* 0x0000003f002d7c82 */ /* 0x000fe40008000000 */
[----:B------:R-:W-:Y:S01]  /*0a90*/  SHF.R.S32.HI R0, RZ, 0x1f, R191 ;  /* 0x0000001fff007819 */ /* 0x000fe200000114bf */
[----:B------:R-:W-:-:S03]  /*0aa0*/  UMOV UR44, URZ ;  /* 0x0000003f002c7c82 */ /* 0x000fc60008000000 */
[CC--:B------:R-:W-:Y:S02]  /*0ab0*/  LEA.HI R3, R0.reuse, R191.reuse, RZ, 0x7 ;  /* 0x000000bf00037211 */ /* 0x0c0fe400078f38ff */
[-C--:B------:R-:W-:Y:S02]  /*0ac0*/  LEA.HI R4, R0, R191.reuse, RZ, 0x5 ;  /* 0x000000bf00047211 */ /* 0x080fe400078f28ff */
[----:B------:R-:W-:Y:S02]  /*0ad0*/  LOP3.LUT R2, R3, 0xffffff80, RZ, 0xc0, !PT ;  /* 0xffffff8003027812 */ /* 0x000fe400078ec0ff */
[----:B------:R-:W-:Y:S01]  /*0ae0*/  SHF.R.S32.HI R186, RZ, 0x7, R3 ;  /* 0x00000007ffba7819 */ /* 0x000fe20000011403 */
[----:B------:R-:W-:Y:S02]  /*0af0*/  IMAD.SHL.U32 R6, R4, 0x20, RZ ;  /* 0x0000002004067824 */ /* 0x000fe400078e00ff */
[----:B------:R-:W-:Y:S01]  /*0b00*/  IMAD.IADD R185, R191, 0x1, -R2 ;  /* 0x00000001bfb97824 */ /* 0x000fe200078e0a02 */
[----:B------:R-:W-:-:S02]  /*0b10*/  LEA.HI R2, R0, R191, RZ, 0x4 ;  /* 0x000000bf00027211 */ /* 0x000fc400078f20ff */
[----:B------:R-:W-:Y:S02]  /*0b20*/  LOP3.LUT R7, R6, 0xfffffc00, RZ, 0xc0, !PT ;  /* 0xfffffc0006077812 */ /* 0x000fe400078ec0ff */
[----:B------:R-:W-:Y:S02]  /*0b30*/  LOP3.LUT R4, R2, 0x3fffff0, RZ, 0xc0, !PT ;  /* 0x03fffff002047812 */ /* 0x000fe400078ec0ff */
[----:B------:R-:W-:Y:S02]  /*0b40*/  SHF.R.S32.HI R8, RZ, 0x1f, R185 ;  /* 0x0000001fff087819 */ /* 0x000fe400000114b9 */
[----:B------:R-:W-:Y:S01]  /*0b50*/  SHF.R.S32.HI R5, RZ, 0x4, R2 ;  /* 0x00000004ff057819 */ /* 0x000fe20000011402 */
[----:B------:R-:W-:Y:S01]  /*0b60*/  IMAD.IADD R4, R191, 0x1, -R4 ;  /* 0x00000001bf047824 */ /* 0x000fe200078e0a04 */
[----:B------:R-:W-:Y:S02]  /*0b70*/  LEA.HI R9, R8, R185, RZ, 0x2 ;  /* 0x000000b908097211 */ /* 0x000fe400078f10ff */
[----:B------:R-:W-:Y:S01]  /*0b80*/  LEA.HI R2, R2, R5, RZ, 0x1 ;  /* 0x0000000502027211 */ /* 0x000fe200078f08ff */
[----:B------:R-:W-:Y:S01]  /*0b90*/  IMAD R7, R4, 0x40, R7 ;  /* 0x0000004004077824 */ /* 0x000fe200078e0207 */
[----:B------:R-:W-:-:S02]  /*0ba0*/  LEA.HI R4, R0, R191, RZ, 0x2 ;  /* 0x000000bf00047211 */ /* 0x000fc400078f10ff */
[--C-:B------:R-:W-:Y:S02]  /*0bb0*/  SHF.R.S32.HI R6, RZ, 0x2, R9.reuse ;  /* 0x00000002ff067819 */ /* 0x100fe40000011409 */
[----:B------:R-:W-:Y:S02]  /*0bc0*/  SHF.R.S32.HI R11, RZ, 0x1f, R9 ;  /* 0x0000001fff0b7819 */ /* 0x000fe40000011409 */
[----:B------:R-:W-:Y:S02]  /*0bd0*/  LOP3.LUT R2, R2, 0x1ffffffe, RZ, 0xc0, !PT ;  /* 0x1ffffffe02027812 */ /* 0x000fe400078ec0ff */
[----:B------:R-:W-:Y:S02]  /*0be0*/  LOP3.LUT R4, R4, 0xfffffffc, RZ, 0xc0, !PT ;  /* 0xfffffffc04047812 */ /* 0x000fe400078ec0ff */
[----:B------:R-:W-:Y:S01]  /*0bf0*/  LEA.HI R0, R0, R191, RZ, 0x3 ;  /* 0x000000bf00007211 */ /* 0x000fe200078f18ff */
[----:B------:R-:W-:Y:S01]  /*0c00*/  IMAD.IADD R2, R5, 0x1, -R2 ;  /* 0x0000000105027824 */ /* 0x000fe200078e0a02 */
[----:B------:R-:W-:Y:S01]  /*0c10*/  LEA.HI R11, R11, R6, RZ, 0x3 ;  /* 0x000000060b0b7211 */ /* 0x000fe200078f18ff */
[----:B------:R-:W-:Y:S01]  /*0c20*/  IMAD.IADD R4, R191, 0x1, -R4 ;  /* 0x00000001bf047824 */ /* 0x000fe200078e0a04 */
[----:B------:R-:W-:Y:S01]  /*0c30*/  LOP3.LUT R22, R0, 0xfffffff8, RZ, 0xc0, !PT ;  /* 0xfffffff800167812 */ /* 0x000fe200078ec0ff */
[----:B------:R-:W-:Y:S01]  /*0c40*/  IMAD R188, R2, 0x8, R7 ;  /* 0x0000000802bc7824 */ /* 0x000fe200078e0207 */
[----:B------:R-:W-:-:S02]  /*0c50*/  LOP3.LUT R11, R11, 0xfffffff8, RZ, 0xc0, !PT ;  /* 0xfffffff80b0b7812 */ /* 0x000fc400078ec0ff */
[----:B------:R-:W-:Y:S01]  /*0c60*/  LEA.HI R8, R8, R185, RZ, 0x5 ;  /* 0x000000b908087211 */ /* 0x000fe200078f28ff */
[----:B------:R-:W-:Y:S01]  /*0c70*/  IMAD.IADD R22, R191, 0x1, -R22 ;  /* 0x00000001bf167824 */ /* 0x000fe200078e0a16 */
[----:B------:R-:W-:Y:S01]  /*0c80*/  LEA.HI R3, R3, R186, RZ, 0x1 ;  /* 0x000000ba03037211 */ /* 0x000fe200078f08ff */
[----:B------:R-:W-:Y:S01]  /*0c90*/  IMAD.IADD R11, R6, 0x1, -R11 ;  /* 0x00000001060b7824 */ /* 0x000fe200078e0a0b */
[----:B------:R-:W-:Y:S01]  /*0ca0*/  LEA.HI R2, R4, R4, RZ, 0x1 ;  /* 0x0000000404027211 */ /* 0x000fe200078f08ff */
[----:B------:R-:W-:Y:S01]  /*0cb0*/  IMAD.SHL.U32 R18, R22, 0x8, RZ ;  /* 0x0000000816127824 */ /* 0x000fe200078e00ff */
[----:B------:R-:W-:Y:S02]  /*0cc0*/  SHF.R.S32.HI R8, RZ, 0x5, R8 ;  /* 0x00000005ff087819 */ /* 0x000fe40000011408 */
[----:B------:R-:W-:Y:S01]  /*0cd0*/  LOP3.LUT R3, R3, 0x3fffffe, RZ, 0xc0, !PT ;  /* 0x03fffffe03037812 */ /* 0x000fe200078ec0ff */
[----:B------:R-:W-:Y:S01]  /*0ce0*/  VIADD R19, R18, 0x40 ;  /* 0x0000004012137836 */ /* 0x000fe20000000000 */
[----:B------:R-:W-:Y:S01]  /*0cf0*/  LOP3.LUT R5, R2, 0x1ffffffe, RZ, 0xc0, !PT ;  /* 0x1ffffffe02057812 */ /* 0x000fe200078ec0ff */
[----:B------:R-:W-:Y:S01]  /*0d00*/  IMAD R8, R8, 0x10, R11 ;  /* 0x0000001008087824 */ /* 0x000fe200078e020b */
[----:B------:R-:W-:Y:S01]  /*0d10*/  LOP3.LUT R16, R9, 0x7ffffffc, RZ, 0xc0, !PT ;  /* 0x7ffffffc09107812 */ /* 0x000fe200078ec0ff */
[----:B------:R-:W-:Y:S01]  /*0d20*/  IMAD.IADD R3, R186, 0x1, -R3 ;  /* 0x00000001ba037824 */ /* 0x000fe200078e0a03 */
[----:B------:R-:W-:Y:S01]  /*0d30*/  SHF.R.S32.HI R184, RZ, 0x3, R0 ;  /* 0x00000003ffb87819 */ /* 0x000fe20000011400 */
[----:B------:R-:W-:Y:S01]  /*0d40*/  IMAD.IADD R4, R4, 0x1, -R5 ;  /* 0x0000000104047824 */ /* 0x000fe200078e0a05 */
[----:B------:R-:W-:Y:S01]  /*0d50*/  SHF.R.S32.HI R190, RZ, 0x1f, R18 ;  /* 0x0000001fffbe7819 */ /* 0x000fe20000011412 */
[----:B------:R-:W-:Y:S01]  /*0d60*/  IMAD R187, R3, 0x40, R8 ;  /* 0x0000004003bb7824 */ /* 0x000fe200078e0208 */
[----:B------:R-:W-:Y:S01]  /*0d70*/  SHF.R.S32.HI R189, RZ, 0x1f, R19 ;  /* 0x0000001fffbd7819 */ /* 0x000fe20000011413 */
[----:B------:R-:W-:-:S02]  /*0d80*/  IMAD.IADD R16, R185, 0x1, -R16 ;  /* 0x00000001b9107824 */ /* 0x000fc400078e0a10 */
[----:B------:R-:W-:-:S07]  /*0d90*/  IMAD R17, R4, 0x8, R187 ;  /* 0x0000000804117824 */ /* 0x000fce00078e02bb */
.L_x_1195:
[----:B------:R-:W-:Y:S01]  /*0da0*/  ULDC UR5, c[0x0][0xc60] ;  /* 0x0003180000057ab9 */ /* 0x000fe20000000800 */
[----:B------:R-:W-:Y:S01]  /*0db0*/  UMOV UR8, UR4 ;  /* 0x0000000400087c82 */ /* 0x000fe20008000000 */
[----:B------:R-:W-:-:S11]  /*0dc0*/  UISETP.NE.AND UP0, UPT, UR5, 0x1, UPT ;  /* 0x000000010500788c */ /* 0x000fd6000bf05270 */
[----:B------:R-:W-:Y:S01]  /*0dd0*/  @UP0 ULDC UR6, c[0x0][0xc64] ;  /* 0x0003190000060ab9 */ /* 0x000fe20000000800 */
[----:B------:R-:W-:Y:S01]  /*0de0*/  @UP0 ULDC UR9, c[0x0][0xc68] ;  /* 0x00031a0000090ab9 */ /* 0x000fe20000000800 */
[----:B------:R-:W-:-:S04]  /*0df0*/  UIMAD.WIDE.U32 UR6, UR4, UR6, URZ ;  /* 0x00000006040672a5 */ /* 0x000fc8000f8e003f */
[----:B------:R-:W-:-:S03]  /*0e00*/  @UP0 USHF.R.U32.HI UR8, URZ, UR9, UR7 ;  /* 0x000000093f080299 */ /* 0x000fc60008011607 */
[----:B------:R-:W-:Y:S02]  /*0e10*/  ULDC UR6, c[0x0][0xc78] ;  /* 0x00031e0000067ab9 */ /* 0x000fe40000000800 */
[----:B------:R-:W-:Y:S02]  /*0e20*/  UISETP.GE.AND UP0, UPT, UR8, UR6, UPT ;  /* 0x000000060800728c */ /* 0x000fe4000bf06270 */
[----:B------:R-:W-:-:S04]  /*0e30*/  UIADD3 UR6, -UR8, URZ, URZ ;  /* 0x0000003f08067290 */ /* 0x000fc8000fffe13f */
[----:B------:R-:W-:Y:S01]  /*0e40*/  PLOP3.LUT P0, PT, PT, PT, UP0, 0x80, 0x0 ;  /* 0x000000000000781c */ /* 0x000fe20003f0f008 */
[----:B------:R-:W-:-:S12]  /*0e50*/  UIMAD UR9, UR5, UR6, UR4 ;  /* 0x00000006050972a4 */ /* 0x000fd8000f8e0204 */
[----:B012345:R-:W-:Y:S05]  /*0e60*/  @!P0 BRA `(.L_x_1099) ;  /* 0x0000000000208947 */ /* 0x03ffea0003800000 */
[----:B------:R-:W-:Y:S01]  /*0e70*/  ULDC UR7, c[0x0][0xc6c] ;  /* 0x00031b0000077ab9 */ /* 0x000fe20000000800 */
[----:B------:R-:W-:Y:S01]  /*0e80*/  UMOV UR6, UR9 ;  /* 0x0000000900067c82 */ /* 0x000fe20008000000 */
[----:B------:R-:W-:-:S11]  /*0e90*/  UISETP.NE.AND UP0, UPT, UR7, 0x1, UPT ;  /* 0x000000010700788c */ /* 0x000fd6000bf05270 */
[----:B------:R-:W-:Y:S02]  /*0ea0*/  @UP0 ULDC.64 UR10, c[0x0][0xc70] ;  /* 0x00031c00000a0ab9 */ /* 0x000fe40000000a00 */
[----:B------:R-:W-:-:S04]  /*0eb0*/  UIMAD.WIDE.U32 UR4, UR9, UR10, URZ ;  /* 0x0000000a090472a5 */ /* 0x000fc8000f8e003f */
[----:B------:R-:W-:-:S04]  /*0ec0*/  @UP0 USHF.R.U32.HI UR6, URZ, UR11, UR5 ;  /* 0x0000000b3f060299 */ /* 0x000fc80008011605 */
[----:B------:R-:W-:Y:S01]  /*0ed0*/  UIMAD UR4, UR6, UR7, URZ ;  /* 0x00000007060472a4 */ /* 0x000fe2000f8e023f */
[----:B------:R-:W-:Y:S11]  /*0ee0*/  BRA `(.L_x_1100) ;  /* 0x00000000001c7947 */ /* 0x000ff60003800000 */
.L_x_1099:
[----:B------:R-:W-:Y:S01]  /*0ef0*/  ULDC UR7, c[0x0][0xc54] ;  /* 0x0003150000077ab9 */ /* 0x000fe20000000800 */
[----:B------:R-:W-:Y:S01]  /*0f00*/  UMOV UR6, UR9 ;  /* 0x0000000900067c82 */ /* 0x000fe20008000000 */
[----:B------:R-:W-:-:S11]  /*0f10*/  UISETP.NE.AND UP0, UPT, UR7, 0x1, UPT ;  /* 0x000000010700788c */ /* 0x000fd6000bf05270 */
[----:B------:R-:W-:Y:S02]  /*0f20*/  @UP0 ULDC.64 UR10, c[0x0][0xc58] ;  /* 0x00031600000a0ab9 */ /* 0x000fe40000000a00 */
[----:B------:R-:W-:-:S04]  /*0f30*/  UIMAD.WIDE.U32 UR4, UR9, UR10, URZ ;  /* 0x0000000a090472a5 */ /* 0x000fc8000f8e003f */
[----:B------:R-:W-:-:S04]  /*0f40*/  @UP0 USHF.R.U32.HI UR6, URZ, UR11, UR5 ;  /* 0x0000000b3f060299 */ /* 0x000fc80008011605 */
[----:B------:R-:W-:-:S12]  /*0f50*/  UIMAD UR4, UR6, UR7, URZ ;  /* 0x00000007060472a4 */ /* 0x000fd8000f8e023f */
.L_x_1100:
[----:B------:R-:W-:Y:S01]  /*0f60*/  ULOP3.LUT UR6, URZ, UR6, URZ, 0x33, !UPT ;  /* 0x000000063f067292 */ /* 0x000fe2000f8e333f */
[----:B------:R-:W-:Y:S01]  /*0f70*/  ULDC UR7, c[0x0][0x448] ;  /* 0x0001120000077ab9 */ /* 0x000fe20000000800 */
[----:B------:R-:W-:Y:S01]  /*0f80*/  ULDC UR5, c[0x0][0xc3c] ;  /* 0x00030f0000057ab9 */ /* 0x000fe20000000800 */
[----:B------:R-:W-:Y:S02]  /*0f90*/  UISETP.NE.AND UP1, UPT, UR7, 0x1, UPT ;  /* 0x000000010700788c */ /* 0x000fe4000bf25270 */
[----:B------:R-:W-:Y:S01]  /*0fa0*/  UIADD3 UR6, UR6, UR5, URZ ;  /* 0x0000000506067290 */ /* 0x000fe2000fffe03f */
[----:B------:R-:W-:Y:S01]  /*0fb0*/  ULDC.64 UR10, c[0x0][0x418] ;  /* 0x00010600000a7ab9 */ /* 0x000fe20000000a00 */
[----:B------:R-:W-:Y:S01]  /*0fc0*/  UIADD3 UR4, UR9, -UR4, URZ ;  /* 0x8000000409047290 */ /* 0x000fe2000fffe03f */
[----:B------:R-:W-:Y:S01]  /*0fd0*/  ULDC UR37, c[0x0][0xc48] ;  /* 0x0003120000257ab9 */ /* 0x000fe20000000800 */
[----:B------:R-:W-:Y:S02]  /*0fe0*/  UISETP.NE.U32.AND UP0, UPT, UR10, URZ, UPT ;  /* 0x0000003f0a00728c */ /* 0x000fe4000bf05070 */
[----:B------:R-:W-:-:S02]  /*0ff0*/  USHF.L.U32 UR36, UR6, 0x7, URZ ;  /* 0x0000000706247899 */ /* 0x000fc4000800063f */
[----:B------:R-:W-:Y:S01]  /*1000*/  UISETP.NE.AND UP2, UPT, UR37, 0x1, UPT ;  /* 0x000000012500788c */ /* 0x000fe2000bf45270 */
[----:B------:R-:W-:Y:S01]  /*1010*/  ULDC UR13, c[0x0][0xc54] ;  /* 0x00031500000d7ab9 */ /* 0x000fe20000000800 */
[----:B------:R-:W-:Y:S02]  /*1020*/  UISETP.NE.AND.EX UP0, UPT, UR11, URZ, UPT, UP0 ;  /* 0x0000003f0b00728c */ /* 0x000fe4000bf05300 */
[----:B------:R-:W-:Y:S02]  /*1030*/  UIADD3 UR10, UR36, 0x7f, URZ ;  /* 0x0000007f240a7890 */ /* 0x000fe4000fffe03f */
[----:B------:R-:W-:Y:S01]  /*1040*/  UIMAD UR13, UR8, UR13, UR4 ;  /* 0x0000000d080d72a4 */ /* 0x000fe2000f8e0204 */
[----:B------:R-:W-:Y:S01]  /*1050*/  ULDC UR42, c[0x0][0x424] ;  /* 0x00010900002a7ab9 */ /* 0x000fe20000000800 */
[----:B------:R-:W-:Y:S01]  /*1060*/  ULDC UR49, c[0x0][0x288] ;  /* 0x0000a20000317ab9 */ /* 0x000fe20000000800 */
[----:B------:R-:W-:Y:S01]  /*1070*/  ULDC.64 UR4, c[0x0][0x9e0] ;  /* 0x0002780000047ab9 */ /* 0x000fe20000000a00 */
[----:B------:R-:W-:Y:S01]  /*1080*/  @UP1 ULDC UR8, c[0x0][0x44c] ;  /* 0x0001130000081ab9 */ /* 0x000fe20000000800 */
[----:B------:R-:W-:-:S02]  /*1090*/  UIADD3 UR11, -UR49, 0x1, URZ ;  /* 0x00000001310b7890 */ /* 0x000fc4000fffe13f */
[----:B------:R-:W-:Y:S02]  /*10a0*/  UISETP.GE.AND UP3, UPT, UR5, 0x1, UPT ;  /* 0x000000010500788c */ /* 0x000fe4000bf66270 */
[----:B------:R-:W-:Y:S02]  /*10b0*/  USEL UR42, UR42, 0x1, UP0 ;  /* 0x000000012a2a7887 */ /* 0x000fe40008000000 */
[----:B------:R-:W-:Y:S01]  /*10c0*/  UIMAD.WIDE.U32 UR8, UR10, UR8, URZ ;  /* 0x000000080a0872a5 */ /* 0x000fe2000f8e003f */
[----:B------:R-:W-:Y:S01]  /*10d0*/  ULDC UR12, c[0x0][0x2f0] ;  /* 0x0000bc00000c7ab9 */ /* 0x000fe20000000800 */
[----:B------:R-:W-:Y:S01]  /*10e0*/  @UP1 ULDC UR15, c[0x0][0x450] ;  /* 0x00011400000f1ab9 */ /* 0x000fe20000000800 */
[----:B------:R-:W-:Y:S01]  /*10f0*/  @UP2 ULDC UR6, c[0x0][0xc4c] ;  /* 0x0003130000062ab9 */ /* 0x000fe20000000800 */
[----:B------:R-:W-:Y:S01]  /*1100*/  UIMAD UR11, UR42, UR12, UR11 ;  /* 0x0000000c2a0b72a4 */ /* 0x000fe2000f8e020b */
[----:B------:R-:W-:Y:S01]  /*1110*/  PLOP3.LUT P1, PT, PT, PT, UP3, 0x80, 0x0 ;  /* 0x000000000000781c */ /* 0x000fe20003f2f038 */
[----:B------:R-:W-:-:S02]  /*1120*/  @UP1 USHF.R.U32.HI UR10, URZ, UR15, UR9 ;  /* 0x0000000f3f0a1299 */ /* 0x000fc40008011609 */
[----:B------:R-:W-:Y:S01]  /*1130*/  UIMAD.WIDE.U32 UR6, UR13, UR6, URZ ;  /* 0x000000060d0672a5 */ /* 0x000fe2000f8e003f */
[----:B------:R-:W-:Y:S01]  /*1140*/  @UP2 ULDC UR14, c[0x0][0xc50] ;  /* 0x00031400000e2ab9 */ /* 0x000fe20000000800 */
[----:B------:R-:W-:Y:S01]  /*1150*/  UIADD3 UR10, UR11, UR10, URZ ;  /* 0x0000000a0b0a7290 */ /* 0x000fe2000fffe03f */
[----:B------:R-:W-:Y:S01]  /*1160*/  UMOV UR43, UR13 ;  /* 0x0000000d002b7c82 */ /* 0x000fe20008000000 */
[----:B------:R-:W-:Y:S02]  /*1170*/  @UP2 USHF.R.U32.HI UR43, URZ, UR14, UR7 ;  /* 0x0000000e3f2b2299 */ /* 0x000fe40008011607 */
[----:B------:R-:W-:Y:S02]  /*1180*/  UIADD3 UR4, UR10, UR4, URZ ;  /* 0x000000040a047290 */ /* 0x000fe4000fffe03f */
[----:B------:R-:W-:-:S04]  /*1190*/  UIADD3 UR6, -UR43, URZ, URZ ;  /* 0x0000003f2b067290 */ /* 0x000fc8000fffe13f */
[----:B------:R-:W-:Y:S01]  /*11a0*/  UIMAD UR37, UR37, UR6, UR13 ;  /* 0x00000006252572a4 */ /* 0x000fe2000f8e020d */
[----:B------:R-:W-:Y:S01]  /*11b0*/  IMAD.U32 R0, RZ, RZ, UR4 ;  /* 0x00000004ff007e24 */ /* 0x000fe2000f8e00ff */
[----:B------:R-:W-:Y:S10]  /*11c0*/  @!P1 BRA `(.L_x_1101) ;  /* 0x0000000000409947 */ /* 0x000ff40003800000 */
[----:B------:R-:W-:Y:S01]  /*11d0*/  ISETP.LT.AND P0, PT, RZ, UR10, PT ;  /* 0x0000000aff007c0c */ /* 0x000fe2000bf01270 */
[----:B------:R-:W-:-:S12]  /*11e0*/  UIADD3 UR4, UR10, -0x1, URZ ;  /* 0xffffffff0a047890 */ /* 0x000fd8000fffe03f */
[----:B------:R-:W-:Y:S05]  /*11f0*/  @P0 BRA `(.L_x_1102) ;  /* 0x00000000001c0947 */ /* 0x000fea0003800000 */
[----:B------:R-:W-:Y:S02]  /*1200*/  UISETP.NE.AND UP0, UPT, UR5, 0x1, UPT ;  /* 0x000000010500788c */ /* 0x000fe4000bf05270 */
[----:B------:R-:W-:-:S09]  /*1210*/  UIADD3 UR4, -UR10, URZ, URZ ;  /* 0x0000003f0a047290 */ /* 0x000fd2000fffe13f */
[----:B------:R-:W-:Y:S02]  /*1220*/  @UP0 ULDC.64 UR8, c[0x0][0x9e8] ;  /* 0x00027a0000080ab9 */ /* 0x000fe40000000a00 */
[----:B------:R-:W-:-:S04]  /*1230*/  UIMAD.WIDE.U32 UR6, UR4, UR8, URZ ;  /* 0x00000008040672a5 */ /* 0x000fc8000f8e003f */
[----:B------:R-:W-:-:S04]  /*1240*/  @UP0 USHF.R.U32.HI UR4, URZ, UR9, UR7 ;  /* 0x000000093f040299 */ /* 0x000fc80008011607 */
[----:B------:R-:W-:Y:S01]  /*1250*/  ULOP3.LUT UR4, URZ, UR4, URZ, 0x33, !UPT ;  /* 0x000000043f047292 */ /* 0x000fe2000f8e333f */
[----:B------:R-:W-:Y:S11]  /*1260*/  BRA `(.L_x_1103) ;  /* 0x0000000000107947 */ /* 0x000ff60003800000 */
.L_x_1102:
[----:B------:R-:W-:-:S11]  /*1270*/  UISETP.NE.AND UP0, UPT, UR5, 0x1, UPT ;  /* 0x000000010500788c */ /* 0x000fd6000bf05270 */
[----:B------:R-:W-:Y:S02]  /*1280*/  @UP0 ULDC.64 UR8, c[0x0][0x9e8] ;  /* 0x00027a0000080ab9 */ /* 0x000fe40000000a00 */
[----:B------:R-:W-:-:S04]  /*1290*/  UIMAD.WIDE.U32 UR6, UR4, UR8, URZ ;  /* 0x00000008040672a5 */ /* 0x000fc8000f8e003f */
[----:B------:R-:W-:-:S12]  /*12a0*/  @UP0 USHF.R.U32.HI UR4, URZ, UR9, UR7 ;  /* 0x000000093f040299 */ /* 0x000fd80008011607 */
.L_x_1103:
[----:B------:R-:W-:-:S06]  /*12b0*/  UIMAD UR4, UR4, UR5, UR5 ;  /* 0x00000005040472a4 */ /* 0x000fcc000f8e0205 */
[----:B------:R-:W-:-:S07]  /*12c0*/  VIMNMX R0, R0, UR4, PT ;  /* 0x0000000400007c48 */ /* 0x000fce000bfe0100 */
.L_x_1101:
[----:B------:R-:W-:Y:S01]  /*12d0*/  UIMAD UR4, UR42, UR12, 0x7f ;  /* 0x0000007f2a0474a4 */ /* 0x000fe2000f8e020c */
[----:B------:R-:W-:Y:S01]  /*12e0*/  VIADD R0, R0, 0x7f ;  /* 0x0000007f00007836 */ /* 0x000fe20000000000 */
[----:B------:R-:W-:Y:S01]  /*12f0*/  @UP1 ULDC UR6, c[0x0][0x44c] ;  /* 0x0001130000061ab9 */ /* 0x000fe20000000800 */
[----:B------:R-:W-:Y:S01]  /*1300*/  @UP1 ULDC UR10, c[0x0][0x450] ;  /* 0x00011400000a1ab9 */ /* 0x000fe20000000800 */
[----:B------:R-:W-:Y:S02]  /*1310*/  USHF.R.S32.HI UR8, URZ, 0x1f, UR4 ;  /* 0x0000001f3f087899 */ /* 0x000fe40008011404 */
[----:B------:R-:W-:Y:S01]  /*1320*/  UIMAD.WIDE.U32 UR6, UR36, UR6, URZ ;  /* 0x00000006240672a5 */ /* 0x000fe2000f8e003f */
[----:B------:R-:W-:Y:S01]  /*1330*/  SHF.R.S32.HI R3, RZ, 0x1f, R0 ;  /* 0x0000001fff037819 */ /* 0x000fe20000011400 */
[----:B------:R-:W-:Y:S01]  /*1340*/  UMOV UR9, UR36 ;  /* 0x0000002400097c82 */ /* 0x000fe20008000000 */
[----:B------:R-:W-:Y:S02]  /*1350*/  ULEA.HI UR8, UR8, UR4, URZ, 0x7 ;  /* 0x0000000408087291 */ /* 0x000fe4000f8f383f */
[----:B------:R-:W-:Y:S01]  /*1360*/  @UP1 USHF.R.U32.HI UR9, URZ, UR10, UR7 ;  /* 0x0000000a3f091299 */ /* 0x000fe20008011607 */
[----:B------:R-:W-:Y:S01]  /*1370*/  LEA.HI R3, R3, R0, RZ, 0x7 ;  /* 0x0000000003037211 */ /* 0x000fe200078f38ff */
[----:B------:R-:W-:-:S02]  /*1380*/  UIMAD UR49, UR42, UR12, -UR49 ;  /* 0x0000000c2a3172a4 */ /* 0x000fc4000f8e0a31 */
[----:B------:R-:W-:Y:S01]  /*1390*/  USHF.R.S32.HI UR8, URZ, 0x7, UR8 ;  /* 0x000000073f087899 */ /* 0x000fe20008011408 */
[----:B------:R-:W-:Y:S01]  /*13a0*/  SHF.R.S32.HI R3, RZ, 0x7, R3 ;  /* 0x00000007ff037819 */ /* 0x000fe20000011403 */
[----:B------:R-:W-:-:S03]  /*13b0*/  UIADD3 UR4, UR49, UR9, URZ ;  /* 0x0000000931047290 */ /* 0x000fc6000fffe03f */
[----:B------:R-:W-:Y:S01]  /*13c0*/  ULDC UR9, c[0x0][0x9dc] ;  /* 0x0002770000097ab9 */ /* 0x000fe20000000800 */
[----:B------:R-:W-:Y:S01]  /*13d0*/  VIMNMX R88, R3, UR8, PT ;  /* 0x0000000803587c48 */ /* 0x000fe2000bfe0100 */
[----:B------:R-:W-:Y:S01]  /*13e0*/  UIADD3 UR9, UR4, -UR9, URZ ;  /* 0x8000000904097290 */ /* 0x000fe2000fffe03f */
[----:B------:R-:W-:Y:S11]  /*13f0*/  @!P1 BRA `(.L_x_1104) ;  /* 0x0000000000449947 */ /* 0x000ff60003800000 */
[----:B------:R-:W-:-:S06]  /*1400*/  UISETP.GT.AND UP0, UPT, UR4, -0x1, UPT ;  /* 0xffffffff0400788c */ /* 0x000fcc000bf04270 */
[----:B------:R-:W-:-:S13]  /*1410*/  PLOP3.LUT P0, PT, PT, PT, UP0, 0x80, 0x0 ;  /* 0x000000000000781c */ /* 0x000fda0003f0f008 */
[----:B------:R-:W-:Y:S05]  /*1420*/  @P0 BRA `(.L_x_1105) ;  /* 0x00000000001c0947 */ /* 0x000fea0003800000 */
[----:B------:R-:W-:Y:S02]  /*1430*/  UISETP.NE.AND UP0, UPT, UR5, 0x1, UPT ;  /* 0x000000010500788c */ /* 0x000fe4000bf05270 */
[----:B------:R-:W-:-:S09]  /*1440*/  ULOP3.LUT UR4, URZ, UR4, URZ, 0x33, !UPT ;  /* 0x000000043f047292 */ /* 0x000fd2000f8e333f */
[----:B------:R-:W-:Y:S02]  /*1450*/  @UP0 ULDC.64 UR10, c[0x0][0x9e8] ;  /* 0x00027a00000a0ab9 */ /* 0x000fe40000000a00 */
[----:B------:R-:W-:-:S04]  /*1460*/  UIMAD.WIDE.U32 UR6, UR4, UR10, URZ ;  /* 0x0000000a040672a5 */ /* 0x000fc8000f8e003f */
[----:B------:R-:W-:-:S04]  /*1470*/  @UP0 USHF.R.U32.HI UR4, URZ, UR11, UR7 ;  /* 0x0000000b3f040299 */ /* 0x000fc80008011607 */
[----:B------:R-:W-:Y:S01]  /*1480*/  ULOP3.LUT UR4, URZ, UR4, URZ, 0x33, !UPT ;  /* 0x000000043f047292 */ /* 0x000fe2000f8e333f */
[----:B------:R-:W-:Y:S11]  /*1490*/  BRA `(.L_x_1106) ;  /* 0x0000000000107947 */ /* 0x000ff60003800000 */
.L_x_1105:
[----:B------:R-:W-:-:S11]  /*14a0*/  UISETP.NE.AND UP0, UPT, UR5, 0x1, UPT ;  /* 0x000000010500788c */ /* 0x000fd6000bf05270 */
[----:B------:R-:W-:Y:S02]  /*14b0*/  @UP0 ULDC.64 UR10, c[0x0][0x9e8] ;  /* 0x00027a00000a0ab9 */ /* 0x000fe40000000a00 */
[----:B------:R-:W-:-:S04]  /*14c0*/  UIMAD.WIDE.U32 UR6, UR4, UR10, URZ ;  /* 0x0000000a040672a5 */ /* 0x000fc8000f8e003f */
[----:B------:R-:W-:-:S12]  /*14d0*/  @UP0 USHF.R.U32.HI UR4, URZ, UR11, UR7 ;  /* 0x0000000b3f040299 */ /* 0x000fd80008011607 */
.L_x_1106:
[----:B------:R-:W-:-:S04]  /*14e0*/  UIMAD UR4, UR4, UR5, URZ ;  /* 0x00000005040472a4 */ /* 0x000fc8000f8e023f */
[----:B------:R-:W-:-:S04]  /*14f0*/  UISETP.LT.AND UP0, UPT, UR9, UR4, UPT ;  /* 0x000000040900728c */ /* 0x000fc8000bf01270 */
[----:B------:R-:W-:-:S12]  /*1500*/  USEL UR9, UR9, UR4, !UP0 ;  /* 0x0000000409097287 */ /* 0x000fd8000c000000 */
.L_x_1104:
[----:B------:R-:W-:Y:S01]  /*1510*/  USHF.R.S32.HI UR4, URZ, 0x1f, UR9 ;  /* 0x0000001f3f047899 */ /* 0x000fe20008011409 */
[----:B------:R-:W-:Y:S02]  /*1520*/  PLOP3.LUT P0, PT, PT, PT, PT, 0x80, 0x0 ;  /* 0x000000000000781c */ /* 0x000fe40003f0f070 */
[----:B------:R-:W-:Y:S02]  /*1530*/  CS2R R36, SRZ ;  /* 0x0000000000247805 */ /* 0x000fe4000001ff00 */
[----:B------:R-:W-:Y:S01]  /*1540*/  CS2R R150, SRZ ;  /* 0x0000000000967805 */ /* 0x000fe2000001ff00 */
[----:B------:R-:W-:Y:S01]  /*1550*/  ULEA.HI UR4, UR4, UR9, URZ, 0x7 ;  /* 0x0000000904047291 */ /* 0x000fe2000f8f383f */
[----:B------:R-:W-:Y:S02]  /*1560*/  CS2R R148, SRZ ;  /* 0x0000000000947805 */ /* 0x000fe4000001ff00 */
[----:B------:R-:W-:Y:S02]  /*1570*/  CS2R R146, SRZ ;  /* 0x0000000000927805 */ /* 0x000fe4000001ff00 */
[----:B------:R-:W-:Y:S01]  /*1580*/  CS2R R144, SRZ ;  /* 0x0000000000907805 */ /* 0x000fe2000001ff00 */
[----:B------:R-:W-:Y:S01]  /*1590*/  USHF.R.S32.HI UR4, URZ, 0x7, UR4 ;  /* 0x000000073f047899 */ /* 0x000fe20008011404 */
[----:B------:R-:W-:-:S02]  /*15a0*/  CS2R R142, SRZ ;  /* 0x00000000008e7805 */ /* 0x000fc4000001ff00 */
[----:B------:R-:W-:Y:S02]  /*15b0*/  CS2R R140, SRZ ;  /* 0x00000000008c7805 */ /* 0x000fe4000001ff00 */
[----:B------:R-:W-:Y:S01]  /*15c0*/  CS2R R138, SRZ ;  /* 0x00000000008a7805 */ /* 0x000fe2000001ff00 */
[----:B------:R-:W-:Y:S01]  /*15d0*/  UISETP.LT.AND UP0, UPT, URZ, UR4, UPT ;  /* 0x000000043f00728c */ /* 0x000fe2000bf01270 */
[----:B------:R-:W-:Y:S02]  /*15e0*/  CS2R R136, SRZ ;  /* 0x0000000000887805 */ /* 0x000fe4000001ff00 */
[----:B------:R-:W-:Y:S02]  /*15f0*/  CS2R R134, SRZ ;  /* 0x0000000000867805 */ /* 0x000fe4000001ff00 */
[----:B------:R-:W-:Y:S01]  /*1600*/  CS2R R132, SRZ ;  /* 0x0000000000847805 */ /* 0x000fe2000001ff00 */
[----:B------:R-:W-:Y:S01]  /*1610*/  USEL UR39, URZ, UR4, !UP0 ;  /* 0x000000043f277287 */ /* 0x000fe2000c000000 */
[----:B------:R-:W-:-:S02]  /*1620*/  CS2R R130, SRZ ;  /* 0x0000000000827805 */ /* 0x000fc4000001ff00 */
[----:B------:R-:W-:Y:S02]  /*1630*/  CS2R R128, SRZ ;  /* 0x0000000000807805 */ /* 0x000fe4000001ff00 */
[----:B------:R-:W-:Y:S02]  /*1640*/  CS2R R126, SRZ ;  /* 0x00000000007e7805 */ /* 0x000fe4000001ff00 */
[----:B------:R-:W-:Y:S02]  /*1650*/  CS2R R124, SRZ ;  /* 0x00000000007c7805 */ /* 0x000fe4000001ff00 */
[----:B------:R-:W-:Y:S02]  /*1660*/  CS2R R122, SRZ ;  /* 0x00000000007a7805 */ /* 0x000fe4000001ff00 */
[----:B------:R-:W-:Y:S02]  /*1670*/  ISETP.GT.AND P1, PT, R88, UR39, PT ;  /* 0x0000002758007c0c */ /* 0x000fe4000bf24270 */
        /* <DEDUP_REMOVED lines=13> */
[----:B------:R-:W-:Y:S01]  /*1750*/  CS2R R94, SRZ ;  /* 0x00000000005e7805 */ /* 0x000fe2000001ff00 */
[----:B------:R-:W-:Y:S01]  /*1760*/  IMAD.MOV.U32 R93, RZ, RZ, RZ ;  /* 0x000000ffff5d7224 */ /* 0x000fe200078e00ff */
[----:B------:R-:W-:Y:S02]  /*1770*/  CS2R R6, SRZ ;  /* 0x0000000000067805 */ /* 0x000fe4000001ff00 */
[----:B------:R-:W-:Y:S01]  /*1780*/  CS2R R90, SRZ ;  /* 0x00000000005a7805 */ /* 0x000fe2000001ff00 */
        /* <DEDUP_REMOVED lines=10> */
[----:B------:R-:W-:Y:S02]  /*1830*/  PLOP3.LUT P0, PT, PT, PT, UP0, 0x80, 0x0 ;  /* 0x000000000000781c */ /* 0x000fe40003f0f008 */
        /* <DEDUP_REMOVED lines=22> */
.L_x_1108:
[----:B------:R-:W-:Y:S01]  /*19a0*/  ULEA.HI UR4, UR46, UR46, URZ, 0x1 ;  /* 0x0000002e2e047291 */ /* 0x000fe2000f8f083f */
[----:B------:R-:W-:-:S03]  /*19b0*/  IMAD.U32 R2, RZ, RZ, UR47 ;  /* 0x0000002fff027e24 */ /* 0x000fc6000f8e00ff */
[----:B------:R-:W-:Y:S02]  /*19c0*/  ULOP3.LUT UR4, UR4, 0xfffffffe, URZ, 0xc0, !UPT ;  /* 0xfffffffe04047892 */ /* 0x000fe4000f8ec03f */
[----:B------:R-:W-:Y:S02]  /*19d0*/  ISETP.NE.AND P0, PT, R2, 0x3, PT ;  /* 0x000000030200780c */ /* 0x000fe40003f05270 */
[----:B------:R-:W-:-:S06]  /*19e0*/  UIADD3 UR4, UR46, -UR4, URZ ;  /* 0x800000042e047290 */ /* 0x000fcc000fffe03f */
[----:B------:R-:W-:-:S05]  /*19f0*/  IMAD.U32 R0, RZ, RZ, UR4 ;  /* 0x00000004ff007e24 */ /* 0x000fca000f8e00ff */
[----:B------:R-:W-:-:S04]  /*1a00*/  SHF.L.U32 R0, R0, 0x1f, RZ ;  /* 0x0000001f00007819 */ /* 0x000fc800000006ff */
[----:B------:R-:W0:Y:S02]  /*1a10*/  SYNCS.PHASECHK.TRANS64.TRYWAIT P1, [UR41+0x28800], R0 ;  /* 0x02880000ff0075a7 */ /* 0x000e240008020169 */
[----:B0-----:R-:W-:Y:S05]  /*1a20*/  @!P1 BRA `(.L_x_1109) ;  /* 0x0000012400ac9947 */ /* 0x001fea0003800000 */
.L_x_1302:
[----:B------:R-:W-:Y:S05]  /*1a30*/  @!P0 BRA `(.L_x_1110) ;  /* 0x0000000000048947 */ /* 0x000fea0003800000 */
[----:B------:R-:W-:Y:S01]  /*1a40*/  BPT.TRAP 0x1 ;  /* 0x000000040000795c */ /* 0x000fe20000300000 */
.L_x_1110:
[----:B------:R-:W-:Y:S02]  /*1a50*/  IMAD.U32 R9, RZ, RZ, UR44 ;  /* 0x0000002cff097e24 */ /* 0x000fe4000f8e00ff */
[----:B0-----:R-:W-:-:S03]  /*1a60*/  IMAD.U32 R0, RZ, RZ, UR45 ;  /* 0x0000002dff007e24 */ /* 0x001fc6000f8e00ff */
[----:B------:R-:W-:Y:S02]  /*1a70*/  LEA R9, R9, UR41, 0x3 ;  /* 0x0000002909097c11 */ /* 0x000fe4000f8e18ff */
[----:B------:R-:W-:-:S04]  /*1a80*/  SHF.L.U32 R0, R0, 0x1f, RZ ;  /* 0x0000001f00007819 */ /* 0x000fc800000006ff */
[----:B------:R0:W1:Y:S01]  /*1a90*/  SYNCS.PHASECHK.TRANS64.TRYWAIT P2, [R9+URZ+0x28830], R0 ;  /* 0x02883000090075a7 */ /* 0x000062000804017f */
[----:B------:R-:W-:Y:S05]  /*1aa0*/  @!P0 BRA `(.L_x_1111) ;  /* 0x0000000000048947 */ /* 0x000fea0003800000 */
[----:B------:R-:W-:Y:S01]  /*1ab0*/  BPT.TRAP 0x1 ;  /* 0x000000040000795c */ /* 0x000fe20000300000 */
.L_x_1111:
[----:B------:R-:W2:Y:S02]  /*1ac0*/  S2R R2, SR_TID.X ;  /* 0x0000000000027919 */ /* 0x000ea40000002100 */
[----:B--2---:R-:W-:Y:S01]  /*1ad0*/  LOP3.LUT P1, RZ, R2, 0x7f, RZ, 0xc0, !PT ;  /* 0x0000007f02ff7812 */ /* 0x004fe2000782c0ff */
[----:B-1----:R-:W-:-:S12]  /*1ae0*/  @P2 BRA `(.L_x_1112) ;  /* 0x0000000000082947 */ /* 0x002fd80003800000 */
[----:B------:R-:W1:Y:S02]  /*1af0*/  SYNCS.PHASECHK.TRANS64.TRYWAIT P2, [R9+URZ+0x28830], R0 ;  /* 0x02883000090075a7 */ /* 0x000e64000804017f */
[----:B-1----:R-:W-:Y:S05]  /*1b00*/  @!P2 BRA `(.L_x_1113) ;  /* 0x00000124008ca947 */ /* 0x002fea0003800000 */
.L_x_1112:
[----:B------:R-:W-:Y:S05]  /*1b10*/  WARPSYNC.ALL ;  /* 0x0000000000007948 */ /* 0x000fea0003800000 */
[----:B------:R-:W-:Y:S01]  /*1b20*/  UIADD3 UR4, UR41, 0x18400, URZ ;  /* 0x0001840029047890 */ /* 0x000fe2000fffe03f */
[----:B------:R-:W-:Y:S01]  /*1b30*/  WARPGROUP.ARRIVE ;  /* 0x00000000000079c5 */ /* 0x000fe20000000000 */
[----:B------:R-:W-:Y:S01]  /*1b40*/  ULOP3.LUT UR32, UR52, 0x10000, URZ, 0xfc, !UPT ;  /* 0x0001000034207892 */ /* 0x000fe2000f8efc3f */
[----:B01----:R-:W-:Y:S01]  /*1b50*/  VIADD R0, R17, UR36 ;  /* 0x0000002411007c36 */ /* 0x003fe20008000000 */
[----:B------:R-:W-:Y:S01]  /*1b60*/  USHF.R.U32.HI UR4, URZ, 0x4, UR4 ;  /* 0x000000043f047899 */ /* 0x000fe20008011604 */
[----:B------:R-:W0:Y:S01]  /*1b70*/  LDC R4, c[0x0][0x2f0] ;  /* 0x0000bc00ff047b82 */ /* 0x000e220000000800 */
[----:B------:R-:W-:Y:S01]  /*1b80*/  UMOV UR33, 0x40000040 ;  /* 0x4000004000217882 */ /* 0x000fe20000000000 */
[----:B------:R-:W-:Y:S01]  /*1b90*/  UMOV UR35, 0x40000040 ;  /* 0x4000004000237882 */ /* 0x000fe20000000000 */
[----:B------:R-:W-:Y:S01]  /*1ba0*/  ULOP3.LUT UR4, UR4, 0x3fff, URZ, 0xc0, !UPT ;  /* 0x00003fff04047892 */ /* 0x000fe2000f8ec03f */
[----:B------:R-:W-:Y:S01]  /*1bb0*/  IMAD.MOV.U32 R7, RZ, RZ, R0 ;  /* 0x000000ffff077224 */ /* 0x000fe200078e0000 */
[----:B------:R-:W-:Y:S01]  /*1bc0*/  UMOV UR5, 0x40000040 ;  /* 0x4000004000057882 */ /* 0x000fe20000000000 */
[----:B------:R-:W-:Y:S01]  /*1bd0*/  UMOV UR7, 0x40000040 ;  /* 0x4000004000077882 */ /* 0x000fe20000000000 */
[----:B------:R-:W-:Y:S01]  /*1be0*/  ULOP3.LUT UR48, UR4, 0x10000, URZ, 0xfc, !UPT ;  /* 0x0001000004307892 */ /* 0x000fe2000f8efc3f */
[----:B------:R-:W1:Y:S01]  /*1bf0*/  LDC R5, c[0x0][0x288] ;  /* 0x0000a200ff057b82 */ /* 0x000e620000000800 */
[----:B------:R-:W-:Y:S01]  /*1c00*/  UIADD3 UR4, UR32, 0x2, URZ ;  /* 0x0000000220047890 */ /* 0x000fe2000fffe03f */
[----:B------:R-:W-:Y:S01]  /*1c10*/  IMAD.MOV.U32 R3, RZ, RZ, -0x80 ;  /* 0xffffff80ff037424 */ /* 0x000fe200078e00ff */
[----:B------:R-:W-:Y:S01]  /*1c20*/  ULEA UR34, UR44, UR48, 0xb ;  /* 0x000000302c227291 */ /* 0x000fe2000f8e583f */
[C---:B------:R-:W-:Y:S01]  /*1c30*/  LEA R11, R88.reuse, 0xffffff80, 0x7 ;  /* 0xffffff80580b7811 */ /* 0x040fe200078e38ff */
[----:B------:R-:W-:Y:S01]  /*1c40*/  UIADD3 UR8, UR32, 0x4, URZ ;  /* 0x0000000420087890 */ /* 0x000fe2000fffe03f */
[----:B------:R-:W-:Y:S01]  /*1c50*/  IMAD R13, R88, R3, 0x80 ;  /* 0x00000080580d7424 */ /* 0x000fe200078e0203 */
[----:B------:R-:W-:-:S02]  /*1c60*/  UIADD3 UR6, UR34, 0x2, URZ ;  /* 0x0000000222067890 */ /* 0x000fc4000fffe03f */
[----:B------:R-:W-:Y:S01]  /*1c70*/  UIADD3 UR10, UR34, 0x4, URZ ;  /* 0x00000004220a7890 */ /* 0x000fe2000fffe03f */
[----:B------:R-:W-:Y:S01]  /*1c80*/  VIADD R3, R13, 0x1 ;  /* 0x000000010d037836 */ /* 0x000fe20000000000 */
[----:B------:R-:W-:Y:S01]  /*1c90*/  UMOV UR9, 0x40000040 ;  /* 0x4000004000097882 */ /* 0x000fe20000000000 */
[----:B------:R-:W-:Y:S01]  /*1ca0*/  HGMMA.64x128x16.F32 R24, gdesc[UR32], RZ, !UPT, gsb0 ;  /* 0x01e00000201879f0 */ /* 0x000fe2000c0008ff */
[----:B------:R-:W-:Y:S01]  /*1cb0*/  UMOV UR11, 0x40000040 ;  /* 0x40000040000b7882 */ /* 0x000fe20000000000 */
[----:B------:R-:W-:Y:S01]  /*1cc0*/  UIADD3 UR12, UR32, 0x6, URZ ;  /* 0x00000006200c7890 */ /* 0x000fe2000fffe03f */
[----:B------:R-:W-:Y:S01]  /*1cd0*/  IMAD R3, R16, -0x2, R3 ;  /* 0xfffffffe10037824 */ /* 0x000fe200078e0203 */
[----:B------:R-:W-:Y:S01]  /*1ce0*/  UIADD3 UR14, UR34, 0x6, URZ ;  /* 0x00000006220e7890 */ /* 0x000fe2000fffe03f */
[----:B------:R-:W-:Y:S01]  /*1cf0*/  UMOV UR13, 0x40000040 ;  /* 0x40000040000d7882 */ /* 0x000fe20000000000 */
[----:B------:R-:W-:Y:S01]  /*1d00*/  UMOV UR15, 0x40000040 ;  /* 0x40000040000f7882 */ /* 0x000fe20000000000 */
[----:B------:R-:W-:-:S02]  /*1d10*/  UIADD3 UR16, UR32, 0x400, URZ ;  /* 0x0000040020107890 */ /* 0x000fc4000fffe03f */
[----:B------:R-:W-:Y:S01]  /*1d20*/  UIADD3 UR18, UR34, 0x400, URZ ;  /* 0x0000040022127890 */ /* 0x000fe2000fffe03f */
[----:B------:R-:W-:Y:S01]  /*1d30*/  UMOV UR17, 0x40000040 ;  /* 0x4000004000117882 */ /* 0x000fe20000000000 */
[----:B------:R-:W-:Y:S01]  /*1d40*/  UMOV UR19, 0x40000040 ;  /* 0x4000004000137882 */ /* 0x000fe20000000000 */
[----:B------:R-:W-:Y:S02]  /*1d50*/  UIADD3 UR20, UR32, 0x402, URZ ;  /* 0x0000040220147890 */ /* 0x000fe4000fffe03f */
[----:B------:R-:W-:Y:S01]  /*1d60*/  UIADD3 UR22, UR34, 0x402, URZ ;  /* 0x0000040222167890 */ /* 0x000fe2000fffe03f */
[----:B------:R-:W-:Y:S01]  /*1d70*/  UMOV UR21, 0x40000040 ;  /* 0x4000004000157882 */ /* 0x000fe20000000000 */
[----:B------:R-:W-:Y:S01]  /*1d80*/  UMOV UR23, 0x40000040 ;  /* 0x4000004000177882 */ /* 0x000fe20000000000 */
[----:B------:R-:W-:Y:S02]  /*1d90*/  UIADD3 UR24, UR32, 0x404, URZ ;  /* 0x0000040420187890 */ /* 0x000fe4000fffe03f */
[----:B------:R-:W-:Y:S01]  /*1da0*/  UIADD3 UR26, UR34, 0x404, URZ ;  /* 0x00000404221a7890 */ /* 0x000fe2000fffe03f */
[----:B------:R-:W-:Y:S01]  /*1db0*/  UMOV UR25, 0x40000040 ;  /* 0x4000004000197882 */ /* 0x000fe20000000000 */
[----:B------:R-:W-:Y:S01]  /*1dc0*/  UMOV UR27, 0x40000040 ;  /* 0x40000040001b7882 */ /* 0x000fe20000000000 */
[----:B------:R-:W-:-:S02]  /*1dd0*/  UIADD3 UR28, UR32, 0x406, URZ ;  /* 0x00000406201c7890 */ /* 0x000fc4000fffe03f */
[----:B------:R-:W-:Y:S01]  /*1de0*/  UIADD3 UR30, UR34, 0x406, URZ ;  /* 0x00000406221e7890 */ /* 0x000fe2000fffe03f */
[----:B------:R-:W-:Y:S01]  /*1df0*/  UMOV UR29, 0x40000040 ;  /* 0x40000040001d7882 */ /* 0x000fe20000000000 */
[----:B------:R-:W-:Y:S01]  /*1e00*/  UMOV UR31, 0x40000040 ;  /* 0x40000040001f7882 */ /* 0x000fe20000000000 */
[----:B------:R-:W-:Y:S01]  /*1e10*/  ULDC UR52, c[0x0][0x9dc] ;  /* 0x0002770000347ab9 */ /* 0x000fe20000000800 */
[----:B------:R-:W-:Y:S02]  /*1e20*/  WARPGROUP.DEPBAR.LE gsb0, 0x0 ;  /* 0x00008000000079c5 */ /* 0x000fe40000010000 */
[----:B------:R-:W-:-:S06]  /*1e30*/  WARPGROUP.ARRIVE ;  /* 0x00000000000079c5 */ /* 0x000fcc0000000000 */
[----:B------:R-:W-:Y:S01]  /*1e40*/  HGMMA.64x128x16.F32 R24, gdesc[UR4], R24, gsb0 ;  /* 0x01e00000041879f0 */ /* 0x000fe20008000818 */
[----:B------:R-:W-:Y:S02]  /*1e50*/  ULDC UR6, c[0x0][0x448] ;  /* 0x0001120000067ab9 */ /* 0x000fe40000000800 */
[----:B------:R-:W-:-:S06]  /*1e60*/  UISETP.NE.AND UP0, UPT, UR6, 0x1, UPT ;  /* 0x000000010600788c */ /* 0x000fcc000bf05270 */
[----:B------:R-:W-:Y:S02]  /*1e70*/  PLOP3.LUT P2, PT, PT, PT, UP0, 0x80, 0x0 ;  /* 0x000000000000781c */ /* 0x000fe40003f4f008 */
[----:B------:R-:W-:-:S03]  /*1e80*/  PLOP3.LUT P3, PT, PT, PT, UP0, 0x80, 0x0 ;  /* 0x000000000000781c */ /* 0x000fc60003f6f008 */
[----:B------:R-:W-:-:S08]  /*1e90*/  @UP0 ULDC UR6, c[0x0][0x44c] ;  /* 0x0001130000060ab9 */ /* 0x000fd00000000800 */
[----:B------:R-:W-:Y:S01]  /*1ea0*/  @P2 IMAD.HI.U32 R2, R0, UR6, RZ ;  /* 0x0000000600022c27 */ /* 0x000fe2000f8e00ff */
[----:B------:R-:W-:-:S03]  /*1eb0*/  @UP0 ULDC UR6, c[0x0][0x450] ;  /* 0x0001140000060ab9 */ /* 0x000fc60000000800 */
[----:B------:R-:W-:Y:S01]  /*1ec0*/  @!P1 VIADD R0, R9, 0x28840 ;  /* 0x0002884009009836 */ /* 0x000fe20000000000 */
[----:B------:R-:W-:Y:S01]  /*1ed0*/  @P3 SHF.R.U32.HI R7, RZ, UR6, R2 ;  /* 0x00000006ff073c19 */ /* 0x000fe20008011602 */
[----:B------:R-:W-:Y:S02]  /*1ee0*/  ULDC.64 UR6, c[0x0][0x9e0] ;  /* 0x0002780000067ab9 */ /* 0x000fe40000000a00 */
[----:B------:R-:W-:Y:S01]  /*1ef0*/  UISETP.GE.AND UP1, UPT, UR7, 0x1, UPT ;  /* 0x000000010700788c */ /* 0x000fe2000bf26270 */
[----:B------:R-:W-:Y:S01]  /*1f00*/  @!P1 PRMT R0, RZ, 0x654, R0 ;  /* 0x00000654ff009816 */ /* 0x000fe20000000000 */
[----:B------:R-:W2:Y:S04]  /*1f10*/  SHFL.IDX PT, R2, R7, RZ, 0x1c1f ;  /* 0x001c1fff07027589 */ /* 0x000ea800000e0000 */
[----:B------:R-:W-:Y:S01]  /*1f20*/  PLOP3.LUT P2, PT, PT, PT, UP1, 0x40, 0x0 ;  /* 0x000000000000781c */ /* 0x000fe20003f4e818 */
[----:B------:R-:W-:-:S02]  /*1f30*/  WARPGROUP.DEPBAR.LE gsb0, 0x0 ;  /* 0x00008000000079c5 */ /* 0x000fc40000010000 */
[----:B------:R-:W-:-:S06]  /*1f40*/  WARPGROUP.ARRIVE ;  /* 0x00000000000079c5 */ /* 0x000fcc0000000000 */
[----:B------:R-:W-:Y:S01]  /*1f50*/  HGMMA.64x128x16.F32 R24, gdesc[UR8], R24, gsb0 ;  /* 0x01e00000081879f0 */ /* 0x000fe20008000818 */
[----:B------:R-:W-:Y:S02]  /*1f60*/  ULOP3.LUT UR10, URZ, UR52, URZ, 0x33, !UPT ;  /* 0x000000343f0a7292 */ /* 0x000fe4000f8e333f */
[----:B------:R-:W-:Y:S02]  /*1f70*/  WARPGROUP.DEPBAR.LE gsb0, 0x0 ;  /* 0x00008000000079c5 */ /* 0x000fe40000010000 */
[----:B------:R-:W-:-:S07]  /*1f80*/  WARPGROUP.ARRIVE ;  /* 0x00000000000079c5 */ /* 0x000fce0000000000 */
[----:B------:R-:W-:Y:S03]  /*1f90*/  HGMMA.64x128x16.F32 R24, gdesc[UR12], R24, gsb0 ;  /* 0x01e000000c1879f0 */ /* 0x000fe60008000818 */
        /* <DEDUP_REMOVED lines=13> */
[----:B------:R0:W-:Y:S02]  /*2070*/  @!P1 SYNCS.ARRIVE.TRANS64.RED.A1T0 RZ, [R0+URZ], RZ ;  /* 0x000000ff00ff99a7 */ /* 0x0001e4000810043f */
[C---:B0-----:R-:W-:Y:S02]  /*2080*/  IMAD R0, R4.reuse, UR42, R3 ;  /* 0x0000002a04007c24 */ /* 0x041fe4000f8e0203 */
[----:B------:R-:W-:Y:S02]  /*2090*/  IMAD R3, R4, UR42, R13 ;  /* 0x0000002a04037c24 */ /* 0x000fe4000f8e020d */
[----:B-1----:R-:W-:-:S02]  /*20a0*/  IMAD.IADD R0, R0, 0x1, -R5 ;  /* 0x0000000100007824 */ /* 0x002fc400078e0a05 */
[----:B------:R-:W-:Y:S02]  /*20b0*/  IMAD R15, R16, -0x2, R3 ;  /* 0xfffffffe100f7824 */ /* 0x000fe400078e0203 */
[C---:B------:R-:W-:Y:S02]  /*20c0*/  VIADD R20, R0.reuse, UR6 ;  /* 0x0000000600147c36 */ /* 0x040fe40008000000 */
[----:B------:R-:W-:-:S03]  /*20d0*/  VIADD R21, R0, UR10 ;  /* 0x0000000a00157c36 */ /* 0x000fc60008000000 */
[----:B--2---:R-:W-:Y:S01]  /*20e0*/  VIADDMNMX R0, R2, R20, R15, PT ;  /* 0x0000001402007246 */ /* 0x004fe2000380010f */
[----:B------:R-:W-:Y:S01]  /*20f0*/  IMAD.IADD R3, R21, 0x1, R2 ;  /* 0x0000000115037824 */ /* 0x000fe200078e0202 */
[----:B------:R-:W-:Y:S06]  /*2100*/  @P2 BRA `(.L_x_1114) ;  /* 0x00000000005c2947 */ /* 0x000fec0003800000 */
[----:B------:R-:W-:Y:S01]  /*2110*/  IMAD R2, R4, UR42, R2 ;  /* 0x0000002a04027c24 */ /* 0x000fe2000f8e0202 */
[----:B------:R-:W-:Y:S03]  /*2120*/  BSSY B0, `(.L_x_1115) ;  /* 0x0000011000007945 */ /* 0x000fe60003800000 */
[----:B------:R-:W-:-:S05]  /*2130*/  IMAD.IADD R2, R2, 0x1, -R5 ;  /* 0x0000000102027824 */ /* 0x000fca00078e0a05 */
[----:B------:R-:W-:-:S13]  /*2140*/  ISETP.GT.AND P2, PT, R2, -0x1, PT ;  /* 0xffffffff0200780c */ /* 0x000fda0003f44270 */
[----:B------:R-:W-:Y:S05]  /*2150*/  @P2 BRA `(.L_x_1116) ;  /* 0x0000000000202947 */ /* 0x000fea0003800000 */
[----:B------:R-:W-:Y:S01]  /*2160*/  UISETP.NE.AND UP2, UPT, UR7, 0x1, UPT ;  /* 0x000000010700788c */ /* 0x000fe2000bf45270 */
[----:B------:R-:W-:-:S05]  /*2170*/  LOP3.LUT R2, RZ, R2, RZ, 0x33, !PT ;  /* 0x00000002ff027212 */ /* 0x000fca00078e33ff */
[----:B------:R-:W-:-:S05]  /*2180*/  PLOP3.LUT P2, PT, PT, PT, UP2, 0x80, 0x0 ;  /* 0x000000000000781c */ /* 0x000fca0003f4f028 */
[----:B------:R-:W-:-:S08]  /*2190*/  @UP2 ULDC.64 UR10, c[0x0][0x9e8] ;  /* 0x00027a00000a2ab9 */ /* 0x000fd00000000a00 */
[----:B------:R-:W-:-:S05]  /*21a0*/  @P2 IMAD.HI.U32 R6, R2, UR10, RZ ;  /* 0x0000000a02062c27 */ /* 0x000fca000f8e00ff */
[----:B------:R-:W-:-:S04]  /*21b0*/  @P2 SHF.R.U32.HI R2, RZ, UR11, R6 ;  /* 0x0000000bff022c19 */ /* 0x000fc80008011606 */
[----:B------:R-:W-:Y:S01]  /*21c0*/  LOP3.LUT R2, RZ, R2, RZ, 0x33, !PT ;  /* 0x00000002ff027212 */ /* 0x000fe200078e33ff */
[----:B------:R-:W-:Y:S06]  /*21d0*/  BRA `(.L_x_1117) ;  /* 0x0000000000147947 */ /* 0x000fec0003800000 */
.L_x_1116:
[----:B------:R-:W-:-:S06]  /*21e0*/  UISETP.NE.AND UP2, UPT, UR7, 0x1, UPT ;  /* 0x000000010700788c */ /* 0x000fcc000bf45270 */
[----:B------:R-:W-:-:S05]  /*21f0*/  PLOP3.LUT P2, PT, PT, PT, UP2, 0x80, 0x0 ;  /* 0x000000000000781c */ /* 0x000fca0003f4f028 */
[----:B------:R-:W-:-:S08]  /*2200*/  @UP2 ULDC.64 UR10, c[0x0][0x9e8] ;  /* 0x00027a00000a2ab9 */ /* 0x000fd00000000a00 */
[----:B------:R-:W-:-:S05]  /*2210*/  @P2 IMAD.HI.U32 R6, R2, UR10, RZ ;  /* 0x0000000a02062c27 */ /* 0x000fca000f8e00ff */
[----:B------:R-:W-:-:S07]  /*2220*/  @P2 SHF.R.U32.HI R2, RZ, UR11, R6 ;  /* 0x0000000bff022c19 */ /* 0x000fce0008011606 */
.L_x_1117:
[----:B------:R-:W-:Y:S05]  /*2230*/  BSYNC B0 ;  /* 0x0000000000007941 */ /* 0x000fea0003800000 */
.L_x_1115:
[----:B------:R-:W-:-:S04]  /*2240*/  IMAD R9, R2, UR7, -R11 ;  /* 0x0000000702097c24 */ /* 0x000fc8000f8e0a0b */
[----:B------:R-:W-:-:S05]  /*2250*/  IMAD R9, R16, -0x2, R9 ;  /* 0xfffffffe10097824 */ /* 0x000fca00078e0209 */
[----:B------:R-:W-:Y:S02]  /*2260*/  VIMNMX R3, R3, R9, !PT ;  /* 0x0000000903037248 */ /* 0x000fe40007fe0100 */
[----:B------:R-:W-:-:S07]  /*2270*/  VIADDMNMX R0, R9, UR7, R0, PT ;  /* 0x0000000709007c46 */ /* 0x000fce000b800100 */
.L_x_1114:
[C---:B------:R-:W-:Y:S02]  /*2280*/  ISETP.GE.AND P2, PT, R13.reuse, 0x2, PT ;  /* 0x000000020d00780c */ /* 0x040fe40003f46270 */
[----:B------:R-:W-:Y:S02]  /*2290*/  ISETP.GE.AND P5, PT, R13, 0xa, PT ;  /* 0x0000000a0d00780c */ /* 0x000fe40003fa6270 */
[----:B------:R-:W-:Y:S02]  /*22a0*/  ISETP.GT.AND P3, PT, R3, 0x1, !P2 ;  /* 0x000000010300780c */ /* 0x000fe40005764270 */
[----:B------:R-:W-:Y:S02]  /*22b0*/  ISETP.GE.AND P4, PT, R13, 0x9, PT ;  /* 0x000000090d00780c */ /* 0x000fe40003f86270 */
[----:B------:R-:W-:Y:S02]  /*22c0*/  ISETP.LT.OR P3, PT, R0, 0x2, P3 ;  /* 0x000000020000780c */ /* 0x000fe40001f61670 */
[----:B------:R-:W-:-:S02]  /*22d0*/  P2R R89, PR, RZ, 0x10 ;  /* 0x00000010ff597803 */ /* 0x000fc40000000000 */
[----:B------:R-:W-:Y:S02]  /*22e0*/  FSEL R120, R25, -INF , !P3 ;  /* 0xff80000019787808 */ /* 0x000fe40005800000 */
[C---:B------:R-:W-:Y:S02]  /*22f0*/  ISETP.GT.AND P3, PT, R3.reuse, 0x9, !P5 ;  /* 0x000000090300780c */ /* 0x040fe40006f64270 */
[----:B------:R-:W-:Y:S02]  /*2300*/  P2R R25, PR, RZ, 0x20 ;  /* 0x00000020ff197803 */ /* 0x000fe40000000000 */
[----:B------:R-:W-:Y:S02]  /*2310*/  ISETP.LT.OR P3, PT, R0, 0xa, P3 ;  /* 0x0000000a0000780c */ /* 0x000fe40001f61670 */
[----:B------:R-:W-:Y:S02]  /*2320*/  ISETP.GT.AND P4, PT, R3, 0x8, !P4 ;  /* 0x000000080300780c */ /* 0x000fe40006784270 */
[----:B------:R-:W-:-:S02]  /*2330*/  ISETP.GE.AND P5, PT, R13, 0x11, PT ;  /* 0x000000110d00780c */ /* 0x000fc40003fa6270 */
[----:B------:R-:W-:Y:S02]  /*2340*/  FSEL R122, R29, -INF , !P3 ;  /* 0xff8000001d7a7808 */ /* 0x000fe40005800000 */
[----:B------:R-:W-:Y:S02]  /*2350*/  ISETP.LT.OR P4, PT, R0, 0x9, P4 ;  /* 0x000000090000780c */ /* 0x000fe40002781670 */
[----:B------:R-:W-:Y:S02]  /*2360*/  ISETP.GT.AND P3, PT, R3, 0x10, !P5 ;  /* 0x000000100300780c */ /* 0x000fe40006f64270 */
[----:B------:R-:W-:Y:S02]  /*2370*/  FSEL R182, R28, -INF , !P4 ;  /* 0xff8000001cb67808 */ /* 0x000fe40006000000 */
[----:B------:R-:W-:Y:S02]  /*2380*/  ISETP.LT.OR P3, PT, R0, 0x11, P3 ;  /* 0x000000110000780c */ /* 0x000fe40001f61670 */
[----:B------:R-:W-:-:S02]  /*2390*/  ISETP.GE.AND P4, PT, R13, 0x12, PT ;  /* 0x000000120d00780c */ /* 0x000fc40003f86270 */
[----:B------:R-:W-:Y:S02]  /*23a0*/  FSEL R176, R32, -INF , !P3 ;  /* 0xff80000020b07808 */ /* 0x000fe40005800000 */
[----:B------:R-:W-:Y:S02]  /*23b0*/  ISETP.GT.AND P3, PT, R3, 0x11, !P4 ;  /* 0x000000110300780c */ /* 0x000fe40006764270 */
[----:B------:R-:W-:Y:S02]  /*23c0*/  P2R R32, PR, RZ, 0x10 ;  /* 0x00000010ff207803 */ /* 0x000fe40000000000 */
[----:B------:R-:W-:Y:S02]  /*23d0*/  ISETP.LT.OR P3, PT, R0, 0x12, P3 ;  /* 0x000000120000780c */ /* 0x000fe40001f61670 */
[----:B------:R-:W-:Y:S02]  /*23e0*/  ISETP.GE.AND P4, PT, R13, 0x19, PT ;  /* 0x000000190d00780c */ /* 0x000fe40003f86270 */
[----:B------:R-:W-:-:S02]  /*23f0*/  FSEL R124, R33, -INF , !P3 ;  /* 0xff800000217c7808 */ /* 0x000fc40005800000 */
[----:B------:R-:W-:Y:S02]  /*2400*/  ISETP.GT.AND P3, PT, R3, 0x18, !P4 ;  /* 0x000000180300780c */ /* 0x000fe40006764270 */
[----:B------:R-:W-:Y:S02]  /*2410*/  P2R R90, PR, RZ, 0x10 ;  /* 0x00000010ff5a7803 */ /* 0x000fe40000000000 */
[----:B------:R-:W-:Y:S02]  /*2420*/  ISETP.LT.OR P3, PT, R0, 0x19, P3 ;  /* 0x000000190000780c */ /* 0x000fe40001f61670 */
[----:B------:R-:W-:Y:S02]  /*2430*/  ISETP.GE.AND P4, PT, R13, 0x1a, PT ;  /* 0x0000001a0d00780c */ /* 0x000fe40003f86270 */
[----:B------:R-:W-:Y:S02]  /*2440*/  FSEL R178, R36, -INF , !P3 ;  /* 0xff80000024b27808 */ /* 0x000fe40005800000 */
[----:B------:R-:W-:-:S02]  /*2450*/  ISETP.GT.AND P3, PT, R3, 0x19, !P4 ;  /* 0x000000190300780c */ /* 0x000fc40006764270 */
[----:B------:R-:W-:Y:S02]  /*2460*/  P2R R36, PR, RZ, 0x10 ;  /* 0x00000010ff247803 */ /* 0x000fe40000000000 */
[----:B------:R-:W-:Y:S02]  /*2470*/  ISETP.LT.OR P3, PT, R0, 0x1a, P3 ;  /* 0x0000001a0000780c */ /* 0x000fe40001f61670 */
[----:B------:R-:W-:Y:S02]  /*2480*/  ISETP.GE.AND P4, PT, R13, 0x21, PT ;  /* 0x000000210d00780c */ /* 0x000fe40003f86270 */
[----:B------:R-:W-:Y:S02]  /*2490*/  FSEL R118, R37, -INF , !P3 ;  /* 0xff80000025767808 */ /* 0x000fe40005800000 */
[----:B------:R-:W-:Y:S02]  /*24a0*/  ISETP.GT.AND P3, PT, R3, 0x20, !P4 ;  /* 0x000000200300780c */ /* 0x000fe40006764270 */
[----:B------:R-:W-:-:S02]  /*24b0*/  P2R R37, PR, RZ, 0x10 ;  /* 0x00000010ff257803 */ /* 0x000fc40000000000 */
[----:B------:R-:W-:Y:S02]  /*24c0*/  ISETP.LT.OR P3, PT, R0, 0x21, P3 ;  /* 0x000000210000780c */ /* 0x000fe40001f61670 */
[----:B------:R-:W-:Y:S02]  /*24d0*/  ISETP.GE.AND P4, PT, R13, 0x22, PT ;  /* 0x000000220d00780c */ /* 0x000fe40003f86270 */
[----:B------:R-:W-:Y:S02]  /*24e0*/  FSEL R116, R40, -INF , !P3 ;  /* 0xff80000028747808 */ /* 0x000fe40005800000 */
[----:B------:R-:W-:Y:S02]  /*24f0*/  ISETP.GT.AND P3, PT, R3, 0x21, !P4 ;  /* 0x000000210300780c */ /* 0x000fe40006764270 */
[----:B------:R-:W-:Y:S02]  /*2500*/  P2R R40, PR, RZ, 0x10 ;  /* 0x00000010ff287803 */ /* 0x000fe40000000000 */
[----:B------:R-:W-:-:S02]  /*2510*/  ISETP.LT.OR P3, PT, R0, 0x22, P3 ;  /* 0x000000220000780c */ /* 0x000fc40001f61670 */
[----:B------:R-:W-:Y:S02]  /*2520*/  ISETP.GE.AND P4, PT, R13, 0x29, PT ;  /* 0x000000290d00780c */ /* 0x000fe40003f86270 */
[----:B------:R-:W-:Y:S02]  /*2530*/  FSEL R114, R41, -INF , !P3 ;  /* 0xff80000029727808 */ /* 0x000fe40005800000 */
[----:B------:R-:W-:Y:S02]  /*2540*/  ISETP.GT.AND P3, PT, R3, 0x28, !P4 ;  /* 0x000000280300780c */ /* 0x000fe40006764270 */
[----:B------:R-:W-:Y:S02]  /*2550*/  P2R R41, PR, RZ, 0x10 ;  /* 0x00000010ff297803 */ /* 0x000fe40000000000 */
        /* <DEDUP_REMOVED lines=86> */
[----:B------:R-:W-:Y:S02]  /*2ac0*/  P2R R28, PR, RZ, 0x20 ;  /* 0x00000020ff1c7803 */ /* 0x000fe40000000000 */
[----:B------:R-:W-:Y:S02]  /*2ad0*/  FSEL R10, R77, -INF , !P3 ;  /* 0xff8000004d0a7808 */ /* 0x000fe40005800000 */
[----:B------:R-:W-:-:S04]  /*2ae0*/  ISETP.GE.AND P3, PT, R13, 0x71, PT ;  /* 0x000000710d00780c */ /* 0x000fc80003f66270 */
[----:B------:R-:W-:-:S04]  /*2af0*/  ISETP.GT.AND P4, PT, R3, 0x70, !P3 ;  /* 0x000000700300780c */ /* 0x000fc80005f84270 */
[----:B------:R-:W-:-:S04]  /*2b00*/  ISETP.LT.OR P4, PT, R0, 0x71, P4 ;  /* 0x000000710000780c */ /* 0x000fc80002781670 */
        /* <DEDUP_REMOVED lines=10> */
[----:B------:R-:W-:Y:S02]  /*2bb0*/  P2R R9, PR, RZ, 0x40 ;  /* 0x00000040ff097803 */ /* 0x000fe40000000000 */
[----:B------:R-:W-:-:S04]  /*2bc0*/  ISETP.GT.AND P6, PT, R3, RZ, !P6 ;  /* 0x000000ff0300720c */ /* 0x000fc800077c4270 */
[----:B------:R-:W-:-:S04]  /*2bd0*/  ISETP.LT.OR P6, PT, R0, 0x1, P6 ;  /* 0x000000010000780c */ /* 0x000fc800037c1670 */
[----:B------:R-:W-:Y:S02]  /*2be0*/  FSEL R180, R24, -INF , !P6 ;  /* 0xff80000018b47808 */ /* 0x000fe40007000000 */
[----:B------:R-:W-:-:S04]  /*2bf0*/  ISETP.GE.AND P6, PT, R13, 0x7a, PT ;  /* 0x0000007a0d00780c */ /* 0x000fc80003fc6270 */
[----:B------:R-:W-:Y:S02]  /*2c00*/  P2R R13, PR, RZ, 0x40 ;  /* 0x00000040ff0d7803 */ /* 0x000fe40000000000 */
[----:B------:R-:W-:-:S04]  /*2c10*/  ISETP.GT.AND P6, PT, R3, 0x79, !P6 ;  /* 0x000000790300780c */ /* 0x000fc800077c4270 */
[----:B------:R-:W-:Y:S02]  /*2c20*/  ISETP.LT.OR P6, PT, R0, 0x7a, P6 ;  /* 0x0000007a0000780c */ /* 0x000fe400037c1670 */
[----:B------:R-:W0:Y:S02]  /*2c30*/  SHFL.IDX PT, R0, R7, 0x1, 0x1c1f ;  /* 0x003c1f0007007f89 */ /* 0x000e2400000e0000 */
[----:B------:R-:W-:Y:S02]  /*2c40*/  FSEL R14, R85, -INF , !P6 ;  /* 0xff800000550e7808 */ /* 0x000fe40007000000 */
[----:B------:R-:W-:Y:S02]  /*2c50*/  PLOP3.LUT P6, PT, PT, PT, UP1, 0x40, 0x0 ;  /* 0x000000000000781c */ /* 0x000fe40003fce818 */
[----:B0-----:R-:W-:Y:S01]  /*2c60*/  VIADDMNMX R29, R0, R20, R15, PT ;  /* 0x00000014001d7246 */ /* 0x001fe2000380010f */
[----:B------:R-:W-:-:S10]  /*2c70*/  IMAD.IADD R33, R21, 0x1, R0 ;  /* 0x0000000115217824 */ /* 0x000fd400078e0200 */
[----:B------:R-:W-:Y:S05]  /*2c80*/  @P6 BRA `(.L_x_1118) ;  /* 0x0000000000646947 */ /* 0x000fea0003800000 */
        /* <DEDUP_REMOVED lines=9> */
[----:B------:R-:W-:Y:S01]  /*2d20*/  @P6 IMAD.HI.U32 R3, R0, UR10, RZ ;  /* 0x0000000a00036c27 */ /* 0x000fe2000f8e00ff */
[----:B------:R-:W-:-:S13]  /*2d30*/  PLOP3.LUT P6, PT, PT, PT, UP2, 0x80, 0x0 ;  /* 0x000000000000781c */ /* 0x000fda0003fcf028 */
[----:B------:R-:W-:-:S04]  /*2d40*/  @P6 SHF.R.U32.HI R0, RZ, UR11, R3 ;  /* 0x0000000bff006c19 */ /* 0x000fc80008011603 */
[----:B------:R-:W-:Y:S01]  /*2d50*/  LOP3.LUT R0, RZ, R0, RZ, 0x33, !PT ;  /* 0x00000000ff007212 */ /* 0x000fe200078e33ff */
[----:B------:R-:W-:Y:S06]  /*2d60*/  BRA `(.L_x_1121) ;  /* 0x0000000000187947 */ /* 0x000fec0003800000 */
.L_x_1120:
[----:B------:R-:W-:-:S06]  /*2d70*/  UISETP.NE.AND UP2, UPT, UR7, 0x1, UPT ;  /* 0x000000010700788c */ /* 0x000fcc000bf45270 */
[----:B------:R-:W-:-:S05]  /*2d80*/  PLOP3.LUT P6, PT, PT, PT, UP2, 0x80, 0x0 ;  /* 0x000000000000781c */ /* 0x000fca0003fcf028 */
[----:B------:R-:W-:-:S08]  /*2d90*/  @UP2 ULDC.64 UR10, c[0x0][0x9e8] ;  /* 0x00027a00000a2ab9 */ /* 0x000fd00000000a00 */
[----:B------:R-:W-:Y:S01]  /*2da0*/  @P6 IMAD.HI.U32 R3, R0, UR10, RZ ;  /* 0x0000000a00036c27 */ /* 0x000fe2000f8e00ff */
[----:B------:R-:W-:-:S13]  /*2db0*/  PLOP3.LUT P6, PT, PT, PT, UP2, 0x80, 0x0 ;  /* 0x000000000000781c */ /* 0x000fda0003fcf028 */
[----:B------:R-:W-:-:S07]  /*2dc0*/  @P6 SHF.R.U32.HI R0, RZ, UR11, R3 ;  /* 0x0000000bff006c19 */ /* 0x000fce0008011603 */
.L_x_1121:
[----:B------:R-:W-:Y:S05]  /*2dd0*/  BSYNC B0 ;  /* 0x0000000000007941 */ /* 0x000fea0003800000 */
.L_x_1119:
[----:B------:R-:W-:-:S04]  /*2de0*/  IMAD R3, R0, UR7, -R11 ;  /* 0x0000000700037c24 */ /* 0x000fc8000f8e0a0b */
[----:B------:R-:W-:-:S05]  /*2df0*/  IMAD R0, R16, -0x2, R3 ;  /* 0xfffffffe10007824 */ /* 0x000fca00078e0203 */
[----:B------:R-:W-:Y:S02]  /*2e00*/  VIMNMX R33, R33, R0, !PT ;  /* 0x0000000021217248 */ /* 0x000fe40007fe0100 */
[----:B------:R-:W-:-:S07]  /*2e10*/  VIADDMNMX R29, R0, UR7, R29, PT ;  /* 0x00000007001d7c46 */ /* 0x000fce000b80011d */
.L_x_1118:
[----:B------:R-:W-:Y:S01]  /*2e20*/  ISETP.GT.AND P2, PT, R33, 0x1, !P2 ;  /* 0x000000012100780c */ /* 0x000fe20005744270 */
[----:B------:R-:W-:Y:S01]  /*2e30*/  ULDC UR10, c[0x0][0x988] ;  /* 0x00026200000a7ab9 */ /* 0x000fe20000000800 */
[----:B------:R-:W-:Y:S01]  /*2e40*/  ISETP.NE.AND P6, PT, R28, RZ, PT ;  /* 0x000000ff1c00720c */ /* 0x000fe20003fc5270 */
[----:B------:R-:W-:Y:S01]  /*2e50*/  IMAD.U32 R7, RZ, RZ, UR10 ;  /* 0x0000000aff077e24 */ /* 0x000fe2000f8e00ff */
[----:B------:R-:W-:Y:S01]  /*2e60*/  ISETP.LT.OR P2, PT, R29, 0x2, P2 ;  /* 0x000000021d00780c */ /* 0x000fe20001741670 */
[----:B------:R-:W-:Y:S01]  /*2e70*/  @UP0 ULDC UR10, c[0x0][0x44c] ;  /* 0x00011300000a0ab9 */ /* 0x000fe20000000800 */
[----:B------:R-:W-:Y:S01]  /*2e80*/  FMNMX.FTZ R0, R180, R120, !PT ;  /* 0x00000078b4007209 */ /* 0x000fe20007810000 */
[----:B------:R-:W-:Y:S01]  /*2e90*/  UIMAD.WIDE.U32 UR10, UR36, UR10, URZ ;  /* 0x0000000a240a72a5 */ /* 0x000fe2000f8e003f */
[----:B------:R-:W-:Y:S01]  /*2ea0*/  FSEL R20, R27, -INF , !P2 ;  /* 0xff8000001b147808 */ /* 0x000fe20005000000 */
[----:B------:R-:W-:Y:S01]  /*2eb0*/  @UP0 ULDC UR15, c[0x0][0x450] ;  /* 0x00011400000f0ab9 */ /* 0x000fe20000000800 */
[----:B------:R-:W-:Y:S01]  /*2ec0*/  ISETP.NE.AND P2, PT, R89, RZ, PT ;  /* 0x000000ff5900720c */ /* 0x000fe20003f45270 */
[----:B------:R-:W-:Y:S01]  /*2ed0*/  UMOV UR14, UR36 ;  /* 0x00000024000e7c82 */ /* 0x000fe20008000000 */
[----:B------:R-:W-:Y:S01]  /*2ee0*/  FMNMX.FTZ R0, R182, R0, !PT ;  /* 0x00000000b6007209 */ /* 0x000fe20007810000 */
[----:B------:R-:W-:Y:S01]  /*2ef0*/  @UP0 USHF.R.U32.HI UR14, URZ, UR15, UR11 ;  /* 0x0000000f3f0e0299 */ /* 0x000fe2000801160b */
[----:B------:R-:W-:-:S02]  /*2f00*/  ISETP.GT.AND P2, PT, R33, 0x8, !P2 ;  /* 0x000000082100780c */ /* 0x000fc40005744270 */
[----:B------:R-:W-:Y:S01]  /*2f10*/  FMNMX.FTZ R0, R122, R0, !PT ;  /* 0x000000007a007209 */ /* 0x000fe20007810000 */
[----:B------:R-:W-:Y:S01]  /*2f20*/  UIADD3 UR49, UR49, UR14, URZ ;  /* 0x0000000e31317290 */ /* 0x000fe2000fffe03f */
[----:B------:R-:W-:Y:S02]  /*2f30*/  ISETP.LT.OR P2, PT, R29, 0x9, P2 ;  /* 0x000000091d00780c */ /* 0x000fe40001741670 */
[----:B------:R-:W-:Y:S01]  /*2f40*/  FMNMX.FTZ R0, R176, R0, !PT ;  /* 0x00000000b0007209 */ /* 0x000fe20007810000 */
[----:B------:R-:W-:Y:S01]  /*2f50*/  UIADD3 UR6, UR49, UR6, URZ ;  /* 0x0000000631067290 */ /* 0x000fe2000fffe03f */
[----:B------:R-:W-:Y:S02]  /*2f60*/  FSEL R30, R30, -INF , !P2 ;  /* 0xff8000001e1e7808 */ /* 0x000fe40005000000 */
[----:B------:R-:W-:Y:S02]  /*2f70*/  ISETP.NE.AND P2, PT, R25, RZ, PT ;  /* 0x000000ff1900720c */ /* 0x000fe40003f45270 */
[----:B------:R-:W-:-:S02]  /*2f80*/  FMNMX.FTZ R0, R124, R0, !PT ;  /* 0x000000007c007209 */ /* 0x000fc40007810000 */
[----:B------:R-:W-:Y:S02]  /*2f90*/  ISETP.GT.AND P2, PT, R33, 0x9, !P2 ;  /* 0x000000092100780c */ /* 0x000fe40005744270 */
[----:B------:R-:W-:Y:S02]  /*2fa0*/  FMNMX.FTZ R3, R178, R0, !PT ;  /* 0x00000000b2037209 */ /* 0x000fe40007810000 */
[----:B------:R-:W-:Y:S02]  /*2fb0*/  ISETP.LT.OR P2, PT, R29, 0xa, P2 ;  /* 0x0000000a1d00780c */ /* 0x000fe40001741670 */
[----:B------:R-:W-:Y:S02]  /*2fc0*/  FMNMX.FTZ R3, R118, R3, !PT ;  /* 0x0000000376037209 */ /* 0x000fe40007810000 */
[----:B------:R-:W-:Y:S02]  /*2fd0*/  FSEL R24, R31, -INF , !P2 ;  /* 0xff8000001f187808 */ /* 0x000fe40005000000 */
[----:B------:R-:W-:-:S02]  /*2fe0*/  ISETP.GT.AND P2, PT, R33, 0x10, !P6 ;  /* 0x000000102100780c */ /* 0x000fc40007744270 */
[----:B------:R-:W-:Y:S02]  /*2ff0*/  ISETP.NE.AND P6, PT, R52, RZ, PT ;  /* 0x000000ff3400720c */ /* 0x000fe40003fc5270 */
[----:B------:R-:W-:Y:S02]  /*3000*/  ISETP.LT.OR P2, PT, R29, 0x11, P2 ;  /* 0x000000111d00780c */ /* 0x000fe40001741670 */
[----:B------:R-:W-:Y:S02]  /*3010*/  FMNMX.FTZ R3, R116, R3, !PT ;  /* 0x0000000374037209 */ /* 0x000fe40007810000 */
        /* <DEDUP_REMOVED lines=8> */
[----:B------:R-:W-:-:S02]  /*30a0*/  ISETP.NE.AND P2, PT, R90, RZ, PT ;  /* 0x000000ff5a00720c */ /* 0x000fc40003f45270 */
[----:B------:R-:W-:Y:S02]  /*30b0*/  FMNMX.FTZ R3, R108, R3, !PT ;  /* 0x000000036c037209 */ /* 0x000fe40007810000 */
[----:B------:R-:W-:Y:S02]  /*30c0*/  ISETP.GT.AND P2, PT, R33, 0x18, !P2 ;  /* 0x000000182100780c */ /* 0x000fe40005744270 */
[----:B------:R-:W-:Y:S02]  /*30d0*/  FMNMX.FTZ R3, R106, R3, !PT ;  /* 0x000000036a037209 */ /* 0x000fe40007810000 */
[----:B------:R-:W-:Y:S02]  /*30e0*/  ISETP.LT.OR P2, PT, R29, 0x19, P2 ;  /* 0x000000191d00780c */ /* 0x000fe40001741670 */
[----:B------:R-:W-:Y:S02]  /*30f0*/  FMNMX.FTZ R3, R104, R3, !PT ;  /* 0x0000000368037209 */ /* 0x000fe40007810000 */
[----:B------:R-:W-:-:S02]  /*3100*/  FSEL R38, R38, -INF , !P2 ;  /* 0xff80000026267808 */ /* 0x000fc40005000000 */
[----:B------:R-:W-:Y:S02]  /*3110*/  ISETP.NE.AND P2, PT, R36, RZ, PT ;  /* 0x000000ff2400720c */ /* 0x000fe40003f45270 */
[----:B------:R-:W-:Y:S02]  /*3120*/  FMNMX.FTZ R3, R102, R3, !PT ;  /* 0x0000000366037209 */ /* 0x000fe40007810000 */
[----:B------:R-:W-:Y:S02]  /*3130*/  ISETP.GT.AND P2, PT, R33, 0x19, !P2 ;  /* 0x000000192100780c */ /* 0x000fe40005744270 */
[----:B------:R-:W-:Y:S02]  /*3140*/  FMNMX.FTZ R3, R100, R3, !PT ;  /* 0x0000000364037209 */ /* 0x000fe40007810000 */
[----:B------:R-:W-:Y:S02]  /*3150*/  ISETP.LT.OR P2, PT, R29, 0x1a, P2 ;  /* 0x0000001a1d00780c */ /* 0x000fe40001741670 */
[----:B------:R-:W-:-:S02]  /*3160*/  FMNMX.FTZ R3, R98, R3, !PT ;  /* 0x0000000362037209 */ /* 0x000fc40007810000 */
[----:B------:R-:W-:Y:S02]  /*3170*/  FSEL R32, R39, -INF , !P2 ;  /* 0xff80000027207808 */ /* 0x000fe40005000000 */
[----:B------:R-:W-:Y:S02]  /*3180*/  ISETP.NE.AND P2, PT, R37, RZ, PT ;  /* 0x000000ff2500720c */ /* 0x000fe40003f45270 */
[----:B------:R-:W-:Y:S02]  /*3190*/  FMNMX.FTZ R3, R96, R3, !PT ;  /* 0x0000000360037209 */ /* 0x000fe40007810000 */
[----:B------:R-:W-:Y:S02]  /*31a0*/  ISETP.GT.AND P2, PT, R33, 0x20, !P2 ;  /* 0x000000202100780c */ /* 0x000fe40005744270 */
[----:B------:R-:W-:Y:S02]  /*31b0*/  FMNMX.FTZ R3, R94, R3, !PT ;  /* 0x000000035e037209 */ /* 0x000fe40007810000 */
[----:B------:R-:W-:-:S02]  /*31c0*/  ISETP.LT.OR P2, PT, R29, 0x21, P2 ;  /* 0x000000211d00780c */ /* 0x000fc40001741670 */
[----:B------:R-:W-:Y:S02]  /*31d0*/  FMNMX.FTZ R3, R64, R3, !PT ;  /* 0x0000000340037209 */ /* 0x000fe40007810000 */
[----:B------:R-:W-:Y:S02]  /*31e0*/  FSEL R42, R42, -INF , !P2 ;  /* 0xff8000002a2a7808 */ /* 0x000fe40005000000 */
[----:B------:R-:W-:Y:S02]  /*31f0*/  ISETP.NE.AND P2, PT, R40, RZ, PT ;  /* 0x000000ff2800720c */ /* 0x000fe40003f45270 */
[----:B------:R-:W-:Y:S02]  /*3200*/  FMNMX.FTZ R3, R2, R3, !PT ;  /* 0x0000000302037209 */ /* 0x000fe40007810000 */
[----:B------:R-:W-:Y:S02]  /*3210*/  ISETP.GT.AND P2, PT, R33, 0x21, !P2 ;  /* 0x000000212100780c */ /* 0x000fe40005744270 */
[----:B------:R-:W-:-:S02]  /*3220*/  FMNMX.FTZ R3, R68, R3, !PT ;  /* 0x0000000344037209 */ /* 0x000fc40007810000 */
[----:B------:R-:W-:Y:S02]  /*3230*/  ISETP.LT.OR P2, PT, R29, 0x22, P2 ;  /* 0x000000221d00780c */ /* 0x000fe40001741670 */
[----:B------:R-:W-:Y:S02]  /*3240*/  FMNMX.FTZ R3, R6, R3, !PT ;  /* 0x0000000306037209 */ /* 0x000fe40007810000 */
[----:B------:R-:W-:Y:S02]  /*3250*/  FSEL R36, R43, -INF , !P2 ;  /* 0xff8000002b247808 */ /* 0x000fe40005000000 */
[----:B------:R-:W-:Y:S02]  /*3260*/  ISETP.NE.AND P2, PT, R41, RZ, PT ;  /* 0x000000ff2900720c */ /* 0x000fe40003f45270 */
[----:B------:R-:W-:Y:S02]  /*3270*/  FMNMX.FTZ R3, R72, R3, !PT ;  /* 0x0000000348037209 */ /* 0x000fe40007810000 */
[----:B------:R-:W-:-:S02]  /*3280*/  ISETP.GT.AND P2, PT, R33, 0x28, !P2 ;  /* 0x000000282100780c */ /* 0x000fc40005744270 */
[----:B------:R-:W-:Y:S02]  /*3290*/  FMNMX.FTZ R3, R8, R3, !PT ;  /* 0x0000000308037209 */ /* 0x000fe40007810000 */
        /* <DEDUP_REMOVED lines=15> */
[----:B------:R-:W-:Y:S01]  /*3390*/  ISETP.GT.AND P3, PT, R33, 0x70, !P3 ;  /* 0x000000702100780c */ /* 0x000fe20005f64270 */
[----:B------:R-:W0:Y:S01]  /*33a0*/  SHFL.BFLY PT, R0, R3, 0x2, 0x1f ;  /* 0x0c401f0003007f89 */ /* 0x000e2200000e0000 */
[----:B------:R-:W-:-:S02]  /*33b0*/  FSEL R50, R50, -INF , !P2 ;  /* 0xff80000032327808 */ /* 0x000fc40005000000 */
[----:B------:R-:W-:Y:S02]  /*33c0*/  ISETP.NE.AND P2, PT, R48, RZ, PT ;  /* 0x000000ff3000720c */ /* 0x000fe40003f45270 */
[C---:B------:R-:W-:Y:S02]  /*33d0*/  ISETP.GT.AND P4, PT, R33.reuse, 0x71, !P4 ;  /* 0x000000712100780c */ /* 0x040fe40006784270 */
[----:B------:R-:W-:Y:S02]  /*33e0*/  ISETP.GT.AND P2, PT, R33, 0x31, !P2 ;  /* 0x000000312100780c */ /* 0x000fe40005744270 */
[C---:B------:R-:W-:Y:S02]  /*33f0*/  ISETP.LT.OR P3, PT, R29.reuse, 0x71, P3 ;  /* 0x000000711d00780c */ /* 0x040fe40001f61670 */
[----:B------:R-:W-:Y:S02]  /*3400*/  ISETP.LT.OR P2, PT, R29, 0x32, P2 ;  /* 0x000000321d00780c */ /* 0x000fe40001741670 */
[----:B------:R-:W-:-:S02]  /*3410*/  ISETP.GT.AND P5, PT, R33, 0x78, !P5 ;  /* 0x000000782100780c */ /* 0x000fc40006fa4270 */
[----:B------:R-:W-:Y:S02]  /*3420*/  FSEL R44, R51, -INF , !P2 ;  /* 0xff800000332c7808 */ /* 0x000fe40005000000 */
[----:B------:R-:W-:Y:S02]  /*3430*/  ISETP.NE.AND P2, PT, R49, RZ, PT ;  /* 0x000000ff3100720c */ /* 0x000fe40003f45270 */
[----:B------:R-:W-:Y:S02]  /*3440*/  ISETP.LT.OR P4, PT, R29, 0x72, P4 ;  /* 0x000000721d00780c */ /* 0x000fe40002781670 */
[----:B------:R-:W-:Y:S02]  /*3450*/  ISETP.GT.AND P2, PT, R33, 0x38, !P2 ;  /* 0x000000382100780c */ /* 0x000fe40005744270 */
[----:B------:R-:W-:Y:S02]  /*3460*/  FSEL R82, R82, -INF , !P3 ;  /* 0xff80000052527808 */ /* 0x000fe40005800000 */
[----:B------:R-:W-:-:S02]  /*3470*/  ISETP.LT.OR P2, PT, R29, 0x39, P2 ;  /* 0x000000391d00780c */ /* 0x000fc40001741670 */
[----:B------:R-:W-:Y:S02]  /*3480*/  ISETP.LT.OR P5, PT, R29, 0x79, P5 ;  /* 0x000000791d00780c */ /* 0x000fe40002fa1670 */
[----:B------:R-:W-:Y:S02]  /*3490*/  FSEL R54, R54, -INF , !P2 ;  /* 0xff80000036367808 */ /* 0x000fe40005000000 */
[----:B------:R-:W-:Y:S02]  /*34a0*/  ISETP.GT.AND P2, PT, R33, 0x39, !P6 ;  /* 0x000000392100780c */ /* 0x000fe40007744270 */
[----:B------:R-:W-:Y:S02]  /*34b0*/  ISETP.NE.AND P6, PT, R73, RZ, PT ;  /* 0x000000ff4900720c */ /* 0x000fe40003fc5270 */
[----:B------:R-:W-:Y:S02]  /*34c0*/  ISETP.LT.OR P2, PT, R29, 0x3a, P2 ;  /* 0x0000003a1d00780c */ /* 0x000fe40001741670 */
[----:B------:R-:W-:-:S02]  /*34d0*/  FSEL R86, R86, -INF , !P5 ;  /* 0xff80000056567808 */ /* 0x000fc40006800000 */
[----:B------:R-:W-:Y:S02]  /*34e0*/  FSEL R48, R55, -INF , !P2 ;  /* 0xff80000037307808 */ /* 0x000fe40005000000 */
[----:B------:R-:W-:-:S04]  /*34f0*/  ISETP.NE.AND P2, PT, R53, RZ, PT ;  /* 0x000000ff3500720c */ /* 0x000fc80003f45270 */
[----:B------:R-:W-:-:S04]  /*3500*/  ISETP.GT.AND P2, PT, R33, 0x40, !P2 ;  /* 0x000000402100780c */ /* 0x000fc80005744270 */
[----:B------:R-:W-:-:S04]  /*3510*/  ISETP.LT.OR P2, PT, R29, 0x41, P2 ;  /* 0x000000411d00780c */ /* 0x000fc80001741670 */
        /* <DEDUP_REMOVED lines=37> */
[----:B------:R-:W-:Y:S02]  /*3770*/  ISETP.GT.AND P2, PT, R33, 0x68, !P6 ;  /* 0x000000682100780c */ /* 0x000fe40007744270 */
[----:B------:R-:W-:Y:S02]  /*3780*/  ISETP.NE.AND P6, PT, R9, RZ, PT ;  /* 0x000000ff0900720c */ /* 0x000fe40003fc5270 */
[----:B0-----:R-:W-:Y:S02]  /*3790*/  FMNMX.FTZ R9, R3, R0, !PT ;  /* 0x0000000003097209 */ /* 0x001fe40007810000 */
[----:B------:R-:W-:-:S03]  /*37a0*/  ISETP.LT.OR P2, PT, R29, 0x69, P2 ;  /* 0x000000691d00780c */ /* 0x000fc60001741670 */
[----:B------:R-:W0:Y:S01]  /*37b0*/  SHFL.BFLY PT, R0, R9, 0x1, 0x1f ;  /* 0x0c201f0009007f89 */ /* 0x000e2200000e0000 */
[----:B------:R-:W-:Y:S02]  /*37c0*/  FSEL R78, R78, -INF , !P2 ;  /* 0xff8000004e4e7808 */ /* 0x000fe40005000000 */
[----:B0-----:R-:W-:-:S04]  /*37d0*/  FMNMX.FTZ R0, R9, R0, !PT ;  /* 0x0000000009007209 */ /* 0x001fc80007810000 */
[C---:B------:R-:W-:Y:S01]  /*37e0*/  FSETP.NEU.FTZ.AND P2, PT, R0.reuse, -INF , PT ;  /* 0xff8000000000780b */ /* 0x040fe20003f5d000 */
[----:B------:R-:W-:-:S05]  /*37f0*/  FMUL.FTZ R11, R0, R7 ;  /* 0x00000007000b7220 */ /* 0x000fca0000410000 */
[----:B------:R-:W-:Y:S02]  /*3800*/  FSEL R35, R11, RZ, P2 ;  /* 0x000000ff0b237208 */ /* 0x000fe40001000000 */
[----:B------:R-:W-:Y:S02]  /*3810*/  ISETP.GT.AND P2, PT, R33, RZ, !P6 ;  /* 0x000000ff2100720c */ /* 0x000fe40007744270 */
[----:B------:R-:W-:Y:S01]  /*3820*/  ISETP.NE.AND P6, PT, R13, RZ, PT ;  /* 0x000000ff0d00720c */ /* 0x000fe20003fc5270 */
[-CC-:B------:R-:W-:Y:S01]  /*3830*/  FFMA.FTZ R21, R124, R7.reuse, -R35.reuse ;  /* 0x000000077c157223 */ /* 0x180fe20000010823 */
[----:B------:R-:W-:Y:S01]  /*3840*/  ISETP.LT.OR P2, PT, R29, 0x1, P2 ;  /* 0x000000011d00780c */ /* 0x000fe20001741670 */
[-CC-:B------:R-:W-:Y:S01]  /*3850*/  FFMA.FTZ R37, R102, R7.reuse, -R35.reuse ;  /* 0x0000000766257223 */ /* 0x180fe20000010823 */
[-CC-:B------:R-:W-:Y:S01]  /*3860*/  FFMA.FTZ R164, R100, R7.reuse, -R35.reuse ;  /* 0x0000000764a47223 */ /* 0x180fe20000010823 */
[----:B------:R-:W-:Y:S01]  /*3870*/  ISETP.GT.AND P6, PT, R33, 0x79, !P6 ;  /* 0x000000792100780c */ /* 0x000fe200077c4270 */
[-CC-:B------:R-:W-:Y:S01]  /*3880*/  FFMA.FTZ R180, R180, R7.reuse, -R35.reuse ;  /* 0x00000007b4b47223 */ /* 0x180fe20000010823 */
[----:B------:R-:W-:Y:S01]  /*3890*/  FSEL R26, R26, -INF , !P2 ;  /* 0xff8000001a1a7808 */ /* 0x000fe20005000000 */
[-CC-:B------:R-:W-:Y:S01]  /*38a0*/  FFMA.FTZ R3, R120, R7.reuse, -R35.reuse ;  /* 0x0000000778037223 */ /* 0x180fe20000010823 */
[----:B------:R-:W-:Y:S01]  /*38b0*/  ISETP.NE.AND P2, PT, R95, RZ, PT ;  /* 0x000000ff5f00720c */ /* 0x000fe20003f45270 */
[-CC-:B------:R-:W-:Y:S01]  /*38c0*/  FFMA.FTZ R182, R182, R7.reuse, -R35.reuse ;  /* 0x00000007b6b67223 */ /* 0x180fe20000010823 */
[----:B------:R-:W-:Y:S01]  /*38d0*/  FMNMX.FTZ R11, R26, R20, !PT ;  /* 0x000000141a0b7209 */ /* 0x000fe20007810000 */
[----:B------:R-:W-:Y:S01]  /*38e0*/  MUFU.EX2 R180, R180 ;  /* 0x000000b400b47308 */ /* 0x000fe20000000800 */
[----:B------:R-:W-:Y:S01]  /*38f0*/  ISETP.GT.AND P2, PT, R33, 0x69, !P2 ;  /* 0x000000692100780c */ /* 0x000fe20005744270 */
[--C-:B------:R-:W-:Y:S01]  /*3900*/  FFMA.FTZ R33, R98, R7, -R35.reuse ;  /* 0x0000000762217223 */ /* 0x100fe20000010823 */
[----:B------:R-:W-:Y:S01]  /*3910*/  FMNMX.FTZ R11, R30, R11, !PT ;  /* 0x0000000b1e0b7209 */ /* 0x000fe20007810000 */
[-CC-:B------:R-:W-:Y:S01]  /*3920*/  FFMA.FTZ R9, R122, R7.reuse, -R35.reuse ;  /* 0x000000077a097223 */ /* 0x180fe20000010823 */
[----:B------:R-:W-:Y:S01]  /*3930*/  ISETP.LT.OR P2, PT, R29, 0x6a, P2 ;  /* 0x0000006a1d00780c */ /* 0x000fe20001741670 */
[--C-:B------:R-:W-:Y:S01]  /*3940*/  FFMA.FTZ R176, R176, R7, -R35.reuse ;  /* 0x00000007b0b07223 */ /* 0x100fe20000010823 */
[----:B------:R-:W-:Y:S01]  /*3950*/  FMNMX.FTZ R11, R24, R11, !PT ;  /* 0x0000000b180b7209 */ /* 0x000fe20007810000 */
[----:B------:R-:W0:Y:S01]  /*3960*/  MUFU.EX2 R3, R3 ;  /* 0x0000000300037308 */ /* 0x000e220000000800 */
[----:B------:R-:W-:Y:S01]  /*3970*/  FSEL R102, R79, -INF , !P2 ;  /* 0xff8000004f667808 */ /* 0x000fe20005000000 */
[--C-:B------:R-:W-:Y:S01]  /*3980*/  FFMA.FTZ R2, R2, R7, -R35.reuse ;  /* 0x0000000702027223 */ /* 0x100fe20000010823 */
[----:B------:R-:W-:Y:S01]  /*3990*/  FMNMX.FTZ R13, R34, R11, !PT ;  /* 0x0000000b220d7209 */ /* 0x000fe20007810000 */
[-CC-:B------:R-:W-:Y:S01]  /*39a0*/  FFMA.FTZ R178, R178, R7.reuse, -R35.reuse ;  /* 0x00000007b2b27223 */ /* 0x180fe20000010823 */
[----:B------:R-:W-:Y:S01]  /*39b0*/  FSEL R100, R83, -INF , !P4 ;  /* 0xff80000053647808 */ /* 0x000fe20006000000 */
[--C-:B------:R-:W-:Y:S01]  /*39c0*/  FFMA.FTZ R118, R118, R7, -R35.reuse ;  /* 0x0000000776767223 */ /* 0x100fe20000010823 */
[----:B------:R-:W-:Y:S01]  /*39d0*/  FMNMX.FTZ R13, R28, R13, !PT ;  /* 0x0000000d1c0d7209 */ /* 0x000fe20007810000 */
[----:B------:R1:W-:Y:S01]  /*39e0*/  MUFU.EX2 R11, R21 ;  /* 0x00000015000b7308 */ /* 0x0003e20000000800 */
[----:B------:R-:W-:Y:S01]  /*39f0*/  ISETP.LT.OR P6, PT, R29, 0x7a, P6 ;  /* 0x0000007a1d00780c */ /* 0x000fe200037c1670 */
[--C-:B------:R-:W-:Y:S01]  /*3a00*/  FFMA.FTZ R29, R94, R7, -R35.reuse ;  /* 0x000000075e1d7223 */ /* 0x100fe20000010823 */
[----:B------:R-:W-:Y:S01]  /*3a10*/  FMNMX.FTZ R13, R38, R13, !PT ;  /* 0x0000000d260d7209 */ /* 0x000fe20007810000 */
[-CC-:B------:R-:W-:Y:S01]  /*3a20*/  FFMA.FTZ R172, R116, R7.reuse, -R35.reuse ;  /* 0x0000000774ac7223 */ /* 0x180fe20000010823 */
[----:B------:R-:W-:Y:S01]  /*3a30*/  FSEL R98, R87, -INF , !P6 ;  /* 0xff80000057627808 */ /* 0x000fe20007000000 */
[----:B------:R-:W-:Y:S01]  /*3a40*/  FFMA.FTZ R114, R114, R7, -R35 ;  /* 0x0000000772727223 */ /* 0x000fe20000010823 */
[----:B------:R-:W-:Y:S01]  /*3a50*/  FMNMX.FTZ R13, R32, R13, !PT ;  /* 0x0000000d200d7209 */ /* 0x000fe20007810000 */
[----:B------:R-:W-:Y:S01]  /*3a60*/  MUFU.EX2 R182, R182 ;  /* 0x000000b600b67308 */ /* 0x000fe20000000800 */
[----:B0-----:R-:W-:Y:S01]  /*3a70*/  FADD.FTZ R47, R180, R3 ;  /* 0x00000003b42f7221 */ /* 0x001fe20000010000 */
        /* <DEDUP_REMOVED lines=17> */
[----:B-1----:R-:W-:Y:S01]  /*3b90*/  FMNMX.FTZ R21, R50, R15, !PT ;  /* 0x0000000f32157209 */ /* 0x002fe20007810000 */
[-CC-:B------:R-:W-:Y:S01]  /*3ba0*/  FFMA.FTZ R10, R10, R7.reuse, -R35.reuse ;  /* 0x000000070a0a7223 */ /* 0x180fe20000010823 */
[-CC-:B------:R-:W-:Y:S01]  /*3bb0*/  FFMA.FTZ R80, R80, R7.reuse, -R35.reuse ;  /* 0x0000000750507223 */ /* 0x180fe20000010823 */
[--C-:B------:R-:W-:Y:S01]  /*3bc0*/  FFMA.FTZ R12, R12, R7, -R35.reuse ;  /* 0x000000070c0c7223 */ /* 0x100fe20000010823 */
[----:B------:R-:W-:Y:S01]  /*3bd0*/  FMNMX.FTZ R21, R44, R21, !PT ;  /* 0x000000152c157209 */ /* 0x000fe20007810000 */
[----:B------:R-:W-:Y:S01]  /*3be0*/  MUFU.EX2 R39, R2 ;  /* 0x0000000200277308 */ /* 0x000fe20000000800 */
[-CC-:B------:R-:W-:Y:S01]  /*3bf0*/  FFMA.FTZ R84, R84, R7.reuse, -R35.reuse ;  /* 0x0000000754547223 */ /* 0x180fe20000010823 */
[----:B------:R-:W-:Y:S01]  /*3c00*/  FFMA.FTZ R14, R14, R7, -R35 ;  /* 0x000000070e0e7223 */ /* 0x000fe20000010823 */
[----:B------:R-:W-:-:S02]  /*3c10*/  FMNMX.FTZ R21, R54, R21, !PT ;  /* 0x0000001536157209 */ /* 0x000fc40007810000 */
[----:B------:R-:W-:Y:S02]  /*3c20*/  F2FP.F16.F32.PACK_AB R180, R3, R180 ;  /* 0x000000b403b4723e */ /* 0x000fe400000000ff */
        /* <DEDUP_REMOVED lines=19> */
[----:B------:R0:W-:Y:S03]  /*3d60*/  MUFU.EX2 R37, R29 ;  /* 0x0000001d00257308 */ /* 0x0001e60000000800 */
[----:B------:R-:W-:-:S04]  /*3d70*/  FMNMX.FTZ R31, R82, R31, !PT ;  /* 0x0000001f521f7209 */ /* 0x000fc80007810000 */
[----:B------:R-:W-:Y:S01]  /*3d80*/  FMNMX.FTZ R31, R100, R31, !PT ;  /* 0x0000001f641f7209 */ /* 0x000fe20007810000 */
[----:B------:R-:W-:Y:S03]  /*3d90*/  MUFU.EX2 R21, R110 ;  /* 0x0000006e00157308 */ /* 0x000fe60000000800 */
[----:B------:R-:W-:-:S04]  /*3da0*/  FMNMX.FTZ R31, R86, R31, !PT ;  /* 0x0000001f561f7209 */ /* 0x000fc80007810000 */
[----:B------:R-:W-:Y:S01]  /*3db0*/  FMNMX.FTZ R31, R98, R31, !PT ;  /* 0x0000001f621f7209 */ /* 0x000fe20007810000 */
[----:B------:R-:W-:Y:S04]  /*3dc0*/  MUFU.EX2 R168, R168 ;  /* 0x000000a800a87308 */ /* 0x000fe80000000800 */
[----:B------:R-:W1:Y:S04]  /*3dd0*/  SHFL.BFLY PT, R94, R31, 0x2, 0x1f ;  /* 0x0c401f001f5e7f89 */ /* 0x000e6800000e0000 */
[----:B------:R-:W-:Y:S08]  /*3de0*/  MUFU.EX2 R25, R106 ;  /* 0x0000006a00197308 */ /* 0x000ff00000000800 */
[----:B------:R-:W-:Y:S08]  /*3df0*/  MUFU.EX2 R170, R170 ;  /* 0x000000aa00aa7308 */ /* 0x000ff00000000800 */
[----:B------:R-:W-:Y:S01]  /*3e00*/  MUFU.EX2 R164, R164 ;  /* 0x000000a400a47308 */ /* 0x000fe20000000800 */
[----:B-1----:R-:W-:Y:S01]  /*3e10*/  FMNMX.FTZ R94, R31, R94, !PT ;  /* 0x0000005e1f5e7209 */ /* 0x002fe20007810000 */
[----:B------:R-:W-:-:S06]  /*3e20*/  FFMA.FTZ R31, R8, R7, -R35 ;  /* 0x00000007081f7223 */ /* 0x000fcc0000010823 */
[----:B------:R-:W-:Y:S01]  /*3e30*/  MUFU.EX2 R41, R6 ;  /* 0x0000000600297308 */ /* 0x000fe20000000800 */
[----:B0-----:R-:W0:Y:S07]  /*3e40*/  SHFL.BFLY PT, R29, R94, 0x1, 0x1f ;  /* 0x0c201f005e1d7f89 */ /* 0x001e2e00000e0000 */
[----:B------:R-:W-:Y:S08]  /*3e50*/  MUFU.EX2 R33, R33 ;  /* 0x0000002100217308 */ /* 0x000ff00000000800 */
[----:B------:R-:W1:Y:S08]  /*3e60*/  MUFU.EX2 R96, R96 ;  /* 0x0000006000607308 */ /* 0x000e700000000800 */
[----:B------:R-:W-:Y:S01]  /*3e70*/  MUFU.EX2 R64, R64 ;  /* 0x0000004000407308 */ /* 0x000fe20000000800 */
[----:B0-----:R-:W-:-:S04]  /*3e80*/  FMNMX.FTZ R8, R94, R29, !PT ;  /* 0x0000001d5e087209 */ /* 0x001fc80007810000 */
[C---:B------:R-:W-:Y:S01]  /*3e90*/  FSETP.NEU.FTZ.AND P2, PT, R8.reuse, -INF , PT ;  /* 0xff8000000800780b */ /* 0x040fe20003f5d000 */
[-C--:B------:R-:W-:Y:S02]  /*3ea0*/  FMUL.FTZ R2, R8, R7.reuse ;  /* 0x0000000708027220 */ /* 0x080fe40000410000 */
[----:B------:R-:W-:Y:S01]  /*3eb0*/  MUFU.EX2 R68, R68 ;  /* 0x0000004400447308 */ /* 0x000fe20000000800 */
[----:B-1----:R-:W-:Y:S02]  /*3ec0*/  F2FP.F16.F32.PACK_AB R166, R37, R96 ;  /* 0x0000006025a6723e */ /* 0x002fe400000000ff */
[----:B------:R-:W-:Y:S01]  /*3ed0*/  FSEL R35, R2, RZ, P2 ;  /* 0x000000ff02237208 */ /* 0x000fe20001000000 */
[----:B------:R-:W-:Y:S01]  /*3ee0*/  FADD.FTZ R2, R182, R47 ;  /* 0x0000002fb6027221 */ /* 0x000fe20000010000 */
[C---:B------:R-:W-:Y:S02]  /*3ef0*/  F2FP.F16.F32.PACK_AB R182, R9.reuse, R182 ;  /* 0x000000b609b6723e */ /* 0x040fe400000000ff */
[----:B------:R-:W-:Y:S01]  /*3f00*/  PLOP3.LUT P2, PT, PT, PT, UP1, 0x40, 0x0 ;  /* 0x000000000000781c */ /* 0x000fe20003f4e818 */
[----:B------:R-:W-:Y:S01]  /*3f10*/  FADD.FTZ R47, R9, R2 ;  /* 0x00000002092f7221 */ /* 0x000fe20000010000 */
[-CC-:B------:R-:W-:Y:S01]  /*3f20*/  FFMA.FTZ R26, R26, R7.reuse, -R35.reuse ;  /* 0x000000071a1a7223 */ /* 0x180fe20000010823 */
[-CC-:B------:R-:W-:Y:S01]  /*3f30*/  FFMA.FTZ R20, R20, R7.reuse, -R35.reuse ;  /* 0x0000000714147223 */ /* 0x180fe20000010823 */
[-C--:B------:R-:W-:Y:S01]  /*3f40*/  FFMA.FTZ R30, R30, R7.reuse, -R35 ;  /* 0x000000071e1e7223 */ /* 0x080fe20000010823 */
[----:B------:R-:W-:Y:S01]  /*3f50*/  FADD.FTZ R2, R176, R47 ;  /* 0x0000002fb0027221 */ /* 0x000fe20000010000 */
[-CC-:B------:R-:W-:Y:S01]  /*3f60*/  FFMA.FTZ R24, R24, R7.reuse, -R35.reuse ;  /* 0x0000000718187223 */ /* 0x180fe20000010823 */
[----:B------:R-:W-:Y:S01]  /*3f70*/  MUFU.EX2 R181, R20 ;  /* 0x0000001400b57308 */ /* 0x000fe20000000800 */
[-CC-:B------:R-:W-:Y:S01]  /*3f80*/  FFMA.FTZ R34, R34, R7.reuse, -R35.reuse ;  /* 0x0000000722227223 */ /* 0x180fe20000010823 */
[----:B------:R-:W-:Y:S01]  /*3f90*/  FADD.FTZ R47, R11, R2 ;  /* 0x000000020b2f7221 */ /* 0x000fe20000010000 */
[-CC-:B------:R-:W-:Y:S01]  /*3fa0*/  FFMA.FTZ R28, R28, R7.reuse, -R35.reuse ;  /* 0x000000071c1c7223 */ /* 0x180fe20000010823 */
[-CC-:B------:R-:W-:Y:S01]  /*3fb0*/  FFMA.FTZ R38, R38, R7.reuse, -R35.reuse ;  /* 0x0000000726267223 */ /* 0x180fe20000010823 */
[-C--:B------:R-:W-:Y:S01]  /*3fc0*/  FFMA.FTZ R32, R32, R7.reuse, -R35 ;  /* 0x0000000720207223 */ /* 0x080fe20000010823 */
[----:B------:R-:W-:Y:S01]  /*3fd0*/  FADD.FTZ R2, R178, R47 ;  /* 0x0000002fb2027221 */ /* 0x000fe20000010000 */
[-CC-:B------:R-:W-:Y:S01]  /*3fe0*/  FFMA.FTZ R42, R42, R7.reuse, -R35.reuse ;  /* 0x000000072a2a7223 */ /* 0x180fe20000010823 */
[----:B------:R-:W0:Y:S01]  /*3ff0*/  MUFU.EX2 R26, R26 ;  /* 0x0000001a001a7308 */ /* 0x000e220000000800 */
[-CC-:B------:R-:W-:Y:S01]  /*4000*/  FFMA.FTZ R36, R36, R7.reuse, -R35.reuse ;  /* 0x0000000724247223 */ /* 0x180fe20000010823 */
[----:B------:R-:W-:Y:S01]  /*4010*/  FADD.FTZ R47, R13, R2 ;  /* 0x000000020d2f7221 */ /* 0x000fe20000010000 */
[-CC-:B------:R-:W-:Y:S01]  /*4020*/  FFMA.FTZ R46, R46, R7.reuse, -R35.reuse ;  /* 0x000000072e2e7223 */ /* 0x180fe20000010823 */
[-CC-:B------:R-:W-:Y:S01]  /*4030*/  FFMA.FTZ R40, R40, R7.reuse, -R35.reuse ;  /* 0x0000000728287223 */ /* 0x180fe20000010823 */
[-C--:B------:R-:W-:Y:S01]  /*4040*/  FFMA.FTZ R50, R50, R7.reuse, -R35 ;  /* 0x0000000732327223 */ /* 0x080fe20000010823 */
[----:B------:R-:W-:Y:S01]  /*4050*/  FADD.FTZ R2, R172, R47 ;  /* 0x0000002fac027221 */ /* 0x000fe20000010000 */
[-CC-:B------:R-:W-:Y:S01]  /*4060*/  FFMA.FTZ R44, R44, R7.reuse, -R35.reuse ;  /* 0x000000072c2c7223 */ /* 0x180fe20000010823 */
[----:B------:R-:W1:Y:S01]  /*4070*/  MUFU.EX2 R30, R30 ;  /* 0x0000001e001e7308 */ /* 0x000e620000000800 */
[-CC-:B------:R-:W-:Y:S01]  /*4080*/  FFMA.FTZ R54, R54, R7.reuse, -R35.reuse ;  /* 0x0000000736367223 */ /* 0x180fe20000010823 */
        /* <DEDUP_REMOVED lines=15> */
[----:B-1----:R-:W-:Y:S01]  /*4180*/  FADD.FTZ R2, R30, R47 ;  /* 0x0000002f1e027221 */ /* 0x002fe20000010000 */
[----:B------:R-:W-:Y:S01]  /*4190*/  FADD.FTZ R49, R25, R6 ;  /* 0x0000000619317221 */ /* 0x000fe20000010000 */
[-CC-:B------:R-:W-:Y:S01]  /*41a0*/  FFMA.FTZ R90, R90, R7.reuse, -R35.reuse ;  /* 0x000000075a5a7223 */ /* 0x180fe20000010823 */
[-CC-:B------:R-:W-:Y:S01]  /*41b0*/  FFMA.FTZ R74, R74, R7.reuse, -R35.reuse ;  /* 0x000000074a4a7223 */ /* 0x180fe20000010823 */
[-C--:B------:R-:W-:Y:S01]  /*41c0*/  FFMA.FTZ R92, R92, R7.reuse, -R35 ;  /* 0x000000075c5c7223 */ /* 0x080fe20000010823 */
[----:B------:R-:W-:Y:S01]  /*41d0*/  FADD.FTZ R6, R170, R49 ;  /* 0x00000031aa067221 */ /* 0x000fe20000010000 */
[-CC-:B------:R-:W-:Y:S01]  /*41e0*/  FFMA.FTZ R78, R78, R7.reuse, -R35.reuse ;  /* 0x000000074e4e7223 */ /* 0x180fe20000010823 */
[----:B------:R-:W1:Y:S01]  /*41f0*/  MUFU.EX2 R177, R28 ;  /* 0x0000001c00b17308 */ /* 0x000e620000000800 */
        /* <DEDUP_REMOVED lines=11> */
[----:B------:R-:W-:-:S02]  /*42b0*/  F2FP.F16.F32.PACK_AB R176, R11, R176 ;  /* 0x000000b00bb0723e */ /* 0x000fc400000000ff */
[----:B------:R-:W-:Y:S01]  /*42c0*/  FADD.FTZ R6, R96, R49 ;  /* 0x0000003160067221 */ /* 0x000fe20000010000 */
[----:B------:R-:W-:Y:S01]  /*42d0*/  F2FP.F16.F32.PACK_AB R178, R13, R178 ;  /* 0x000000b20db2723e */ /* 0x000fe200000000ff */
[----:B------:R-:W0:Y:S01]  /*42e0*/  MUFU.EX2 R179, R32 ;  /* 0x0000002000b37308 */ /* 0x000e220000000800 */
[----:B-1----:R-:W-:Y:S01]  /*42f0*/  FADD.FTZ R47, R177, R2 ;  /* 0x00000002b12f7221 */ /* 0x002fe20000010000 */
[----:B------:R-:W-:Y:S01]  /*4300*/  FADD.FTZ R49, R37, R6 ;  /* 0x0000000625317221 */ /* 0x000fe20000010000 */
[----:B------:R-:W-:Y:S02]  /*4310*/  F2FP.F16.F32.PACK_AB R172, R15, R172 ;  /* 0x000000ac0fac723e */ /* 0x000fe400000000ff */
[----:B------:R-:W-:Y:S01]  /*4320*/  F2FP.F16.F32.PACK_AB R174, R21, R174 ;  /* 0x000000ae15ae723e */ /* 0x000fe200000000ff */
[----:B------:R-:W-:Y:S01]  /*4330*/  FADD.FTZ R6, R64, R49 ;  /* 0x0000003140067221 */ /* 0x000fe20000010000 */
[----:B------:R-:W-:Y:S01]  /*4340*/  F2FP.F16.F32.PACK_AB R168, R25, R168 ;  /* 0x000000a819a8723e */ /* 0x000fe200000000ff */
[----:B------:R-:W1:Y:S01]  /*4350*/  MUFU.EX2 R42, R42 ;  /* 0x0000002a002a7308 */ /* 0x000e620000000800 */
[----:B--2---:R-:W-:Y:S01]  /*4360*/  FADD.FTZ R2, R38, R47 ;  /* 0x0000002f26027221 */ /* 0x004fe20000010000 */
[----:B------:R-:W-:Y:S01]  /*4370*/  FADD.FTZ R49, R39, R6 ;  /* 0x0000000627317221 */ /* 0x000fe20000010000 */
[----:B------:R-:W-:-:S02]  /*4380*/  F2FP.F16.F32.PACK_AB R170, R27, R170 ;  /* 0x000000aa1baa723e */ /* 0x000fc400000000ff */
[----:B------:R-:W-:Y:S01]  /*4390*/  F2FP.F16.F32.PACK_AB R164, R33, R164 ;  /* 0x000000a421a4723e */ /* 0x000fe200000000ff */
[----:B------:R-:W-:Y:S01]  /*43a0*/  FADD.FTZ R6, R68, R49 ;  /* 0x0000003144067221 */ /* 0x000fe20000010000 */
[----:B------:R-:W-:Y:S01]  /*43b0*/  F2FP.F16.F32.PACK_AB R160, R39, R64 ;  /* 0x0000004027a0723e */ /* 0x000fe200000000ff */
[----:B------:R-:W2:Y:S01]  /*43c0*/  MUFU.EX2 R173, R36 ;  /* 0x0000002400ad7308 */ /* 0x000ea20000000800 */
[----:B0-----:R-:W-:Y:S01]  /*43d0*/  FADD.FTZ R47, R179, R2 ;  /* 0x00000002b32f7221 */ /* 0x001fe20000010000 */
[C---:B------:R-:W-:Y:S01]  /*43e0*/  FADD.FTZ R9, R41.reuse, R6 ;  /* 0x0000000629097221 */ /* 0x040fe20000010000 */
[----:B------:R-:W-:Y:S02]  /*43f0*/  F2FP.F16.F32.PACK_AB R162, R41, R68 ;  /* 0x0000004429a2723e */ /* 0x000fe400000000ff */
[----:B------:R-:W-:Y:S02]  /*4400*/  F2FP.F16.F32.PACK_AB R181, R181, R26 ;  /* 0x0000001ab5b5723e */ /* 0x000fe400000000ff */
[----:B------:R-:W-:Y:S01]  /*4410*/  F2FP.F16.F32.PACK_AB R183, R183, R30 ;  /* 0x0000001eb7b7723e */ /* 0x000fe200000000ff */
[----:B------:R-:W0:Y:S01]  /*4420*/  MUFU.EX2 R46, R46 ;  /* 0x0000002e002e7308 */ /* 0x000e220000000800 */
[----:B-1----:R-:W-:Y:S01]  /*4430*/  FADD.FTZ R2, R42, R47 ;  /* 0x0000002f2a027221 */ /* 0x002fe20000010000 */
[----:B------:R-:W-:-:S02]  /*4440*/  F2FP.F16.F32.PACK_AB R177, R177, R34 ;  /* 0x00000022b1b1723e */ /* 0x000fc400000000ff */
[----:B------:R-:W-:-:S04]  /*4450*/  F2FP.F16.F32.PACK_AB R179, R179, R38 ;  /* 0x00000026b3b3723e */ /* 0x000fc800000000ff */
        /* <DEDUP_REMOVED lines=71> */
[----:B0-----:R-:W-:Y:S01]  /*48d0*/  FADD.FTZ R2, R86, R9 ;  /* 0x0000000956027221 */ /* 0x001fe20000010000 */
[C---:B-1----:R-:W-:Y:S01]  /*48e0*/  FADD.FTZ R3, R29.reuse, R6 ;  /* 0x000000061d037221 */ /* 0x042fe20000010000 */
[----:B------:R-:W-:Y:S01]  /*48f0*/  F2FP.F16.F32.PACK_AB R154, R29, R84 ;  /* 0x000000541d9a723e */ /* 0x000fe200000000ff */
[----:B------:R-:W-:Y:S02]  /*4900*/  VIADD R6, R88, 0xfffffffe ;  /* 0xfffffffe58067836 */ /* 0x000fe40000000000 */
[C---:B--2---:R-:W-:Y:S01]  /*4910*/  FADD.FTZ R2, R35.reuse, R2 ;  /* 0x0000000223027221 */ /* 0x044fe20000010000 */
[----:B------:R-:W-:Y:S01]  /*4920*/  F2FP.F16.F32.PACK_AB R155, R35, R86 ;  /* 0x00000056239b723e */ /* 0x000fe200000000ff */
[----:B------:R-:W-:Y:S06]  /*4930*/  @P2 BRA `(.L_x_1122) ;  /* 0x0000000000442947 */ /* 0x000fec0003800000 */
        /* <DEDUP_REMOVED lines=10> */
.L_x_1123:
[----:B------:R-:W-:-:S11]  /*49e0*/  UISETP.NE.AND UP2, UPT, UR7, 0x1, UPT ;  /* 0x000000010700788c */ /* 0x000fd6000bf45270 */
[----:B------:R-:W-:Y:S02]  /*49f0*/  @UP2 ULDC.64 UR18, c[0x0][0x9e8] ;  /* 0x00027a0000122ab9 */ /* 0x000fe40000000a00 */
[----:B------:R-:W-:-:S04]  /*4a00*/  UIMAD.WIDE.U32 UR10, UR14, UR18, URZ ;  /* 0x000000120e0a72a5 */ /* 0x000fc8000f8e003f */
[----:B------:R-:W-:-:S12]  /*4a10*/  @UP2 USHF.R.U32.HI UR14, URZ, UR19, UR11 ;  /* 0x000000133f0e2299 */ /* 0x000fd8000801160b */
.L_x_1124:
[----:B------:R-:W-:-:S04]  /*4a20*/  UIMAD UR7, UR14, UR7, UR7 ;  /* 0x000000070e0772a4 */ /* 0x000fc8000f8e0207 */
[----:B------:R-:W-:-:S04]  /*4a30*/  UISETP.LT.AND UP2, UPT, UR6, UR7, UPT ;  /* 0x000000070600728c */ /* 0x000fc8000bf41270 */
[----:B------:R-:W-:-:S12]  /*4a40*/  USEL UR6, UR6, UR7, UP2 ;  /* 0x0000000706067287 */ /* 0x000fd80009000000 */
.L_x_1122:
[----:B------:R-:W-:Y:S01]  /*4a50*/  USHF.R.S32.HI UR7, URZ, 0x1f, UR6 ;  /* 0x0000001f3f077899 */ /* 0x000fe20008011406 */
[----:B------:R-:W-:Y:S02]  /*4a60*/  CS2R R150, SRZ ;  /* 0x0000000000967805 */ /* 0x000fe4000001ff00 */
        /* <DEDUP_REMOVED lines=10> */
[----:B------:R-:W-:Y:S01]  /*4b10*/  UISETP.LT.AND UP2, UPT, UR39, UR7, UPT ;  /* 0x000000072700728c */ /* 0x000fe2000bf41270 */
[----:B------:R-:W-:Y:S02]  /*4b20*/  CS2R R132, SRZ ;  /* 0x0000000000847805 */ /* 0x000fe4000001ff00 */
[----:B------:R-:W-:Y:S02]  /*4b30*/  CS2R R130, SRZ ;  /* 0x0000000000827805 */ /* 0x000fe4000001ff00 */
[----:B------:R-:W-:Y:S01]  /*4b40*/  CS2R R128, SRZ ;  /* 0x0000000000807805 */ /* 0x000fe2000001ff00 */
[----:B------:R-:W-:Y:S01]  /*4b50*/  USEL UR56, UR39, UR7, !UP2 ;  /* 0x0000000727387287 */ /* 0x000fe2000d000000 */
[----:B------:R-:W-:-:S02]  /*4b60*/  CS2R R126, SRZ ;  /* 0x00000000007e7805 */ /* 0x000fc4000001ff00 */
[----:B------:R-:W-:Y:S02]  /*4b70*/  CS2R R124, SRZ ;  /* 0x00000000007c7805 */ /* 0x000fe4000001ff00 */
[----:B------:R-:W-:Y:S02]  /*4b80*/  CS2R R122, SRZ ;  /* 0x00000000007a7805 */ /* 0x000fe4000001ff00 */
[----:B------:R-:W-:Y:S02]  /*4b90*/  CS2R R120, SRZ ;  /* 0x0000000000787805 */ /* 0x000fe4000001ff00 */
[----:B------:R-:W-:Y:S02]  /*4ba0*/  CS2R R118, SRZ ;  /* 0x0000000000767805 */ /* 0x000fe4000001ff00 */
[----:B------:R-:W-:Y:S02]  /*4bb0*/  ISETP.GE.AND P2, PT, R6, UR56, PT ;  /* 0x0000003806007c0c */ /* 0x000fe4000bf46270 */
        /* <DEDUP_REMOVED lines=14> */
[----:B------:R-:W-:Y:S01]  /*4ca0*/  CS2R R88, SRZ ;  /* 0x0000000000587805 */ /* 0x000fe2000001ff00 */
[----:B------:R-:W-:Y:S06]  /*4cb0*/  @!P2 BRA `(.L_x_1125) ;  /* 0x000000300044a947 */ /* 0x000fec0003800000 */
[----:B------:R-:W-:Y:S01]  /*4cc0*/  IMAD.MOV.U32 R151, RZ, RZ, RZ ;  /* 0x000000ffff977224 */ /* 0x000fe200078e00ff */
[----:B------:R-:W-:Y:S01]  /*4cd0*/  ULDC UR49, c[0x0][0x9e4] ;  /* 0x0002790000317ab9 */ /* 0x000fe20000000800 */
[----:B------:R-:W-:Y:S01]  /*4ce0*/  ULDC UR52, c[0x0][0x9dc] ;  /* 0x0002770000347ab9 */ /* 0x000fe20000000800 */
[----:B------:R-:W-:-:S05]  /*4cf0*/  ULDC UR53, c[0x0][0x9e0] ;  /* 0x0002780000357ab9 */ /* 0x000fca0000000800 */
.L_x_1142:
[----:B------:R-:W-:Y:S01]  /*4d00*/  UIADD3 UR55, UR44, 0x1, URZ ;  /* 0x000000012c377890 */ /* 0x000fe2000fffe03f */
[----:B------:R-:W-:-:S03]  /*4d10*/  ISETP.NE.AND P3, PT, RZ, UR40, PT ;  /* 0x00000028ff007c0c */ /* 0x000fc6000bf65270 */
[----:B------:R-:W-:-:S04]  /*4d20*/  UISETP.NE.AND UP2, UPT, UR55, 0x2, UPT ;  /* 0x000000023700788c */ /* 0x000fc8000bf45270 */
[----:B------:R-:W-:Y:S02]  /*4d30*/  USEL UR54, URZ, 0x1, UP2 ;  /* 0x000000013f367887 */ /* 0x000fe40009000000 */
[----:B------:R-:W-:Y:S02]  /*4d40*/  USEL UR55, UR55, URZ, UP2 ;  /* 0x0000003f37377287 */ /* 0x000fe40009000000 */
[----:B------:R-:W-:Y:S02]  /*4d50*/  ULOP3.LUT UR54, UR45, UR54, URZ, 0x3c, !UPT ;  /* 0x000000362d367292 */ /* 0x000fe4000f8e3c3f */
[----:B------:R-:W-:Y:S10]  /*4d60*/  @P3 BRA `(.L_x_1126) ;  /* 0x00000000002c3947 */ /* 0x000ff40003800000 */
[----:B------:R-:W-:Y:S05]  /*4d70*/  @!P0 BRA `(.L_x_1127) ;  /* 0x0000000000048947 */ /* 0x000fea0003800000 */
[----:B------:R-:W-:Y:S01]  /*4d80*/  BPT.TRAP 0x1 ;  /* 0x000000040000795c */ /* 0x000fe20000300000 */
.L_x_1127:
[----:B------:R-:W-:Y:S01]  /*4d90*/  ULEA UR6, UR55, UR41, 0x3 ;  /* 0x0000002937067291 */ /* 0x000fe2000f8e183f */
[----:B------:R-:W-:-:S05]  /*4da0*/  IMAD.U32 R4, RZ, RZ, UR54 ;  /* 0x00000036ff047e24 */ /* 0x000fca000f8e00ff */
[----:B------:R-:W-:-:S04]  /*4db0*/  SHF.L.U32 R4, R4, 0x1f, RZ ;  /* 0x0000001f04047819 */ /* 0x000fc800000006ff */
[----:B------:R0:W1:Y:S01]  /*4dc0*/  SYNCS.PHASECHK.TRANS64.TRYWAIT P2, [UR6+0x28830], R4 ;  /* 0x02883004ff0075a7 */ /* 0x0000620008040146 */
[----:B------:R-:W-:Y:S05]  /*4dd0*/  @!P0 BRA `(.L_x_1128) ;  /* 0x0000000000048947 */ /* 0x000fea0003800000 */
[----:B------:R-:W-:Y:S01]  /*4de0*/  BPT.TRAP 0x1 ;  /* 0x000000040000795c */ /* 0x000fe20000300000 */
.L_x_1128:
[----:B-1----:R-:W-:Y:S05]  /*4df0*/  @P2 BRA `(.L_x_1126) ;  /* 0x0000000000082947 */ /* 0x002fea0003800000 */
[----:B------:R-:W1:Y:S02]  /*4e00*/  SYNCS.PHASECHK.TRANS64.TRYWAIT P2, [UR6+0x28830], R4 ;  /* 0x02883004ff0075a7 */ /* 0x000e640008040146 */
[----:B-1----:R-:W-:Y:S05]  /*4e10*/  @!P2 BRA `(.L_x_1129) ;  /* 0x000000f000dca947 */ /* 0x002fea0003800000 */
.L_x_1126:
[----:B01----:R-:W-:Y:S01]  /*4e20*/  VIADD R4, R23, 0x8 ;  /* 0x0000000817047836 */ /* 0x003fe20000000000 */
[----:B------:R-:W-:Y:S01]  /*4e30*/  ULEA UR34, UR55, UR48, 0xb ;  /* 0x0000003037227291 */ /* 0x000fe2000f8e583f */
[----:B------:R-:W-:Y:S01]  /*4e40*/  UMOV UR35, 0x40000040 ;  /* 0x4000004000237882 */ /* 0x000fe20000000000 */
[----:B------:R-:W-:Y:S02]  /*4e50*/  UMOV UR7, 0x40000040 ;  /* 0x4000004000077882 */ /* 0x000fe40000000000 */
[----:B------:R0:W-:Y:S01]  /*4e60*/  BAR.SYNC.DEFER_BLOCKING R4, 0x100 ;  /* 0x000400040000751d */ /* 0x0001e20000010000 */
[----:B------:R-:W-:Y:S02]  /*4e70*/  UIADD3 UR6, UR34, 0x2, URZ ;  /* 0x0000000222067890 */ /* 0x000fe4000fffe03f */
[----:B------:R-:W-:Y:S02]  /*4e80*/  UIADD3 UR10, UR34, 0x4, URZ ;  /* 0x00000004220a7890 */ /* 0x000fe4000fffe03f */
[----:B------:R-:W-:Y:S01]  /*4e90*/  UIADD3 UR14, UR34, 0x6, URZ ;  /* 0x00000006220e7890 */ /* 0x000fe2000fffe03f */
        /* <DEDUP_REMOVED lines=8> */
[----:B------:R-:W-:Y:S01]  /*4f20*/  UIADD3 UR30, UR34, 0x406, URZ ;  /* 0x00000406221e7890 */ /* 0x000fe2000fffe03f */
[----:B------:R-:W-:Y:S01]  /*4f30*/  UMOV UR31, 0x40000040 ;  /* 0x40000040001f7882 */ /* 0x000fe20000000000 */
[----:B------:R-:W-:-:S06]  /*4f40*/  WARPGROUP.ARRIVE ;  /* 0x00000000000079c5 */ /* 0x000fcc0000000000 */
[----:B------:R-:W-:Y:S03]  /*4f50*/  HGMMA.64x128x16.F32 R24, gdesc[UR32], RZ, !UPT, gsb0 ;  /* 0x01e00000201879f0 */ /* 0x000fe6000c0008ff */
        /* <DEDUP_REMOVED lines=22> */
[----:B0-----:R-:W-:Y:S05]  /*50c0*/  @P3 BRA `(.L_x_1130) ;  /* 0x00000000002c3947 */ /* 0x001fea0003800000 */
[----:B------:R-:W-:Y:S05]  /*50d0*/  @!P0 BRA `(.L_x_1131) ;  /* 0x0000000000048947 */ /* 0x000fea0003800000 */
[----:B------:R-:W-:Y:S01]  /*50e0*/  BPT.TRAP 0x1 ;  /* 0x000000040000795c */ /* 0x000fe20000300000 */
.L_x_1131:
[----:B------:R-:W-:Y:S01]  /*50f0*/  ULEA UR6, UR44, UR41, 0x3 ;  /* 0x000000292c067291 */ /* 0x000fe2000f8e183f */
[----:B------:R-:W-:-:S05]  /*5100*/  IMAD.U32 R4, RZ, RZ, UR45 ;  /* 0x0000002dff047e24 */ /* 0x000fca000f8e00ff */
[----:B------:R-:W-:-:S04]  /*5110*/  SHF.L.U32 R4, R4, 0x1f, RZ ;  /* 0x0000001f04047819 */ /* 0x000fc800000006ff */
[----:B------:R0:W1:Y:S01]  /*5120*/  SYNCS.PHASECHK.TRANS64.TRYWAIT P2, [UR6+0x28850], R4 ;  /* 0x02885004ff0075a7 */ /* 0x0000620008040146 */
[----:B------:R-:W-:Y:S05]  /*5130*/  @!P0 BRA `(.L_x_1132) ;  /* 0x0000000000048947 */ /* 0x000fea0003800000 */
[----:B------:R-:W-:Y:S01]  /*5140*/  BPT.TRAP 0x1 ;  /* 0x000000040000795c */ /* 0x000fe20000300000 */
.L_x_1132:
[----:B-1----:R-:W-:Y:S05]  /*5150*/  @P2 BRA `(.L_x_1130) ;  /* 0x0000000000082947 */ /* 0x002fea0003800000 */
[----:B------:R-:W1:Y:S02]  /*5160*/  SYNCS.PHASECHK.TRANS64.TRYWAIT P2, [UR6+0x28850], R4 ;  /* 0x02885004ff0075a7 */ /* 0x000e640008040146 */
[----:B-1----:R-:W-:Y:S05]  /*5170*/  @!P2 BRA `(.L_x_1133) ;  /* 0x000000f0001ca947 */ /* 0x002fea0003800000 */
.L_x_1130:
[----:B------:R-:W-:Y:S01]  /*5180*/  UIADD3 UR6, UR41, 0x400, URZ ;  /* 0x0000040029067890 */ /* 0x000fe2000fffe03f */
[----:B------:R-:W-:Y:S01]  /*5190*/  WARPGROUP.ARRIVE ;  /* 0x00000000000079c5 */ /* 0x000fe20000000000 */
[----:B------:R-:W-:Y:S01]  /*51a0*/  UMOV UR7, 0x40000040 ;  /* 0x4000004000077882 */ /* 0x000fe20000000000 */
[----:B------:R-:W-:Y:S01]  /*51b0*/  PLOP3.LUT P2, PT, PT, PT, UP0, 0x80, 0x0 ;  /* 0x000000000000781c */ /* 0x000fe20003f4f008 */
[----:B------:R-:W-:Y:S01]  /*51c0*/  USHF.R.U32.HI UR6, URZ, 0x4, UR6 ;  /* 0x000000043f067899 */ /* 0x000fe20008011606 */
[----:B------:R-:W-:Y:S01]  /*51d0*/  PLOP3.LUT P3, PT, PT, PT, UP0, 0x80, 0x0 ;  /* 0x000000000000781c */ /* 0x000fe20003f6f008 */
[----:B------:R-:W-:Y:S01]  /*51e0*/  VIADD R10, R17, UR36 ;  /* 0x00000024110a7c36 */ /* 0x000fe20008000000 */
[----:B01----:R-:W0:Y:S01]  /*51f0*/  LDC R4, c[0x0][0x2f0] ;  /* 0x0000bc00ff047b82 */ /* 0x003e220000000800 */
[----:B------:R-:W-:Y:S01]  /*5200*/  ULOP3.LUT UR6, UR6, 0x3fff, URZ, 0xc0, !UPT ;  /* 0x00003fff06067892 */ /* 0x000fe2000f8ec03f */
[----:B------:R-:W-:-:S03]  /*5210*/  IMAD.U32 R9, RZ, RZ, UR55 ;  /* 0x00000037ff097e24 */ /* 0x000fc6000f8e00ff */
[----:B------:R-:W-:Y:S02]  /*5220*/  ULOP3.LUT UR6, UR6, 0x4000000, URZ, 0xfc, !UPT ;  /* 0x0400000006067892 */ /* 0x000fe4000f8efc3f */
[----:B------:R-:W-:Y:S01]  /*5230*/  @!P1 LEA R9, R9, UR41, 0x3 ;  /* 0x0000002909099c11 */ /* 0x000fe2000f8e18ff */
[----:B------:R-:W1:Y:S01]  /*5240*/  LDC R5, c[0x0][0x288] ;  /* 0x0000a200ff057b82 */ /* 0x000e620000000800 */
[----:B------:R-:W-:-:S03]  /*5250*/  ULEA UR10, UR44, UR6, 0xb ;  /* 0x000000062c0a7291 */ /* 0x000fc6000f8e583f */
[----:B------:R-:W-:-:S04]  /*5260*/  @!P1 VIADD R9, R9, 0x28840 ;  /* 0x0002884009099836 */ /* 0x000fc80000000000 */
[----:B------:R-:W-:Y:S01]  /*5270*/  UMOV UR6, UR10 ;  /* 0x0000000a00067c82 */ /* 0x000fe20008000000 */
[----:B------:R-:W-:Y:S01]  /*5280*/  @!P1 PRMT R9, RZ, 0x654, R9 ;  /* 0x00000654ff099816 */ /* 0x000fe20000000009 */
        /* <DEDUP_REMOVED lines=29> */
[----:B------:R-:W-:Y:S01]  /*5460*/  WARPGROUP.ARRIVE ;  /* 0x00000000000079c5 */ /* 0x000fe20000000000 */
[----:B------:R-:W-:-:S06]  /*5470*/  IMAD.SHL.U32 R162, R6, 0x80, RZ ;  /* 0x0000008006a27824 */ /* 0x000fcc00078e00ff */
[----:B------:R-:W-:Y:S01]  /*5480*/  HGMMA.64x128x16.F32 R88, R156, gdesc[UR4].tnspB, R88, gsb0 ;  /* 0x41e000049c587df0 */ /* 0x000fe20008000858 */
[----:B------:R-:W-:Y:S01]  /*5490*/  UIADD3 UR6, UR10, 0x380, URZ ;  /* 0x000003800a067890 */ /* 0x000fe2000fffe03f */
[----:B------:R-:W-:Y:S01]  /*54a0*/  IADD3 R11, -R162, 0x1, RZ ;  /* 0x00000001a20b7810 */ /* 0x000fe20007ffe1ff */
[----:B------:R-:W-:-:S04]  /*54b0*/  UMOV UR7, 0x40000040 ;  /* 0x4000004000077882 */ /* 0x000fc80000000000 */
[----:B------:R-:W-:-:S04]  /*54c0*/  IMAD R11, R16, -0x2, R11 ;  /* 0xfffffffe100b7824 */ /* 0x000fc800078e020b */
[----:B0-----:R-:W-:-:S04]  /*54d0*/  IMAD R12, R4, UR42, R11 ;  /* 0x0000002a040c7c24 */ /* 0x001fc8000f8e020b */
[----:B-1----:R-:W-:-:S04]  /*54e0*/  IMAD.IADD R12, R12, 0x1, -R5 ;  /* 0x000000010c0c7824 */ /* 0x002fc800078e0a05 */
[----:B------:R-:W-:Y:S01]  /*54f0*/  VIADD R13, R12, UR53 ;  /* 0x000000350c0d7c36 */ /* 0x000fe20008000000 */
[----:B------:R-:W-:Y:S02]  /*5500*/  WARPGROUP.DEPBAR.LE gsb0, 0x0 ;  /* 0x00008000000079c5 */ /* 0x000fe40000010000 */
[----:B------:R-:W-:-:S06]  /*5510*/  WARPGROUP.ARRIVE ;  /* 0x00000000000079c5 */ /* 0x000fcc0000000000 */
[----:B------:R-:W-:Y:S01]  /*5520*/  HGMMA.64x128x16.F32 R88, R152, gdesc[UR4].tnspB, R88, gsb0 ;  /* 0x41e0000498587df0 */ /* 0x000fe20008000858 */
[----:B------:R-:W-:Y:S02]  /*5530*/  @UP0 ULDC UR6, c[0x0][0x44c] ;  /* 0x0001130000060ab9 */ /* 0x000fe40000000800 */
[----:B------:R-:W-:Y:S01]  /*5540*/  @P2 IMAD.HI.U32 R7, R10, UR6, RZ ;  /* 0x000000060a072c27 */ /* 0x000fe2000f8e00ff */
[----:B------:R-:W-:Y:S01]  /*5550*/  @UP0 ULDC UR6, c[0x0][0x450] ;  /* 0x0001140000060ab9 */ /* 0x000fe20000000800 */
[----:B------:R-:W-:-:S03]  /*5560*/  PLOP3.LUT P2, PT, PT, PT, UP1, 0x40, 0x0 ;  /* 0x000000000000781c */ /* 0x000fc60003f4e818 */
[----:B------:R-:W-:Y:S01]  /*5570*/  @P3 SHF.R.U32.HI R10, RZ, UR6, R7 ;  /* 0x00000006ff0a3c19 */ /* 0x000fe20008011607 */
[----:B------:R-:W-:Y:S01]  /*5580*/  ULOP3.LUT UR6, URZ, UR52, URZ, 0x33, !UPT ;  /* 0x000000343f067292 */ /* 0x000fe2000f8e333f */
[----:B------:R-:W-:-:S03]  /*5590*/  IADD3 R7, -R23, 0xb, RZ ;  /* 0x0000000b17077810 */ /* 0x000fc60007ffe1ff */
[----:B------:R-:W0:Y:S02]  /*55a0*/  SHFL.IDX PT, R14, R10, RZ, 0x1c1f ;  /* 0x001c1fff0a0e7589 */ /* 0x000e2400000e0000 */
[----:B------:R-:W-:Y:S01]  /*55b0*/  VIADD R15, R12, UR6 ;  /* 0x000000060c0f7c36 */ /* 0x000fe20008000000 */
[----:B------:R-:W-:Y:S02]  /*55c0*/  WARPGROUP.DEPBAR.LE gsb0, 0x0 ;  /* 0x00008000000079c5 */ /* 0x000fe40000010000 */
[----:B------:R0:W-:Y:S06]  /*55d0*/  BAR.ARV R7, 0x100 ;  /* 0x000400070000751d */ /* 0x0001ec0000002000 */
[----:B------:R1:W-:Y:S01]  /*55e0*/  @!P1 SYNCS.ARRIVE.TRANS64.RED.A1T0 RZ, [R9+URZ], RZ ;  /* 0x000000ff09ff99a7 */ /* 0x0003e2000810043f */
[----:B0-----:R-:W-:-:S02]  /*55f0*/  IMAD.IADD R7, R15, 0x1, R14 ;  /* 0x000000010f077824 */ /* 0x001fc400078e020e */
[----:B-1----:R-:W-:Y:S01]  /*5600*/  IMAD.IADD R9, R13, 0x1, R14 ;  /* 0x000000010d097824 */ /* 0x002fe200078e020e */
[----:B------:R-:W-:Y:S06]  /*5610*/  @P2 BRA `(.L_x_1134) ;  /* 0x00000000005c2947 */ /* 0x000fec0003800000 */
[----:B------:R-:W-:Y:S01]  /*5620*/  IMAD R12, R4, UR42, R14 ;  /* 0x0000002a040c7c24 */ /* 0x000fe2000f8e020e */
[----:B------:R-:W-:Y:S03]  /*5630*/  BSSY B0, `(.L_x_1135) ;  /* 0x0000011000007945 */ /* 0x000fe60003800000 */
[----:B------:R-:W-:-:S05]  /*5640*/  IMAD.IADD R11, R12, 0x1, -R5 ;  /* 0x000000010c0b7824 */ /* 0x000fca00078e0a05 */
[----:B------:R-:W-:-:S13]  /*5650*/  ISETP.GT.AND P2, PT, R11, -0x1, PT ;  /* 0xffffffff0b00780c */ /* 0x000fda0003f44270 */
[----:B------:R-:W-:Y:S05]  /*5660*/  @P2 BRA `(.L_x_1136) ;  /* 0x0000000000202947 */ /* 0x000fea0003800000 */
[----:B------:R-:W-:Y:S01]  /*5670*/  IMAD.U32 R14, RZ, RZ, UR49 ;  /* 0x00000031ff0e7e24 */ /* 0x000fe2000f8e00ff */
[----:B------:R-:W-:-:S04]  /*5680*/  LOP3.LUT R11, RZ, R11, RZ, 0x33, !PT ;  /* 0x0000000bff0b7212 */ /* 0x000fc800078e33ff */
[----:B------:R-:W-:-:S13]  /*5690*/  ISETP.NE.AND P2, PT, R14, 0x1, PT ;  /* 0x000000010e00780c */ /* 0x000fda0003f45270 */
[----:B------:R-:W0:Y:S02]  /*56a0*/  @P2 LDC.64 R20, c[0x0][0x9e8] ;  /* 0x00027a00ff142b82 */ /* 0x000e240000000a00 */
[----:B0-----:R-:W-:-:S05]  /*56b0*/  @P2 IMAD.HI.U32 R12, R11, R20, RZ ;  /* 0x000000140b0c2227 */ /* 0x001fca00078e00ff */
[----:B------:R-:W-:-:S04]  /*56c0*/  @P2 SHF.R.U32.HI R11, RZ, R21, R12 ;  /* 0x00000015ff0b2219 */ /* 0x000fc8000001160c */
[----:B------:R-:W-:Y:S01]  /*56d0*/  LOP3.LUT R11, RZ, R11, RZ, 0x33, !PT ;  /* 0x0000000bff0b7212 */ /* 0x000fe200078e33ff */
[----:B------:R-:W-:Y:S06]  /*56e0*/  BRA `(.L_x_1137) ;  /* 0x0000000000147947 */ /* 0x000fec0003800000 */
.L_x_1136:
[----:B------:R-:W-:-:S05]  /*56f0*/  IMAD.U32 R14, RZ, RZ, UR49 ;  /* 0x00000031ff0e7e24 */ /* 0x000fca000f8e00ff */
[----:B------:R-:W-:-:S13]  /*5700*/  ISETP.NE.AND P2, PT, R14, 0x1, PT ;  /* 0x000000010e00780c */ /* 0x000fda0003f45270 */
[----:B------:R-:W0:Y:S02]  /*5710*/  @P2 LDC.64 R20, c[0x0][0x9e8] ;  /* 0x00027a00ff142b82 */ /* 0x000e240000000a00 */
[----:B0-----:R-:W-:-:S05]  /*5720*/  @P2 IMAD.HI.U32 R12, R11, R20, RZ ;  /* 0x000000140b0c2227 */ /* 0x001fca00078e00ff */
[----:B------:R-:W-:-:S07]  /*5730*/  @P2 SHF.R.U32.HI R11, RZ, R21, R12 ;  /* 0x00000015ff0b2219 */ /* 0x000fce000001160c */
.L_x_1137:
[----:B------:R-:W-:Y:S05]  /*5740*/  BSYNC B0 ;  /* 0x0000000000007941 */ /* 0x000fea0003800000 */
.L_x_1135:
[----:B------:R-:W-:-:S04]  /*5750*/  IMAD R11, R11, R14, -R162 ;  /* 0x0000000e0b0b7224 */ /* 0x000fc800078e0aa2 */
[----:B------:R-:W-:-:S05]  /*5760*/  IMAD R12, R16, -0x2, R11 ;  /* 0xfffffffe100c7824 */ /* 0x000fca00078e020b */
[----:B------:R-:W-:Y:S02]  /*5770*/  VIADDMNMX R9, R12, R14, R9, PT ;  /* 0x0000000e0c097246 */ /* 0x000fe40003800109 */
[----:B------:R-:W-:-:S07]  /*5780*/  VIMNMX R7, R7, R12, !PT ;  /* 0x0000000c07077248 */ /* 0x000fce0007fe0100 */
.L_x_1134:
[----:B------:R-:W-:Y:S01]  /*5790*/  ISETP.GT.AND P2, PT, R6, -0x1, PT ;  /* 0xffffffff0600780c */ /* 0x000fe20003f44270 */
[----:B------:R-:W0:Y:S03]  /*57a0*/  SHFL.IDX PT, R10, R10, 0x1, 0x1c1f ;  /* 0x003c1f000a0a7f89 */ /* 0x000e2600000e0000 */
[C---:B------:R-:W-:Y:S02]  /*57b0*/  ISETP.GT.AND P5, PT, R7.reuse, RZ, P2 ;  /* 0x000000ff0700720c */ /* 0x040fe400017a4270 */
[----:B------:R-:W-:Y:S02]  /*57c0*/  ISETP.GT.AND P4, PT, R7, 0x1, P2 ;  /* 0x000000010700780c */ /* 0x000fe40001784270 */
[----:B------:R-:W-:Y:S02]  /*57d0*/  ISETP.LT.OR P5, PT, R9, 0x1, P5 ;  /* 0x000000010900780c */ /* 0x000fe40002fa1670 */
[----:B------:R-:W-:-:S02]  /*57e0*/  ISETP.GT.AND P6, PT, R7, 0x8, P2 ;  /* 0x000000080700780c */ /* 0x000fc400017c4270 */
[----:B------:R-:W-:Y:S02]  /*57f0*/  FSEL R166, R24, -INF , !P5 ;  /* 0xff80000018a67808 */ /* 0x000fe40006800000 */
[C---:B------:R-:W-:Y:S02]  /*5800*/  ISETP.GT.AND P5, PT, R7.reuse, 0x10, P2 ;  /* 0x000000100700780c */ /* 0x040fe400017a4270 */
[----:B------:R-:W-:Y:S02]  /*5810*/  ISETP.GT.AND P3, PT, R7, 0x9, P2 ;  /* 0x000000090700780c */ /* 0x000fe40001764270 */
[C---:B------:R-:W-:Y:S02]  /*5820*/  ISETP.LT.OR P5, PT, R9.reuse, 0x11, P5 ;  /* 0x000000110900780c */ /* 0x040fe40002fa1670 */
[----:B------:R-:W-:Y:S02]  /*5830*/  ISETP.LT.OR P4, PT, R9, 0x2, P4 ;  /* 0x000000020900780c */ /* 0x000fe40002781670 */
[----:B------:R-:W-:-:S02]  /*5840*/  FSEL R176, R32, -INF , !P5 ;  /* 0xff80000020b07808 */ /* 0x000fc40006800000 */
[----:B------:R-:W-:Y:S01]  /*5850*/  ISETP.GT.AND P5, PT, R7, 0x20, P2 ;  /* 0x000000200700780c */ /* 0x000fe200017a4270 */
[--C-:B0-----:R-:W-:Y:S01]  /*5860*/  IMAD.IADD R13, R13, 0x1, R10.reuse ;  /* 0x000000010d0d7824 */ /* 0x101fe200078e020a */
[----:B------:R-:W-:Y:S01]  /*5870*/  ISETP.LT.OR P6, PT, R9, 0x9, P6 ;  /* 0x000000090900780c */ /* 0x000fe200037c1670 */
[----:B------:R-:W-:Y:S01]  /*5880*/  IMAD.IADD R15, R15, 0x1, R10 ;  /* 0x000000010f0f7824 */ /* 0x000fe200078e020a */
[C---:B------:R-:W-:Y:S02]  /*5890*/  ISETP.LT.OR P3, PT, R9.reuse, 0xa, P3 ;  /* 0x0000000a0900780c */ /* 0x040fe40001f61670 */
[----:B------:R-:W-:Y:S02]  /*58a0*/  ISETP.LT.OR P5, PT, R9, 0x21, P5 ;  /* 0x000000210900780c */ /* 0x000fe40002fa1670 */
[----:B------:R-:W-:Y:S02]  /*58b0*/  FSEL R168, R25, -INF , !P4 ;  /* 0xff80000019a87808 */ /* 0x000fe40006000000 */
[----:B------:R-:W-:-:S02]  /*58c0*/  FSEL R172, R28, -INF , !P6 ;  /* 0xff8000001cac7808 */ /* 0x000fc40007000000 */
[----:B------:R-:W-:Y:S02]  /*58d0*/  FSEL R192, R29, -INF , !P3 ;  /* 0xff8000001dc07808 */ /* 0x000fe40005800000 */
[C---:B------:R-:W-:Y:S02]  /*58e0*/  ISETP.GT.AND P4, PT, R7.reuse, 0x11, P2 ;  /* 0x000000110700780c */ /* 0x040fe40001784270 */
[C---:B------:R-:W-:Y:S02]  /*58f0*/  ISETP.GT.AND P6, PT, R7.reuse, 0x18, P2 ;  /* 0x000000180700780c */ /* 0x040fe400017c4270 */
[C---:B------:R-:W-:Y:S02]  /*5900*/  ISETP.GT.AND P3, PT, R7.reuse, 0x19, P2 ;  /* 0x000000190700780c */ /* 0x040fe40001764270 */
[----:B------:R-:W-:Y:S02]  /*5910*/  FSEL R160, R40, -INF , !P5 ;  /* 0xff80000028a07808 */ /* 0x000fe40006800000 */
[----:B------:R-:W-:-:S02]  /*5920*/  ISETP.GT.AND P5, PT, R7, 0x30, P2 ;  /* 0x000000300700780c */ /* 0x000fc400017a4270 */
[C---:B------:R-:W-:Y:S02]  /*5930*/  ISETP.LT.OR P4, PT, R9.reuse, 0x12, P4 ;  /* 0x000000120900780c */ /* 0x040fe40002781670 */
[C---:B------:R-:W-:Y:S02]  /*5940*/  ISETP.LT.OR P6, PT, R9.reuse, 0x19, P6 ;  /* 0x000000190900780c */ /* 0x040fe400037c1670 */
        /* <DEDUP_REMOVED lines=55> */
[----:B------:R-:W-:Y:S02]  /*5cc0*/  ISETP.GT.AND P3, PT, R7, 0x69, P2 ;  /* 0x000000690700780c */ /* 0x000fe40001764270 */
[----:B------:R-:W-:Y:S02]  /*5cd0*/  FSEL R80, R80, -INF , !P5 ;  /* 0xff80000050507808 */ /* 0x000fe40006800000 */
[----:B------:R-:W-:-:S02]  /*5ce0*/  PLOP3.LUT P5, PT, PT, PT, UP1, 0x40, 0x0 ;  /* 0x000000000000781c */ /* 0x000fc40003fae818 */
[C---:B------:R-:W-:Y:S02]  /*5cf0*/  ISETP.LT.OR P4, PT, R9.reuse, 0x62, P4 ;  /* 0x000000620900780c */ /* 0x040fe40002781670 */
[C---:B------:R-:W-:Y:S02]  /*5d00*/  ISETP.LT.OR P6, PT, R9.reuse, 0x69, P6 ;  /* 0x000000690900780c */ /* 0x040fe400037c1670 */
[----:B------:R-:W-:Y:S02]  /*5d10*/  ISETP.LT.OR P3, PT, R9, 0x6a, P3 ;  /* 0x0000006a0900780c */ /* 0x000fe40001f61670 */
[----:B------:R-:W-:Y:S02]  /*5d20*/  FSEL R12, R73, -INF , !P4 ;  /* 0xff800000490c7808 */ /* 0x000fe40006000000 */
[----:B------:R-:W-:Y:S02]  /*5d30*/  FSEL R76, R76, -INF , !P6 ;  /* 0xff8000004c4c7808 */ /* 0x000fe40007000000 */
[----:B------:R-:W-:-:S02]  /*5d40*/  FSEL R14, R77, -INF , !P3 ;  /* 0xff8000004d0e7808 */ /* 0x000fc40005800000 */
[C---:B------:R-:W-:Y:S02]  /*5d50*/  ISETP.GT.AND P4, PT, R7.reuse, 0x71, P2 ;  /* 0x000000710700780c */ /* 0x040fe40001784270 */
[C---:B------:R-:W-:Y:S02]  /*5d60*/  ISETP.GT.AND P6, PT, R7.reuse, 0x78, P2 ;  /* 0x000000780700780c */ /* 0x040fe400017c4270 */
[----:B------:R-:W-:Y:S02]  /*5d70*/  ISETP.GT.AND P3, PT, R7, 0x79, P2 ;  /* 0x000000790700780c */ /* 0x000fe40001764270 */
[C---:B------:R-:W-:Y:S02]  /*5d80*/  ISETP.LT.OR P4, PT, R9.reuse, 0x72, P4 ;  /* 0x000000720900780c */ /* 0x040fe40002781670 */
[C---:B------:R-:W-:Y:S02]  /*5d90*/  ISETP.LT.OR P6, PT, R9.reuse, 0x79, P6 ;  /* 0x000000790900780c */ /* 0x040fe400037c1670 */
[----:B------:R-:W-:-:S02]  /*5da0*/  ISETP.LT.OR P3, PT, R9, 0x7a, P3 ;  /* 0x0000007a0900780c */ /* 0x000fc40001f61670 */
[----:B------:R-:W-:Y:S02]  /*5db0*/  FSEL R36, R81, -INF , !P4 ;  /* 0xff80000051247808 */ /* 0x000fe40006000000 */
[----:B------:R-:W-:Y:S02]  /*5dc0*/  FSEL R84, R84, -INF , !P6 ;  /* 0xff80000054547808 */ /* 0x000fe40007000000 */
[----:B------:R-:W-:Y:S01]  /*5dd0*/  FSEL R32, R85, -INF , !P3 ;  /* 0xff80000055207808 */ /* 0x000fe20005800000 */
        /* <DEDUP_REMOVED lines=14> */
.L_x_1140:
[----:B------:R-:W-:-:S05]  /*5ec0*/  IMAD.U32 R9, RZ, RZ, UR49 ;  /* 0x00000031ff097e24 */ /* 0x000fca000f8e00ff */
[----:B------:R-:W-:-:S13]  /*5ed0*/  ISETP.NE.AND P3, PT, R9, 0x1, PT ;  /* 0x000000010900780c */ /* 0x000fda0003f65270 */
[----:B------:R-:W0:Y:S02]  /*5ee0*/  @P3 LDC.64 R10, c[0x0][0x9e8] ;  /* 0x00027a00ff0a3b82 */ /* 0x000e240000000a00 */
[----:B0-----:R-:W-:-:S05]  /*5ef0*/  @P3 IMAD.HI.U32 R10, R7, R10, RZ ;  /* 0x0000000a070a3227 */ /* 0x001fca00078e00ff */
[----:B------:R-:W-:-:S07]  /*5f00*/  @P3 SHF.R.U32.HI R7, RZ, R11, R10 ;  /* 0x0000000bff073219 */ /* 0x000fce000001160a */
.L_x_1141:
[----:B------:R-:W-:Y:S05]  /*5f10*/  BSYNC B0 ;  /* 0x0000000000007941 */ /* 0x000fea0003800000 */
.L_x_1139:
[----:B------:R-:W-:-:S04]  /*5f20*/  IMAD R7, R7, R9, -R162 ;  /* 0x0000000907077224 */ /* 0x000fc800078e0aa2 */
[----:B------:R-:W-:-:S05]  /*5f30*/  IMAD R10, R16, -0x2, R7 ;  /* 0xfffffffe100a7824 */ /* 0x000fca00078e0207 */
[----:B------:R-:W-:Y:S02]  /*5f40*/  VIADDMNMX R13, R10, R9, R13, PT ;  /* 0x000000090a0d7246 */ /* 0x000fe4000380010d */
[----:B------:R-:W-:-:S07]  /*5f50*/  VIMNMX R15, R15, R10, !PT ;  /* 0x0000000a0f0f7248 */ /* 0x000fce0007fe0100 */
.L_x_1138:
[----:B------:R-:W-:Y:S01]  /*5f60*/  FMNMX.FTZ R7, R166, R0, !PT ;  /* 0x00000000a6077209 */ /* 0x000fe20007810000 */
[----:B------:R-:W-:Y:S01]  /*5f70*/  IMAD.U32 R53, RZ, RZ, UR44 ;  /* 0x0000002cff357e24 */ /* 0x000fe2000f8e00ff */
[C---:B------:R-:W-:Y:S01]  /*5f80*/  ISETP.GT.AND P6, PT, R15.reuse, 0x8, P2 ;  /* 0x000000080f00780c */ /* 0x040fe200017c4270 */
[----:B------:R-:W-:Y:S01]  /*5f90*/  UMOV UR45, UR54 ;  /* 0x00000036002d7c82 */ /* 0x000fe20008000000 */
[----:B------:R-:W-:Y:S01]  /*5fa0*/  FMNMX.FTZ R7, R168, R7, !PT ;  /* 0x00000007a8077209 */ /* 0x000fe20007810000 */
[----:B------:R-:W-:Y:S01]  /*5fb0*/  UMOV UR44, UR55 ;  /* 0x00000037002c7c82 */ /* 0x000fe20008000000 */
[----:B------:R-:W-:Y:S02]  /*5fc0*/  ISETP.GT.AND P4, PT, R15, 0x1, P2 ;  /* 0x000000010f00780c */ /* 0x000fe40001784270 */
[----:B------:R-:W-:Y:S02]  /*5fd0*/  FMNMX.FTZ R7, R172, R7, !PT ;  /* 0x00000007ac077209 */ /* 0x000fe40007810000 */
[----:B------:R-:W-:-:S02]  /*5fe0*/  ISETP.LT.OR P6, PT, R13, 0x9, P6 ;  /* 0x000000090d00780c */ /* 0x000fc400037c1670 */
[----:B------:R-:W-:Y:S02]  /*5ff0*/  FMNMX.FTZ R7, R192, R7, !PT ;  /* 0x00000007c0077209 */ /* 0x000fe40007810000 */
[----:B------:R-:W-:Y:S02]  /*6000*/  ISETP.LT.OR P4, PT, R13, 0x2, P4 ;  /* 0x000000020d00780c */ /* 0x000fe40002781670 */
[----:B------:R-:W-:Y:S02]  /*6010*/  FMNMX.FTZ R7, R176, R7, !PT ;  /* 0x00000007b0077209 */ /* 0x000fe40007810000 */
[----:B------:R-:W-:Y:S02]  /*6020*/  FSEL R30, R30, -INF , !P6 ;  /* 0xff8000001e1e7808 */ /* 0x000fe40007000000 */
[----:B------:R-:W-:Y:S02]  /*6030*/  FMNMX.FTZ R7, R178, R7, !PT ;  /* 0x00000007b2077209 */ /* 0x000fe40007810000 */
[----:B------:R-:W-:-:S02]  /*6040*/  FSEL R164, R27, -INF , !P4 ;  /* 0xff8000001ba47808 */ /* 0x000fc40006000000 */
[----:B------:R-:W-:Y:S02]  /*6050*/  FMNMX.FTZ R7, R174, R7, !PT ;  /* 0x00000007ae077209 */ /* 0x000fe40007810000 */
[----:B------:R-:W-:Y:S02]  /*6060*/  ISETP.GT.AND P4, PT, R15, 0x11, P2 ;  /* 0x000000110f00780c */ /* 0x000fe40001784270 */
[----:B------:R-:W-:Y:S02]  /*6070*/  FMNMX.FTZ R7, R170, R7, !PT ;  /* 0x00000007aa077209 */ /* 0x000fe40007810000 */
[----:B------:R-:W-:Y:S02]  /*6080*/  ISETP.LT.OR P4, PT, R13, 0x12, P4 ;  /* 0x000000120d00780c */ /* 0x000fe40002781670 */
[----:B------:R-:W-:Y:S02]  /*6090*/  FMNMX.FTZ R7, R160, R7, !PT ;  /* 0x00000007a0077209 */ /* 0x000fe40007810000 */
[----:B------:R-:W-:-:S02]  /*60a0*/  ISETP.GT.AND P3, PT, R15, 0x9, P2 ;  /* 0x000000090f00780c */ /* 0x000fc40001764270 */
[----:B------:R-:W-:Y:S02]  /*60b0*/  FMNMX.FTZ R7, R158, R7, !PT ;  /* 0x000000079e077209 */ /* 0x000fe40007810000 */
[----:B------:R-:W-:Y:S02]  /*60c0*/  ISETP.LT.OR P3, PT, R13, 0xa, P3 ;  /* 0x0000000a0d00780c */ /* 0x000fe40001f61670 */
[----:B------:R-:W-:Y:S02]  /*60d0*/  FMNMX.FTZ R7, R156, R7, !PT ;  /* 0x000000079c077209 */ /* 0x000fe40007810000 */
[----:B------:R-:W-:Y:S02]  /*60e0*/  FSEL R162, R31, -INF , !P3 ;  /* 0xff8000001fa27808 */ /* 0x000fe40005800000 */
[----:B------:R-:W-:Y:S02]  /*60f0*/  FMNMX.FTZ R7, R154, R7, !PT ;  /* 0x000000079a077209 */ /* 0x000fe40007810000 */
[----:B------:R-:W-:-:S02]  /*6100*/  ISETP.GT.AND P5, PT, R15, 0x10, P2 ;  /* 0x000000100f00780c */ /* 0x000fc400017a4270 */
[----:B------:R-:W-:Y:S02]  /*6110*/  FMNMX.FTZ R7, R152, R7, !PT ;  /* 0x0000000798077209 */ /* 0x000fe40007810000 */
[----:B------:R-:W-:Y:S02]  /*6120*/  ISETP.LT.OR P5, PT, R13, 0x11, P5 ;  /* 0x000000110d00780c */ /* 0x000fe40002fa1670 */
[----:B------:R-:W-:Y:S02]  /*6130*/  FMNMX.FTZ R7, R48, R7, !PT ;  /* 0x0000000730077209 */ /* 0x000fe40007810000 */
[----:B------:R-:W-:Y:S02]  /*6140*/  ISETP.GT.AND P3, PT, R15, 0x18, P2 ;  /* 0x000000180f00780c */ /* 0x000fe40001764270 */
[----:B------:R-:W-:Y:S02]  /*6150*/  FMNMX.FTZ R7, R52, R7, !PT ;  /* 0x0000000734077209 */ /* 0x000fe40007810000 */
[----:B------:R-:W-:-:S02]  /*6160*/  FSEL R34, R34, -INF , !P5 ;  /* 0xff80000022227808 */ /* 0x000fc40006800000 */
[----:B------:R-:W-:Y:S02]  /*6170*/  FMNMX.FTZ R7, R44, R7, !PT ;  /* 0x000000072c077209 */ /* 0x000fe40007810000 */
[----:B------:R-:W-:Y:S02]  /*6180*/  ISETP.GT.AND P5, PT, R15, 0x19, P2 ;  /* 0x000000190f00780c */ /* 0x000fe400017a4270 */
[----:B------:R-:W-:Y:S02]  /*6190*/  FMNMX.FTZ R7, R56, R7, !PT ;  /* 0x0000000738077209 */ /* 0x000fe40007810000 */
[C---:B------:R-:W-:Y:S02]  /*61a0*/  ISETP.LT.OR P3, PT, R13.reuse, 0x19, P3 ;  /* 0x000000190d00780c */ /* 0x040fe40001f61670 */
[----:B------:R-:W-:Y:S02]  /*61b0*/  FMNMX.FTZ R7, R40, R7, !PT ;  /* 0x0000000728077209 */ /* 0x000fe40007810000 */
[----:B------:R-:W-:-:S02]  /*61c0*/  ISETP.LT.OR P5, PT, R13, 0x1a, P5 ;  /* 0x0000001a0d00780c */ /* 0x000fc40002fa1670 */
[----:B------:R-:W-:Y:S02]  /*61d0*/  FMNMX.FTZ R7, R60, R7, !PT ;  /* 0x000000073c077209 */ /* 0x000fe40007810000 */
[----:B------:R-:W-:Y:S02]  /*61e0*/  FSEL R38, R38, -INF , !P3 ;  /* 0xff80000026267808 */ /* 0x000fe40005800000 */
[----:B------:R-:W-:Y:S02]  /*61f0*/  FMNMX.FTZ R7, R20, R7, !PT ;  /* 0x0000000714077209 */ /* 0x000fe40007810000 */
[----:B------:R-:W-:Y:S02]  /*6200*/  ISETP.GT.AND P3, PT, R15, 0x21, P2 ;  /* 0x000000210f00780c */ /* 0x000fe40001764270 */
[----:B------:R-:W-:Y:S02]  /*6210*/  FMNMX.FTZ R7, R64, R7, !PT ;  /* 0x0000000740077209 */ /* 0x000fe40007810000 */
[----:B------:R-:W-:-:S02]  /*6220*/  ISETP.LT.OR P3, PT, R13, 0x22, P3 ;  /* 0x000000220d00780c */ /* 0x000fc40001f61670 */
[----:B------:R-:W-:Y:S02]  /*6230*/  FMNMX.FTZ R7, R28, R7, !PT ;  /* 0x000000071c077209 */ /* 0x000fe40007810000 */
[----:B------:R-:W-:Y:S02]  /*6240*/  @!P1 LEA R53, R53, UR41, 0x3 ;  /* 0x0000002935359c11 */ /* 0x000fe4000f8e18ff */
        /* <DEDUP_REMOVED lines=10> */
[----:B------:R-:W0:Y:S03]  /*62f0*/  LDC R7, c[0x0][0x988] ;  /* 0x00026200ff077b82 */ /* 0x000e260000000800 */
[----:B------:R-:W1:Y:S02]  /*6300*/  SHFL.BFLY PT, R10, R9, 0x2, 0x1f ;  /* 0x0c401f00090a7f89 */ /* 0x000e6400000e0000 */
[----:B-1----:R-:W-:-:S05]  /*6310*/  FMNMX.FTZ R11, R9, R10, !PT ;  /* 0x0000000a090b7209 */ /* 0x002fca0007810000 */
[----:B------:R-:W1:Y:S02]  /*6320*/  SHFL.BFLY PT, R10, R11, 0x1, 0x1f ;  /* 0x0c201f000b0a7f89 */ /* 0x000e6400000e0000 */
[----:B-1----:R-:W-:-:S04]  /*6330*/  FMNMX.FTZ R10, R11, R10, !PT ;  /* 0x0000000a0b0a7209 */ /* 0x002fc80007810000 */
[C---:B------:R-:W-:Y:S01]  /*6340*/  FSETP.NEU.FTZ.AND P6, PT, R10.reuse, -INF , PT ;  /* 0xff8000000a00780b */ /* 0x040fe20003fdd000 */
[----:B0-----:R-:W-:-:S05]  /*6350*/  FMUL.FTZ R25, R10, R7 ;  /* 0x000000070a197220 */ /* 0x001fca0000410000 */
[----:B------:R-:W-:-:S05]  /*6360*/  FSEL R25, R25, RZ, P6 ;  /* 0x000000ff19197208 */ /* 0x000fca0003000000 */
[-CC-:B------:R-:W-:Y:S01]  /*6370*/  FFMA.FTZ R180, R166, R7.reuse, -R25.reuse ;  /* 0x00000007a6b47223 */ /* 0x180fe20000010819 */
[----:B------:R-:W-:Y:S01]  /*6380*/  FSEL R166, R35, -INF , !P4 ;  /* 0xff80000023a67808 */ /* 0x000fe20006000000 */
[-CC-:B------:R-:W-:Y:S01]  /*6390*/  FFMA.FTZ R9, R168, R7.reuse, -R25.reuse ;  /* 0x00000007a8097223 */ /* 0x180fe20000010819 */
[----:B------:R-:W-:Y:S01]  /*63a0*/  ISETP.GT.AND P4, PT, R15, 0x20, P2 ;  /* 0x000000200f00780c */ /* 0x000fe20001784270 */
[-CC-:B------:R-:W-:Y:S01]  /*63b0*/  FFMA.FTZ R29, R178, R7.reuse, -R25.reuse ;  /* 0x00000007b21d7223 */ /* 0x180fe20000010819 */
[----:B------:R-:W-:Y:S01]  /*63c0*/  FSEL R168, R39, -INF , !P5 ;  /* 0xff80000027a87808 */ /* 0x000fe20006800000 */
[-CC-:B------:R-:W-:Y:S01]  /*63d0*/  FFMA.FTZ R182, R172, R7.reuse, -R25.reuse ;  /* 0x00000007acb67223 */ /* 0x180fe20000010819 */
[----:B------:R-:W-:Y:S01]  /*63e0*/  ISETP.LT.OR P4, PT, R13, 0x21, P4 ;  /* 0x000000210d00780c */ /* 0x000fe20002781670 */
[-CC-:B------:R-:W-:Y:S01]  /*63f0*/  FFMA.FTZ R11, R192, R7.reuse, -R25.reuse ;  /* 0x00000007c00b7223 */ /* 0x180fe20000010819 */
[C---:B------:R-:W-:Y:S01]  /*6400*/  ISETP.GT.AND P5, PT, R15.reuse, 0x28, P2 ;  /* 0x000000280f00780c */ /* 0x040fe200017a4270 */
[-CC-:B------:R-:W-:Y:S01]  /*6410*/  FFMA.FTZ R35, R160, R7.reuse, -R25.reuse ;  /* 0x00000007a0237223 */ /* 0x180fe20000010819 */
[----:B------:R-:W-:Y:S01]  /*6420*/  FSEL R42, R42, -INF , !P4 ;  /* 0xff8000002a2a7808 */ /* 0x000fe20006000000 */
[-CC-:B------:R-:W-:Y:S01]  /*6430*/  FFMA.FTZ R178, R174, R7.reuse, -R25.reuse ;  /* 0x00000007aeb27223 */ /* 0x180fe20000010819 */
[----:B------:R-:W-:Y:S01]  /*6440*/  ISETP.GT.AND P4, PT, R15, RZ, P2 ;  /* 0x000000ff0f00720c */ /* 0x000fe20001784270 */
[-CC-:B------:R-:W-:Y:S01]  /*6450*/  FFMA.FTZ R37, R158, R7.reuse, -R25.reuse ;  /* 0x000000079e257223 */ /* 0x180fe20000010819 */
[C---:B------:R-:W-:Y:S01]  /*6460*/  ISETP.LT.OR P5, PT, R13.reuse, 0x29, P5 ;  /* 0x000000290d00780c */ /* 0x040fe20002fa1670 */
[-CC-:B------:R-:W-:Y:S01]  /*6470*/  FFMA.FTZ R170, R170, R7.reuse, -R25.reuse ;  /* 0x00000007aaaa7223 */ /* 0x180fe20000010819 */
[----:B------:R-:W-:Y:S01]  /*6480*/  ISETP.LT.OR P4, PT, R13, 0x1, P4 ;  /* 0x000000010d00780c */ /* 0x000fe20002781670 */
[-CC-:B------:R-:W-:Y:S01]  /*6490*/  FFMA.FTZ R39, R156, R7.reuse, -R25.reuse ;  /* 0x000000079c277223 */ /* 0x180fe20000010819 */
[----:B------:R-:W-:Y:S01]  /*64a0*/  FSEL R172, R43, -INF , !P3 ;  /* 0xff8000002bac7808 */ /* 0x000fe20005800000 */
[-CC-:B------:R-:W-:Y:S01]  /*64b0*/  FFMA.FTZ R41, R52, R7.reuse, -R25.reuse ;  /* 0x0000000734297223 */ /* 0x180fe20000010819 */
[----:B------:R-:W-:Y:S01]  /*64c0*/  FSEL R31, R26, -INF , !P4 ;  /* 0xff8000001a1f7808 */ /* 0x000fe20006000000 */
[-CC-:B------:R-:W-:Y:S01]  /*64d0*/  FFMA.FTZ R176, R176, R7.reuse, -R25.reuse ;  /* 0x00000007b0b07223 */ /* 0x180fe20000010819 */
[----:B------:R-:W-:Y:S01]  /*64e0*/  ISETP.GT.AND P3, PT, R15, 0x29, P2 ;  /* 0x000000290f00780c */ /* 0x000fe20001764270 */
[-CC-:B------:R-:W-:Y:S01]  /*64f0*/  FFMA.FTZ R48, R48, R7.reuse, -R25.reuse ;  /* 0x0000000730307223 */ /* 0x180fe20000010819 */
[----:B------:R-:W-:Y:S01]  /*6500*/  FMNMX.FTZ R21, R31, R8, !PT ;  /* 0x000000081f157209 */ /* 0x000fe20007810000 */
[-CC-:B------:R-:W-:Y:S01]  /*6510*/  FFMA.FTZ R44, R44, R7.reuse, -R25.reuse ;  /* 0x000000072c2c7223 */ /* 0x180fe20000010819 */
[----:B------:R-:W-:Y:S01]  /*6520*/  FSEL R46, R46, -INF , !P5 ;  /* 0xff8000002e2e7808 */ /* 0x000fe20006800000 */
[--C-:B------:R-:W-:Y:S01]  /*6530*/  FFMA.FTZ R40, R40, R7, -R25.reuse ;  /* 0x0000000728287223 */ /* 0x100fe20000010819 */
[----:B------:R-:W-:Y:S01]  /*6540*/  FMNMX.FTZ R21, R164, R21, !PT ;  /* 0x00000015a4157209 */ /* 0x000fe20007810000 */
[-CC-:B------:R-:W-:Y:S01]  /*6550*/  FFMA.FTZ R20, R20, R7.reuse, -R25.reuse ;  /* 0x0000000714147223 */ /* 0x180fe20000010819 */
[----:B------:R-:W-:Y:S01]  /*6560*/  ISETP.GT.AND P5, PT, R15, 0x30, P2 ;  /* 0x000000300f00780c */ /* 0x000fe200017a4270 */
[--C-:B------:R-:W-:Y:S01]  /*6570*/  FFMA.FTZ R28, R28, R7, -R25.reuse ;  /* 0x000000071c1c7223 */ /* 0x100fe20000010819 */
[----:B------:R-:W-:Y:S01]  /*6580*/  FMNMX.FTZ R21, R30, R21, !PT ;  /* 0x000000151e157209 */ /* 0x000fe20007810000 */
[-CC-:B------:R-:W-:Y:S01]  /*6590*/  FFMA.FTZ R24, R24, R7.reuse, -R25.reuse ;  /* 0x0000000718187223 */ /* 0x180fe20000010819 */
[----:B------:R-:W-:Y:S01]  /*65a0*/  ISETP.LT.OR P4, PT, R13, 0x2a, P3 ;  /* 0x0000002a0d00780c */ /* 0x000fe20001f81670 */
[--C-:B------:R-:W-:Y:S01]  /*65b0*/  FFMA.FTZ R43, R72, R7, -R25.reuse ;  /* 0x00000007482b7223 */ /* 0x100fe20000010819 */
[----:B------:R-:W-:Y:S01]  /*65c0*/  FMNMX.FTZ R27, R162, R21, !PT ;  /* 0x00000015a21b7209 */ /* 0x000fe20007810000 */
[-CC-:B------:R-:W-:Y:S01]  /*65d0*/  FFMA.FTZ R14, R14, R7.reuse, -R25.reuse ;  /* 0x000000070e0e7223 */ /* 0x180fe20000010819 */
[----:B------:R0:W-:Y:S01]  /*65e0*/  MUFU.EX2 R21, R29 ;  /* 0x0000001d00157308 */ /* 0x0001e20000000800 */
[----:B------:R-:W-:Y:S01]  /*65f0*/  ISETP.GT.AND P3, PT, R15, 0x31, P2 ;  /* 0x000000310f00780c */ /* 0x000fe20001764270 */
[--C-:B------:R-:W-:Y:S01]  /*6600*/  FFMA.FTZ R36, R36, R7, -R25.reuse ;  /* 0x0000000724247223 */ /* 0x100fe20000010819 */
[----:B------:R-:W-:Y:S01]  /*6610*/  FMNMX.FTZ R27, R34, R27, !PT ;  /* 0x0000001b221b7209 */ /* 0x000fe20007810000 */
[-CC-:B------:R-:W-:Y:S01]  /*6620*/  FFMA.FTZ R84, R84, R7.reuse, -R25.reuse ;  /* 0x0000000754547223 */ /* 0x180fe20000010819 */
[----:B------:R-:W-:Y:S01]  /*6630*/  FSEL R26, R47, -INF , !P4 ;  /* 0xff8000002f1a7808 */ /* 0x000fe20006000000 */
[----:B------:R-:W-:Y:S01]  /*6640*/  FFMA.FTZ R47, R80, R7, -R25 ;  /* 0x00000007502f7223 */ /* 0x000fe20000010819 */
[----:B------:R-:W-:Y:S01]  /*6650*/  FMNMX.FTZ R27, R166, R27, !PT ;  /* 0x0000001ba61b7209 */ /* 0x000fe20007810000 */
[----:B------:R-:W-:Y:S01]  /*6660*/  MUFU.EX2 R180, R180 ;  /* 0x000000b400b47308 */ /* 0x000fe20000000800 */
[----:B------:R-:W-:-:S02]  /*6670*/  ISETP.LT.OR P5, PT, R13, 0x31, P5 ;  /* 0x000000310d00780c */ /* 0x000fc40002fa1670 */
[----:B------:R-:W-:Y:S02]  /*6680*/  FMNMX.FTZ R27, R38, R27, !PT ;  /* 0x0000001b261b7209 */ /* 0x000fe40007810000 */
[----:B------:R-:W-:Y:S02]  /*6690*/  ISETP.GT.AND P4, PT, R15, 0x38, P2 ;  /* 0x000000380f00780c */ /* 0x000fe40001784270 */
[----:B0-----:R-:W-:Y:S01]  /*66a0*/  FMNMX.FTZ R29, R168, R27, !PT ;  /* 0x0000001ba81d7209 */ /* 0x001fe20007810000 */
[----:B------:R-:W-:Y:S01]  /*66b0*/  MUFU.EX2 R9, R9 ;  /* 0x0000000900097308 */ /* 0x000fe20000000800 */
[----:B------:R-:W-:Y:S02]  /*66c0*/  ISETP.LT.OR P3, PT, R13, 0x32, P3 ;  /* 0x000000320d00780c */ /* 0x000fe40001f61670 */
[----:B------:R-:W-:Y:S02]  /*66d0*/  FMNMX.FTZ R29, R42, R29, !PT ;  /* 0x0000001d2a1d7209 */ /* 0x000fe40007810000 */
[----:B------:R-:W-:-:S02]  /*66e0*/  FSEL R50, R50, -INF , !P5 ;  /* 0xff80000032327808 */ /* 0x000fc40006800000 */
[----:B------:R-:W-:Y:S01]  /*66f0*/  FMNMX.FTZ R33, R172, R29, !PT ;  /* 0x0000001dac217209 */ /* 0x000fe20007810000 */
[----:B------:R-:W-:Y:S01]  /*6700*/  MUFU.EX2 R27, R170 ;  /* 0x000000aa001b7308 */ /* 0x000fe20000000800 */
[----:B------:R-:W-:Y:S02]  /*6710*/  ISETP.GT.AND P5, PT, R15, 0x39, P2 ;  /* 0x000000390f00780c */ /* 0x000fe400017a4270 */
[----:B------:R-:W-:Y:S02]  /*6720*/  FMNMX.FTZ R33, R46, R33, !PT ;  /* 0x000000212e217209 */ /* 0x000fe40007810000 */
[----:B------:R-:W-:Y:S02]  /*6730*/  FSEL R192, R51, -INF , !P3 ;  /* 0xff80000033c07808 */ /* 0x000fe40005800000 */
[----:B------:R-:W-:Y:S01]  /*6740*/  FMNMX.FTZ R33, R26, R33, !PT ;  /* 0x000000211a217209 */ /* 0x000fe20007810000 */
[----:B------:R0:W-:Y:S01]  /*6750*/  MUFU.EX2 R29, R35 ;  /* 0x00000023001d7308 */ /* 0x0001e20000000800 */
[----:B------:R-:W-:-:S02]  /*6760*/  ISETP.LT.OR P4, PT, R13, 0x39, P4 ;  /* 0x000000390d00780c */ /* 0x000fc40002781670 */
[----:B------:R-:W-:Y:S02]  /*6770*/  FMNMX.FTZ R33, R50, R33, !PT ;  /* 0x0000002132217209 */ /* 0x000fe40007810000 */
[----:B------:R-:W-:Y:S02]  /*6780*/  ISETP.GT.AND P3, PT, R15, 0x40, P2 ;  /* 0x000000400f00780c */ /* 0x000fe40001764270 */
[----:B------:R-:W-:Y:S01]  /*6790*/  ISETP.LT.OR P5, PT, R13, 0x3a, P5 ;  /* 0x0000003a0d00780c */ /* 0x000fe20002fa1670 */
[----:B------:R-:W-:Y:S01]  /*67a0*/  MUFU.EX2 R182, R182 ;  /* 0x000000b600b67308 */ /* 0x000fe20000000800 */
[----:B------:R-:W-:Y:S02]  /*67b0*/  FSEL R54, R54, -INF , !P4 ;  /* 0xff80000036367808 */ /* 0x000fe40006000000 */
[----:B0-----:R-:W-:Y:S02]  /*67c0*/  FMNMX.FTZ R35, R192, R33, !PT ;  /* 0x00000021c0237209 */ /* 0x001fe40007810000 */
[----:B------:R-:W-:-:S02]  /*67d0*/  ISETP.GT.AND P4, PT, R15, 0x41, P2 ;  /* 0x000000410f00780c */ /* 0x000fc40001784270 */
[----:B------:R-:W-:Y:S01]  /*67e0*/  FSEL R174, R55, -INF , !P5 ;  /* 0xff80000037ae7808 */ /* 0x000fe20006800000 */
[----:B------:R0:W-:Y:S01]  /*67f0*/  MUFU.EX2 R33, R39 ;  /* 0x0000002700217308 */ /* 0x0001e20000000800 */
[----:B------:R-:W-:Y:S02]  /*6800*/  ISETP.LT.OR P3, PT, R13, 0x41, P3 ;  /* 0x000000410d00780c */ /* 0x000fe40001f61670 */
[----:B------:R-:W-:Y:S02]  /*6810*/  FMNMX.FTZ R35, R54, R35, !PT ;  /* 0x0000002336237209 */ /* 0x000fe40007810000 */
[----:B------:R-:W-:Y:S02]  /*6820*/  ISETP.GT.AND P5, PT, R15, 0x48, P2 ;  /* 0x000000480f00780c */ /* 0x000fe400017a4270 */
[----:B------:R-:W-:Y:S01]  /*6830*/  ISETP.LT.OR P4, PT, R13, 0x42, P4 ;  /* 0x000000420d00780c */ /* 0x000fe20002781670 */
[----:B------:R-:W-:Y:S01]  /*6840*/  MUFU.EX2 R11, R11 ;  /* 0x0000000b000b7308 */ /* 0x000fe20000000800 */
[----:B------:R-:W-:Y:S01]  /*6850*/  FSEL R58, R58, -INF , !P3 ;  /* 0xff8000003a3a7808 */ /* 0x000fe20005800000 */
[----:B0-----:R-:W-:Y:S01]  /*6860*/  FFMA.FTZ R39, R152, R7, -R25 ;  /* 0x0000000798277223 */ /* 0x001fe20000010819 */
[----:B------:R-:W-:-:S02]  /*6870*/  FMNMX.FTZ R35, R174, R35, !PT ;  /* 0x00000023ae237209 */ /* 0x000fc40007810000 */
[----:B------:R-:W-:Y:S02]  /*6880*/  ISETP.LT.OR P5, PT, R13, 0x49, P5 ;  /* 0x000000490d00780c */ /* 0x000fe40002fa1670 */
[----:B------:R-:W-:Y:S01]  /*6890*/  ISETP.GT.AND P3, PT, R15, 0x49, P2 ;  /* 0x000000490f00780c */ /* 0x000fe20001764270 */
[----:B------:R-:W-:Y:S01]  /*68a0*/  MUFU.EX2 R176, R176 ;  /* 0x000000b000b07308 */ /* 0x000fe20000000800 */
[----:B------:R-:W-:Y:S02]  /*68b0*/  FSEL R160, R59, -INF , !P4 ;  /* 0xff8000003ba07808 */ /* 0x000fe40006000000 */
[----:B------:R-:W-:Y:S02]  /*68c0*/  FMNMX.FTZ R35, R58, R35, !PT ;  /* 0x000000233a237209 */ /* 0x000fe40007810000 */
[----:B------:R-:W-:Y:S02]  /*68d0*/  FSEL R158, R62, -INF , !P5 ;  /* 0xff8000003e9e7808 */ /* 0x000fe40006800000 */
[----:B------:R-:W-:Y:S01]  /*68e0*/  ISETP.GT.AND P4, PT, R15, 0x50, P2 ;  /* 0x000000500f00780c */ /* 0x000fe20001784270 */
[----:B------:R0:W-:Y:S01]  /*68f0*/  MUFU.EX2 R62, R37 ;  /* 0x00000025003e7308 */ /* 0x0001e20000000800 */
[----:B------:R-:W-:-:S02]  /*6900*/  ISETP.LT.OR P3, PT, R13, 0x4a, P3 ;  /* 0x0000004a0d00780c */ /* 0x000fc40001f61670 */
[----:B------:R-:W-:Y:S02]  /*6910*/  ISETP.GT.AND P5, PT, R15, 0x51, P2 ;  /* 0x000000510f00780c */ /* 0x000fe400017a4270 */
[----:B------:R-:W-:Y:S02]  /*6920*/  FSEL R170, R63, -INF , !P3 ;  /* 0xff8000003faa7808 */ /* 0x000fe40005800000 */
[----:B------:R-:W-:Y:S01]  /*6930*/  ISETP.LT.OR P4, PT, R13, 0x51, P4 ;  /* 0x000000510d00780c */ /* 0x000fe20002781670 */
[----:B------:R-:W-:Y:S01]  /*6940*/  MUFU.EX2 R178, R178 ;  /* 0x000000b200b27308 */ /* 0x000fe20000000800 */
[----:B0-----:R-:W-:Y:S02]  /*6950*/  FMNMX.FTZ R37, R160, R35, !PT ;  /* 0x00000023a0257209 */ /* 0x001fe40007810000 */
[----:B------:R-:W-:Y:S02]  /*6960*/  ISETP.GT.AND P3, PT, R15, 0x58, P2 ;  /* 0x000000580f00780c */ /* 0x000fe40001764270 */
[----:B------:R-:W-:-:S02]  /*6970*/  FMNMX.FTZ R37, R158, R37, !PT ;  /* 0x000000259e257209 */ /* 0x000fc40007810000 */
[----:B------:R-:W-:Y:S01]  /*6980*/  ISETP.LT.OR P5, PT, R13, 0x52, P5 ;  /* 0x000000520d00780c */ /* 0x000fe20002fa1670 */
[----:B------:R0:W-:Y:S01]  /*6990*/  MUFU.EX2 R35, R39 ;  /* 0x0000002700237308 */ /* 0x0001e20000000800 */
[----:B------:R-:W-:Y:S01]  /*69a0*/  FSEL R156, R66, -INF , !P4 ;  /* 0xff800000429c7808 */ /* 0x000fe20006000000 */
[----:B------:R-:W-:Y:S01]  /*69b0*/  FFMA.FTZ R66, R154, R7, -R25 ;  /* 0x000000079a427223 */ /* 0x000fe20000010819 */
[----:B------:R-:W-:Y:S02]  /*69c0*/  FMNMX.FTZ R37, R170, R37, !PT ;  /* 0x00000025aa257209 */ /* 0x000fe40007810000 */
[----:B------:R-:W-:Y:S02]  /*69d0*/  ISETP.GT.AND P4, PT, R15, 0x59, P2 ;  /* 0x000000590f00780c */ /* 0x000fe40001784270 */
[----:B------:R-:W-:Y:S01]  /*69e0*/  FSEL R154, R67, -INF , !P5 ;  /* 0xff800000439a7808 */ /* 0x000fe20006800000 */
[----:B------:R-:W-:Y:S01]  /*69f0*/  MUFU.EX2 R66, R66 ;  /* 0x0000004200427308 */ /* 0x000fe20000000800 */
        /* <DEDUP_REMOVED lines=18> */
[----:B------:R-:W-:Y:S02]  /*6b20*/  ISETP.GT.AND P5, PT, R15, 0x69, P2 ;  /* 0x000000690f00780c */ /* 0x000fe400017a4270 */
[----:B------:R-:W-:Y:S01]  /*6b30*/  FSEL R52, R75, -INF , !P3 ;  /* 0xff8000004b347808 */ /* 0x000fe20005800000 */
[----:B------:R-:W-:Y:S01]  /*6b40*/  MUFU.EX2 R40, R40 ;  /* 0x0000002800287308 */ /* 0x000fe20000000800 */
[----:B------:R-:W-:Y:S02]  /*6b50*/  ISETP.LT.OR P4, PT, R13, 0x69, P4 ;  /* 0x000000690d00780c */ /* 0x000fe40002781670 */
[----:B------:R-:W-:Y:S02]  /*6b60*/  FMNMX.FTZ R39, R74, R39, !PT ;  /* 0x000000274a277209 */ /* 0x000fe40007810000 */
[----:B------:R-:W-:Y:S02]  /*6b70*/  ISETP.GT.AND P3, PT, R15, 0x70, P2 ;  /* 0x000000700f00780c */ /* 0x000fe40001764270 */
[----:B------:R-:W-:Y:S01]  /*6b80*/  ISETP.LT.OR P5, PT, R13, 0x6a, P5 ;  /* 0x0000006a0d00780c */ /* 0x000fe20002fa1670 */
[----:B------:R-:W-:Y:S01]  /*6b90*/  MUFU.EX2 R20, R20 ;  /* 0x0000001400147308 */ /* 0x000fe20000000800 */
[----:B------:R-:W-:-:S02]  /*6ba0*/  FSEL R78, R78, -INF , !P4 ;  /* 0xff8000004e4e7808 */ /* 0x000fc40006000000 */
[----:B------:R-:W-:Y:S02]  /*6bb0*/  FMNMX.FTZ R39, R52, R39, !PT ;  /* 0x0000002734277209 */ /* 0x000fe40007810000 */
[----:B------:R-:W-:Y:S02]  /*6bc0*/  ISETP.GT.AND P4, PT, R15, 0x71, P2 ;  /* 0x000000710f00780c */ /* 0x000fe40001784270 */
[----:B------:R-:W-:Y:S01]  /*6bd0*/  FSEL R194, R79, -INF , !P5 ;  /* 0xff8000004fc27808 */ /* 0x000fe20006800000 */
[----:B------:R-:W-:Y:S01]  /*6be0*/  MUFU.EX2 R28, R28 ;  /* 0x0000001c001c7308 */ /* 0x000fe20000000800 */
[----:B------:R-:W-:Y:S02]  /*6bf0*/  ISETP.LT.OR P3, PT, R13, 0x71, P3 ;  /* 0x000000710d00780c */ /* 0x000fe40001f61670 */
[----:B------:R-:W-:Y:S02]  /*6c00*/  FMNMX.FTZ R39, R78, R39, !PT ;  /* 0x000000274e277209 */ /* 0x000fe40007810000 */
[----:B------:R-:W-:-:S02]  /*6c10*/  ISETP.GT.AND P5, PT, R15, 0x78, P2 ;  /* 0x000000780f00780c */ /* 0x000fc400017a4270 */
[----:B------:R-:W-:Y:S01]  /*6c20*/  ISETP.LT.OR P4, PT, R13, 0x72, P4 ;  /* 0x000000720d00780c */ /* 0x000fe20002781670 */
[----:B------:R-:W-:Y:S01]  /*6c30*/  MUFU.EX2 R24, R24 ;  /* 0x0000001800187308 */ /* 0x000fe20000000800 */
[----:B------:R-:W-:Y:S02]  /*6c40*/  FSEL R82, R82, -INF , !P3 ;  /* 0xff80000052527808 */ /* 0x000fe40005800000 */
[----:B------:R-:W-:Y:S02]  /*6c50*/  FMNMX.FTZ R39, R194, R39, !PT ;  /* 0x00000027c2277209 */ /* 0x000fe40007810000 */
[----:B------:R-:W-:Y:S02]  /*6c60*/  ISETP.GT.AND P2, PT, R15, 0x79, P2 ;  /* 0x000000790f00780c */ /* 0x000fe40001744270 */
[----:B------:R-:W-:Y:S01]  /*6c70*/  ISETP.LT.OR P5, PT, R13, 0x79, P5 ;  /* 0x000000790d00780c */ /* 0x000fe20002fa1670 */
[----:B------:R0:W-:Y:S01]  /*6c80*/  MUFU.EX2 R15, R41 ;  /* 0x00000029000f7308 */ /* 0x0001e20000000800 */
[----:B------:R-:W-:-:S02]  /*6c90*/  FSEL R56, R83, -INF , !P4 ;  /* 0xff80000053387808 */ /* 0x000fc40006000000 */
[----:B------:R-:W-:Y:S02]  /*6ca0*/  FMNMX.FTZ R39, R82, R39, !PT ;  /* 0x0000002752277209 */ /* 0x000fe40007810000 */
[----:B------:R-:W-:Y:S01]  /*6cb0*/  ISETP.LT.OR P2, PT, R13, 0x7a, P2 ;  /* 0x0000007a0d00780c */ /* 0x000fe20001741670 */
[--C-:B------:R-:W-:Y:S01]  /*6cc0*/  FFMA.FTZ R13, R60, R7, -R25.reuse ;  /* 0x000000073c0d7223 */ /* 0x100fe20000010819 */
[----:B------:R-:W-:Y:S01]  /*6cd0*/  FSEL R86, R86, -INF , !P5 ;  /* 0xff80000056567808 */ /* 0x000fe20006800000 */
[----:B------:R-:W-:Y:S01]  /*6ce0*/  MUFU.EX2 R43, R43 ;  /* 0x0000002b002b7308 */ /* 0x000fe20000000800 */
[----:B------:R-:W-:Y:S01]  /*6cf0*/  FMNMX.FTZ R39, R56, R39, !PT ;  /* 0x0000002738277209 */ /* 0x000fe20007810000 */
[----:B0-----:R-:W-:Y:S01]  /*6d00*/  FFMA.FTZ R41, R68, R7, -R25 ;  /* 0x0000000744297223 */ /* 0x001fe20000010819 */
[----:B------:R-:W-:Y:S02]  /*6d10*/  FSEL R60, R87, -INF , !P2 ;  /* 0xff800000573c7808 */ /* 0x000fe40005000000 */
[----:B------:R-:W-:-:S02]  /*6d20*/  FMNMX.FTZ R39, R86, R39, !PT ;  /* 0x0000002756277209 */ /* 0x000fc40007810000 */
[----:B------:R-:W-:Y:S01]  /*6d30*/  FSEL R51, R10, RZ, P6 ;  /* 0x000000ff0a337208 */ /* 0x000fe20003000000 */
[----:B------:R-:W-:Y:S01]  /*6d40*/  MUFU.EX2 R13, R13 ;  /* 0x0000000d000d7308 */ /* 0x000fe20000000800 */
[----:B------:R-:W-:Y:S01]  /*6d50*/  FMNMX.FTZ R45, R60, R39, !PT ;  /* 0x000000273c2d7209 */ /* 0x000fe20007810000 */
[-CC-:B------:R-:W-:Y:S02]  /*6d60*/  FFMA.FTZ R39, R64, R7.reuse, -R25.reuse ;  /* 0x0000000740277223 */ /* 0x180fe40000010819 */
[----:B------:R-:W-:Y:S01]  /*6d70*/  FADD.FTZ R68, -R51, R0 ;  /* 0x0000000033447221 */ /* 0x000fe20000010100 */
[-CC-:B------:R-:W-:Y:S01]  /*6d80*/  FFMA.FTZ R0, R32, R7.reuse, -R25.reuse ;  /* 0x0000000720007223 */ /* 0x180fe20000010819 */
[----:B------:R-:W0:Y:S02]  /*6d90*/  SHFL.BFLY PT, R64, R45, 0x2, 0x1f ;  /* 0x0c401f002d407f89 */ /* 0x000e2400000e0000 */
[----:B------:R-:W-:Y:S08]  /*6da0*/  MUFU.EX2 R39, R39 ;  /* 0x0000002700277308 */ /* 0x000ff00000000800 */
[----:B------:R-:W-:Y:S08]  /*6db0*/  MUFU.EX2 R41, R41 ;  /* 0x0000002900297308 */ /* 0x000ff00000000800 */
[----:B------:R-:W-:Y:S01]  /*6dc0*/  MUFU.EX2 R14, R14 ;  /* 0x0000000e000e7308 */ /* 0x000fe20000000800 */
[----:B0-----:R-:W-:Y:S01]  /*6dd0*/  FMNMX.FTZ R49, R45, R64, !PT ;  /* 0x000000402d317209 */ /* 0x001fe20007810000 */
[-CC-:B------:R-:W-:Y:S01]  /*6de0*/  FFMA.FTZ R64, R12, R7.reuse, -R25.reuse ;  /* 0x000000070c407223 */ /* 0x180fe20000010819 */
[-C--:B------:R-:W-:Y:S01]  /*6df0*/  FFMA.FTZ R45, R76, R7.reuse, -R25 ;  /* 0x000000074c2d7223 */ /* 0x080fe20000010819 */
[----:B------:R-:W-:-:S04]  /*6e00*/  FMUL.FTZ R25, R68, R7 ;  /* 0x0000000744197220 */ /* 0x000fc80000410000 */
[----:B------:R-:W-:Y:S01]  /*6e10*/  MUFU.EX2 R47, R47 ;  /* 0x0000002f002f7308 */ /* 0x000fe20000000800 */
[----:B------:R-:W0:Y:S07]  /*6e20*/  SHFL.BFLY PT, R12, R49, 0x1, 0x1f ;  /* 0x0c201f00310c7f89 */ /* 0x000e2e00000e0000 */
[----:B------:R-:W1:Y:S08]  /*6e30*/  MUFU.EX2 R25, R25 ;  /* 0x0000001900197308 */ /* 0x000e700000000800 */
[----:B------:R-:W-:Y:S08]  /*6e40*/  MUFU.EX2 R64, R64 ;  /* 0x0000004000407308 */ /* 0x000ff00000000800 */
[----:B------:R-:W-:Y:S01]  /*6e50*/  MUFU.EX2 R45, R45 ;  /* 0x0000002d002d7308 */ /* 0x000fe20000000800 */
[----:B0-----:R-:W-:Y:S01]  /*6e60*/  FMNMX.FTZ R12, R49, R12, !PT ;  /* 0x0000000c310c7209 */ /* 0x001fe20007810000 */
[----:B-1----:R-:W-:Y:S01]  /*6e70*/  FFMA.FTZ R68, R25, R3, R180 ;  /* 0x0000000319447223 */ /* 0x002fe200000100b4 */
[C---:B------:R-:W-:Y:S01]  /*6e80*/  F2FP.F16.F32.PACK_AB R180, R9.reuse, R180 ;  /* 0x000000b409b4723e */ /* 0x040fe200000000ff */
[----:B------:R-:W-:Y:S01]  /*6e90*/  FMUL.FTZ R88, R88, R25 ;  /* 0x0000001958587220 */ /* 0x000fe20000410000 */
[C---:B------:R-:W-:Y:S01]  /*6ea0*/  FSETP.NEU.FTZ.AND P2, PT, R12.reuse, -INF , PT ;  /* 0xff8000000c00780b */ /* 0x040fe20003f5d000 */
[----:B------:R-:W-:Y:S01]  /*6eb0*/  FMUL.FTZ R32, R12, R7 ;  /* 0x000000070c207220 */ /* 0x000fe20000410000 */
[----:B------:R-:W-:Y:S01]  /*6ec0*/  FADD.FTZ R3, R9, R68 ;  /* 0x0000004409037221 */ /* 0x000fe20000010000 */
[----:B------:R-:W-:Y:S01]  /*6ed0*/  MUFU.EX2 R36, R36 ;  /* 0x0000002400247308 */ /* 0x000fe20000000800 */
[-C--:B------:R-:W-:Y:S01]  /*6ee0*/  FMUL.FTZ R89, R89, R25.reuse ;  /* 0x0000001959597220 */ /* 0x080fe20000410000 */
[-C--:B------:R-:W-:Y:S01]  /*6ef0*/  FMUL.FTZ R92, R92, R25.reuse ;  /* 0x000000195c5c7220 */ /* 0x080fe20000410000 */
[----:B------:R-:W-:Y:S01]  /*6f00*/  FSEL R51, R32, RZ, P2 ;  /* 0x000000ff20337208 */ /* 0x000fe20001000000 */
[-C--:B------:R-:W-:Y:S01]  /*6f10*/  FMUL.FTZ R93, R93, R25.reuse ;  /* 0x000000195d5d7220 */ /* 0x080fe20000410000 */
[-C--:B------:R-:W-:Y:S01]  /*6f20*/  FMUL.FTZ R96, R96, R25.reuse ;  /* 0x0000001960607220 */ /* 0x080fe20000410000 */
[-C--:B------:R-:W-:Y:S01]  /*6f30*/  FMUL.FTZ R97, R97, R25.reuse ;  /* 0x0000001961617220 */ /* 0x080fe20000410000 */
[----:B------:R-:W-:Y:S01]  /*6f40*/  FMUL.FTZ R100, R100, R25 ;  /* 0x0000001964647220 */ /* 0x000fe20000410000 */
[-C--:B------:R-:W-:Y:S01]  /*6f50*/  FFMA.FTZ R175, R46, R7.reuse, -R51 ;  /* 0x000000072eaf7223 */ /* 0x080fe20000010833 */
[----:B------:R-:W-:Y:S01]  /*6f60*/  FADD.FTZ R46, R182, R3 ;  /* 0x00000003b62e7221 */ /* 0x000fe20000010000 */
[-CC-:B------:R-:W-:Y:S01]  /*6f70*/  FFMA.FTZ R169, R50, R7.reuse, -R51.reuse ;  /* 0x0000000732a97223 */ /* 0x180fe20000010833 */
[-CC-:B------:R-:W-:Y:S01]  /*6f80*/  FFMA.FTZ R181, R31, R7.reuse, -R51.reuse ;  /* 0x000000071fb57223 */ /* 0x180fe20000010833 */
[-CC-:B------:R-:W-:Y:S01]  /*6f90*/  FFMA.FTZ R171, R54, R7.reuse, -R51.reuse ;  /* 0x0000000736ab7223 */ /* 0x180fe20000010833 */
[----:B------:R-:W-:Y:S01]  /*6fa0*/  FADD.FTZ R3, R11, R46 ;  /* 0x0000002e0b037221 */ /* 0x000fe20000010000 */
[-CC-:B------:R-:W-:Y:S01]  /*6fb0*/  FFMA.FTZ R32, R164, R7.reuse, -R51.reuse ;  /* 0x00000007a4207223 */ /* 0x180fe20000010833 */
[-CC-:B------:R-:W-:Y:S01]  /*6fc0*/  FFMA.FTZ R183, R30, R7.reuse, -R51.reuse ;  /* 0x000000071eb77223 */ /* 0x180fe20000010833 */
[-C--:B------:R-:W-:Y:S01]  /*6fd0*/  FFMA.FTZ R30, R162, R7.reuse, -R51 ;  /* 0x00000007a21e7223 */ /* 0x080fe20000010833 */
[----:B------:R-:W-:Y:S01]  /*6fe0*/  FADD.FTZ R46, R176, R3 ;  /* 0x00000003b02e7221 */ /* 0x000fe20000010000 */
[----:B------:R-:W-:Y:S01]  /*6ff0*/  MUFU.EX2 R181, R181 ;  /* 0x000000b500b57308 */ /* 0x000fe20000000800 */
        /* <DEDUP_REMOVED lines=11> */
[--C-:B------:R-:W-:Y:S01]  /*70b0*/  FFMA.FTZ R46, R192, R7, -R51.reuse ;  /* 0x00000007c02e7223 */ /* 0x100fe20000010833 */
[----:B------:R-:W-:Y:S01]  /*70c0*/  F2FP.F16.F32.PACK_AB R164, R40, R15 ;  /* 0x0000000f28a4723e */ /* 0x000fe200000000ff */
[--C-:B------:R-:W-:Y:S01]  /*70d0*/  FFMA.FTZ R165, R58, R7, -R51.reuse ;  /* 0x000000073aa57223 */ /* 0x100fe20000010833 */
[----:B------:R-:W-:Y:S01]  /*70e0*/  FADD.FTZ R3, R29, R50 ;  /* 0x000000321d037221 */ /* 0x000fe20000010000 */
[----:B------:R-:W-:Y:S01]  /*70f0*/  MUFU.EX2 R183, R183 ;  /* 0x000000b700b77308 */ /* 0x000fe20000000800 */
[----:B------:R-:W-:Y:S01]  /*7100*/  F2FP.F16.F32.PACK_AB R166, R20, R13 ;  /* 0x0000000d14a6723e */ /* 0x000fe200000000ff */
[-C--:B------:R-:W-:Y:S01]  /*7110*/  FFMA.FTZ R154, R154, R7.reuse, -R51 ;  /* 0x000000079a9a7223 */ /* 0x080fe20000010833 */
[----:B------:R-:W-:Y:S01]  /*7120*/  FADD.FTZ R50, R62, R3 ;  /* 0x000000033e327221 */ /* 0x000fe20000010000 */
[----:B------:R-:W-:Y:S01]  /*7130*/  FSEL R3, R12, RZ, P2 ;  /* 0x000000ff0c037208 */ /* 0x000fe20001000000 */
[-CC-:B------:R-:W-:Y:S01]  /*7140*/  FFMA.FTZ R160, R160, R7.reuse, -R51.reuse ;  /* 0x00000007a0a07223 */ /* 0x180fe20000010833 */
[-CC-:B------:R-:W-:Y:S01]  /*7150*/  FFMA.FTZ R158, R158, R7.reuse, -R51.reuse ;  /* 0x000000079e9e7223 */ /* 0x180fe20000010833 */
[----:B------:R-:W-:Y:S01]  /*7160*/  FADD.FTZ R31, R33, R50 ;  /* 0x00000032211f7221 */ /* 0x000fe20000010000 */
[----:B------:R-:W-:Y:S01]  /*7170*/  MUFU.EX2 R30, R30 ;  /* 0x0000001e001e7308 */ /* 0x000fe20000000800 */
[----:B------:R-:W-:Y:S01]  /*7180*/  FADD.FTZ R8, -R3, R8 ;  /* 0x0000000803087221 */ /* 0x000fe20000010100 */
[----:B------:R-:W-:Y:S01]  /*7190*/  FFMA.FTZ R50, R174, R7, -R51 ;  /* 0x00000007ae327223 */ /* 0x000fe20000010833 */
[----:B------:R-:W-:Y:S01]  /*71a0*/  FADD.FTZ R54, R66, R31 ;  /* 0x0000001f42367221 */ /* 0x000fe20000010000 */
[----:B------:R-:W-:-:S02]  /*71b0*/  @!P1 VIADD R31, R53, 0x28860 ;  /* 0x00028860351f9836 */ /* 0x000fc40000000000 */
[-C--:B------:R-:W-:Y:S01]  /*71c0*/  FMUL.FTZ R8, R8, R7.reuse ;  /* 0x0000000708087220 */ /* 0x080fe20000410000 */
[-CC-:B------:R-:W-:Y:S01]  /*71d0*/  FFMA.FTZ R53, R52, R7.reuse, -R51.reuse ;  /* 0x0000000734357223 */ /* 0x180fe20000010833 */
[----:B------:R-:W-:Y:S01]  /*71e0*/  FADD.FTZ R3, R35, R54 ;  /* 0x0000003623037221 */ /* 0x000fe20000010000 */
[----:B------:R-:W-:Y:S01]  /*71f0*/  MUFU.EX2 R177, R177 ;  /* 0x000000b100b17308 */ /* 0x000fe20000000800 */
[-C--:B------:R-:W-:Y:S01]  /*7200*/  FFMA.FTZ R170, R170, R7.reuse, -R51 ;  /* 0x00000007aaaa7223 */ /* 0x080fe20000010833 */
[----:B------:R-:W-:Y:S01]  /*7210*/  @!P1 PRMT R31, RZ, 0x654, R31 ;  /* 0x00000654ff1f9816 */ /* 0x000fe2000000001f */
[----:B------:R-:W-:Y:S01]  /*7220*/  FADD.FTZ R54, R48, R3 ;  /* 0x0000000330367221 */ /* 0x000fe20000010000 */
[-CC-:B------:R-:W-:Y:S01]  /*7230*/  FFMA.FTZ R156, R156, R7.reuse, -R51.reuse ;  /* 0x000000079c9c7223 */ /* 0x180fe20000010833 */
[-CC-:B------:R-:W-:Y:S01]  /*7240*/  FFMA.FTZ R70, R70, R7.reuse, -R51.reuse ;  /* 0x0000000746467223 */ /* 0x180fe20000010833 */
[----:B------:R0:W-:Y:S01]  /*7250*/  @!P1 SYNCS.ARRIVE.TRANS64.RED.A1T0 RZ, [R31+URZ], RZ ;  /* 0x000000ff1fff99a7 */ /* 0x0001e2000810043f */
[----:B------:R-:W-:Y:S01]  /*7260*/  FADD.FTZ R3, R37, R54 ;  /* 0x0000003625037221 */ /* 0x000fe20000010000 */
[----:B------:R-:W1:Y:S01]  /*7270*/  MUFU.EX2 R8, R8 ;  /* 0x0000000800087308 */ /* 0x000e620000000800 */
[-CC-:B------:R-:W-:Y:S01]  /*7280*/  FFMA.FTZ R74, R74, R7.reuse, -R51.reuse ;  /* 0x000000074a4a7223 */ /* 0x180fe20000010833 */
[-C--:B------:R-:W-:Y:S01]  /*7290*/  FFMA.FTZ R78, R78, R7.reuse, -R51 ;  /* 0x000000074e4e7223 */ /* 0x080fe20000010833 */
[----:B------:R-:W-:Y:S01]  /*72a0*/  FADD.FTZ R54, R44, R3 ;  /* 0x000000032c367221 */ /* 0x000fe20000010000 */
[-CC-:B------:R-:W-:Y:S01]  /*72b0*/  FFMA.FTZ R194, R194, R7.reuse, -R51.reuse ;  /* 0x00000007c2c27223 */ /* 0x180fe20000010833 */
[-CC-:B------:R-:W-:Y:S01]  /*72c0*/  FFMA.FTZ R82, R82, R7.reuse, -R51.reuse ;  /* 0x0000000752527223 */ /* 0x180fe20000010833 */
[-CC-:B0-----:R-:W-:Y:S01]  /*72d0*/  FFMA.FTZ R31, R152, R7.reuse, -R51.reuse ;  /* 0x00000007981f7223 */ /* 0x181fe20000010833 */
[----:B------:R-:W-:Y:S01]  /*72e0*/  FADD.FTZ R3, R15, R54 ;  /* 0x000000360f037221 */ /* 0x000fe20000010000 */
[----:B------:R-:W0:Y:S01]  /*72f0*/  MUFU.EX2 R34, R34 ;  /* 0x0000002200227308 */ /* 0x000e220000000800 */
[-CC-:B------:R-:W-:Y:S01]  /*7300*/  FFMA.FTZ R56, R56, R7.reuse, -R51.reuse ;  /* 0x0000000738387223 */ /* 0x180fe20000010833 */
[-C--:B------:R-:W-:Y:S01]  /*7310*/  FFMA.FTZ R86, R86, R7.reuse, -R51 ;  /* 0x0000000756567223 */ /* 0x080fe20000010833 */
[----:B------:R-:W-:Y:S01]  /*7320*/  FADD.FTZ R54, R40, R3 ;  /* 0x0000000328367221 */ /* 0x000fe20000010000 */
[----:B------:R-:W-:Y:S01]  /*7330*/  FFMA.FTZ R51, R60, R7, -R51 ;  /* 0x000000073c337223 */ /* 0x000fe20000010833 */
[----:B------:R-:W-:Y:S01]  /*7340*/  ISETP.GT.AND P2, PT, R6, UR56, PT ;  /* 0x0000003806007c0c */ /* 0x000fe2000bf44270 */
[-C--:B------:R-:W-:Y:S01]  /*7350*/  FMUL.FTZ R101, R101, R25.reuse ;  /* 0x0000001965657220 */ /* 0x080fe20000410000 */
[----:B------:R-:W-:Y:S01]  /*7360*/  FADD.FTZ R55, R13, R54 ;  /* 0x000000360d377221 */ /* 0x000fe20000010000 */
[----:B------:R-:W2:Y:S01]  /*7370*/  MUFU.EX2 R179, R179 ;  /* 0x000000b300b37308 */ /* 0x000ea20000000800 */
[----:B-1----:R-:W-:Y:S01]  /*7380*/  FFMA.FTZ R3, R8, R2, R181 ;  /* 0x0000000208037223 */ /* 0x002fe200000100b5 */
[-C--:B------:R-:W-:Y:S01]  /*7390*/  FMUL.FTZ R90, R90, R8.reuse ;  /* 0x000000085a5a7220 */ /* 0x080fe20000410000 */
[----:B------:R-:W-:Y:S01]  /*73a0*/  FADD.FTZ R54, R20, R55 ;  /* 0x0000003714367221 */ /* 0x000fe20000010000 */
[-C--:B------:R-:W-:Y:S01]  /*73b0*/  FMUL.FTZ R91, R91, R8.reuse ;  /* 0x000000085b5b7220 */ /* 0x080fe20000410000 */
[----:B------:R-:W-:Y:S01]  /*73c0*/  FADD.FTZ R2, R32, R3 ;  /* 0x0000000320027221 */ /* 0x000fe20000010000 */
[-C--:B------:R-:W-:Y:S01]  /*73d0*/  FMUL.FTZ R94, R94, R8.reuse ;  /* 0x000000085e5e7220 */ /* 0x080fe20000410000 */
[----:B------:R-:W-:Y:S01]  /*73e0*/  FADD.FTZ R55, R39, R54 ;  /* 0x0000003627377221 */ /* 0x000fe20000010000 */
[----:B------:R-:W1:Y:S01]  /*73f0*/  MUFU.EX2 R38, R38 ;  /* 0x0000002600267308 */ /* 0x000e620000000800 */
[----:B------:R-:W-:Y:S01]  /*7400*/  FADD.FTZ R3, R183, R2 ;  /* 0x00000002b7037221 */ /* 0x000fe20000010000 */
[-C--:B------:R-:W-:Y:S01]  /*7410*/  FMUL.FTZ R95, R95, R8.reuse ;  /* 0x000000085f5f7220 */ /* 0x080fe20000410000 */
[----:B------:R-:W-:Y:S01]  /*7420*/  FADD.FTZ R54, R28, R55 ;  /* 0x000000371c367221 */ /* 0x000fe20000010000 */
[-C--:B------:R-:W-:Y:S01]  /*7430*/  FMUL.FTZ R98, R98, R8.reuse ;  /* 0x0000000862627220 */ /* 0x080fe20000410000 */
[----:B------:R-:W-:Y:S01]  /*7440*/  FADD.FTZ R2, R30, R3 ;  /* 0x000000031e027221 */ /* 0x000fe20000010000 */
[-C--:B------:R-:W-:Y:S01]  /*7450*/  FMUL.FTZ R99, R99, R8.reuse ;  /* 0x0000000863637220 */ /* 0x080fe20000410000 */
[----:B------:R-:W-:Y:S01]  /*7460*/  FADD.FTZ R9, R41, R54 ;  /* 0x0000003629097221 */ /* 0x000fe20000010000 */
[----:B------:R-:W3:Y:S01]  /*7470*/  MUFU.EX2 R173, R173 ;  /* 0x000000ad00ad7308 */ /* 0x000ee20000000800 */
[----:B------:R-:W-:Y:S01]  /*7480*/  FADD.FTZ R3, R177, R2 ;  /* 0x00000002b1037221 */ /* 0x000fe20000010000 */
[-C--:B------:R-:W-:Y:S01]  /*7490*/  FMUL.FTZ R102, R102, R8.reuse ;  /* 0x0000000866667220 */ /* 0x080fe20000410000 */
[----:B------:R-:W-:Y:S01]  /*74a0*/  FADD.FTZ R54, R24, R9 ;  /* 0x0000000918367221 */ /* 0x000fe20000010000 */
[-C--:B------:R-:W-:Y:S01]  /*74b0*/  FMUL.FTZ R103, R103, R8.reuse ;  /* 0x0000000867677220 */ /* 0x080fe20000410000 */
[----:B0-----:R-:W-:Y:S01]  /*74c0*/  FADD.FTZ R2, R34, R3 ;  /* 0x0000000322027221 */ /* 0x001fe20000010000 */
[-C--:B------:R-:W-:Y:S01]  /*74d0*/  FMUL.FTZ R106, R106, R8.reuse ;  /* 0x000000086a6a7220 */ /* 0x080fe20000410000 */
[----:B------:R-:W-:Y:S01]  /*74e0*/  FADD.FTZ R9, R43, R54 ;  /* 0x000000362b097221 */ /* 0x000fe20000010000 */
[----:B------:R-:W0:Y:S01]  /*74f0*/  MUFU.EX2 R42, R42 ;  /* 0x0000002a002a7308 */ /* 0x000e220000000800 */
[----:B--2---:R-:W-:Y:S01]  /*7500*/  FADD.FTZ R3, R179, R2 ;  /* 0x00000002b3037221 */ /* 0x004fe20000010000 */
[-C--:B------:R-:W-:Y:S01]  /*7510*/  FMUL.FTZ R107, R107, R8.reuse ;  /* 0x000000086b6b7220 */ /* 0x080fe20000410000 */
[----:B------:R-:W-:Y:S01]  /*7520*/  FADD.FTZ R54, R64, R9 ;  /* 0x0000000940367221 */ /* 0x000fe20000010000 */
[-C--:B------:R-:W-:Y:S01]  /*7530*/  FMUL.FTZ R110, R110, R8.reuse ;  /* 0x000000086e6e7220 */ /* 0x080fe20000410000 */
[----:B-1----:R-:W-:Y:S01]  /*7540*/  FADD.FTZ R2, R38, R3 ;  /* 0x0000000326027221 */ /* 0x002fe20000010000 */
[-C--:B------:R-:W-:Y:S01]  /*7550*/  FMUL.FTZ R111, R111, R8.reuse ;  /* 0x000000086f6f7220 */ /* 0x080fe20000410000 */
[----:B------:R-:W-:Y:S01]  /*7560*/  FADD.FTZ R9, R45, R54 ;  /* 0x000000362d097221 */ /* 0x000fe20000010000 */
[----:B------:R-:W1:Y:S01]  /*7570*/  MUFU.EX2 R175, R175 ;  /* 0x000000af00af7308 */ /* 0x000e620000000800 */
[----:B---3--:R-:W-:Y:S01]  /*7580*/  FADD.FTZ R3, R173, R2 ;  /* 0x00000002ad037221 */ /* 0x008fe20000010000 */
[-C--:B------:R-:W-:Y:S01]  /*7590*/  FMUL.FTZ R114, R114, R8.reuse ;  /* 0x0000000872727220 */ /* 0x080fe20000410000 */
[----:B------:R-:W-:Y:S01]  /*75a0*/  FADD.FTZ R40, R14, R9 ;  /* 0x000000090e287221 */ /* 0x000fe20000010000 */
[-C--:B------:R-:W-:Y:S01]  /*75b0*/  FMUL.FTZ R115, R115, R8.reuse ;  /* 0x0000000873737220 */ /* 0x080fe20000410000 */
[-C--:B------:R-:W-:Y:S01]  /*75c0*/  FMUL.FTZ R118, R118, R8.reuse ;  /* 0x0000000876767220 */ /* 0x080fe20000410000 */
[-C--:B------:R-:W-:Y:S01]  /*75d0*/  FMUL.FTZ R119, R119, R8.reuse ;  /* 0x0000000877777220 */ /* 0x080fe20000410000 */
[----:B------:R-:W-:Y:S01]  /*75e0*/  FADD.FTZ R9, R47, R40 ;  /* 0x000000282f097221 */ /* 0x000fe20000010000 */
[----:B------:R-:W2:Y:S01]  /*75f0*/  MUFU.EX2 R26, R26 ;  /* 0x0000001a001a7308 */ /* 0x000ea20000000800 */
[----:B0-----:R-:W-:Y:S01]  /*7600*/  FADD.FTZ R2, R42, R3 ;  /* 0x000000032a027221 */ /* 0x001fe20000010000 */
[-C--:B------:R-:W-:Y:S01]  /*7610*/  FMUL.FTZ R122, R122, R8.reuse ;  /* 0x000000087a7a7220 */ /* 0x080fe20000410000 */
[----:B------:R-:W-:Y:S01]  /*7620*/  FADD.FTZ R20, R36, R9 ;  /* 0x0000000924147221 */ /* 0x000fe20000010000 */
[-C--:B------:R-:W-:Y:S01]  /*7630*/  FMUL.FTZ R123, R123, R8.reuse ;  /* 0x000000087b7b7220 */ /* 0x080fe20000410000 */
[-C--:B------:R-:W-:Y:S01]  /*7640*/  FMUL.FTZ R126, R126, R8.reuse ;  /* 0x000000087e7e7220 */ /* 0x080fe20000410000 */
[-C--:B------:R-:W-:Y:S01]  /*7650*/  FMUL.FTZ R127, R127, R8.reuse ;  /* 0x000000087f7f7220 */ /* 0x080fe20000410000 */
[-C--:B------:R-:W-:Y:S01]  /*7660*/  FMUL.FTZ R130, R130, R8.reuse ;  /* 0x0000000882827220 */ /* 0x080fe20000410000 */
[----:B------:R-:W0:Y:S01]  /*7670*/  MUFU.EX2 R49, R84 ;  /* 0x0000005400317308 */ /* 0x000e220000000800 */
[----:B-1----:R-:W-:Y:S01]  /*7680*/  FADD.FTZ R3, R175, R2 ;  /* 0x00000002af037221 */ /* 0x002fe20000010000 */
[-C--:B------:R-:W-:Y:S01]  /*7690*/  FMUL.FTZ R131, R131, R8.reuse ;  /* 0x0000000883837220 */ /* 0x080fe20000410000 */
[-C--:B------:R-:W-:Y:S01]  /*76a0*/  FMUL.FTZ R134, R134, R8.reuse ;  /* 0x0000000886867220 */ /* 0x080fe20000410000 */
[-C--:B------:R-:W-:Y:S01]  /*76b0*/  FMUL.FTZ R135, R135, R8.reuse ;  /* 0x0000000887877220 */ /* 0x080fe20000410000 */
[-C--:B------:R-:W-:Y:S01]  /*76c0*/  FMUL.FTZ R138, R138, R8.reuse ;  /* 0x000000088a8a7220 */ /* 0x080fe20000410000 */
[-C--:B------:R-:W-:Y:S01]  /*76d0*/  FMUL.FTZ R139, R139, R8.reuse ;  /* 0x000000088b8b7220 */ /* 0x080fe20000410000 */
[-C--:B------:R-:W-:Y:S01]  /*76e0*/  FMUL.FTZ R142, R142, R8.reuse ;  /* 0x000000088e8e7220 */ /* 0x080fe20000410000 */
[----:B------:R-:W1:Y:S01]  /*76f0*/  MUFU.EX2 R169, R169 ;  /* 0x000000a900a97308 */ /* 0x000e620000000800 */
[----:B--2---:R-:W-:Y:S01]  /*7700*/  FADD.FTZ R2, R26, R3 ;  /* 0x000000031a027221 */ /* 0x004fe20000010000 */
[-C--:B------:R-:W-:Y:S01]  /*7710*/  FMUL.FTZ R143, R143, R8.reuse ;  /* 0x000000088f8f7220 */ /* 0x080fe20000410000 */
[-C--:B------:R-:W-:Y:S01]  /*7720*/  FMUL.FTZ R146, R146, R8.reuse ;  /* 0x0000000892927220 */ /* 0x080fe20000410000 */
[-C--:B------:R-:W-:Y:S01]  /*7730*/  FMUL.FTZ R147, R147, R8.reuse ;  /* 0x0000000893937220 */ /* 0x080fe20000410000 */
[-C--:B------:R-:W-:Y:S01]  /*7740*/  FMUL.FTZ R150, R150, R8.reuse ;  /* 0x0000000896967220 */ /* 0x080fe20000410000 */
[----:B------:R-:W-:Y:S01]  /*7750*/  FMUL.FTZ R151, R151, R8 ;  /* 0x0000000897977220 */ /* 0x000fe20000410000 */
[----:B------:R-:W-:Y:S01]  /*7760*/  F2FP.F16.F32.PACK_AB R182, R11, R182 ;  /* 0x000000b60bb6723e */ /* 0x000fe200000000ff */
[----:B------:R-:W2:Y:S01]  /*7770*/  MUFU.EX2 R0, R0 ;  /* 0x0000000000007308 */ /* 0x000ea20000000800 */
[----:B0-----:R-:W-:Y:S01]  /*7780*/  FADD.FTZ R3, R49, R20 ;  /* 0x0000001431037221 */ /* 0x001fe20000010000 */
[----:B------:R-:W-:Y:S01]  /*7790*/  F2FP.F16.F32.PACK_AB R176, R21, R176 ;  /* 0x000000b015b0723e */ /* 0x000fe200000000ff */
[-C--:B------:R-:W-:Y:S01]  /*77a0*/  FMUL.FTZ R104, R104, R25.reuse ;  /* 0x0000001968687220 */ /* 0x080fe20000410000 */
[----:B------:R-:W-:Y:S01]  /*77b0*/  F2FP.F16.F32.PACK_AB R178, R27, R178 ;  /* 0x000000b21bb2723e */ /* 0x000fe200000000ff */
[----:B------:R-:W-:Y:S01]  /*77c0*/  FMUL.FTZ R105, R105, R25 ;  /* 0x0000001969697220 */ /* 0x000fe20000410000 */
[----:B------:R-:W-:Y:S01]  /*77d0*/  F2FP.F16.F32.PACK_AB R172, R62, R29 ;  /* 0x0000001d3eac723e */ /* 0x000fe200000000ff */
[----:B------:R-:W-:Y:S01]  /*77e0*/  FMUL.FTZ R108, R108, R25 ;  /* 0x000000196c6c7220 */ /* 0x000fe20000410000 */
[----:B------:R-:W0:Y:S01]  /*77f0*/  MUFU.EX2 R46, R46 ;  /* 0x0000002e002e7308 */ /* 0x000e220000000800 */
[----:B-1----:R-:W-:Y:S01]  /*7800*/  FADD.FTZ R9, R169, R2 ;  /* 0x00000002a9097221 */ /* 0x002fe20000010000 */
[----:B------:R-:W-:Y:S01]  /*7810*/  F2FP.F16.F32.PACK_AB R174, R66, R33 ;  /* 0x0000002142ae723e */ /* 0x000fe200000000ff */
[----:B------:R-:W-:Y:S01]  /*7820*/  FMUL.FTZ R109, R109, R25 ;  /* 0x000000196d6d7220 */ /* 0x000fe20000410000 */
[----:B------:R-:W-:Y:S01]  /*7830*/  F2FP.F16.F32.PACK_AB R168, R48, R35 ;  /* 0x0000002330a8723e */ /* 0x000fe200000000ff */
[----:B------:R-:W-:Y:S01]  /*7840*/  FMUL.FTZ R112, R112, R25 ;  /* 0x0000001970707220 */ /* 0x000fe20000410000 */
[----:B------:R-:W-:Y:S01]  /*7850*/  F2FP.F16.F32.PACK_AB R162, R24, R41 ;  /* 0x0000002918a2723e */ /* 0x000fe200000000ff */
[----:B------:R-:W-:Y:S01]  /*7860*/  FMUL.FTZ R113, R113, R25 ;  /* 0x0000001971717220 */ /* 0x000fe20000410000 */
[----:B------:R-:W1:Y:S01]  /*7870*/  MUFU.EX2 R171, R171 ;  /* 0x000000ab00ab7308 */ /* 0x000e620000000800 */
[----:B--2---:R-:W-:Y:S01]  /*7880*/  FADD.FTZ R3, R0, R3 ;  /* 0x0000000300037221 */ /* 0x004fe20000010000 */
[----:B------:R-:W-:Y:S01]  /*7890*/  F2FP.F16.F32.PACK_AB R152, R36, R47 ;  /* 0x0000002f2498723e */ /* 0x000fe200000000ff */
[-C--:B------:R-:W-:Y:S01]  /*78a0*/  FMUL.FTZ R116, R116, R25.reuse ;  /* 0x0000001974747220 */ /* 0x080fe20000410000 */
[-C--:B------:R-:W-:Y:S01]  /*78b0*/  FMUL.FTZ R117, R117, R25.reuse ;  /* 0x0000001975757220 */ /* 0x080fe20000410000 */
[-C--:B------:R-:W-:Y:S01]  /*78c0*/  FMUL.FTZ R120, R120, R25.reuse ;  /* 0x0000001978787220 */ /* 0x080fe20000410000 */
[-C--:B------:R-:W-:Y:S01]  /*78d0*/  FMUL.FTZ R121, R121, R25.reuse ;  /* 0x0000001979797220 */ /* 0x080fe20000410000 */
[-C--:B------:R-:W-:Y:S01]  /*78e0*/  FMUL.FTZ R124, R124, R25.reuse ;  /* 0x000000197c7c7220 */ /* 0x080fe20000410000 */
[----:B------:R-:W2:Y:S01]  /*78f0*/  MUFU.EX2 R50, R50 ;  /* 0x0000003200327308 */ /* 0x000ea20000000800 */
[-C--:B------:R-:W-:Y:S01]  /*7900*/  FMUL.FTZ R125, R125, R25.reuse ;  /* 0x000000197d7d7220 */ /* 0x080fe20000410000 */
[-C--:B------:R-:W-:Y:S01]  /*7910*/  FMUL.FTZ R128, R128, R25.reuse ;  /* 0x0000001980807220 */ /* 0x080fe20000410000 */
[-C--:B------:R-:W-:Y:S01]  /*7920*/  FMUL.FTZ R129, R129, R25.reuse ;  /* 0x0000001981817220 */ /* 0x080fe20000410000 */
[-C--:B------:R-:W-:Y:S01]  /*7930*/  FMUL.FTZ R132, R132, R25.reuse ;  /* 0x0000001984847220 */ /* 0x080fe20000410000 */
[-C--:B------:R-:W-:Y:S01]  /*7940*/  FMUL.FTZ R133, R133, R25.reuse ;  /* 0x0000001985857220 */ /* 0x080fe20000410000 */
[-C--:B------:R-:W-:Y:S01]  /*7950*/  FMUL.FTZ R136, R136, R25.reuse ;  /* 0x0000001988887220 */ /* 0x080fe20000410000 */
[-C--:B------:R-:W-:Y:S01]  /*7960*/  FMUL.FTZ R137, R137, R25.reuse ;  /* 0x0000001989897220 */ /* 0x080fe20000410000 */
[----:B------:R-:W3:Y:S01]  /*7970*/  MUFU.EX2 R165, R165 ;  /* 0x000000a500a57308 */ /* 0x000ee20000000800 */
[-C--:B------:R-:W-:Y:S01]  /*7980*/  FMUL.FTZ R140, R140, R25.reuse ;  /* 0x000000198c8c7220 */ /* 0x080fe20000410000 */
[-C--:B------:R-:W-:Y:S01]  /*7990*/  FMUL.FTZ R141, R141, R25.reuse ;  /* 0x000000198d8d7220 */ /* 0x080fe20000410000 */
[-C--:B------:R-:W-:Y:S01]  /*79a0*/  FMUL.FTZ R144, R144, R25.reuse ;  /* 0x0000001990907220 */ /* 0x080fe20000410000 */
[-C--:B------:R-:W-:Y:S01]  /*79b0*/  FMUL.FTZ R145, R145, R25.reuse ;  /* 0x0000001991917220 */ /* 0x080fe20000410000 */
[-C--:B------:R-:W-:Y:S01]  /*79c0*/  FMUL.FTZ R148, R148, R25.reuse ;  /* 0x0000001994947220 */ /* 0x080fe20000410000 */
[----:B------:R-:W-:Y:S01]  /*79d0*/  FMUL.FTZ R149, R149, R25 ;  /* 0x0000001995957220 */ /* 0x000fe20000410000 */
[----:B------:R-:W-:Y:S01]  /*79e0*/  F2FP.F16.F32.PACK_AB R181, R32, R181 ;  /* 0x000000b520b5723e */ /* 0x000fe200000000ff */
[----:B------:R4:W-:Y:S01]  /*79f0*/  MUFU.EX2 R161, R154 ;  /* 0x0000009a00a17308 */ /* 0x0009e20000000800 */
[----:B------:R-:W-:Y:S01]  /*7a00*/  F2FP.F16.F32.PACK_AB R183, R30, R183 ;  /* 0x000000b71eb7723e */ /* 0x000fe200000000ff */
[----:B------:R-:W-:Y:S01]  /*7a10*/  VIADD R6, R6, 0xffffffff ;  /* 0xffffffff06067836 */ /* 0x000fe20000000000 */
[----:B------:R-:W-:Y:S01]  /*7a20*/  F2FP.F16.F32.PACK_AB R177, R34, R177 ;  /* 0x000000b122b1723e */ /* 0x000fe200000000ff */
[----:B------:R-:W-:Y:S01]  /*7a30*/  IMAD.MOV.U32 R8, RZ, RZ, R12 ;  /* 0x000000ffff087224 */ /* 0x000fe200078e000c */
[----:B------:R-:W-:-:S02]  /*7a40*/  F2FP.F16.F32.PACK_AB R179, R38, R179 ;  /* 0x000000b326b3723e */ /* 0x000fc400000000ff */
[----:B------:R-:W-:Y:S01]  /*7a50*/  F2FP.F16.F32.PACK_AB R173, R42, R173 ;  /* 0x000000ad2aad723e */ /* 0x000fe200000000ff */
[----:B------:R5:W3:Y:S01]  /*7a60*/  MUFU.EX2 R52, R160 ;  /* 0x000000a000347308 */ /* 0x000ae20000000800 */
[----:B----4-:R-:W-:Y:S01]  /*7a70*/  F2FP.F16.F32.PACK_AB R154, R0, R49 ;  /* 0x00000031009a723e */ /* 0x010fe200000000ff */
[----:B0-----:R-:W-:Y:S01]  /*7a80*/  FADD.FTZ R0, R46, R9 ;  /* 0x000000092e007221 */ /* 0x001fe20000010000 */
[----:B------:R-:W-:Y:S02]  /*7a90*/  F2FP.F16.F32.PACK_AB R175, R26, R175 ;  /* 0x000000af1aaf723e */ /* 0x000fe400000000ff */
[----:B------:R-:W-:Y:S01]  /*7aa0*/  F2FP.F16.F32.PACK_AB R169, R46, R169 ;  /* 0x000000a92ea9723e */ /* 0x000fe200000000ff */
[----:B-1----:R-:W-:Y:S01]  /*7ab0*/  FADD.FTZ R9, R171, R0 ;  /* 0x00000000ab097221 */ /* 0x002fe20000010000 */
[----:B--2---:R-:W-:Y:S01]  /*7ac0*/  F2FP.F16.F32.PACK_AB R171, R50, R171 ;  /* 0x000000ab32ab723e */ /* 0x004fe200000000ff */
[----:B------:R0:W1:Y:S01]  /*7ad0*/  MUFU.EX2 R58, R158 ;  /* 0x0000009e003a7308 */ /* 0x0000620000000800 */
[----:B-----5:R-:W-:Y:S01]  /*7ae0*/  F2FP.F16.F32.PACK_AB R160, R28, R39 ;  /* 0x000000271ca0723e */ /* 0x020fe200000000ff */
[----:B------:R-:W-:-:S04]  /*7af0*/  FADD.FTZ R0, R50, R9 ;  /* 0x0000000932007221 */ /* 0x000fc80000010000 */
[----:B---3--:R-:W-:Y:S01]  /*7b00*/  FADD.FTZ R9, R165, R0 ;  /* 0x00000000a5097221 */ /* 0x008fe20000010000 */
[----:B------:R-:W-:Y:S01]  /*7b10*/  IMAD.MOV.U32 R0, RZ, RZ, R10 ;  /* 0x000000ffff007224 */ /* 0x000fe200078e000a */
[----:B------:R2:W3:Y:S01]  /*7b20*/  MUFU.EX2 R167, R170 ;  /* 0x000000aa00a77308 */ /* 0x0004e20000000800 */
[----:B0-----:R-:W-:Y:S01]  /*7b30*/  F2FP.F16.F32.PACK_AB R158, R14, R45 ;  /* 0x0000002d0e9e723e */ /* 0x001fe200000000ff */
[C---:B------:R-:W-:Y:S01]  /*7b40*/  FADD.FTZ R9, R52.reuse, R9 ;  /* 0x0000000934097221 */ /* 0x040fe20000010000 */
[----:B------:R-:W-:-:S05]  /*7b50*/  F2FP.F16.F32.PACK_AB R165, R52, R165 ;  /* 0x000000a534a5723e */ /* 0x000fca00000000ff */
[----:B------:R0:W4:Y:S01]  /*7b60*/  MUFU.EX2 R60, R156 ;  /* 0x0000009c003c7308 */ /* 0x0001220000000800 */
[----:B-1----:R-:W-:Y:S01]  /*7b70*/  FADD.FTZ R9, R58, R9 ;  /* 0x000000093a097221 */ /* 0x002fe20000010000 */
[----:B--2---:R-:W-:-:S06]  /*7b80*/  F2FP.F16.F32.PACK_AB R170, R44, R37 ;  /* 0x000000252caa723e */ /* 0x004fcc00000000ff */
[----:B------:R-:W1:Y:S01]  /*7b90*/  MUFU.EX2 R70, R70 ;  /* 0x0000004600467308 */ /* 0x000e620000000800 */
[C---:B---3--:R-:W-:Y:S01]  /*7ba0*/  FADD.FTZ R9, R167.reuse, R9 ;  /* 0x00000009a7097221 */ /* 0x048fe20000010000 */
[----:B0-----:R-:W-:Y:S02]  /*7bb0*/  F2FP.F16.F32.PACK_AB R156, R64, R43 ;  /* 0x0000002b409c723e */ /* 0x001fe400000000ff */
[----:B------:R-:W-:-:S04]  /*7bc0*/  F2FP.F16.F32.PACK_AB R167, R167, R58 ;  /* 0x0000003aa7a7723e */ /* 0x000fc800000000ff */
[----:B------:R-:W0:Y:S01]  /*7bd0*/  MUFU.EX2 R31, R31 ;  /* 0x0000001f001f7308 */ /* 0x000e220000000800 */
[----:B----4-:R-:W-:-:S04]  /*7be0*/  FADD.FTZ R9, R60, R9 ;  /* 0x000000093c097221 */ /* 0x010fc80000010000 */
[C---:B------:R-:W-:Y:S01]  /*7bf0*/  FADD.FTZ R9, R161.reuse, R9 ;  /* 0x00000009a1097221 */ /* 0x040fe20000010000 */
[----:B------:R-:W-:Y:S02]  /*7c00*/  F2FP.F16.F32.PACK_AB R161, R161, R60 ;  /* 0x0000003ca1a1723e */ /* 0x000fe400000000ff */
[----:B------:R-:W2:Y:S01]  /*7c10*/  MUFU.EX2 R74, R74 ;  /* 0x0000004a004a7308 */ /* 0x000ea20000000800 */
[----:B-1----:R-:W-:-:S07]  /*7c20*/  FADD.FTZ R9, R70, R9 ;  /* 0x0000000946097221 */ /* 0x002fce0000010000 */
[----:B------:R-:W1:Y:S01]  /*7c30*/  MUFU.EX2 R53, R53 ;  /* 0x0000003500357308 */ /* 0x000e620000000800 */
[C---:B0-----:R-:W-:Y:S01]  /*7c40*/  FADD.FTZ R9, R31.reuse, R9 ;  /* 0x000000091f097221 */ /* 0x041fe20000010000 */
[----:B------:R-:W-:-:S06]  /*7c50*/  F2FP.F16.F32.PACK_AB R163, R31, R70 ;  /* 0x000000461fa3723e */ /* 0x000fcc00000000ff */
[----:B------:R-:W0:Y:S01]  /*7c60*/  MUFU.EX2 R78, R78 ;  /* 0x0000004e004e7308 */ /* 0x000e220000000800 */
[----:B--2---:R-:W-:-:S07]  /*7c70*/  FADD.FTZ R9, R74, R9 ;  /* 0x000000094a097221 */ /* 0x004fce0000010000 */
[----:B------:R-:W2:Y:S01]  /*7c80*/  MUFU.EX2 R159, R194 ;  /* 0x000000c2009f7308 */ /* 0x000ea20000000800 */
[C---:B-1----:R-:W-:Y:S01]  /*7c90*/  FADD.FTZ R9, R53.reuse, R9 ;  /* 0x0000000935097221 */ /* 0x042fe20000010000 */
[----:B------:R-:W-:-:S06]  /*7ca0*/  F2FP.F16.F32.PACK_AB R157, R53, R74 ;  /* 0x0000004a359d723e */ /* 0x000fcc00000000ff */
        /* <DEDUP_REMOVED lines=9> */
[----:B------:R-:W-:-:S03]  /*7d40*/  F2FP.F16.F32.PACK_AB R153, R56, R82 ;  /* 0x000000523899723e */ /* 0x000fc600000000ff */
[----:B--2---:R-:W-:-:S04]  /*7d50*/  FADD.FTZ R9, R86, R9 ;  /* 0x0000000956097221 */ /* 0x004fc80000010000 */
[C---:B-1----:R-:W-:Y:S01]  /*7d60*/  FADD.FTZ R2, R51.reuse, R9 ;  /* 0x0000000933027221 */ /* 0x042fe20000010000 */
[----:B------:R-:W-:Y:S01]  /*7d70*/  F2FP.F16.F32.PACK_AB R155, R51, R86 ;  /* 0x00000056339b723e */ /* 0x000fe200000000ff */
[----:B------:R-:W-:Y:S06]  /*7d80*/  @P2 BRA `(.L_x_1142) ;  /* 0xffffffcc00dc2947 */ /* 0x000fec000383ffff */
[----:B------:R-:W-:Y:S01]  /*7d90*/  IMAD.MOV.U32 R8, RZ, RZ, R12 ;  /* 0x000000ffff087224 */ /* 0x000fe200078e000c */
[----:B------:R-:W-:Y:S01]  /*7da0*/  UMOV UR44, UR55 ;  /* 0x00000037002c7c82 */ /* 0x000fe20008000000 */
[----:B------:R-:W-:Y:S01]  /*7db0*/  IMAD.MOV.U32 R0, RZ, RZ, R10 ;  /* 0x000000ffff007224 */ /* 0x000fe200078e000a */
[----:B------:R-:W-:-:S06]  /*7dc0*/  UMOV UR45, UR54 ;  /* 0x00000036002d7c82 */ /* 0x000fcc0008000000 */
.L_x_1125:
[----:B------:R-:W0:Y:S01]  /*7dd0*/  LDC R9, c[0x0][0x448] ;  /* 0x00011200ff097b82 */ /* 0x000e220000000800 */
[----:B------:R-:W-:Y:S01]  /*7de0*/  UIADD3 UR6, UR36, 0x7f, URZ ;  /* 0x0000007f24067890 */ /* 0x000fe2000fffe03f */
[----:B------:R-:W-:-:S05]  /*7df0*/  IADD3 R11, -R5, 0x1, RZ ;  /* 0x00000001050b7810 */ /* 0x000fca0007ffe1ff */
[----:B------:R-:W-:Y:S01]  /*7e00*/  IMAD.U32 R5, RZ, RZ, UR6 ;  /* 0x00000006ff057e24 */ /* 0x000fe2000f8e00ff */
[----:B------:R-:W1:Y:S01]  /*7e10*/  LDC R12, c[0x0][0x9e4] ;  /* 0x00027900ff0c7b82 */ /* 0x000e620000000800 */
[----:B------:R-:W-:Y:S01]  /*7e20*/  IMAD R4, R4, UR42, R11 ;  /* 0x0000002a04047c24 */ /* 0x000fe2000f8e020b */
[----:B0-----:R-:W-:Y:S02]  /*7e30*/  ISETP.NE.AND P5, PT, R9, 0x1, PT ;  /* 0x000000010900780c */ /* 0x001fe40003fa5270 */
[----:B-1----:R-:W-:-:S11]  /*7e40*/  ISETP.GE.AND P6, PT, R12, 0x1, PT ;  /* 0x000000010c00780c */ /* 0x002fd60003fc6270 */
[----:B------:R-:W0:Y:S08]  /*7e50*/  @P5 LDC R9, c[0x0][0x44c] ;  /* 0x00011300ff095b82 */ /* 0x000e300000000800 */
[----:B------:R-:W1:Y:S01]  /*7e60*/  @P5 LDC R10, c[0x0][0x450] ;  /* 0x00011400ff0a5b82 */ /* 0x000e620000000800 */
[----:B0-----:R-:W-:-:S05]  /*7e70*/  @P5 IMAD.HI.U32 R9, R9, UR6, RZ ;  /* 0x0000000609095c27 */ /* 0x001fca000f8e00ff */
[----:B-1----:R-:W-:-:S05]  /*7e80*/  @P5 SHF.R.U32.HI R5, RZ, R10, R9 ;  /* 0x0000000aff055219 */ /* 0x002fca0000011609 */
[----:B------:R-:W-:-:S04]  /*7e90*/  IMAD.IADD R5, R4, 0x1, R5 ;  /* 0x0000000104057824 */ /* 0x000fc800078e0205 */
[----:B------:R-:W-:Y:S01]  /*7ea0*/  VIADD R4, R5, -UR52 ;  /* 0x8000003405047c36 */ /* 0x000fe20008000000 */
[----:B------:R-:W-:Y:S06]  /*7eb0*/  @!P6 BRA `(.L_x_1143) ;  /* 0x00000000003ce947 */ /* 0x000fec0003800000 */
[----:B------:R-:W-:-:S13]  /*7ec0*/  ISETP.GT.AND P2, PT, R5, -0x1, PT ;  /* 0xffffffff0500780c */ /* 0x000fda0003f44270 */
[----:B------:R-:W-:Y:S05]  /*7ed0*/  @P2 BRA `(.L_x_1144) ;  /* 0x00000000001c2947 */ /* 0x000fea0003800000 */
[----:B------:R-:W-:Y:S02]  /*7ee0*/  ISETP.NE.AND P2, PT, R12, 0x1, PT ;  /* 0x000000010c00780c */ /* 0x000fe40003f45270 */
[----:B------:R-:W-:-:S11]  /*7ef0*/  LOP3.LUT R5, RZ, R5, RZ, 0x33, !PT ;  /* 0x00000005ff057212 */ /* 0x000fd600078e33ff */
[----:B------:R-:W0:Y:S02]  /*7f00*/  @P2 LDC.64 R10, c[0x0][0x9e8] ;  /* 0x00027a00ff0a2b82 */ /* 0x000e240000000a00 */
[----:B0-----:R-:W-:-:S05]  /*7f10*/  @P2 IMAD.HI.U32 R10, R5, R10, RZ ;  /* 0x0000000a050a2227 */ /* 0x001fca00078e00ff */
[----:B------:R-:W-:-:S04]  /*7f20*/  @P2 SHF.R.U32.HI R5, RZ, R11, R10 ;  /* 0x0000000bff052219 */ /* 0x000fc8000001160a */
[----:B------:R-:W-:Y:S01]  /*7f30*/  LOP3.LUT R5, RZ, R5, RZ, 0x33, !PT ;  /* 0x00000005ff057212 */ /* 0x000fe200078e33ff */
[----:B------:R-:W-:Y:S06]  /*7f40*/  BRA `(.L_x_1145) ;  /* 0x0000000000107947 */ /* 0x000fec0003800000 */
.L_x_1144:
[----:B------:R-:W-:-:S13]  /*7f50*/  ISETP.NE.AND P2, PT, R12, 0x1, PT ;  /* 0x000000010c00780c */ /* 0x000fda0003f45270 */
[----:B------:R-:W0:Y:S02]  /*7f60*/  @P2 LDC.64 R10, c[0x0][0x9e8] ;  /* 0x00027a00ff0a2b82 */ /* 0x000e240000000a00 */
[----:B0-----:R-:W-:-:S05]  /*7f70*/  @P2 IMAD.HI.U32 R10, R5, R10, RZ ;  /* 0x0000000a050a2227 */ /* 0x001fca00078e00ff */
[----:B------:R-:W-:-:S07]  /*7f80*/  @P2 SHF.R.U32.HI R5, RZ, R11, R10 ;  /* 0x0000000bff052219 */ /* 0x000fce000001160a */
.L_x_1145:
[----:B------:R-:W-:-:S05]  /*7f90*/  IMAD R5, R5, R12, RZ ;  /* 0x0000000c05057224 */ /* 0x000fca00078e02ff */
[----:B------:R-:W-:-:S07]  /*7fa0*/  VIMNMX R4, R4, R5, !PT ;  /* 0x0000000504047248 */ /* 0x000fce0007fe0100 */
.L_x_1143:
[----:B------:R-:W-:-:S05]  /*7fb0*/  VIADD R4, R4, 0x7f ;  /* 0x0000007f04047836 */ /* 0x000fca0000000000 */
[----:B------:R-:W-:-:S04]  /*7fc0*/  SHF.R.S32.HI R5, RZ, 0x1f, R4 ;  /* 0x0000001fff057819 */ /* 0x000fc80000011404 */
[----:B------:R-:W-:-:S04]  /*7fd0*/  LEA.HI R5, R5, R4, RZ, 0x7 ;  /* 0x0000000405057211 */ /* 0x000fc800078f38ff */
[----:B------:R-:W-:-:S04]  /*7fe0*/  SHF.R.S32.HI R5, RZ, 0x7, R5 ;  /* 0x00000007ff057819 */ /* 0x000fc80000011405 */
[----:B------:R-:W-:-:S04]  /*7ff0*/  VIMNMX R5, R5, UR39, !PT ;  /* 0x0000002705057c48 */ /* 0x000fc8000ffe0100 */
[----:B------:R-:W-:-:S13]  /*8000*/  ISETP.GE.AND P2, PT, R6, R5, PT ;  /* 0x000000050600720c */ /* 0x000fda0003f46270 */
[----:B------:R-:W-:Y:S05]  /*8010*/  @!P2 BRA `(.L_x_1146) ;  /* 0x0000001c00f4a947 */ /* 0x000fea0003800000 */
[----:B------:R-:W-:Y:S01]  /*8020*/  IMAD.MOV.U32 R9, RZ, RZ, R8 ;  /* 0x000000ffff097224 */ /* 0x000fe200078e0008 */
[----:B------:R-:W-:Y:S01]  /*8030*/  UMOV UR52, UR45 ;  /* 0x0000002d00347c82 */ /* 0x000fe20008000000 */
[----:B------:R-:W-:Y:S01]  /*8040*/  IMAD.MOV.U32 R11, RZ, RZ, R0 ;  /* 0x000000ffff0b7224 */ /* 0x000fe200078e0000 */
[----:B------:R-:W-:-:S06]  /*8050*/  UMOV UR49, UR44 ;  /* 0x0000002c00317c82 */ /* 0x000fcc0008000000 */
.L_x_1155:
        /* <DEDUP_REMOVED lines=9> */
.L_x_1148:
[----:B------:R-:W-:Y:S01]  /*80f0*/  ULEA UR6, UR44, UR41, 0x3 ;  /* 0x000000292c067291 */ /* 0x000fe2000f8e183f */
[----:B------:R-:W-:-:S05]  /*8100*/  IMAD.U32 R0, RZ, RZ, UR45 ;  /* 0x0000002dff007e24 */ /* 0x000fca000f8e00ff */
[----:B------:R-:W-:-:S04]  /*8110*/  SHF.L.U32 R0, R0, 0x1f, RZ ;  /* 0x0000001f00007819 */ /* 0x000fc800000006ff */
[----:B------:R0:W1:Y:S01]  /*8120*/  SYNCS.PHASECHK.TRANS64.TRYWAIT P3, [UR6+0x28830], R0 ;  /* 0x02883000ff0075a7 */ /* 0x0000620008060146 */
[----:B------:R-:W-:Y:S05]  /*8130*/  @!P0 BRA `(.L_x_1149) ;  /* 0x0000000000048947 */ /* 0x000fea0003800000 */
[----:B------:R-:W-:Y:S01]  /*8140*/  BPT.TRAP 0x1 ;  /* 0x000000040000795c */ /* 0x000fe20000300000 */
.L_x_1149:
[----:B-1----:R-:W-:Y:S05]  /*8150*/  @P3 BRA `(.L_x_1147) ;  /* 0x0000000000083947 */ /* 0x002fea0003800000 */
[----:B------:R-:W1:Y:S02]  /*8160*/  SYNCS.PHASECHK.TRANS64.TRYWAIT P3, [UR6+0x28830], R0 ;  /* 0x02883000ff0075a7 */ /* 0x000e640008060146 */
[----:B-1----:R-:W-:Y:S05]  /*8170*/  @!P3 BRA `(.L_x_1150) ;  /* 0x000000c00034b947 */ /* 0x002fea0003800000 */
.L_x_1147:
        /* <DEDUP_REMOVED lines=45> */
.L_x_1152:
[----:B------:R-:W-:Y:S01]  /*8450*/  ULEA UR6, UR49, UR41, 0x3 ;  /* 0x0000002931067291 */ /* 0x000fe2000f8e183f */
[----:B------:R-:W-:-:S05]  /*8460*/  IMAD.U32 R0, RZ, RZ, UR52 ;  /* 0x00000034ff007e24 */ /* 0x000fca000f8e00ff */
[----:B------:R-:W-:-:S04]  /*8470*/  SHF.L.U32 R0, R0, 0x1f, RZ ;  /* 0x0000001f00007819 */ /* 0x000fc800000006ff */
[----:B------:R0:W1:Y:S01]  /*8480*/  SYNCS.PHASECHK.TRANS64.TRYWAIT P2, [UR6+0x28850], R0 ;  /* 0x02885000ff0075a7 */ /* 0x0000620008040146 */
[----:B------:R-:W-:Y:S05]  /*8490*/  @!P0 BRA `(.L_x_1153) ;  /* 0x0000000000048947 */ /* 0x000fea0003800000 */
[----:B------:R-:W-:Y:S01]  /*84a0*/  BPT.TRAP 0x1 ;  /* 0x000000040000795c */ /* 0x000fe20000300000 */
.L_x_1153:
[----:B-1----:R-:W-:Y:S05]  /*84b0*/  @P2 BRA `(.L_x_1151) ;  /* 0x0000000000082947 */ /* 0x002fea0003800000 */
[----:B------:R-:W1:Y:S02]  /*84c0*/  SYNCS.PHASECHK.TRANS64.TRYWAIT P2, [UR6+0x28850], R0 ;  /* 0x02885000ff0075a7 */ /* 0x000e640008040146 */
[----:B-1----:R-:W-:Y:S05]  /*84d0*/  @!P2 BRA `(.L_x_1154) ;  /* 0x000000bc0074a947 */ /* 0x002fea0003800000 */
.L_x_1151:
[----:B------:R-:W-:Y:S01]  /*84e0*/  UIADD3 UR6, UR41, 0x400, URZ ;  /* 0x0000040029067890 */ /* 0x000fe2000fffe03f */
[----:B------:R-:W-:Y:S01]  /*84f0*/  WARPGROUP.ARRIVE ;  /* 0x00000000000079c5 */ /* 0x000fe20000000000 */
[----:B------:R-:W-:Y:S01]  /*8500*/  UMOV UR7, 0x40000040 ;  /* 0x4000004000077882 */ /* 0x000fe20000000000 */
[----:B01----:R-:W-:Y:S01]  /*8510*/  FMNMX.FTZ R0, R24, R11, !PT ;  /* 0x0000000b18007209 */ /* 0x003fe20007810000 */
[----:B------:R-:W-:Y:S01]  /*8520*/  USHF.R.U32.HI UR6, URZ, 0x4, UR6 ;  /* 0x000000043f067899 */ /* 0x000fe20008011606 */
[C---:B------:R-:W-:Y:S01]  /*8530*/  ISETP.GT.AND P2, PT, R6.reuse, R5, PT ;  /* 0x000000050600720c */ /* 0x040fe20003f44270 */
[----:B------:R-:W-:Y:S01]  /*8540*/  UMOV UR52, UR45 ;  /* 0x0000002d00347c82 */ /* 0x000fe20008000000 */
[----:B------:R-:W-:Y:S01]  /*8550*/  FMNMX.FTZ R7, R25, R0, !PT ;  /* 0x0000000019077209 */ /* 0x000fe20007810000 */
[----:B------:R-:W-:Y:S01]  /*8560*/  ULOP3.LUT UR6, UR6, 0x3fff, URZ, 0xc0, !UPT ;  /* 0x00003fff06067892 */ /* 0x000fe2000f8ec03f */
[----:B------:R-:W-:Y:S02]  /*8570*/  VIADD R6, R6, 0xffffffff ;  /* 0xffffffff06067836 */ /* 0x000fe40000000000 */
[----:B------:R-:W-:Y:S01]  /*8580*/  FMNMX.FTZ R0, R28, R7, !PT ;  /* 0x000000071c007209 */ /* 0x000fe20007810000 */
[----:B------:R-:W-:-:S03]  /*8590*/  ULOP3.LUT UR6, UR6, 0x4000000, URZ, 0xfc, !UPT ;  /* 0x0400000006067892 */ /* 0x000fc6000f8efc3f */
[----:B------:R-:W-:Y:S01]  /*85a0*/  FMNMX.FTZ R7, R29, R0, !PT ;  /* 0x000000001d077209 */ /* 0x000fe20007810000 */
[----:B------:R-:W-:-:S03]  /*85b0*/  ULEA UR10, UR49, UR6, 0xb ;  /* 0x00000006310a7291 */ /* 0x000fc6000f8e583f */
[----:B------:R-:W-:-:S04]  /*85c0*/  FMNMX.FTZ R0, R32, R7, !PT ;  /* 0x0000000720007209 */ /* 0x000fc80007810000 */
[----:B------:R-:W-:Y:S01]  /*85d0*/  UMOV UR6, UR10 ;  /* 0x0000000a00067c82 */ /* 0x000fe20008000000 */
[----:B------:R-:W-:Y:S01]  /*85e0*/  FMNMX.FTZ R7, R33, R0, !PT ;  /* 0x0000000021077209 */ /* 0x000fe20007810000 */
[----:B------:R-:W-:Y:S01]  /*85f0*/  HGMMA.64x128x16.F32 R88, R180, gdesc[UR4].tnspB, R88, gsb0 ;  /* 0x41e00004b4587df0 */ /* 0x000fe20008000858 */
[----:B------:R-:W-:Y:S01]  /*8600*/  UIADD3 UR6, UR10, 0x80, URZ ;  /* 0x000000800a067890 */ /* 0x000fe2000fffe03f */
[----:B------:R-:W-:Y:S01]  /*8610*/  UMOV UR7, 0x40000040 ;  /* 0x4000004000077882 */ /* 0x000fe20000000000 */
        /* <DEDUP_REMOVED lines=25> */
[----:B------:R-:W-:-:S05]  /*87b0*/  FMNMX.FTZ R8, R85, R0, !PT ;  /* 0x0000000055087209 */ /* 0x000fca0007810000 */
[----:B------:R-:W0:Y:S02]  /*87c0*/  SHFL.BFLY PT, R7, R8, 0x2, 0x1f ;  /* 0x0c401f0008077f89 */ /* 0x000e2400000e0000 */
[----:B0-----:R-:W-:Y:S02]  /*87d0*/  FMNMX.FTZ R12, R8, R7, !PT ;  /* 0x00000007080c7209 */ /* 0x001fe40007810000 */
[----:B------:R-:W0:Y:S01]  /*87e0*/  LDC R7, c[0x0][0x988] ;  /* 0x00026200ff077b82 */ /* 0x000e220000000800 */
[----:B------:R-:W-:Y:S02]  /*87f0*/  FMNMX.FTZ R8, R26, R9, !PT ;  /* 0x000000091a087209 */ /* 0x000fe40007810000 */
[----:B------:R-:W1:Y:S02]  /*8800*/  SHFL.BFLY PT, R13, R12, 0x1, 0x1f ;  /* 0x0c201f000c0d7f89 */ /* 0x000e6400000e0000 */
[----:B------:R-:W-:Y:S01]  /*8810*/  FMNMX.FTZ R15, R27, R8, !PT ;  /* 0x000000081b0f7209 */ /* 0x000fe20007810000 */
[----:B------:R-:W-:-:S02]  /*8820*/  WARPGROUP.DEPBAR.LE gsb0, 0x0 ;  /* 0x00008000000079c5 */ /* 0x000fc40000010000 */
[----:B------:R-:W-:Y:S01]  /*8830*/  WARPGROUP.ARRIVE ;  /* 0x00000000000079c5 */ /* 0x000fe20000000000 */
[----:B------:R-:W-:-:S04]  /*8840*/  FMNMX.FTZ R8, R30, R15, !PT ;  /* 0x0000000f1e087209 */ /* 0x000fc80007810000 */
[----:B------:R-:W-:Y:S01]  /*8850*/  FMNMX.FTZ R21, R31, R8, !PT ;  /* 0x000000081f157209 */ /* 0x000fe20007810000 */
[----:B------:R-:W-:Y:S01]  /*8860*/  HGMMA.64x128x16.F32 R88, R176, gdesc[UR4].tnspB, R88, gsb0 ;  /* 0x41e00004b0587df0 */ /* 0x000fe20008000858 */
[----:B------:R-:W-:Y:S01]  /*8870*/  UIADD3 UR6, UR10, 0x100, URZ ;  /* 0x000001000a067890 */ /* 0x000fe2000fffe03f */
[----:B------:R-:W-:Y:S01]  /*8880*/  UMOV UR7, 0x40000040 ;  /* 0x4000004000077882 */ /* 0x000fe20000000000 */
[----:B------:R-:W-:-:S04]  /*8890*/  FMNMX.FTZ R8, R34, R21, !PT ;  /* 0x0000001522087209 */ /* 0x000fc80007810000 */
[----:B------:R-:W-:Y:S02]  /*88a0*/  FMNMX.FTZ R21, R35, R8, !PT ;  /* 0x0000000823157209 */ /* 0x000fe40007810000 */
[----:B-1----:R-:W-:Y:S02]  /*88b0*/  FMNMX.FTZ R0, R12, R13, !PT ;  /* 0x0000000d0c007209 */ /* 0x002fe40007810000 */
[----:B------:R-:W-:-:S03]  /*88c0*/  FMNMX.FTZ R8, R38, R21, !PT ;  /* 0x0000001526087209 */ /* 0x000fc60007810000 */
[C---:B0-----:R-:W-:Y:S01]  /*88d0*/  FMUL.FTZ R10, R0.reuse, R7 ;  /* 0x00000007000a7220 */ /* 0x041fe20000410000 */
[----:B------:R-:W-:-:S03]  /*88e0*/  FADD.FTZ R4, -R0, R11 ;  /* 0x0000000b00047221 */ /* 0x000fc60000010100 */
[-CC-:B------:R-:W-:Y:S01]  /*88f0*/  FFMA.FTZ R180, R25, R7.reuse, -R10.reuse ;  /* 0x0000000719b47223 */ /* 0x180fe2000001080a */
[----:B------:R-:W-:Y:S01]  /*8900*/  FMNMX.FTZ R25, R39, R8, !PT ;  /* 0x0000000827197209 */ /* 0x000fe20007810000 */
[-CC-:B------:R-:W-:Y:S01]  /*8910*/  FFMA.FTZ R13, R29, R7.reuse, -R10.reuse ;  /* 0x000000071d0d7223 */ /* 0x180fe2000001080a */
[-CC-:B------:R-:W-:Y:S01]  /*8920*/  FFMA.FTZ R15, R33, R7.reuse, -R10.reuse ;  /* 0x00000007210f7223 */ /* 0x180fe2000001080a */
[--C-:B------:R-:W-:Y:S01]  /*8930*/  FFMA.FTZ R21, R37, R7, -R10.reuse ;  /* 0x0000000725157223 */ /* 0x100fe2000001080a */
[----:B------:R-:W-:Y:S01]  /*8940*/  FMNMX.FTZ R8, R42, R25, !PT ;  /* 0x000000192a087209 */ /* 0x000fe20007810000 */
[-CC-:B------:R-:W-:Y:S01]  /*8950*/  FFMA.FTZ R11, R24, R7.reuse, -R10.reuse ;  /* 0x00000007180b7223 */ /* 0x180fe2000001080a */
[-CC-:B------:R-:W-:Y:S01]  /*8960*/  FFMA.FTZ R182, R28, R7.reuse, -R10.reuse ;  /* 0x000000071cb67223 */ /* 0x180fe2000001080a */
[-CC-:B------:R-:W-:Y:S01]  /*8970*/  FFMA.FTZ R12, R72, R7.reuse, -R10.reuse ;  /* 0x00000007480c7223 */ /* 0x180fe2000001080a */
[----:B------:R-:W-:Y:S01]  /*8980*/  FMNMX.FTZ R25, R43, R8, !PT ;  /* 0x000000082b197209 */ /* 0x000fe20007810000 */
[-CC-:B------:R-:W-:Y:S01]  /*8990*/  FFMA.FTZ R14, R76, R7.reuse, -R10.reuse ;  /* 0x000000074c0e7223 */ /* 0x180fe2000001080a */
[-CC-:B------:R-:W-:Y:S01]  /*89a0*/  FFMA.FTZ R20, R80, R7.reuse, -R10.reuse ;  /* 0x0000000750147223 */ /* 0x180fe2000001080a */
[--C-:B------:R-:W-:Y:S01]  /*89b0*/  FFMA.FTZ R84, R84, R7, -R10.reuse ;  /* 0x0000000754547223 */ /* 0x100fe2000001080a */
[----:B------:R-:W-:Y:S01]  /*89c0*/  FMNMX.FTZ R8, R46, R25, !PT ;  /* 0x000000192e087209 */ /* 0x000fe20007810000 */
[-CC-:B------:R-:W-:Y:S01]  /*89d0*/  FFMA.FTZ R25, R41, R7.reuse, -R10.reuse ;  /* 0x0000000729197223 */ /* 0x180fe2000001080a */
[-C--:B------:R-:W-:Y:S01]  /*89e0*/  FFMA.FTZ R85, R85, R7.reuse, -R10 ;  /* 0x0000000755557223 */ /* 0x080fe2000001080a */
[----:B------:R-:W-:Y:S01]  /*89f0*/  FMUL.FTZ R4, R4, R7 ;  /* 0x0000000704047220 */ /* 0x000fe20000410000 */
[----:B------:R-:W-:Y:S01]  /*8a00*/  FMNMX.FTZ R29, R47, R8, !PT ;  /* 0x000000082f1d7209 */ /* 0x000fe20007810000 */
[----:B------:R-:W-:Y:S03]  /*8a10*/  MUFU.EX2 R11, R11 ;  /* 0x0000000b000b7308 */ /* 0x000fe60000000800 */
[----:B------:R-:W-:-:S04]  /*8a20*/  FMNMX.FTZ R8, R50, R29, !PT ;  /* 0x0000001d32087209 */ /* 0x000fc80007810000 */
[----:B------:R-:W-:Y:S01]  /*8a30*/  FMNMX.FTZ R29, R51, R8, !PT ;  /* 0x00000008331d7209 */ /* 0x000fe20007810000 */
[----:B------:R-:W0:Y:S03]  /*8a40*/  MUFU.EX2 R4, R4 ;  /* 0x0000000400047308 */ /* 0x000e260000000800 */
[----:B------:R-:W-:Y:S01]  /*8a50*/  FMNMX.FTZ R8, R54, R29, !PT ;  /* 0x0000001d36087209 */ /* 0x000fe20007810000 */
[----:B------:R-:W-:-:S03]  /*8a60*/  FFMA.FTZ R29, R45, R7, -R10 ;  /* 0x000000072d1d7223 */ /* 0x000fc6000001080a */
[----:B------:R-:W-:Y:S01]  /*8a70*/  FMNMX.FTZ R33, R55, R8, !PT ;  /* 0x0000000837217209 */ /* 0x000fe20007810000 */
[----:B------:R-:W1:Y:S03]  /*8a80*/  MUFU.EX2 R180, R180 ;  /* 0x000000b400b47308 */ /* 0x000e660000000800 */
[----:B------:R-:W-:-:S04]  /*8a90*/  FMNMX.FTZ R8, R58, R33, !PT ;  /* 0x000000213a087209 */ /* 0x000fc80007810000 */
[----:B------:R-:W-:Y:S01]  /*8aa0*/  FMNMX.FTZ R33, R59, R8, !PT ;  /* 0x000000083b217209 */ /* 0x000fe20007810000 */
[----:B------:R-:W2:Y:S01]  /*8ab0*/  MUFU.EX2 R182, R182 ;  /* 0x000000b600b67308 */ /* 0x000ea20000000800 */
[----:B0-----:R-:W-:Y:S02]  /*8ac0*/  FFMA.FTZ R3, R4, R3, R11 ;  /* 0x0000000304037223 */ /* 0x001fe4000001000b */
[----:B------:R-:W-:Y:S01]  /*8ad0*/  FMNMX.FTZ R8, R62, R33, !PT ;  /* 0x000000213e087209 */ /* 0x000fe20007810000 */
[-CC-:B------:R-:W-:Y:S01]  /*8ae0*/  FFMA.FTZ R33, R49, R7.reuse, -R10.reuse ;  /* 0x0000000731217223 */ /* 0x180fe2000001080a */
[-CC-:B------:R-:W-:Y:S01]  /*8af0*/  FFMA.FTZ R49, R65, R7.reuse, -R10.reuse ;  /* 0x0000000741317223 */ /* 0x180fe2000001080a */
[----:B------:R-:W-:Y:S01]  /*8b00*/  FFMA.FTZ R65, R81, R7, -R10 ;  /* 0x0000000751417223 */ /* 0x000fe2000001080a */
[----:B------:R-:W-:Y:S01]  /*8b10*/  FMNMX.FTZ R37, R63, R8, !PT ;  /* 0x000000083f257209 */ /* 0x000fe20007810000 */
[----:B------:R-:W0:Y:S01]  /*8b20*/  MUFU.EX2 R13, R13 ;  /* 0x0000000d000d7308 */ /* 0x000e220000000800 */
[C---:B-1----:R-:W-:Y:S01]  /*8b30*/  FADD.FTZ R3, R180.reuse, R3 ;  /* 0x00000003b4037221 */ /* 0x042fe20000010000 */
[----:B------:R-:W-:-:S02]  /*8b40*/  F2FP.F16.F32.PACK_AB R180, R180, R11 ;  /* 0x0000000bb4b4723e */ /* 0x000fc400000000ff */
[----:B------:R-:W-:-:S04]  /*8b50*/  FMNMX.FTZ R8, R66, R37, !PT ;  /* 0x0000002542087209 */ /* 0x000fc80007810000 */
[----:B------:R-:W-:Y:S01]  /*8b60*/  FMNMX.FTZ R37, R67, R8, !PT ;  /* 0x0000000843257209 */ /* 0x000fe20007810000 */
[----:B------:R-:W-:Y:S03]  /*8b70*/  MUFU.EX2 R15, R15 ;  /* 0x0000000f000f7308 */ /* 0x000fe60000000800 */
[----:B------:R-:W-:Y:S01]  /*8b80*/  FMNMX.FTZ R8, R70, R37, !PT ;  /* 0x0000002546087209 */ /* 0x000fe20007810000 */
[-CC-:B------:R-:W-:Y:S01]  /*8b90*/  FFMA.FTZ R37, R53, R7.reuse, -R10.reuse ;  /* 0x0000000735257223 */ /* 0x180fe2000001080a */
[----:B------:R-:W-:Y:S02]  /*8ba0*/  FFMA.FTZ R53, R69, R7, -R10 ;  /* 0x0000000745357223 */ /* 0x000fe4000001080a */
[----:B------:R-:W-:Y:S01]  /*8bb0*/  FMNMX.FTZ R41, R71, R8, !PT ;  /* 0x0000000847297209 */ /* 0x000fe20007810000 */
[----:B------:R-:W-:Y:S03]  /*8bc0*/  MUFU.EX2 R21, R21 ;  /* 0x0000001500157308 */ /* 0x000fe60000000800 */
[----:B------:R-:W-:-:S04]  /*8bd0*/  FMNMX.FTZ R8, R74, R41, !PT ;  /* 0x000000294a087209 */ /* 0x000fc80007810000 */
[----:B------:R-:W-:Y:S01]  /*8be0*/  FMNMX.FTZ R41, R75, R8, !PT ;  /* 0x000000084b297209 */ /* 0x000fe20007810000 */
[----:B------:R-:W-:Y:S03]  /*8bf0*/  MUFU.EX2 R25, R25 ;  /* 0x0000001900197308 */ /* 0x000fe60000000800 */
[----:B------:R-:W-:Y:S01]  /*8c00*/  FMNMX.FTZ R8, R78, R41, !PT ;  /* 0x000000294e087209 */ /* 0x000fe20007810000 */
[----:B------:R-:W-:-:S03]  /*8c10*/  FFMA.FTZ R41, R57, R7, -R10 ;  /* 0x0000000739297223 */ /* 0x000fc6000001080a */
[----:B------:R-:W-:Y:S01]  /*8c20*/  FMNMX.FTZ R45, R79, R8, !PT ;  /* 0x000000084f2d7209 */ /* 0x000fe20007810000 */
[----:B------:R-:W-:Y:S03]  /*8c30*/  MUFU.EX2 R29, R29 ;  /* 0x0000001d001d7308 */ /* 0x000fe60000000800 */
[----:B------:R-:W-:-:S04]  /*8c40*/  FMNMX.FTZ R8, R82, R45, !PT ;  /* 0x0000002d52087209 */ /* 0x000fc80007810000 */
[----:B------:R-:W-:Y:S01]  /*8c50*/  FMNMX.FTZ R45, R83, R8, !PT ;  /* 0x00000008532d7209 */ /* 0x000fe20007810000 */
[----:B------:R-:W-:Y:S03]  /*8c60*/  MUFU.EX2 R33, R33 ;  /* 0x0000002100217308 */ /* 0x000fe60000000800 */
[----:B------:R-:W-:Y:S01]  /*8c70*/  FMNMX.FTZ R8, R86, R45, !PT ;  /* 0x0000002d56087209 */ /* 0x000fe20007810000 */
[-CC-:B------:R-:W-:Y:S01]  /*8c80*/  FFMA.FTZ R45, R61, R7.reuse, -R10.reuse ;  /* 0x000000073d2d7223 */ /* 0x180fe2000001080a */
[----:B------:R-:W-:Y:S02]  /*8c90*/  FFMA.FTZ R61, R77, R7, -R10 ;  /* 0x000000074d3d7223 */ /* 0x000fe4000001080a */
[----:B------:R-:W-:Y:S01]  /*8ca0*/  FMNMX.FTZ R8, R87, R8, !PT ;  /* 0x0000000857087209 */ /* 0x000fe20007810000 */
[----:B------:R-:W-:Y:S04]  /*8cb0*/  MUFU.EX2 R37, R37 ;  /* 0x0000002500257308 */ /* 0x000fe80000000800 */
[----:B------:R-:W1:Y:S04]  /*8cc0*/  SHFL.BFLY PT, R57, R8, 0x2, 0x1f ;  /* 0x0c401f0008397f89 */ /* 0x000e6800000e0000 */
[----:B------:R-:W-:Y:S08]  /*8cd0*/  MUFU.EX2 R41, R41 ;  /* 0x0000002900297308 */ /* 0x000ff00000000800 */
[----:B------:R-:W-:Y:S01]  /*8ce0*/  MUFU.EX2 R45, R45 ;  /* 0x0000002d002d7308 */ /* 0x000fe20000000800 */
[----:B------:R-:W-:-:S02]  /*8cf0*/  WARPGROUP.DEPBAR.LE gsb0, 0x0 ;  /* 0x00008000000079c5 */ /* 0x000fc40000010000 */
[----:B------:R-:W-:Y:S01]  /*8d00*/  WARPGROUP.ARRIVE ;  /* 0x00000000000079c5 */ /* 0x000fe20000000000 */
[-CC-:B------:R-:W-:Y:S01]  /*8d10*/  FFMA.FTZ R176, R32, R7.reuse, -R10.reuse ;  /* 0x0000000720b07223 */ /* 0x180fe2000001080a */
[----:B------:R-:W-:-:S03]  /*8d20*/  FFMA.FTZ R178, R36, R7, -R10 ;  /* 0x0000000724b27223 */ /* 0x000fc6000001080a */
[----:B------:R-:W-:Y:S01]  /*8d30*/  MUFU.EX2 R49, R49 ;  /* 0x0000003100317308 */ /* 0x000fe20000000800 */
[----:B-1----:R-:W-:Y:S01]  /*8d40*/  FMNMX.FTZ R24, R8, R57, !PT ;  /* 0x0000003908187209 */ /* 0x002fe20007810000 */
[----:B------:R-:W-:Y:S01]  /*8d50*/  FFMA.FTZ R57, R73, R7, -R10 ;  /* 0x0000000749397223 */ /* 0x000fe2000001080a */
[----:B------:R-:W-:Y:S01]  /*8d60*/  HGMMA.64x128x16.F32 R88, R172, gdesc[UR4].tnspB, R88, gsb0 ;  /* 0x41e00004ac587df0 */ /* 0x000fe20008000858 */
[----:B------:R-:W-:Y:S01]  /*8d70*/  UIADD3 UR6, UR10, 0x180, URZ ;  /* 0x000001800a067890 */ /* 0x000fe2000fffe03f */
[----:B------:R-:W-:Y:S01]  /*8d80*/  UMOV UR7, 0x40000040 ;  /* 0x4000004000077882 */ /* 0x000fe20000000000 */
[----:B------:R-:W1:Y:S02]  /*8d90*/  SHFL.BFLY PT, R69, R24, 0x1, 0x1f ;  /* 0x0c201f0018457f89 */ /* 0x000e6400000e0000 */
[----:B------:R-:W-:Y:S08]  /*8da0*/  MUFU.EX2 R176, R176 ;  /* 0x000000b000b07308 */ /* 0x000ff00000000800 */
[----:B------:R-:W-:Y:S08]  /*8db0*/  MUFU.EX2 R178, R178 ;  /* 0x000000b200b27308 */ /* 0x000ff00000000800 */
[----:B------:R-:W-:Y:S01]  /*8dc0*/  MUFU.EX2 R53, R53 ;  /* 0x0000003500357308 */ /* 0x000fe20000000800 */
[----:B-1----:R-:W-:-:S07]  /*8dd0*/  FMNMX.FTZ R8, R24, R69, !PT ;  /* 0x0000004518087209 */ /* 0x002fce0007810000 */
        /* <DEDUP_REMOVED lines=10> */
[-C--:B------:R-:W-:Y:S01]  /*8e80*/  FMUL.FTZ R40, R8, R7.reuse ;  /* 0x0000000708287220 */ /* 0x080fe20000410000 */
[----:B------:R-:W-:-:S03]  /*8e90*/  FFMA.FTZ R174, R44, R7, -R10 ;  /* 0x000000072cae7223 */ /* 0x000fc6000001080a */
[----:B------:R-:W-:Y:S01]  /*8ea0*/  HGMMA.64x128x16.F32 R88, R168, gdesc[UR4].tnspB, R88, gsb0 ;  /* 0x41e00004a8587df0 */ /* 0x000fe20008000858 */
[----:B------:R-:W-:Y:S01]  /*8eb0*/  UIADD3 UR6, UR10, 0x200, URZ ;  /* 0x000002000a067890 */ /* 0x000fe2000fffe03f */
[-CC-:B------:R-:W-:Y:S01]  /*8ec0*/  FFMA.FTZ R181, R27, R7.reuse, -R40.reuse ;  /* 0x000000071bb57223 */ /* 0x180fe20000010828 */
[----:B------:R-:W-:Y:S01]  /*8ed0*/  UMOV UR7, 0x40000040 ;  /* 0x4000004000077882 */ /* 0x000fe20000000000 */
[----:B------:R-:W-:Y:S02]  /*8ee0*/  IMAD.U32 R27, RZ, RZ, UR44 ;  /* 0x0000002cff1b7e24 */ /* 0x000fe4000f8e00ff */
[-CC-:B------:R-:W-:Y:S01]  /*8ef0*/  FFMA.FTZ R183, R30, R7.reuse, -R40.reuse ;  /* 0x000000071eb77223 */ /* 0x180fe20000010828 */
[-CC-:B------:R-:W-:Y:S01]  /*8f00*/  FFMA.FTZ R36, R31, R7.reuse, -R40.reuse ;  /* 0x000000071f247223 */ /* 0x180fe20000010828 */
[----:B------:R-:W-:Y:S01]  /*8f10*/  IADD3 R31, -R23, 0xb, RZ ;  /* 0x0000000b171f7810 */ /* 0x000fe20007ffe1ff */
[----:B------:R-:W-:Y:S01]  /*8f20*/  MUFU.EX2 R181, R181 ;  /* 0x000000b500b57308 */ /* 0x000fe20000000800 */
[----:B------:R-:W-:Y:S01]  /*8f30*/  @!P1 LEA R27, R27, UR41, 0x3 ;  /* 0x000000291b1b9c11 */ /* 0x000fe2000f8e18ff */
[-CC-:B------:R-:W-:Y:S01]  /*8f40*/  FFMA.FTZ R177, R34, R7.reuse, -R40.reuse ;  /* 0x0000000722b17223 */ /* 0x180fe20000010828 */
[-CC-:B------:R-:W-:Y:S01]  /*8f50*/  FFMA.FTZ R34, R35, R7.reuse, -R40.reuse ;  /* 0x0000000723227223 */ /* 0x180fe20000010828 */
[-CC-:B------:R-:W-:Y:S01]  /*8f60*/  FFMA.FTZ R179, R38, R7.reuse, -R40.reuse ;  /* 0x0000000726b37223 */ /* 0x180fe20000010828 */
[----:B------:R-:W-:Y:S01]  /*8f70*/  FFMA.FTZ R38, R39, R7, -R40 ;  /* 0x0000000727267223 */ /* 0x000fe20000010828 */
[----:B------:R-:W-:-:S02]  /*8f80*/  @!P1 VIADD R27, R27, 0x28840 ;  /* 0x000288401b1b9836 */ /* 0x000fc40000000000 */
[-CC-:B------:R-:W-:Y:S01]  /*8f90*/  FFMA.FTZ R175, R46, R7.reuse, -R40.reuse ;  /* 0x000000072eaf7223 */ /* 0x180fe20000010828 */
[----:B------:R-:W-:Y:S01]  /*8fa0*/  MUFU.EX2 R183, R183 ;  /* 0x000000b700b77308 */ /* 0x000fe20000000800 */
[----:B--2---:R-:W-:Y:S01]  /*8fb0*/  FADD.FTZ R46, R182, R3 ;  /* 0x00000003b62e7221 */ /* 0x004fe20000010000 */
[-CC-:B------:R-:W-:Y:S01]  /*8fc0*/  FFMA.FTZ R173, R42, R7.reuse, -R40.reuse ;  /* 0x000000072aad7223 */ /* 0x180fe20000010828 */
[----:B------:R-:W-:Y:S01]  /*8fd0*/  @!P1 PRMT R27, RZ, 0x654, R27 ;  /* 0x00000654ff1b9816 */ /* 0x000fe2000000001b */
        /* <DEDUP_REMOVED lines=16> */
[----:B------:R-:W-:Y:S01]  /*90e0*/  FFMA.FTZ R86, R86, R7, -R40 ;  /* 0x0000000756567223 */ /* 0x000fe20000010828 */
[----:B0-----:R-:W-:-:S03]  /*90f0*/  F2FP.F16.F32.PACK_AB R182, R13, R182 ;  /* 0x000000b60db6723e */ /* 0x001fc600000000ff */
        /* <DEDUP_REMOVED lines=12> */
[----:B------:R-:W0:Y:S01]  /*91c0*/  MUFU.EX2 R67, R67 ;  /* 0x0000004300437308 */ /* 0x000e220000000800 */
[----:B------:R-:W-:-:S02]  /*91d0*/  WARPGROUP.DEPBAR.LE gsb0, 0x0 ;  /* 0x00008000000079c5 */ /* 0x000fc40000010000 */
[----:B------:R-:W-:Y:S01]  /*91e0*/  WARPGROUP.ARRIVE ;  /* 0x00000000000079c5 */ /* 0x000fe20000000000 */
[-CC-:B------:R-:W-:Y:S01]  /*91f0*/  FFMA.FTZ R168, R48, R7.reuse, -R10.reuse ;  /* 0x0000000730a87223 */ /* 0x180fe2000001080a */
[-C--:B------:R-:W-:Y:S01]  /*9200*/  FFMA.FTZ R170, R52, R7.reuse, -R10 ;  /* 0x0000000734aa7223 */ /* 0x080fe2000001080a */
[-CC-:B------:R-:W-:Y:S01]  /*9210*/  FFMA.FTZ R169, R50, R7.reuse, -R40.reuse ;  /* 0x0000000732a97223 */ /* 0x180fe20000010828 */
[----:B------:R-:W-:Y:S01]  /*9220*/  FFMA.FTZ R171, R54, R7, -R40 ;  /* 0x0000000736ab7223 */ /* 0x000fe20000010828 */
        /* <DEDUP_REMOVED lines=8> */
[----:B------:R-:W1:Y:S08]  /*92b0*/  MUFU.EX2 R71, R71 ;  /* 0x0000004700477308 */ /* 0x000e700000000800 */
        /* <DEDUP_REMOVED lines=10> */
[-C--:B------:R-:W-:Y:S01]  /*9360*/  FFMA.FTZ R166, R60, R7.reuse, -R10 ;  /* 0x000000073ca67223 */ /* 0x080fe2000001080a */
[-CC-:B------:R-:W-:Y:S01]  /*9370*/  FFMA.FTZ R165, R58, R7.reuse, -R40.reuse ;  /* 0x000000073aa57223 */ /* 0x180fe20000010828 */
[----:B------:R-:W-:Y:S02]  /*9380*/  FFMA.FTZ R167, R62, R7, -R40 ;  /* 0x000000073ea77223 */ /* 0x000fe40000010828 */
[----:B------:R-:W-:Y:S01]  /*9390*/  HGMMA.64x128x16.F32 R88, R160, gdesc[UR4].tnspB, R88, gsb0 ;  /* 0x41e00004a0587df0 */ /* 0x000fe20008000858 */
[----:B------:R-:W-:Y:S01]  /*93a0*/  UIADD3 UR6, UR10, 0x300, URZ ;  /* 0x000003000a067890 */ /* 0x000fe2000fffe03f */
[----:B------:R-:W-:Y:S01]  /*93b0*/  MUFU.EX2 R164, R164 ;  /* 0x000000a400a47308 */ /* 0x000fe20000000800 */
[----:B------:R-:W-:-:S07]  /*93c0*/  UMOV UR7, 0x40000040 ;  /* 0x4000004000077882 */ /* 0x000fce0000000000 */
[----:B------:R-:W-:Y:S08]  /*93d0*/  MUFU.EX2 R165, R165 ;  /* 0x000000a500a57308 */ /* 0x000ff00000000800 */
[----:B------:R-:W-:Y:S08]  /*93e0*/  MUFU.EX2 R166, R166 ;  /* 0x000000a600a67308 */ /* 0x000ff00000000800 */
[----:B------:R-:W-:Y:S01]  /*93f0*/  MUFU.EX2 R167, R167 ;  /* 0x000000a700a77308 */ /* 0x000fe20000000800 */
[----:B------:R-:W-:-:S02]  /*9400*/  WARPGROUP.DEPBAR.LE gsb0, 0x0 ;  /* 0x00008000000079c5 */ /* 0x000fc40000010000 */
[----:B------:R-:W-:Y:S01]  /*9410*/  WARPGROUP.ARRIVE ;  /* 0x00000000000079c5 */ /* 0x000fe20000000000 */
[-CC-:B------:R-:W-:Y:S01]  /*9420*/  FFMA.FTZ R160, R64, R7.reuse, -R10.reuse ;  /* 0x0000000740a07223 */ /* 0x180fe2000001080a */
[-C--:B------:R-:W-:Y:S01]  /*9430*/  FFMA.FTZ R162, R68, R7.reuse, -R10 ;  /* 0x0000000744a27223 */ /* 0x080fe2000001080a */
[----:B------:R-:W-:Y:S01]  /*9440*/  FADD.FTZ R10, -R8, R9 ;  /* 0x00000009080a7221 */ /* 0x000fe20000010100 */
[----:B0-----:R-:W-:Y:S01]  /*9450*/  F2FP.F16.F32.PACK_AB R161, R67, R66 ;  /* 0x0000004243a1723e */ /* 0x001fe200000000ff */
[----:B------:R-:W-:Y:S01]  /*9460*/  MUFU.EX2 R9, R85 ;  /* 0x0000005500097308 */ /* 0x000fe20000000800 */
[----:B------:R-:W-:Y:S01]  /*9470*/  HGMMA.64x128x16.F32 R88, R156, gdesc[UR4].tnspB, R88, gsb0 ;  /* 0x41e000049c587df0 */ /* 0x000fe20008000858 */
[----:B------:R-:W-:Y:S01]  /*9480*/  UIADD3 UR6, UR10, 0x380, URZ ;  /* 0x000003800a067890 */ /* 0x000fe2000fffe03f */
[-C--:B------:R-:W-:Y:S01]  /*9490*/  FMUL.FTZ R69, R10, R7.reuse ;  /* 0x000000070a457220 */ /* 0x080fe20000410000 */
[----:B------:R-:W-:Y:S01]  /*94a0*/  UMOV UR7, 0x40000040 ;  /* 0x4000004000077882 */ /* 0x000fe20000000000 */
[-CC-:B------:R-:W-:Y:S01]  /*94b0*/  FFMA.FTZ R10, R26, R7.reuse, -R40.reuse ;  /* 0x000000071a0a7223 */ /* 0x180fe20000010828 */
[----:B------:R-:W-:Y:S01]  /*94c0*/  FFMA.FTZ R26, R47, R7, -R40 ;  /* 0x000000072f1a7223 */ /* 0x000fe20000010828 */
[----:B-1----:R-:W-:Y:S01]  /*94d0*/  F2FP.F16.F32.PACK_AB R163, R71, R70 ;  /* 0x0000004647a3723e */ /* 0x002fe200000000ff */
[----:B------:R-:W-:Y:S08]  /*94e0*/  MUFU.EX2 R160, R160 ;  /* 0x000000a000a07308 */ /* 0x000ff00000000800 */
[----:B------:R-:W-:Y:S08]  /*94f0*/  MUFU.EX2 R69, R69 ;  /* 0x0000004500457308 */ /* 0x000ff00000000800 */
[----:B------:R-:W0:Y:S08]  /*9500*/  MUFU.EX2 R10, R10 ;  /* 0x0000000a000a7308 */ /* 0x000e300000000800 */
[----:B------:R-:W1:Y:S08]  /*9510*/  MUFU.EX2 R26, R26 ;  /* 0x0000001a001a7308 */ /* 0x000e700000000800 */
[----:B------:R-:W-:Y:S01]  /*9520*/  MUFU.EX2 R162, R162 ;  /* 0x000000a200a27308 */ /* 0x000fe20000000800 */
[----:B0-----:R-:W-:-:S04]  /*9530*/  FFMA.FTZ R2, R69, R2, R10 ;  /* 0x0000000245027223 */ /* 0x001fc8000001000a */
[----:B------:R-:W-:Y:S01]  /*9540*/  FADD.FTZ R44, R181, R2 ;  /* 0x00000002b52c7221 */ /* 0x000fe20000010000 */
[-CC-:B------:R-:W-:Y:S01]  /*9550*/  FFMA.FTZ R2, R63, R7.reuse, -R40.reuse ;  /* 0x000000073f027223 */ /* 0x180fe20000010828 */
[----:B------:R-:W-:Y:S01]  /*9560*/  F2FP.F16.F32.PACK_AB R181, R181, R10 ;  /* 0x0000000ab5b5723e */ /* 0x000fe200000000ff */
[----:B------:R-:W-:Y:S01]  /*9570*/  FFMA.FTZ R40, R87, R7, -R40 ;  /* 0x0000000757287223 */ /* 0x000fe20000010828 */
[----:B------:R-:W-:Y:S01]  /*9580*/  FADD.FTZ R3, R183, R44 ;  /* 0x0000002cb7037221 */ /* 0x000fe20000010000 */
[C---:B------:R-:W-:Y:S02]  /*9590*/  F2FP.F16.F32.PACK_AB R183, R36.reuse, R183 ;  /* 0x000000b724b7723e */ /* 0x040fe400000000ff */
[----:B------:R-:W0:Y:S01]  /*95a0*/  MUFU.EX2 R2, R2 ;  /* 0x0000000200027308 */ /* 0x000e220000000800 */
[----:B------:R-:W-:-:S04]  /*95b0*/  FADD.FTZ R44, R36, R3 ;  /* 0x00000003242c7221 */ /* 0x000fc80000010000 */
[----:B------:R-:W-:Y:S01]  /*95c0*/  FADD.FTZ R3, R177, R44 ;  /* 0x0000002cb1037221 */ /* 0x000fe20000010000 */
[----:B------:R-:W-:-:S03]  /*95d0*/  F2FP.F16.F32.PACK_AB R177, R34, R177 ;  /* 0x000000b122b1723e */ /* 0x000fc600000000ff */
        /* <DEDUP_REMOVED lines=8> */
[----:B-1----:R-:W-:-:S03]  /*9660*/  F2FP.F16.F32.PACK_AB R175, R26, R175 ;  /* 0x000000af1aaf723e */ /* 0x002fc600000000ff */
        /* <DEDUP_REMOVED lines=11> */
[----:B0-----:R-:W-:-:S03]  /*9720*/  F2FP.F16.F32.PACK_AB R167, R2, R167 ;  /* 0x000000a702a7723e */ /* 0x001fc600000000ff */
[----:B------:R-:W-:-:S04]  /*9730*/  FADD.FTZ R3, R2, R3 ;  /* 0x0000000302037221 */ /* 0x000fc80000010000 */
[----:B------:R-:W-:-:S04]  /*9740*/  FADD.FTZ R3, R66, R3 ;  /* 0x0000000342037221 */ /* 0x000fc80000010000 */
[----:B------:R-:W-:-:S04]  /*9750*/  FADD.FTZ R3, R67, R3 ;  /* 0x0000000343037221 */ /* 0x000fc80000010000 */
[----:B------:R-:W-:-:S04]  /*9760*/  FADD.FTZ R3, R70, R3 ;  /* 0x0000000346037221 */ /* 0x000fc80000010000 */
[----:B------:R-:W-:-:S04]  /*9770*/  FADD.FTZ R3, R71, R3 ;  /* 0x0000000347037221 */ /* 0x000fc80000010000 */
[----:B------:R-:W-:-:S04]  /*9780*/  FADD.FTZ R3, R74, R3 ;  /* 0x000000034a037221 */ /* 0x000fc80000010000 */
[----:B------:R-:W-:Y:S01]  /*9790*/  FADD.FTZ R3, R75, R3 ;  /* 0x000000034b037221 */ /* 0x000fe20000010000 */
[----:B------:R-:W-:Y:S02]  /*97a0*/  WARPGROUP.DEPBAR.LE gsb0, 0x0 ;  /* 0x00008000000079c5 */ /* 0x000fe40000010000 */
[----:B------:R-:W-:Y:S01]  /*97b0*/  WARPGROUP.ARRIVE ;  /* 0x00000000000079c5 */ /* 0x000fe20000000000 */
[----:B------:R-:W-:Y:S01]  /*97c0*/  FADD.FTZ R3, R78, R3 ;  /* 0x000000034e037221 */ /* 0x000fe20000010000 */
[----:B------:R-:W-:Y:S02]  /*97d0*/  F2FP.F16.F32.PACK_AB R156, R57, R12 ;  /* 0x0000000c399c723e */ /* 0x000fe400000000ff */
[----:B------:R-:W-:Y:S01]  /*97e0*/  F2FP.F16.F32.PACK_AB R157, R75, R74 ;  /* 0x0000004a4b9d723e */ /* 0x000fe200000000ff */
[----:B------:R-:W-:Y:S01]  /*97f0*/  FADD.FTZ R3, R79, R3 ;  /* 0x000000034f037221 */ /* 0x000fe20000010000 */
[----:B------:R-:W-:Y:S01]  /*9800*/  HGMMA.64x128x16.F32 R88, R152, gdesc[UR4].tnspB, R88, gsb0 ;  /* 0x41e0000498587df0 */ /* 0x000fe20008000858 */
[----:B------:R-:W-:-:S02]  /*9810*/  F2FP.F16.F32.PACK_AB R158, R61, R14 ;  /* 0x0000000e3d9e723e */ /* 0x000fc400000000ff */
[----:B------:R-:W-:Y:S01]  /*9820*/  FADD.FTZ R3, R82, R3 ;  /* 0x0000000352037221 */ /* 0x000fe20000010000 */
[----:B------:R-:W-:-:S03]  /*9830*/  F2FP.F16.F32.PACK_AB R159, R79, R78 ;  /* 0x0000004e4f9f723e */ /* 0x000fc600000000ff */
[----:B------:R-:W-:Y:S01]  /*9840*/  FADD.FTZ R3, R83, R3 ;  /* 0x0000000353037221 */ /* 0x000fe20000010000 */
[----:B------:R-:W-:Y:S02]  /*9850*/  WARPGROUP.DEPBAR.LE gsb0, 0x0 ;  /* 0x00008000000079c5 */ /* 0x000fe40000010000 */
[----:B------:R0:W-:Y:S06]  /*9860*/  BAR.ARV R31, 0x100 ;  /* 0x0004001f0000751d */ /* 0x0001ec0000002000 */
[----:B------:R1:W-:Y:S01]  /*9870*/  @!P1 SYNCS.ARRIVE.TRANS64.RED.A1T0 RZ, [R27+URZ], RZ ;  /* 0x000000ff1bff99a7 */ /* 0x0003e2000810043f */
[----:B------:R-:W2:Y:S01]  /*9880*/  MUFU.EX2 R155, R40 ;  /* 0x00000028009b7308 */ /* 0x000ea20000000800 */
[----:B------:R-:W-:Y:S01]  /*9890*/  F2FP.F16.F32.PACK_AB R154, R9, R24 ;  /* 0x00000018099a723e */ /* 0x000fe200000000ff */
[----:B------:R-:W-:Y:S01]  /*98a0*/  FMUL.FTZ R88, R88, R4 ;  /* 0x0000000458587220 */ /* 0x000fe20000410000 */
[----:B------:R-:W-:Y:S01]  /*98b0*/  F2FP.F16.F32.PACK_AB R152, R65, R20 ;  /* 0x000000144198723e */ /* 0x000fe200000000ff */
[----:B------:R-:W-:Y:S01]  /*98c0*/  FMUL.FTZ R89, R89, R4 ;  /* 0x0000000459597220 */ /* 0x000fe20000410000 */
[----:B------:R-:W-:Y:S01]  /*98d0*/  F2FP.F16.F32.PACK_AB R153, R83, R82 ;  /* 0x000000525399723e */ /* 0x000fe200000000ff */
[-C--:B------:R-:W-:Y:S01]  /*98e0*/  FMUL.FTZ R92, R92, R4.reuse ;  /* 0x000000045c5c7220 */ /* 0x080fe20000410000 */
[----:B-1----:R-:W-:Y:S01]  /*98f0*/  IMAD.U32 R27, RZ, RZ, UR49 ;  /* 0x00000031ff1b7e24 */ /* 0x002fe2000f8e00ff */
[----:B------:R-:W-:Y:S01]  /*9900*/  UMOV UR49, UR44 ;  /* 0x0000002c00317c82 */ /* 0x000fe20008000000 */
[-C--:B------:R-:W-:Y:S01]  /*9910*/  FMUL.FTZ R93, R93, R4.reuse ;  /* 0x000000045d5d7220 */ /* 0x080fe20000410000 */
[-C--:B------:R-:W-:Y:S01]  /*9920*/  FMUL.FTZ R96, R96, R4.reuse ;  /* 0x0000000460607220 */ /* 0x080fe20000410000 */
[-C--:B------:R-:W-:Y:S01]  /*9930*/  FMUL.FTZ R97, R97, R4.reuse ;  /* 0x0000000461617220 */ /* 0x080fe20000410000 */
[----:B------:R-:W-:Y:S01]  /*9940*/  @!P1 LEA R27, R27, UR41, 0x3 ;  /* 0x000000291b1b9c11 */ /* 0x000fe2000f8e18ff */
[-C--:B------:R-:W-:Y:S01]  /*9950*/  FMUL.FTZ R100, R100, R4.reuse ;  /* 0x0000000464647220 */ /* 0x080fe20000410000 */
[-C--:B------:R-:W-:Y:S01]  /*9960*/  FMUL.FTZ R101, R101, R4.reuse ;  /* 0x0000000465657220 */ /* 0x080fe20000410000 */
[-C--:B------:R-:W-:Y:S01]  /*9970*/  FMUL.FTZ R104, R104, R4.reuse ;  /* 0x0000000468687220 */ /* 0x080fe20000410000 */
[----:B------:R-:W-:Y:S01]  /*9980*/  FMUL.FTZ R105, R105, R4 ;  /* 0x0000000469697220 */ /* 0x000fe20000410000 */
[----:B------:R-:W-:-:S02]  /*9990*/  @!P1 VIADD R27, R27, 0x28860 ;  /* 0x000288601b1b9836 */ /* 0x000fc40000000000 */
[-C--:B------:R-:W-:Y:S01]  /*99a0*/  FMUL.FTZ R108, R108, R4.reuse ;  /* 0x000000046c6c7220 */ /* 0x080fe20000410000 */
[-C--:B------:R-:W-:Y:S01]  /*99b0*/  FMUL.FTZ R109, R109, R4.reuse ;  /* 0x000000046d6d7220 */ /* 0x080fe20000410000 */
[-C--:B------:R-:W-:Y:S01]  /*99c0*/  FMUL.FTZ R112, R112, R4.reuse ;  /* 0x0000000470707220 */ /* 0x080fe20000410000 */
[-C--:B------:R-:W-:Y:S01]  /*99d0*/  FMUL.FTZ R113, R113, R4.reuse ;  /* 0x0000000471717220 */ /* 0x080fe20000410000 */
[----:B0-----:R-:W-:Y:S01]  /*99e0*/  @!P1 PRMT R31, RZ, 0x654, R27 ;  /* 0x00000654ff1f9816 */ /* 0x001fe2000000001b */
[----:B------:R-:W-:Y:S01]  /*99f0*/  FADD.FTZ R27, R13, R46 ;  /* 0x0000002e0d1b7221 */ /* 0x000fe20000010000 */
[-C--:B------:R-:W-:Y:S01]  /*9a00*/  FMUL.FTZ R116, R116, R4.reuse ;  /* 0x0000000474747220 */ /* 0x080fe20000410000 */
[----:B------:R-:W-:Y:S01]  /*9a10*/  FMUL.FTZ R117, R117, R4 ;  /* 0x0000000475757220 */ /* 0x000fe20000410000 */
[----:B------:R0:W-:Y:S01]  /*9a20*/  @!P1 SYNCS.ARRIVE.TRANS64.RED.A1T0 RZ, [R31+URZ], RZ ;  /* 0x000000ff1fff99a7 */ /* 0x0001e2000810043f */
[----:B------:R-:W-:Y:S01]  /*9a30*/  FADD.FTZ R46, R176, R27 ;  /* 0x0000001bb02e7221 */ /* 0x000fe20000010000 */
[----:B------:R-:W-:Y:S01]  /*9a40*/  F2FP.F16.F32.PACK_AB R176, R15, R176 ;  /* 0x000000b00fb0723e */ /* 0x000fe200000000ff */
[-C--:B------:R-:W-:Y:S01]  /*9a50*/  FMUL.FTZ R120, R120, R4.reuse ;  /* 0x0000000478787220 */ /* 0x080fe20000410000 */
[-C--:B------:R-:W-:Y:S01]  /*9a60*/  FMUL.FTZ R121, R121, R4.reuse ;  /* 0x0000000479797220 */ /* 0x080fe20000410000 */
[----:B------:R-:W-:Y:S01]  /*9a70*/  FADD.FTZ R27, R15, R46 ;  /* 0x0000002e0f1b7221 */ /* 0x000fe20000010000 */
[-C--:B------:R-:W-:Y:S01]  /*9a80*/  FMUL.FTZ R124, R124, R4.reuse ;  /* 0x000000047c7c7220 */ /* 0x080fe20000410000 */
[-C--:B------:R-:W-:Y:S01]  /*9a90*/  FMUL.FTZ R125, R125, R4.reuse ;  /* 0x000000047d7d7220 */ /* 0x080fe20000410000 */
[----:B------:R-:W-:Y:S01]  /*9aa0*/  FMUL.FTZ R128, R128, R4 ;  /* 0x0000000480807220 */ /* 0x000fe20000410000 */
        /* <DEDUP_REMOVED lines=18> */
[----:B------:R-:W-:Y:S01]  /*9bd0*/  FMUL.FTZ R149, R149, R4 ;  /* 0x0000000495957220 */ /* 0x000fe20000410000 */
[-C--:B------:R-:W-:Y:S01]  /*9be0*/  FMUL.FTZ R90, R90, R69.reuse ;  /* 0x000000455a5a7220 */ /* 0x080fe20000410000 */
[----:B------:R-:W-:Y:S01]  /*9bf0*/  FADD.FTZ R27, R29, R46 ;  /* 0x0000002e1d1b7221 */ /* 0x000fe20000010000 */
[-C--:B------:R-:W-:Y:S01]  /*9c00*/  FMUL.FTZ R91, R91, R69.reuse ;  /* 0x000000455b5b7220 */ /* 0x080fe20000410000 */
[-C--:B------:R-:W-:Y:S01]  /*9c10*/  FMUL.FTZ R94, R94, R69.reuse ;  /* 0x000000455e5e7220 */ /* 0x080fe20000410000 */
[-C--:B------:R-:W-:Y:S01]  /*9c20*/  FMUL.FTZ R95, R95, R69.reuse ;  /* 0x000000455f5f7220 */ /* 0x080fe20000410000 */
[----:B------:R-:W-:Y:S01]  /*9c30*/  FADD.FTZ R46, R168, R27 ;  /* 0x0000001ba82e7221 */ /* 0x000fe20000010000 */
[----:B------:R-:W-:Y:S01]  /*9c40*/  F2FP.F16.F32.PACK_AB R168, R33, R168 ;  /* 0x000000a821a8723e */ /* 0x000fe200000000ff */
[-C--:B------:R-:W-:Y:S01]  /*9c50*/  FMUL.FTZ R98, R98, R69.reuse ;  /* 0x0000004562627220 */ /* 0x080fe20000410000 */
        /* <DEDUP_REMOVED lines=42> */
[----:B------:R-:W-:-:S03]  /*9f00*/  FMUL.FTZ R151, R151, R69 ;  /* 0x0000004597977220 */ /* 0x000fc60000410000 */
[----:B------:R-:W-:-:S04]  /*9f10*/  FADD.FTZ R10, R12, R11 ;  /* 0x0000000b0c0a7221 */ /* 0x000fc80000010000 */
[----:B------:R-:W-:Y:S01]  /*9f20*/  FADD.FTZ R11, R57, R10 ;  /* 0x0000000a390b7221 */ /* 0x000fe20000010000 */
[----:B------:R-:W-:-:S03]  /*9f30*/  FADD.FTZ R10, R86, R3 ;  /* 0x00000003560a7221 */ /* 0x000fc60000010000 */
[----:B------:R-:W-:-:S04]  /*9f40*/  FADD.FTZ R2, R14, R11 ;  /* 0x0000000b0e027221 */ /* 0x000fc80000010000 */
[----:B------:R-:W-:-:S04]  /*9f50*/  FADD.FTZ R11, R61, R2 ;  /* 0x000000023d0b7221 */ /* 0x000fc80000010000 */
[----:B------:R-:W-:-:S04]  /*9f60*/  FADD.FTZ R2, R20, R11 ;  /* 0x0000000b14027221 */ /* 0x000fc80000010000 */
[----:B------:R-:W-:-:S04]  /*9f70*/  FADD.FTZ R11, R65, R2 ;  /* 0x00000002410b7221 */ /* 0x000fc80000010000 */
[----:B------:R-:W-:Y:S01]  /*9f80*/  FADD.FTZ R2, R24, R11 ;  /* 0x0000000b18027221 */ /* 0x000fe20000010000 */
[----:B------:R-:W-:-:S03]  /*9f90*/  IMAD.MOV.U32 R11, RZ, RZ, R0 ;  /* 0x000000ffff0b7224 */ /* 0x000fc600078e0000 */
[----:B------:R-:W-:Y:S01]  /*9fa0*/  FADD.FTZ R3, R9, R2 ;  /* 0x0000000209037221 */ /* 0x000fe20000010000 */
[C---:B--2---:R-:W-:Y:S01]  /*9fb0*/  FADD.FTZ R2, R155.reuse, R10 ;  /* 0x0000000a9b027221 */ /* 0x044fe20000010000 */
[----:B------:R-:W-:Y:S01]  /*9fc0*/  F2FP.F16.F32.PACK_AB R155, R155, R86 ;  /* 0x000000569b9b723e */ /* 0x000fe200000000ff */
[----:B------:R-:W-:Y:S01]  /*9fd0*/  IMAD.MOV.U32 R9, RZ, RZ, R8 ;  /* 0x000000ffff097224 */ /* 0x000fe200078e0008 */
[----:B0-----:R-:W-:Y:S06]  /*9fe0*/  @P2 BRA `(.L_x_1155) ;  /* 0xffffffe0001c2947 */ /* 0x001fec000383ffff */
.L_x_1146:
[----:B------:R-:W-:-:S13]  /*9ff0*/  ISETP.GE.AND P2, PT, R6, UR39, PT ;  /* 0x0000002706007c0c */ /* 0x000fda000bf46270 */
[----:B------:R-:W-:Y:S05]  /*a000*/  @!P2 BRA `(.L_x_1156) ;  /* 0x000000300030a947 */ /* 0x000fea0003800000 */
[----:B------:R-:W-:Y:S01]  /*a010*/  IMAD.MOV.U32 R5, RZ, RZ, R8 ;  /* 0x000000ffff057224 */ /* 0x000fe200078e0008 */
[----:B------:R-:W-:Y:S01]  /*a020*/  UMOV UR56, UR45 ;  /* 0x0000002d00387c82 */ /* 0x000fe20008000000 */
[----:B------:R-:W-:Y:S01]  /*a030*/  IMAD.MOV.U32 R4, RZ, RZ, R0 ;  /* 0x000000ffff047224 */ /* 0x000fe200078e0000 */
[----:B------:R-:W-:Y:S01]  /*a040*/  UMOV UR55, UR44 ;  /* 0x0000002c00377c82 */ /* 0x000fe20008000000 */
[----:B------:R-:W-:Y:S01]  /*a050*/  ULDC UR49, c[0x0][0x9e4] ;  /* 0x0002790000317ab9 */ /* 0x000fe20000000800 */
[----:B------:R-:W-:Y:S01]  /*a060*/  ULDC UR53, c[0x0][0x288] ;  /* 0x0000a20000357ab9 */ /* 0x000fe20000000800 */
[----:B------:R-:W-:Y:S01]  /*a070*/  ULDC UR54, c[0x0][0x9dc] ;  /* 0x0002770000367ab9 */ /* 0x000fe20000000800 */
[----:B------:R-:W-:-:S05]  /*a080*/  ULDC UR52, c[0x0][0x9e0] ;  /* 0x0002780000347ab9 */ /* 0x000fca0000000800 */
.L_x_1173:
        /* <DEDUP_REMOVED lines=9> */
.L_x_1158:
[----:B------:R-:W-:Y:S01]  /*a120*/  ULEA UR6, UR44, UR41, 0x3 ;  /* 0x000000292c067291 */ /* 0x000fe2000f8e183f */
[----:B------:R-:W-:-:S05]  /*a130*/  IMAD.U32 R0, RZ, RZ, UR45 ;  /* 0x0000002dff007e24 */ /* 0x000fca000f8e00ff */
[----:B------:R-:W-:-:S04]  /*a140*/  SHF.L.U32 R0, R0, 0x1f, RZ ;  /* 0x0000001f00007819 */ /* 0x000fc800000006ff */
[----:B------:R0:W1:Y:S01]  /*a150*/  SYNCS.PHASECHK.TRANS64.TRYWAIT P3, [UR6+0x28830], R0 ;  /* 0x02883000ff0075a7 */ /* 0x0000620008060146 */
[----:B------:R-:W-:Y:S05]  /*a160*/  @!P0 BRA `(.L_x_1159) ;  /* 0x0000000000048947 */ /* 0x000fea0003800000 */
[----:B------:R-:W-:Y:S01]  /*a170*/  BPT.TRAP 0x1 ;  /* 0x000000040000795c */ /* 0x000fe20000300000 */
.L_x_1159:
[----:B-1----:R-:W-:Y:S05]  /*a180*/  @P3 BRA `(.L_x_1157) ;  /* 0x0000000000083947 */ /* 0x002fea0003800000 */
[----:B------:R-:W1:Y:S02]  /*a190*/  SYNCS.PHASECHK.TRANS64.TRYWAIT P3, [UR6+0x28830], R0 ;  /* 0x02883000ff0075a7 */ /* 0x000e640008060146 */
[----:B-1----:R-:W-:Y:S05]  /*a1a0*/  @!P3 BRA `(.L_x_1160) ;  /* 0x000000a00058b947 */ /* 0x002fea0003800000 */
.L_x_1157:
        /* <DEDUP_REMOVED lines=45> */
.L_x_1162:
[----:B------:R-:W-:Y:S01]  /*a480*/  ULEA UR6, UR55, UR41, 0x3 ;  /* 0x0000002937067291 */ /* 0x000fe2000f8e183f */
[----:B------:R-:W-:-:S05]  /*a490*/  IMAD.U32 R0, RZ, RZ, UR56 ;  /* 0x00000038ff007e24 */ /* 0x000fca000f8e00ff */
[----:B------:R-:W-:-:S04]  /*a4a0*/  SHF.L.U32 R0, R0, 0x1f, RZ ;  /* 0x0000001f00007819 */ /* 0x000fc800000006ff */
[----:B------:R0:W1:Y:S01]  /*a4b0*/  SYNCS.PHASECHK.TRANS64.TRYWAIT P2, [UR6+0x28850], R0 ;  /* 0x02885000ff0075a7 */ /* 0x0000620008040146 */
[----:B------:R-:W-:Y:S05]  /*a4c0*/  @!P0 BRA `(.L_x_1163) ;  /* 0x0000000000048947 */ /* 0x000fea0003800000 */
[----:B------:R-:W-:Y:S01]  /*a4d0*/  BPT.TRAP 0x1 ;  /* 0x000000040000795c */ /* 0x000fe20000300000 */
.L_x_1163:
[----:B-1----:R-:W-:Y:S05]  /*a4e0*/  @P2 BRA `(.L_x_1161) ;  /* 0x0000000000082947 */ /* 0x002fea0003800000 */
[----:B------:R-:W1:Y:S02]  /*a4f0*/  SYNCS.PHASECHK.TRANS64.TRYWAIT P2, [UR6+0x28850], R0 ;  /* 0x02885000ff0075a7 */ /* 0x000e640008040146 */
[----:B-1----:R-:W-:Y:S05]  /*a500*/  @!P2 BRA `(.L_x_1164) ;  /* 0x0000009c0098a947 */ /* 0x002fea0003800000 */
.L_x_1161:
[----:B------:R-:W-:Y:S01]  /*a510*/  UIADD3 UR6, UR41, 0x400, URZ ;  /* 0x0000040029067890 */ /* 0x000fe2000fffe03f */
[----:B------:R-:W-:Y:S01]  /*a520*/  WARPGROUP.ARRIVE ;  /* 0x00000000000079c5 */ /* 0x000fe20000000000 */
[----:B------:R-:W-:Y:S01]  /*a530*/  UMOV UR7, 0x40000040 ;  /* 0x4000004000077882 */ /* 0x000fe20000000000 */
[----:B-1----:R-:W1:Y:S01]  /*a540*/  @P5 LDC R7, c[0x0][0x44c] ;  /* 0x00011300ff075b82 */ /* 0x002e620000000800 */
[----:B------:R-:W-:Y:S01]  /*a550*/  USHF.R.U32.HI UR6, URZ, 0x4, UR6 ;  /* 0x000000043f067899 */ /* 0x000fe20008011606 */
[----:B0-----:R-:W-:Y:S02]  /*a560*/  VIADD R0, R17, UR36 ;  /* 0x0000002411007c36 */ /* 0x001fe40008000000 */
[----:B------:R-:W-:Y:S01]  /*a570*/  IMAD.U32 R10, RZ, RZ, UR44 ;  /* 0x0000002cff0a7e24 */ /* 0x000fe2000f8e00ff */
[----:B------:R-:W-:-:S03]  /*a580*/  ULOP3.LUT UR6, UR6, 0x3fff, URZ, 0xc0, !UPT ;  /* 0x00003fff06067892 */ /* 0x000fc6000f8ec03f */
[----:B------:R-:W0:Y:S01]  /*a590*/  @P5 LDC R9, c[0x0][0x450] ;  /* 0x00011400ff095b82 */ /* 0x000e220000000800 */
[----:B------:R-:W-:-:S04]  /*a5a0*/  ULOP3.LUT UR6, UR6, 0x4000000, URZ, 0xfc, !UPT ;  /* 0x0400000006067892 */ /* 0x000fc8000f8efc3f */
[----:B------:R-:W-:-:S07]  /*a5b0*/  ULEA UR10, UR55, UR6, 0xb ;  /* 0x00000006370a7291 */ /* 0x000fce000f8e583f */
[----:B------:R-:W-:Y:S02]  /*a5c0*/  UMOV UR6, UR10 ;  /* 0x0000000a00067c82 */ /* 0x000fe40008000000 */
[----:B------:R-:W-:Y:S01]  /*a5d0*/  HGMMA.64x128x16.F32 R88, R180, gdesc[UR4].tnspB, R88, gsb0 ;  /* 0x41e00004b4587df0 */ /* 0x000fe20008000858 */
[----:B------:R-:W-:Y:S01]  /*a5e0*/  UIADD3 UR6, UR10, 0x80, URZ ;  /* 0x000000800a067890 */ /* 0x000fe2000fffe03f */
[----:B-1----:R-:W-:Y:S01]  /*a5f0*/  @P5 IMAD.HI.U32 R8, R0, R7, RZ ;  /* 0x0000000700085227 */ /* 0x002fe200078e00ff */
[----:B------:R-:W-:Y:S01]  /*a600*/  UMOV UR7, 0x40000040 ;  /* 0x4000004000077882 */ /* 0x000fe20000000000 */
[----:B------:R-:W-:Y:S02]  /*a610*/  @!P1 LEA R7, R10, UR41, 0x3 ;  /* 0x000000290a079c11 */ /* 0x000fe4000f8e18ff */
[----:B------:R-:W-:Y:S02]  /*a620*/  IADD3 R10, -R23, 0xb, RZ ;  /* 0x0000000b170a7810 */ /* 0x000fe40007ffe1ff */
[----:B0-----:R-:W-:Y:S01]  /*a630*/  @P5 SHF.R.U32.HI R0, RZ, R9, R8 ;  /* 0x00000009ff005219 */ /* 0x001fe20000011608 */
[----:B------:R-:W-:-:S05]  /*a640*/  @!P1 VIADD R8, R7, 0x28840 ;  /* 0x0002884007089836 */ /* 0x000fca0000000000 */
[----:B------:R-:W-:Y:S02]  /*a650*/  @!P1 PRMT R9, RZ, 0x654, R8 ;  /* 0x00000654ff099816 */ /* 0x000fe40000000008 */
[----:B------:R-:W0:Y:S01]  /*a660*/  SHFL.IDX PT, R8, R0, RZ, 0x1c1f ;  /* 0x001c1fff00087589 */ /* 0x000e2200000e0000 */
        /* <DEDUP_REMOVED lines=32> */
[----:B------:R-:W-:Y:S01]  /*a870*/  IMAD R7, R16, -0x2, R7 ;  /* 0xfffffffe10077824 */ /* 0x000fe200078e0207 */
[----:B------:R-:W-:Y:S02]  /*a880*/  WARPGROUP.DEPBAR.LE gsb0, 0x0 ;  /* 0x00008000000079c5 */ /* 0x000fe40000010000 */
[----:B------:R-:W-:-:S06]  /*a890*/  WARPGROUP.ARRIVE ;  /* 0x00000000000079c5 */ /* 0x000fcc0000000000 */
[----:B------:R-:W-:Y:S01]  /*a8a0*/  HGMMA.64x128x16.F32 R88, R152, gdesc[UR4].tnspB, R88, gsb0 ;  /* 0x41e0000498587df0 */ /* 0x000fe20008000858 */
[----:B------:R-:W-:Y:S02]  /*a8b0*/  ULOP3.LUT UR6, URZ, UR54, URZ, 0x33, !UPT ;  /* 0x000000363f067292 */ /* 0x000fe4000f8e333f */
[----:B------:R-:W-:Y:S02]  /*a8c0*/  WARPGROUP.DEPBAR.LE gsb0, 0x0 ;  /* 0x00008000000079c5 */ /* 0x000fe40000010000 */
[----:B------:R-:W1:Y:S08]  /*a8d0*/  LDC R153, c[0x0][0x2f0] ;  /* 0x0000bc00ff997b82 */ /* 0x000e700000000800 */
[----:B------:R2:W-:Y:S06]  /*a8e0*/  BAR.ARV R10, 0x100 ;  /* 0x0004000a0000751d */ /* 0x0005ec0000002000 */
[----:B------:R3:W-:Y:S01]  /*a8f0*/  @!P1 SYNCS.ARRIVE.TRANS64.RED.A1T0 RZ, [R9+URZ], RZ ;  /* 0x000000ff09ff99a7 */ /* 0x0007e2000810043f */
[----:B-1----:R-:W-:-:S04]  /*a900*/  IMAD R7, R153, UR42, R7 ;  /* 0x0000002a99077c24 */ /* 0x002fc8000f8e0207 */
[----:B------:R-:W-:-:S04]  /*a910*/  VIADD R7, R7, -UR53 ;  /* 0x8000003507077c36 */ /* 0x000fc80008000000 */
[C---:B------:R-:W-:Y:S02]  /*a920*/  VIADD R15, R7.reuse, UR52 ;  /* 0x00000034070f7c36 */ /* 0x040fe40008000000 */
[----:B------:R-:W-:Y:S02]  /*a930*/  VIADD R21, R7, UR6 ;  /* 0x0000000607157c36 */ /* 0x000fe40008000000 */
[--C-:B0-----:R-:W-:Y:S02]  /*a940*/  IMAD.IADD R7, R15, 0x1, R8.reuse ;  /* 0x000000010f077824 */ /* 0x101fe400078e0208 */
[----:B---3--:R-:W-:Y:S01]  /*a950*/  IMAD.IADD R9, R21, 0x1, R8 ;  /* 0x0000000115097824 */ /* 0x008fe200078e0208 */
[----:B--2---:R-:W-:Y:S06]  /*a960*/  @!P6 BRA `(.L_x_1165) ;  /* 0x00000000005ce947 */ /* 0x004fec0003800000 */
[----:B------:R-:W-:Y:S01]  /*a970*/  IMAD R8, R153, UR42, R8 ;  /* 0x0000002a99087c24 */ /* 0x000fe2000f8e0208 */
[----:B------:R-:W-:Y:S03]  /*a980*/  BSSY B0, `(.L_x_1166) ;  /* 0x0000011000007945 */ /* 0x000fe60003800000 */
[----:B------:R-:W-:-:S05]  /*a990*/  VIADD R11, R8, -UR53 ;  /* 0x80000035080b7c36 */ /* 0x000fca0008000000 */
        /* <DEDUP_REMOVED lines=10> */
.L_x_1167:
[----:B------:R-:W-:-:S05]  /*aa40*/  IMAD.U32 R10, RZ, RZ, UR49 ;  /* 0x00000031ff0a7e24 */ /* 0x000fca000f8e00ff */
[----:B------:R-:W-:-:S13]  /*aa50*/  ISETP.NE.AND P2, PT, R10, 0x1, PT ;  /* 0x000000010a00780c */ /* 0x000fda0003f45270 */
[----:B------:R-:W0:Y:S02]  /*aa60*/  @P2 LDC.64 R12, c[0x0][0x9e8] ;  /* 0x00027a00ff0c2b82 */ /* 0x000e240000000a00 */
[----:B0-----:R-:W-:-:S05]  /*aa70*/  @P2 IMAD.HI.U32 R8, R11, R12, RZ ;  /* 0x0000000c0b082227 */ /* 0x001fca00078e00ff */
[----:B------:R-:W-:-:S07]  /*aa80*/  @P2 SHF.R.U32.HI R11, RZ, R13, R8 ;  /* 0x0000000dff0b2219 */ /* 0x000fce0000011608 */
.L_x_1168:
[----:B------:R-:W-:Y:S05]  /*aa90*/  BSYNC B0 ;  /* 0x0000000000007941 */ /* 0x000fea0003800000 */
.L_x_1166:
[----:B------:R-:W-:-:S04]  /*aaa0*/  IMAD R11, R11, R10, -R162 ;  /* 0x0000000a0b0b7224 */ /* 0x000fc800078e0aa2 */
[----:B------:R-:W-:-:S05]  /*aab0*/  IMAD R8, R16, -0x2, R11 ;  /* 0xfffffffe10087824 */ /* 0x000fca00078e020b */
[----:B------:R-:W-:Y:S02]  /*aac0*/  VIADDMNMX R7, R8, R10, R7, PT ;  /* 0x0000000a08077246 */ /* 0x000fe40003800107 */
[----:B------:R-:W-:-:S07]  /*aad0*/  VIMNMX R9, R9, R8, !PT ;  /* 0x0000000809097248 */ /* 0x000fce0007fe0100 */
.L_x_1165:
[----:B------:R-:W-:Y:S01]  /*aae0*/  ISETP.GT.AND P2, PT, R6, -0x1, PT ;  /* 0xffffffff0600780c */ /* 0x000fe20003f44270 */
[----:B------:R-:W0:Y:S03]  /*aaf0*/  SHFL.IDX PT, R0, R0, 0x1, 0x1c1f ;  /* 0x003c1f0000007f89 */ /* 0x000e2600000e0000 */
[C---:B------:R-:W-:Y:S02]  /*ab00*/  ISETP.GT.AND P4, PT, R9.reuse, RZ, P2 ;  /* 0x000000ff0900720c */ /* 0x040fe40001784270 */
[----:B------:R-:W-:Y:S02]  /*ab10*/  ISETP.GT.AND P3, PT, R9, 0x1, P2 ;  /* 0x000000010900780c */ /* 0x000fe40001764270 */
[C---:B------:R-:W-:Y:S02]  /*ab20*/  ISETP.LT.OR P4, PT, R7.reuse, 0x1, P4 ;  /* 0x000000010700780c */ /* 0x040fe40002781670 */
[----:B------:R-:W-:-:S02]  /*ab30*/  ISETP.LT.OR P3, PT, R7, 0x2, P3 ;  /* 0x000000020700780c */ /* 0x000fc40001f61670 */
[----:B------:R-:W-:Y:S02]  /*ab40*/  FSEL R13, R24, -INF , !P4 ;  /* 0xff800000180d7808 */ /* 0x000fe40006000000 */
[----:B------:R-:W-:Y:S02]  /*ab50*/  ISETP.GT.AND P4, PT, R9, 0x8, P2 ;  /* 0x000000080900780c */ /* 0x000fe40001784270 */
[----:B------:R-:W-:Y:S02]  /*ab60*/  FSEL R198, R25, -INF , !P3 ;  /* 0xff80000019c67808 */ /* 0x000fe40005800000 */
[----:B------:R-:W-:Y:S02]  /*ab70*/  ISETP.GT.AND P3, PT, R9, 0x9, P2 ;  /* 0x000000090900780c */ /* 0x000fe40001764270 */
[C---:B------:R-:W-:Y:S02]  /*ab80*/  ISETP.LT.OR P4, PT, R7.reuse, 0x9, P4 ;  /* 0x000000090700780c */ /* 0x040fe40002781670 */
[----:B------:R-:W-:-:S02]  /*ab90*/  ISETP.LT.OR P3, PT, R7, 0xa, P3 ;  /* 0x0000000a0700780c */ /* 0x000fc40001f61670 */
[----:B------:R-:W-:Y:S01]  /*aba0*/  FSEL R182, R28, -INF , !P4 ;  /* 0xff8000001cb67808 */ /* 0x000fe20006000000 */
[----:B0-----:R-:W-:Y:S01]  /*abb0*/  IMAD.IADD R11, R21, 0x1, R0 ;  /* 0x00000001150b7824 */ /* 0x001fe200078e0200 */
[----:B------:R-:W-:Y:S02]  /*abc0*/  ISETP.GT.AND P4, PT, R9, 0x10, P2 ;  /* 0x000000100900780c */ /* 0x000fe40001784270 */
[----:B------:R-:W-:Y:S02]  /*abd0*/  FSEL R196, R29, -INF , !P3 ;  /* 0xff8000001dc47808 */ /* 0x000fe40005800000 */
        /* <DEDUP_REMOVED lines=22> */
[----:B------:R-:W-:Y:S02]  /*ad40*/  FSEL R44, R45, -INF , !P3 ;  /* 0xff8000002d2c7808 */ /* 0x000fe40005800000 */
[C---:B------:R-:W-:Y:S02]  /*ad50*/  ISETP.GT.AND P4, PT, R9.reuse, 0x30, P2 ;  /* 0x000000300900780c */ /* 0x040fe40001784270 */
        /* <DEDUP_REMOVED lines=54> */
[----:B------:R-:W-:Y:S01]  /*b0c0*/  ISETP.GT.AND P3, PT, R9, 0x79, P2 ;  /* 0x000000790900780c */ /* 0x000fe20001764270 */
[----:B------:R-:W-:Y:S01]  /*b0d0*/  IMAD.IADD R9, R15, 0x1, R0 ;  /* 0x000000010f097824 */ /* 0x000fe200078e0200 */
[C---:B------:R-:W-:Y:S02]  /*b0e0*/  ISETP.LT.OR P4, PT, R7.reuse, 0x79, P4 ;  /* 0x000000790700780c */ /* 0x040fe40002781670 */
[----:B------:R-:W-:-:S02]  /*b0f0*/  ISETP.LT.OR P3, PT, R7, 0x7a, P3 ;  /* 0x0000007a0700780c */ /* 0x000fc40001f61670 */
[----:B------:R-:W-:Y:S02]  /*b100*/  FSEL R84, R84, -INF , !P4 ;  /* 0xff80000054547808 */ /* 0x000fe40006000000 */
[----:B------:R-:W-:Y:S01]  /*b110*/  FSEL R32, R85, -INF , !P3 ;  /* 0xff80000055207808 */ /* 0x000fe20005800000 */
[----:B------:R-:W-:Y:S08]  /*b120*/  @!P6 BRA `(.L_x_1169) ;  /* 0x00000000005ce947 */ /* 0x000ff00003800000 */
        /* <DEDUP_REMOVED lines=13> */
.L_x_1171:
[----:B------:R-:W-:-:S05]  /*b200*/  IMAD.U32 R15, RZ, RZ, UR49 ;  /* 0x00000031ff0f7e24 */ /* 0x000fca000f8e00ff */
[----:B------:R-:W-:-:S13]  /*b210*/  ISETP.NE.AND P3, PT, R15, 0x1, PT ;  /* 0x000000010f00780c */ /* 0x000fda0003f65270 */
[----:B------:R-:W0:Y:S02]  /*b220*/  @P3 LDC.64 R164, c[0x0][0x9e8] ;  /* 0x00027a00ffa43b82 */ /* 0x000e240000000a00 */
[----:B0-----:R-:W-:-:S05]  /*b230*/  @P3 IMAD.HI.U32 R0, R7, R164, RZ ;  /* 0x000000a407003227 */ /* 0x001fca00078e00ff */
[----:B------:R-:W-:-:S07]  /*b240*/  @P3 SHF.R.U32.HI R7, RZ, R165, R0 ;  /* 0x000000a5ff073219 */ /* 0x000fce0000011600 */
.L_x_1172:
[----:B------:R-:W-:Y:S05]  /*b250*/  BSYNC B0 ;  /* 0x0000000000007941 */ /* 0x000fea0003800000 */
.L_x_1170:
[----:B------:R-:W-:-:S04]  /*b260*/  IMAD R7, R7, R15, -R162 ;  /* 0x0000000f07077224 */ /* 0x000fc800078e0aa2 */
[----:B------:R-:W-:-:S05]  /*b270*/  IMAD R0, R16, -0x2, R7 ;  /* 0xfffffffe10007824 */ /* 0x000fca00078e0207 */
[----:B------:R-:W-:Y:S02]  /*b280*/  VIADDMNMX R9, R0, R15, R9, PT ;  /* 0x0000000f00097246 */ /* 0x000fe40003800109 */
[----:B------:R-:W-:-:S07]  /*b290*/  VIMNMX R11, R11, R0, !PT ;  /* 0x000000000b0b7248 */ /* 0x000fce0007fe0100 */
.L_x_1169:
[----:B------:R-:W-:Y:S01]  /*b2a0*/  FMNMX.FTZ R7, R13, R4, !PT ;  /* 0x000000040d077209 */ /* 0x000fe20007810000 */
[----:B------:R-:W-:Y:S01]  /*b2b0*/  IMAD.U32 R53, RZ, RZ, UR55 ;  /* 0x00000037ff357e24 */ /* 0x000fe2000f8e00ff */
[----:B------:R-:W-:Y:S01]  /*b2c0*/  ISETP.GT.AND P3, PT, R11, 0x8, P2 ;  /* 0x000000080b00780c */ /* 0x000fe20001764270 */
[----:B------:R-:W-:Y:S01]  /*b2d0*/  UMOV UR56, UR45 ;  /* 0x0000002d00387c82 */ /* 0x000fe20008000000 */
[----:B------:R-:W-:Y:S01]  /*b2e0*/  FMNMX.FTZ R7, R198, R7, !PT ;  /* 0x00000007c6077209 */ /* 0x000fe20007810000 */
[----:B------:R-:W-:Y:S01]  /*b2f0*/  UMOV UR55, UR44 ;  /* 0x0000002c00377c82 */ /* 0x000fe20008000000 */
[----:B------:R-:W-:Y:S02]  /*b300*/  ISETP.LT.OR P3, PT, R9, 0x9, P3 ;  /* 0x000000090900780c */ /* 0x000fe40001f61670 */
        /* <DEDUP_REMOVED lines=9> */
[----:B------:R-:W-:Y:S02]  /*b3a0*/  FSEL R162, R34, -INF , !P3 ;  /* 0xff80000022a27808 */ /* 0x000fe40005800000 */
[----:B------:R-:W-:Y:S02]  /*b3b0*/  FMNMX.FTZ R7, R158, R7, !PT ;  /* 0x000000079e077209 */ /* 0x000fe40007810000 */
        /* <DEDUP_REMOVED lines=49> */
[C---:B------:R-:W-:Y:S01]  /*b6d0*/  ISETP.LT.OR P4, PT, R9.reuse, 0x22, P4 ;  /* 0x000000220900780c */ /* 0x040fe20002781670 */
[----:B------:R-:W0:Y:S01]  /*b6e0*/  SHFL.BFLY PT, R0, R7, 0x2, 0x1f ;  /* 0x0c401f0007007f89 */ /* 0x000e2200000e0000 */
[----:B------:R-:W-:-:S02]  /*b6f0*/  ISETP.LT.OR P3, PT, R9, 0x39, P3 ;  /* 0x000000390900780c */ /* 0x000fc40001f61670 */
[----:B------:R-:W-:Y:S02]  /*b700*/  FSEL R168, R43, -INF , !P4 ;  /* 0xff8000002ba87808 */ /* 0x000fe40006000000 */
[C---:B------:R-:W-:Y:S02]  /*b710*/  ISETP.GT.AND P4, PT, R11.reuse, 0x29, P2 ;  /* 0x000000290b00780c */ /* 0x040fe40001784270 */
[----:B------:R-:W-:Y:S02]  /*b720*/  FSEL R54, R54, -INF , !P3 ;  /* 0xff80000036367808 */ /* 0x000fe40005800000 */
[----:B------:R-:W-:Y:S02]  /*b730*/  ISETP.GT.AND P3, PT, R11, 0x40, P2 ;  /* 0x000000400b00780c */ /* 0x000fe40001764270 */
[C---:B------:R-:W-:Y:S02]  /*b740*/  ISETP.LT.OR P4, PT, R9.reuse, 0x2a, P4 ;  /* 0x0000002a0900780c */ /* 0x040fe40002781670 */
[----:B------:R-:W-:-:S02]  /*b750*/  ISETP.LT.OR P3, PT, R9, 0x41, P3 ;  /* 0x000000410900780c */ /* 0x000fc40001f61670 */
[----:B------:R-:W-:Y:S02]  /*b760*/  FSEL R34, R47, -INF , !P4 ;  /* 0xff8000002f227808 */ /* 0x000fe40006000000 */
[C---:B------:R-:W-:Y:S02]  /*b770*/  ISETP.GT.AND P4, PT, R11.reuse, 0x31, P2 ;  /* 0x000000310b00780c */ /* 0x040fe40001784270 */
[----:B------:R-:W-:Y:S02]  /*b780*/  FSEL R58, R58, -INF , !P3 ;  /* 0xff8000003a3a7808 */ /* 0x000fe40005800000 */
[----:B------:R-:W-:Y:S02]  /*b790*/  ISETP.GT.AND P3, PT, R11, 0x41, P2 ;  /* 0x000000410b00780c */ /* 0x000fe40001764270 */
[----:B------:R-:W-:Y:S02]  /*b7a0*/  ISETP.LT.OR P4, PT, R9, 0x32, P4 ;  /* 0x000000320900780c */ /* 0x000fe40002781670 */
[----:B0-----:R-:W-:-:S02]  /*b7b0*/  FMNMX.FTZ R0, R7, R0, !PT ;  /* 0x0000000007007209 */ /* 0x001fc40007810000 */
[----:B------:R-:W0:Y:S01]  /*b7c0*/  LDC R7, c[0x0][0x988] ;  /* 0x00026200ff077b82 */ /* 0x000e220000000800 */
[----:B------:R-:W-:Y:S02]  /*b7d0*/  ISETP.LT.OR P3, PT, R9, 0x42, P3 ;  /* 0x000000420900780c */ /* 0x000fe40001f61670 */
[----:B------:R-:W1:Y:S01]  /*b7e0*/  SHFL.BFLY PT, R15, R0, 0x1, 0x1f ;  /* 0x0c201f00000f7f89 */ /* 0x000e6200000e0000 */
[----:B------:R-:W-:Y:S02]  /*b7f0*/  FSEL R46, R51, -INF , !P4 ;  /* 0xff800000332e7808 */ /* 0x000fe40006000000 */
[----:B------:R-:W-:Y:S02]  /*b800*/  ISETP.GT.AND P4, PT, R11, 0x39, P2 ;  /* 0x000000390b00780c */ /* 0x000fe40001784270 */
[----:B------:R-:W-:Y:S02]  /*b810*/  FSEL R178, R59, -INF , !P3 ;  /* 0xff8000003bb27808 */ /* 0x000fe40005800000 */
[----:B------:R-:W-:-:S02]  /*b820*/  ISETP.GT.AND P3, PT, R11, 0x48, P2 ;  /* 0x000000480b00780c */ /* 0x000fc40001764270 */
[C---:B------:R-:W-:Y:S02]  /*b830*/  ISETP.LT.OR P4, PT, R9.reuse, 0x3a, P4 ;  /* 0x0000003a0900780c */ /* 0x040fe40002781670 */
[----:B------:R-:W-:Y:S02]  /*b840*/  ISETP.LT.OR P3, PT, R9, 0x49, P3 ;  /* 0x000000490900780c */ /* 0x000fe40001f61670 */
[----:B------:R-:W-:Y:S02]  /*b850*/  FSEL R30, R55, -INF , !P4 ;  /* 0xff800000371e7808 */ /* 0x000fe40006000000 */
[----:B------:R-:W-:Y:S02]  /*b860*/  FSEL R62, R62, -INF , !P3 ;  /* 0xff8000003e3e7808 */ /* 0x000fe40005800000 */
[----:B------:R-:W-:Y:S02]  /*b870*/  ISETP.GT.AND P3, PT, R11, RZ, P2 ;  /* 0x000000ff0b00720c */ /* 0x000fe40001764270 */
[----:B------:R-:W-:-:S02]  /*b880*/  @!P1 LEA R53, R53, UR41, 0x3 ;  /* 0x0000002935359c11 */ /* 0x000fc4000f8e18ff */
[----:B------:R-:W-:Y:S02]  /*b890*/  ISETP.LT.OR P3, PT, R9, 0x1, P3 ;  /* 0x000000010900780c */ /* 0x000fe40001f61670 */
[----:B-1----:R-:W-:-:S04]  /*b8a0*/  FMNMX.FTZ R0, R0, R15, !PT ;  /* 0x0000000f00007209 */ /* 0x002fc80007810000 */
[C---:B------:R-:W-:Y:S01]  /*b8b0*/  FSETP.NEU.FTZ.AND P4, PT, R0.reuse, -INF , PT ;  /* 0xff8000000000780b */ /* 0x040fe20003f9d000 */
[----:B0-----:R-:W-:-:S03]  /*b8c0*/  FMUL.FTZ R29, R0, R7 ;  /* 0x00000007001d7220 */ /* 0x001fc60000410000 */
[----:B------:R-:W-:Y:S02]  /*b8d0*/  FSEL R49, R0, RZ, P4 ;  /* 0x000000ff00317208 */ /* 0x000fe40002000000 */
[----:B------:R-:W-:-:S05]  /*b8e0*/  FSEL R29, R29, RZ, P4 ;  /* 0x000000ff1d1d7208 */ /* 0x000fca0002000000 */
[-CC-:B------:R-:W-:Y:S01]  /*b8f0*/  FFMA.FTZ R15, R196, R7.reuse, -R29.reuse ;  /* 0x00000007c40f7223 */ /* 0x180fe2000001081d */
[----:B------:R-:W-:Y:S01]  /*b900*/  FSEL R196, R26, -INF , !P3 ;  /* 0xff8000001ac47808 */ /* 0x000fe20005800000 */
        /* <DEDUP_REMOVED lines=8> */
[--C-:B------:R-:W-:Y:S01]  /*b990*/  FFMA.FTZ R48, R48, R7, -R29.reuse ;  /* 0x0000000730307223 */ /* 0x100fe2000001081d */
[----:B------:R-:W-:Y:S01]  /*b9a0*/  FSEL R194, R63, -INF , !P3 ;  /* 0xff8000003fc27808 */ /* 0x000fe20005800000 */
[----:B------:R0:W-:Y:S01]  /*b9b0*/  MUFU.EX2 R21, R31 ;  /* 0x0000001f00157308 */ /* 0x0001e20000000800 */
        /* <DEDUP_REMOVED lines=10> */
[----:B------:R-:W-:Y:S01]  /*ba60*/  FSEL R66, R66, -INF , !P3 ;  /* 0xff80000042427808 */ /* 0x000fe20005800000 */
[--C-:B------:R-:W-:Y:S01]  /*ba70*/  FFMA.FTZ R26, R192, R7, -R29.reuse ;  /* 0x00000007c01a7223 */ /* 0x100fe2000001081d */
[----:B------:R-:W-:Y:S01]  /*ba80*/  FMNMX.FTZ R27, R172, R25, !PT ;  /* 0x00000019ac1b7209 */ /* 0x000fe20007810000 */
[--C-:B------:R-:W-:Y:S01]  /*ba90*/  FFMA.FTZ R158, R158, R7, -R29.reuse ;  /* 0x000000079e9e7223 */ /* 0x100fe2000001081d */
[----:B------:R-:W-:Y:S01]  /*baa0*/  ISETP.GT.AND P3, PT, R11, 0x51, P2 ;  /* 0x000000510b00780c */ /* 0x000fe20001764270 */
[----:B------:R1:W-:Y:S01]  /*bab0*/  MUFU.EX2 R25, R33 ;  /* 0x0000002100197308 */ /* 0x0003e20000000800 */
        /* <DEDUP_REMOVED lines=12> */
[----:B0-----:R-:W-:Y:S01]  /*bb80*/  FMNMX.FTZ R31, R168, R27, !PT ;  /* 0x0000001ba81f7209 */ /* 0x001fe20007810000 */
[--C-:B------:R-:W-:Y:S01]  /*bb90*/  FFMA.FTZ R14, R14, R7, -R29.reuse ;  /* 0x000000070e0e7223 */ /* 0x100fe2000001081d */
[----:B------:R-:W-:Y:S01]  /*bba0*/  ISETP.LT.OR P3, PT, R9, 0x59, P3 ;  /* 0x000000590900780c */ /* 0x000fe20001f61670 */
[----:B------:R0:W-:Y:S01]  /*bbb0*/  MUFU.EX2 R27, R35 ;  /* 0x00000023001b7308 */ /* 0x0001e20000000800 */
        /* <DEDUP_REMOVED lines=11> */
[----:B------:R-:W-:Y:S01]  /*bc70*/  FFMA.FTZ R84, R84, R7, -R29 ;  /* 0x0000000754547223 */ /* 0x000fe2000001081d */
[----:B-1----:R-:W-:Y:S01]  /*bc80*/  FMNMX.FTZ R33, R46, R31, !PT ;  /* 0x0000001f2e217209 */ /* 0x002fe20007810000 */
[----:B------:R-:W-:Y:S01]  /*bc90*/  MUFU.EX2 R180, R180 ;  /* 0x000000b400b47308 */ /* 0x000fe20000000800 */
[----:B------:R-:W-:-:S02]  /*bca0*/  FSEL R156, R71, -INF , !P3 ;  /* 0xff800000479c7808 */ /* 0x000fc40005800000 */
[----:B------:R-:W-:Y:S02]  /*bcb0*/  ISETP.GT.AND P3, PT, R11, 0x60, P2 ;  /* 0x000000600b00780c */ /* 0x000fe40001764270 */
[----:B------:R-:W-:Y:S02]  /*bcc0*/  FMNMX.FTZ R33, R54, R33, !PT ;  /* 0x0000002136217209 */ /* 0x000fe40007810000 */
[----:B------:R-:W-:Y:S01]  /*bcd0*/  ISETP.LT.OR P3, PT, R9, 0x61, P3 ;  /* 0x000000610900780c */ /* 0x000fe20001f61670 */
[----:B------:R1:W-:Y:S01]  /*bce0*/  MUFU.EX2 R31, R37 ;  /* 0x00000025001f7308 */ /* 0x0003e20000000800 */
[----:B------:R-:W-:Y:S02]  /*bcf0*/  FMNMX.FTZ R33, R30, R33, !PT ;  /* 0x000000211e217209 */ /* 0x000fe40007810000 */
[----:B------:R-:W-:Y:S02]  /*bd00*/  FSEL R74, R74, -INF , !P3 ;  /* 0xff8000004a4a7808 */ /* 0x000fe40005800000 */
[----:B------:R-:W-:-:S02]  /*bd10*/  ISETP.GT.AND P3, PT, R11, 0x61, P2 ;  /* 0x000000610b00780c */ /* 0x000fc40001764270 */
[----:B------:R-:W-:Y:S01]  /*bd20*/  FMNMX.FTZ R33, R58, R33, !PT ;  /* 0x000000213a217209 */ /* 0x000fe20007810000 */
[----:B------:R-:W-:Y:S01]  /*bd30*/  MUFU.EX2 R13, R13 ;  /* 0x0000000d000d7308 */ /* 0x000fe20000000800 */
[----:B------:R-:W-:Y:S02]  /*bd40*/  ISETP.LT.OR P3, PT, R9, 0x62, P3 ;  /* 0x000000620900780c */ /* 0x000fe40001f61670 */
[----:B0-----:R-:W-:Y:S02]  /*bd50*/  FMNMX.FTZ R35, R178, R33, !PT ;  /* 0x00000021b2237209 */ /* 0x001fe40007810000 */
[----:B------:R-:W-:Y:S02]  /*bd60*/  FSEL R152, R75, -INF , !P3 ;  /* 0xff8000004b987808 */ /* 0x000fe40005800000 */
[----:B------:R-:W-:Y:S01]  /*bd70*/  ISETP.GT.AND P3, PT, R11, 0x68, P2 ;  /* 0x000000680b00780c */ /* 0x000fe20001764270 */
[----:B------:R0:W-:Y:S01]  /*bd80*/  MUFU.EX2 R33, R48 ;  /* 0x0000003000217308 */ /* 0x0001e20000000800 */
[----:B------:R-:W-:-:S02]  /*bd90*/  FMNMX.FTZ R35, R62, R35, !PT ;  /* 0x000000233e237209 */ /* 0x000fc40007810000 */
[----:B------:R-:W-:Y:S02]  /*bda0*/  ISETP.LT.OR P3, PT, R9, 0x69, P3 ;  /* 0x000000690900780c */ /* 0x000fe40001f61670 */
[----:B------:R-:W-:Y:S02]  /*bdb0*/  FMNMX.FTZ R35, R194, R35, !PT ;  /* 0x00000023c2237209 */ /* 0x000fe40007810000 */
[----:B------:R-:W-:Y:S01]  /*bdc0*/  FSEL R78, R78, -INF , !P3 ;  /* 0xff8000004e4e7808 */ /* 0x000fe20005800000 */
[----:B------:R-:W-:Y:S01]  /*bdd0*/  MUFU.EX2 R182, R182 ;  /* 0x000000b600b67308 */ /* 0x000fe20000000800 */
[----:B------:R-:W-:Y:S02]  /*bde0*/  FMNMX.FTZ R35, R66, R35, !PT ;  /* 0x0000002342237209 */ /* 0x000fe40007810000 */
[----:B------:R-:W-:Y:S02]  /*bdf0*/  ISETP.GT.AND P3, PT, R11, 0x69, P2 ;  /* 0x000000690b00780c */ /* 0x000fe40001764270 */
[----:B-1----:R-:W-:-:S02]  /*be00*/  FMNMX.FTZ R37, R160, R35, !PT ;  /* 0x00000023a0257209 */ /* 0x002fc40007810000 */
[----:B------:R-:W-:Y:S01]  /*be10*/  ISETP.LT.OR P3, PT, R9, 0x6a, P3 ;  /* 0x0000006a0900780c */ /* 0x000fe20001f61670 */
[----:B------:R1:W-:Y:S01]  /*be20*/  MUFU.EX2 R35, R52 ;  /* 0x0000003400237308 */ /* 0x0003e20000000800 */
[----:B------:R-:W-:Y:S02]  /*be30*/  FMNMX.FTZ R37, R70, R37, !PT ;  /* 0x0000002546257209 */ /* 0x000fe40007810000 */
[----:B0-----:R-:W-:Y:S02]  /*be40*/  FSEL R48, R79, -INF , !P3 ;  /* 0xff8000004f307808 */ /* 0x001fe40005800000 */
[----:B------:R-:W-:Y:S02]  /*be50*/  ISETP.GT.AND P3, PT, R11, 0x70, P2 ;  /* 0x000000700b00780c */ /* 0x000fe40001764270 */
[----:B------:R-:W-:Y:S01]  /*be60*/  FMNMX.FTZ R37, R156, R37, !PT ;  /* 0x000000259c257209 */ /* 0x000fe20007810000 */
[----:B------:R-:W-:Y:S01]  /*be70*/  MUFU.EX2 R15, R15 ;  /* 0x0000000f000f7308 */ /* 0x000fe20000000800 */
[----:B------:R-:W-:-:S02]  /*be80*/  ISETP.LT.OR P3, PT, R9, 0x71, P3 ;  /* 0x000000710900780c */ /* 0x000fc40001f61670 */
[----:B------:R-:W-:Y:S02]  /*be90*/  FMNMX.FTZ R37, R74, R37, !PT ;  /* 0x000000254a257209 */ /* 0x000fe40007810000 */
[----:B------:R-:W-:Y:S02]  /*bea0*/  FSEL R82, R82, -INF , !P3 ;  /* 0xff80000052527808 */ /* 0x000fe40005800000 */
[----:B------:R-:W-:Y:S01]  /*beb0*/  ISETP.GT.AND P3, PT, R11, 0x71, P2 ;  /* 0x000000710b00780c */ /* 0x000fe20001764270 */
[----:B------:R-:W-:Y:S01]  /*bec0*/  MUFU.EX2 R26, R26 ;  /* 0x0000001a001a7308 */ /* 0x000fe20000000800 */
[----:B------:R-:W-:Y:S02]  /*bed0*/  FMNMX.FTZ R39, R152, R37, !PT ;  /* 0x0000002598277209 */ /* 0x000fe40007810000 */
[----:B------:R-:W-:Y:S02]  /*bee0*/  ISETP.LT.OR P3, PT, R9, 0x72, P3 ;  /* 0x000000720900780c */ /* 0x000fe40001f61670 */
[----:B------:R-:W-:-:S02]  /*bef0*/  FMNMX.FTZ R39, R78, R39, !PT ;  /* 0x000000274e277209 */ /* 0x000fc40007810000 */
[----:B-1----:R-:W-:Y:S01]  /*bf00*/  FSEL R52, R83, -INF , !P3 ;  /* 0xff80000053347808 */ /* 0x002fe20005800000 */
[----:B------:R0:W-:Y:S01]  /*bf10*/  MUFU.EX2 R37, R56 ;  /* 0x0000003800257308 */ /* 0x0001e20000000800 */
[C---:B------:R-:W-:Y:S02]  /*bf20*/  ISETP.GT.AND P3, PT, R11.reuse, 0x78, P2 ;  /* 0x000000780b00780c */ /* 0x040fe40001764270 */
[----:B------:R-:W-:Y:S02]  /*bf30*/  FMNMX.FTZ R39, R48, R39, !PT ;  /* 0x0000002730277209 */ /* 0x000fe40007810000 */
[----:B------:R-:W-:Y:S01]  /*bf40*/  ISETP.GT.AND P2, PT, R11, 0x79, P2 ;  /* 0x000000790b00780c */ /* 0x000fe20001744270 */
[--C-:B------:R-:W-:Y:S01]  /*bf50*/  FFMA.FTZ R11, R64, R7, -R29.reuse ;  /* 0x00000007400b7223 */ /* 0x100fe2000001081d */
[----:B------:R-:W-:Y:S01]  /*bf60*/  ISETP.LT.OR P3, PT, R9, 0x79, P3 ;  /* 0x000000790900780c */ /* 0x000fe20001f61670 */
[----:B------:R-:W-:Y:S01]  /*bf70*/  FADD.FTZ R64, -R49, R4 ;  /* 0x0000000431407221 */ /* 0x000fe20000010100 */
[----:B------:R-:W-:Y:S01]  /*bf80*/  FMNMX.FTZ R39, R82, R39, !PT ;  /* 0x0000002752277209 */ /* 0x000fe20007810000 */
[-CC-:B------:R-:W-:Y:S01]  /*bf90*/  FFMA.FTZ R4, R32, R7.reuse, -R29.reuse ;  /* 0x0000000720047223 */ /* 0x180fe2000001081d */
[----:B------:R-:W-:Y:S01]  /*bfa0*/  ISETP.LT.OR P2, PT, R9, 0x7a, P2 ;  /* 0x0000007a0900780c */ /* 0x000fe20001741670 */
[----:B------:R-:W-:Y:S01]  /*bfb0*/  FFMA.FTZ R9, R60, R7, -R29 ;  /* 0x000000073c097223 */ /* 0x000fe2000001081d */
[----:B------:R-:W-:Y:S01]  /*bfc0*/  FSEL R86, R86, -INF , !P3 ;  /* 0xff80000056567808 */ /* 0x000fe20005800000 */
[----:B------:R-:W-:Y:S01]  /*bfd0*/  MUFU.EX2 R158, R158 ;  /* 0x0000009e009e7308 */ /* 0x000fe20000000800 */
[----:B------:R-:W-:-:S02]  /*bfe0*/  FMNMX.FTZ R39, R52, R39, !PT ;  /* 0x0000002734277209 */ /* 0x000fc40007810000 */
[----:B0-----:R-:W-:Y:S02]  /*bff0*/  FSEL R56, R87, -INF , !P2 ;  /* 0xff80000057387808 */ /* 0x001fe40005000000 */
[----:B------:R-:W-:-:S03]  /*c000*/  FMNMX.FTZ R39, R86, R39, !PT ;  /* 0x0000002756277209 */ /* 0x000fc60007810000 */
[----:B------:R-:W-:Y:S01]  /*c010*/  MUFU.EX2 R154, R154 ;  /* 0x0000009a009a7308 */ /* 0x000fe20000000800 */
[----:B------:R-:W-:Y:S01]  /*c020*/  FMNMX.FTZ R43, R56, R39, !PT ;  /* 0x00000027382b7209 */ /* 0x000fe20007810000 */
[----:B------:R-:W-:-:S04]  /*c030*/  FFMA.FTZ R39, R68, R7, -R29 ;  /* 0x0000000744277223 */ /* 0x000fc8000001081d */
        /* <DEDUP_REMOVED lines=11> */
[----:B------:R-:W2:Y:S08]  /*c0f0*/  MUFU.EX2 R9, R9 ;  /* 0x0000000900097308 */ /* 0x000eb00000000800 */
[----:B------:R-:W-:Y:S01]  /*c100*/  MUFU.EX2 R10, R10 ;  /* 0x0000000a000a7308 */ /* 0x000fe20000000800 */
[----:B-1----:R-:W-:Y:S01]  /*c110*/  FFMA.FTZ R72, R29, R3, R180 ;  /* 0x000000031d487223 */ /* 0x002fe200000100b4 */
[----:B0-----:R-:W-:Y:S01]  /*c120*/  FMNMX.FTZ R8, R47, R8, !PT ;  /* 0x000000082f087209 */ /* 0x001fe20007810000 */
[----:B------:R-:W-:Y:S01]  /*c130*/  FMUL.FTZ R88, R88, R29 ;  /* 0x0000001d58587220 */ /* 0x000fe20000410000 */
[C---:B------:R-:W-:Y:S01]  /*c140*/  F2FP.F16.F32.PACK_AB R180, R13.reuse, R180 ;  /* 0x000000b40db4723e */ /* 0x040fe200000000ff */
[----:B------:R-:W-:Y:S01]  /*c150*/  FADD.FTZ R3, R13, R72 ;  /* 0x000000480d037221 */ /* 0x000fe20000010000 */
[C---:B------:R-:W-:Y:S01]  /*c160*/  FSETP.NEU.FTZ.AND P2, PT, R8.reuse, -INF , PT ;  /* 0xff8000000800780b */ /* 0x040fe20003f5d000 */
[----:B------:R-:W-:Y:S01]  /*c170*/  FMUL.FTZ R32, R8, R7 ;  /* 0x0000000708207220 */ /* 0x000fe20000410000 */
[----:B------:R-:W-:Y:S01]  /*c180*/  MUFU.EX2 R11, R11 ;  /* 0x0000000b000b7308 */ /* 0x000fe20000000800 */
[----:B------:R-:W-:Y:S01]  /*c190*/  FADD.FTZ R72, R182, R3 ;  /* 0x00000003b6487221 */ /* 0x000fe20000010000 */
[----:B------:R-:W-:Y:S01]  /*c1a0*/  F2FP.F16.F32.PACK_AB R182, R15, R182 ;  /* 0x000000b60fb6723e */ /* 0x000fe200000000ff */
[-C--:B------:R-:W-:Y:S01]  /*c1b0*/  FMUL.FTZ R89, R89, R29.reuse ;  /* 0x0000001d59597220 */ /* 0x080fe20000410000 */
[----:B------:R-:W-:Y:S01]  /*c1c0*/  FSEL R49, R32, RZ, P2 ;  /* 0x000000ff20317208 */ /* 0x000fe20001000000 */
[----:B------:R-:W-:Y:S01]  /*c1d0*/  FADD.FTZ R72, R15, R72 ;  /* 0x000000480f487221 */ /* 0x000fe20000010000 */
[-C--:B------:R-:W-:Y:S01]  /*c1e0*/  FMUL.FTZ R92, R92, R29.reuse ;  /* 0x0000001d5c5c7220 */ /* 0x080fe20000410000 */
[----:B------:R-:W-:Y:S01]  /*c1f0*/  FMUL.FTZ R93, R93, R29 ;  /* 0x0000001d5d5d7220 */ /* 0x000fe20000410000 */
[----:B------:R-:W-:Y:S01]  /*c200*/  MUFU.EX2 R14, R14 ;  /* 0x0000000e000e7308 */ /* 0x000fe20000000800 */
[----:B------:R-:W-:Y:S01]  /*c210*/  FADD.FTZ R3, R21, R72 ;  /* 0x0000004815037221 */ /* 0x000fe20000010000 */
[-CC-:B------:R-:W-:Y:S01]  /*c220*/  FFMA.FTZ R169, R50, R7.reuse, -R49.reuse ;  /* 0x0000000732a97223 */ /* 0x180fe20000010831 */
[-CC-:B------:R-:W-:Y:S01]  /*c230*/  FFMA.FTZ R171, R54, R7.reuse, -R49.reuse ;  /* 0x0000000736ab7223 */ /* 0x180fe20000010831 */
[-C--:B------:R-:W-:Y:S01]  /*c240*/  FFMA.FTZ R181, R196, R7.reuse, -R49 ;  /* 0x00000007c4b57223 */ /* 0x080fe20000010831 */
[----:B------:R-:W-:Y:S01]  /*c250*/  FADD.FTZ R50, R26, R3 ;  /* 0x000000031a327221 */ /* 0x000fe20000010000 */
[-CC-:B------:R-:W-:Y:S01]  /*c260*/  FFMA.FTZ R32, R176, R7.reuse, -R49.reuse ;  /* 0x00000007b0207223 */ /* 0x180fe20000010831 */
[-CC-:B------:R-:W-:Y:S01]  /*c270*/  FFMA.FTZ R183, R164, R7.reuse, -R49.reuse ;  /* 0x00000007a4b77223 */ /* 0x180fe20000010831 */
[-CC-:B------:R-:W-:Y:S01]  /*c280*/  FFMA.FTZ R64, R174, R7.reuse, -R49.reuse ;  /* 0x00000007ae407223 */ /* 0x180fe20000010831 */
[----:B------:R-:W-:Y:S01]  /*c290*/  FADD.FTZ R3, R25, R50 ;  /* 0x0000003219037221 */ /* 0x000fe20000010000 */
[----:B------:R-:W-:Y:S01]  /*c2a0*/  MUFU.EX2 R181, R181 ;  /* 0x000000b500b57308 */ /* 0x000fe20000000800 */
        /* <DEDUP_REMOVED lines=15> */
[----:B------:R-:W-:Y:S01]  /*c3a0*/  FSEL R50, R8, RZ, P2 ;  /* 0x000000ff08327208 */ /* 0x000fe20001000000 */
[----:B------:R-:W-:Y:S01]  /*c3b0*/  MUFU.EX2 R183, R183 ;  /* 0x000000b700b77308 */ /* 0x000fe20000000800 */
[----:B------:R-:W-:Y:S01]  /*c3c0*/  FFMA.FTZ R46, R46, R7, -R49 ;  /* 0x000000072e2e7223 */ /* 0x000fe20000010831 */
[----:B------:R-:W-:Y:S01]  /*c3d0*/  FADD.FTZ R54, R44, R51 ;  /* 0x000000332c367221 */ /* 0x000fe20000010000 */
[----:B------:R-:W-:-:S02]  /*c3e0*/  @!P1 VIADD R51, R53, 0x28860 ;  /* 0x0002886035339836 */ /* 0x000fc40000000000 */
[----:B------:R-:W-:Y:S01]  /*c3f0*/  FADD.FTZ R30, -R50, R5 ;  /* 0x00000005321e7221 */ /* 0x000fe20000010100 */
[-CC-:B------:R-:W-:Y:S01]  /*c400*/  FFMA.FTZ R62, R62, R7.reuse, -R49.reuse ;  /* 0x000000073e3e7223 */ /* 0x180fe20000010831 */
[----:B------:R-:W-:Y:S01]  /*c410*/  FADD.FTZ R5, R33, R54 ;  /* 0x0000003621057221 */ /* 0x000fe20000010000 */
[-C--:B------:R-:W-:Y:S01]  /*c420*/  FFMA.FTZ R194, R194, R7.reuse, -R49 ;  /* 0x00000007c2c27223 */ /* 0x080fe20000010831 */
[-C--:B------:R-:W-:Y:S01]  /*c430*/  FMUL.FTZ R30, R30, R7.reuse ;  /* 0x000000071e1e7220 */ /* 0x080fe20000410000 */
[----:B------:R0:W-:Y:S01]  /*c440*/  MUFU.EX2 R50, R3 ;  /* 0x0000000300327308 */ /* 0x0001e20000000800 */
[----:B------:R-:W-:Y:S01]  /*c450*/  FADD.FTZ R54, R40, R5 ;  /* 0x0000000528367221 */ /* 0x000fe20000010000 */
[----:B------:R-:W-:Y:S01]  /*c460*/  @!P1 PRMT R51, RZ, 0x654, R51 ;  /* 0x00000654ff339816 */ /* 0x000fe20000000033 */
[-CC-:B------:R-:W-:Y:S01]  /*c470*/  FFMA.FTZ R66, R66, R7.reuse, -R49.reuse ;  /* 0x0000000742427223 */ /* 0x180fe20000010831 */
[-CC-:B------:R-:W-:Y:S01]  /*c480*/  FFMA.FTZ R160, R160, R7.reuse, -R49.reuse ;  /* 0x00000007a0a07223 */ /* 0x180fe20000010831 */
[----:B------:R-:W-:Y:S01]  /*c490*/  FADD.FTZ R5, R35, R54 ;  /* 0x0000003623057221 */ /* 0x000fe20000010000 */
[----:B------:R1:W-:Y:S01]  /*c4a0*/  @!P1 SYNCS.ARRIVE.TRANS64.RED.A1T0 RZ, [R51+URZ], RZ ;  /* 0x000000ff33ff99a7 */ /* 0x0003e2000810043f */
[-C--:B------:R-:W-:Y:S01]  /*c4b0*/  FFMA.FTZ R54, R178, R7.reuse, -R49 ;  /* 0x00000007b2367223 */ /* 0x080fe20000010831 */
[----:B------:R-:W3:Y:S01]  /*c4c0*/  MUFU.EX2 R30, R30 ;  /* 0x0000001e001e7308 */ /* 0x000ee20000000800 */
[----:B------:R-:W-:Y:S01]  /*c4d0*/  FADD.FTZ R58, R36, R5 ;  /* 0x00000005243a7221 */ /* 0x000fe20000010000 */
[-CC-:B------:R-:W-:Y:S01]  /*c4e0*/  FFMA.FTZ R70, R70, R7.reuse, -R49.reuse ;  /* 0x0000000746467223 */ /* 0x180fe20000010831 */
[-CC-:B------:R-:W-:Y:S01]  /*c4f0*/  FFMA.FTZ R5, R156, R7.reuse, -R49.reuse ;  /* 0x000000079c057223 */ /* 0x180fe20000010831 */
[-CC-:B------:R-:W-:Y:S01]  /*c500*/  FFMA.FTZ R74, R74, R7.reuse, -R49.reuse ;  /* 0x000000074a4a7223 */ /* 0x180fe20000010831 */
[----:B0-----:R-:W-:Y:S01]  /*c510*/  FADD.FTZ R3, R37, R58 ;  /* 0x0000003a25037221 */ /* 0x001fe20000010000 */
[-CC-:B-1----:R-:W-:Y:S01]  /*c520*/  FFMA.FTZ R51, R152, R7.reuse, -R49.reuse ;  /* 0x0000000798337223 */ /* 0x182fe20000010831 */
[-C--:B------:R-:W-:Y:S01]  /*c530*/  FFMA.FTZ R78, R78, R7.reuse, -R49 ;  /* 0x000000074e4e7223 */ /* 0x080fe20000010831 */
[----:B------:R-:W0:Y:S01]  /*c540*/  MUFU.EX2 R64, R64 ;  /* 0x0000004000407308 */ /* 0x000e220000000800 */
[----:B------:R-:W-:Y:S01]  /*c550*/  FADD.FTZ R58, R28, R3 ;  /* 0x000000031c3a7221 */ /* 0x000fe20000010000 */
[-CC-:B------:R-:W-:Y:S01]  /*c560*/  FFMA.FTZ R48, R48, R7.reuse, -R49.reuse ;  /* 0x0000000730307223 */ /* 0x180fe20000010831 */
[-CC-:B------:R-:W-:Y:S01]  /*c570*/  FFMA.FTZ R82, R82, R7.reuse, -R49.reuse ;  /* 0x0000000752527223 */ /* 0x180fe20000010831 */
[-CC-:B------:R-:W-:Y:S01]  /*c580*/  FFMA.FTZ R52, R52, R7.reuse, -R49.reuse ;  /* 0x0000000734347223 */ /* 0x180fe20000010831 */
[----:B--2---:R-:W-:Y:S01]  /*c590*/  FADD.FTZ R53, R9, R58 ;  /* 0x0000003a09357221 */ /* 0x004fe20000010000 */
[-CC-:B------:R-:W-:Y:S01]  /*c5a0*/  FFMA.FTZ R86, R86, R7.reuse, -R49.reuse ;  /* 0x0000000756567223 */ /* 0x180fe20000010831 */
[----:B------:R-:W-:Y:S01]  /*c5b0*/  FFMA.FTZ R49, R56, R7, -R49 ;  /* 0x0000000738317223 */ /* 0x000fe20000010831 */
[----:B------:R-:W1:Y:S01]  /*c5c0*/  MUFU.EX2 R177, R177 ;  /* 0x000000b100b17308 */ /* 0x000e620000000800 */
[----:B---3--:R-:W-:Y:S01]  /*c5d0*/  FFMA.FTZ R3, R30, R2, R181 ;  /* 0x000000021e037223 */ /* 0x008fe200000100b5 */
[----:B------:R-:W-:Y:S01]  /*c5e0*/  FADD.FTZ R58, R10, R53 ;  /* 0x000000350a3a7221 */ /* 0x000fe20000010000 */
[----:B------:R-:W-:Y:S01]  /*c5f0*/  F2FP.F16.F32.PACK_AB R176, R26, R21 ;  /* 0x000000151ab0723e */ /* 0x000fe200000000ff */
[----:B------:R-:W-:Y:S01]  /*c600*/  FMUL.FTZ R96, R96, R29 ;  /* 0x0000001d60607220 */ /* 0x000fe20000410000 */
[----:B------:R-:W-:Y:S01]  /*c610*/  FADD.FTZ R2, R32, R3 ;  /* 0x0000000320027221 */ /* 0x000fe20000010000 */
[----:B------:R-:W-:Y:S01]  /*c620*/  FADD.FTZ R53, R11, R58 ;  /* 0x0000003a0b357221 */ /* 0x000fe20000010000 */
[----:B------:R-:W-:Y:S01]  /*c630*/  F2FP.F16.F32.PACK_AB R166, R10, R9 ;  /* 0x000000090aa6723e */ /* 0x000fe200000000ff */
[----:B------:R-:W2:Y:S01]  /*c640*/  MUFU.EX2 R39, R39 ;  /* 0x0000002700277308 */ /* 0x000ea20000000800 */
[----:B------:R-:W-:Y:S01]  /*c650*/  FADD.FTZ R3, R183, R2 ;  /* 0x00000002b7037221 */ /* 0x000fe20000010000 */
[----:B------:R-:W-:Y:S01]  /*c660*/  FADD.FTZ R56, R14, R53 ;  /* 0x000000350e387221 */ /* 0x000fe20000010000 */
[----:B------:R-:W-:Y:S01]  /*c670*/  ISETP.GT.AND P2, PT, R6, UR39, PT ;  /* 0x0000002706007c0c */ /* 0x000fe2000bf44270 */
[----:B------:R-:W-:Y:S01]  /*c680*/  FMUL.FTZ R97, R97, R29 ;  /* 0x0000001d61617220 */ /* 0x000fe20000410000 */
[----:B0-----:R-:W-:Y:S01]  /*c690*/  FADD.FTZ R2, R64, R3 ;  /* 0x0000000340027221 */ /* 0x001fe20000010000 */
        /* <DEDUP_REMOVED lines=13> */
[----:B------:R-:W-:Y:S01]  /*c770*/  FMUL.FTZ R108, R108, R29 ;  /* 0x0000001d6c6c7220 */ /* 0x000fe20000410000 */
[----:B------:R-:W-:Y:S01]  /*c780*/  F2FP.F16.F32.PACK_AB R164, R28, R37 ;  /* 0x000000251ca4723e */ /* 0x000fe200000000ff */
[-C--:B------:R-:W-:Y:S01]  /*c790*/  FMUL.FTZ R109, R109, R29.reuse ;  /* 0x0000001d6d6d7220 */ /* 0x080fe20000410000 */
[-C--:B------:R-:W-:Y:S01]  /*c7a0*/  FMUL.FTZ R112, R112, R29.reuse ;  /* 0x0000001d70707220 */ /* 0x080fe20000410000 */
[-C--:B------:R-:W-:Y:S01]  /*c7b0*/  FMUL.FTZ R113, R113, R29.reuse ;  /* 0x0000001d71717220 */ /* 0x080fe20000410000 */
[----:B------:R-:W2:Y:S01]  /*c7c0*/  MUFU.EX2 R179, R179 ;  /* 0x000000b300b37308 */ /* 0x000ea20000000800 */
[----:B0-----:R-:W-:Y:S01]  /*c7d0*/  FADD.FTZ R2, R68, R3 ;  /* 0x0000000344027221 */ /* 0x001fe20000010000 */
[-C--:B------:R-:W-:Y:S01]  /*c7e0*/  FMUL.FTZ R116, R116, R29.reuse ;  /* 0x0000001d74747220 */ /* 0x080fe20000410000 */
[-C--:B------:R-:W-:Y:S01]  /*c7f0*/  FMUL.FTZ R117, R117, R29.reuse ;  /* 0x0000001d75757220 */ /* 0x080fe20000410000 */
[-C--:B------:R-:W-:Y:S01]  /*c800*/  FMUL.FTZ R120, R120, R29.reuse ;  /* 0x0000001d78787220 */ /* 0x080fe20000410000 */
[-C--:B------:R-:W-:Y:S01]  /*c810*/  FMUL.FTZ R121, R121, R29.reuse ;  /* 0x0000001d79797220 */ /* 0x080fe20000410000 */
[-C--:B------:R-:W-:Y:S01]  /*c820*/  FMUL.FTZ R124, R124, R29.reuse ;  /* 0x0000001d7c7c7220 */ /* 0x080fe20000410000 */
[----:B------:R-:W-:Y:S01]  /*c830*/  FMUL.FTZ R125, R125, R29 ;  /* 0x0000001d7d7d7220 */ /* 0x000fe20000410000 */
[----:B------:R-:W0:Y:S01]  /*c840*/  MUFU.EX2 R41, R41 ;  /* 0x0000002900297308 */ /* 0x000e220000000800 */
[C---:B-1----:R-:W-:Y:S01]  /*c850*/  FADD.FTZ R26, R12.reuse, R13 ;  /* 0x0000000d0c1a7221 */ /* 0x042fe20000010000 */
[----:B------:R-:W-:Y:S01]  /*c860*/  F2FP.F16.F32.PACK_AB R162, R12, R39 ;  /* 0x000000270ca2723e */ /* 0x000fe200000000ff */
        /* <DEDUP_REMOVED lines=11> */
[-C--:B------:R-:W-:Y:S01]  /*c920*/  FMUL.FTZ R145, R145, R29.reuse ;  /* 0x0000001d91917220 */ /* 0x080fe20000410000 */
[-C--:B------:R-:W-:Y:S01]  /*c930*/  FMUL.FTZ R148, R148, R29.reuse ;  /* 0x0000001d94947220 */ /* 0x080fe20000410000 */
[----:B------:R-:W2:Y:S01]  /*c940*/  MUFU.EX2 R60, R60 ;  /* 0x0000003c003c7308 */ /* 0x000ea20000000800 */
[----:B0-----:R-:W-:Y:S01]  /*c950*/  FADD.FTZ R13, R41, R26 ;  /* 0x0000001a290d7221 */ /* 0x001fe20000010000 */
[----:B------:R-:W-:Y:S01]  /*c960*/  FMUL.FTZ R149, R149, R29 ;  /* 0x0000001d95957220 */ /* 0x000fe20000410000 */
[----:B------:R-:W-:Y:S01]  /*c970*/  F2FP.F16.F32.PACK_AB R181, R32, R181 ;  /* 0x000000b520b5723e */ /* 0x000fe200000000ff */
[----:B------:R-:W-:Y:S01]  /*c980*/  VIADD R6, R6, 0xffffffff ;  /* 0xffffffff06067836 */ /* 0x000fe20000000000 */
[----:B------:R-:W-:Y:S01]  /*c990*/  F2FP.F16.F32.PACK_AB R183, R64, R183 ;  /* 0x000000b740b7723e */ /* 0x000fe200000000ff */
[-C--:B------:R-:W-:Y:S01]  /*c9a0*/  FMUL.FTZ R90, R90, R30.reuse ;  /* 0x0000001e5a5a7220 */ /* 0x080fe20000410000 */
[----:B------:R-:W-:Y:S01]  /*c9b0*/  F2FP.F16.F32.PACK_AB R177, R68, R177 ;  /* 0x000000b144b1723e */ /* 0x000fe200000000ff */
        /* <DEDUP_REMOVED lines=9> */
[C---:B--2---:R-:W-:Y:S01]  /*ca50*/  FADD.FTZ R26, R60.reuse, R13 ;  /* 0x0000000d3c1a7221 */ /* 0x044fe20000010000 */
[----:B------:R-:W-:Y:S01]  /*ca60*/  F2FP.F16.F32.PACK_AB R156, R60, R41 ;  /* 0x000000293c9c723e */ /* 0x000fe200000000ff */
[-C--:B------:R-:W-:Y:S01]  /*ca70*/  FMUL.FTZ R102, R102, R30.reuse ;  /* 0x0000001e66667220 */ /* 0x080fe20000410000 */
[-C--:B------:R-:W-:Y:S01]  /*ca80*/  FMUL.FTZ R103, R103, R30.reuse ;  /* 0x0000001e67677220 */ /* 0x080fe20000410000 */
        /* <DEDUP_REMOVED lines=28> */
[C---:B0-----:R-:W-:Y:S01]  /*cc50*/  FADD.FTZ R26, R24.reuse, R13 ;  /* 0x0000000d181a7221 */ /* 0x041fe20000010000 */
[----:B------:R-:W-:Y:S01]  /*cc60*/  F2FP.F16.F32.PACK_AB R158, R24, R43 ;  /* 0x0000002b189e723e */ /* 0x000fe200000000ff */
[-C--:B------:R-:W-:Y:S01]  /*cc70*/  FMUL.FTZ R146, R146, R30.reuse ;  /* 0x0000001e92927220 */ /* 0x080fe20000410000 */
[-C--:B------:R-:W-:Y:S01]  /*cc80*/  FMUL.FTZ R147, R147, R30.reuse ;  /* 0x0000001e93937220 */ /* 0x080fe20000410000 */
[-C--:B------:R-:W-:Y:S01]  /*cc90*/  FMUL.FTZ R150, R150, R30.reuse ;  /* 0x0000001e96967220 */ /* 0x080fe20000410000 */
[----:B------:R-:W-:-:S02]  /*cca0*/  FMUL.FTZ R151, R151, R30 ;  /* 0x0000001e97977220 */ /* 0x000fc40000410000 */
        /* <DEDUP_REMOVED lines=15> */
[----:B------:R-:W0:Y:S08]  /*cda0*/  MUFU.EX2 R54, R54 ;  /* 0x0000003600367308 */ /* 0x000e300000000800 */
[----:B------:R-:W3:Y:S08]  /*cdb0*/  MUFU.EX2 R62, R62 ;  /* 0x0000003e003e7308 */ /* 0x000ef00000000800 */
[----:B------:R1:W-:Y:S08]  /*cdc0*/  MUFU.EX2 R163, R5 ;  /* 0x0000000500a37308 */ /* 0x0003f00000000800 */
[----:B------:R-:W4:Y:S01]  /*cdd0*/  MUFU.EX2 R167, R194 ;  /* 0x000000c200a77308 */ /* 0x000f220000000800 */
[----:B-1----:R-:W-:Y:S01]  /*cde0*/  FADD.FTZ R5, R171, R2 ;  /* 0x00000002ab057221 */ /* 0x002fe20000010000 */
[----:B------:R-:W-:-:S03]  /*cdf0*/  F2FP.F16.F32.PACK_AB R171, R50, R171 ;  /* 0x000000ab32ab723e */ /* 0x000fc600000000ff */
[----:B------:R-:W-:-:S03]  /*ce00*/  FADD.FTZ R2, R50, R5 ;  /* 0x0000000532027221 */ /* 0x000fc60000010000 */
[----:B------:R-:W1:Y:S01]  /*ce10*/  MUFU.EX2 R66, R66 ;  /* 0x0000004200427308 */ /* 0x000e620000000800 */
[----:B--2---:R-:W-:Y:S01]  /*ce20*/  FADD.FTZ R5, R165, R2 ;  /* 0x00000002a5057221 */ /* 0x004fe20000010000 */
[----:B0-----:R-:W-:-:S03]  /*ce30*/  F2FP.F16.F32.PACK_AB R165, R54, R165 ;  /* 0x000000a536a5723e */ /* 0x001fc600000000ff */
[----:B------:R-:W-:-:S03]  /*ce40*/  FADD.FTZ R5, R54, R5 ;  /* 0x0000000536057221 */ /* 0x000fc60000010000 */
[----:B------:R0:W2:Y:S01]  /*ce50*/  MUFU.EX2 R161, R160 ;  /* 0x000000a000a17308 */ /* 0x0000a20000000800 */
[----:B---3--:R-:W-:-:S04]  /*ce60*/  FADD.FTZ R5, R62, R5 ;  /* 0x000000053e057221 */ /* 0x008fc80000010000 */
[C---:B----4-:R-:W-:Y:S01]  /*ce70*/  FADD.FTZ R5, R167.reuse, R5 ;  /* 0x00000005a7057221 */ /* 0x050fe20000010000 */
[----:B------:R-:W-:Y:S02]  /*ce80*/  F2FP.F16.F32.PACK_AB R167, R167, R62 ;  /* 0x0000003ea7a7723e */ /* 0x000fe400000000ff */
[----:B------:R-:W3:Y:S01]  /*ce90*/  MUFU.EX2 R70, R70 ;  /* 0x0000004600467308 */ /* 0x000ee20000000800 */
[----:B-1----:R-:W-:Y:S01]  /*cea0*/  FADD.FTZ R5, R66, R5 ;  /* 0x0000000542057221 */ /* 0x002fe20000010000 */
[----:B0-----:R-:W-:-:S06]  /*ceb0*/  F2FP.F16.F32.PACK_AB R160, R14, R11 ;  /* 0x0000000b0ea0723e */ /* 0x001fcc00000000ff */
[----:B------:R-:W0:Y:S01]  /*cec0*/  MUFU.EX2 R74, R74 ;  /* 0x0000004a004a7308 */ /* 0x000e220000000800 */
[C---:B--2---:R-:W-:Y:S01]  /*ced0*/  FADD.FTZ R5, R161.reuse, R5 ;  /* 0x00000005a1057221 */ /* 0x044fe20000010000 */
[----:B------:R-:W-:-:S06]  /*cee0*/  F2FP.F16.F32.PACK_AB R161, R161, R66 ;  /* 0x00000042a1a1723e */ /* 0x000fcc00000000ff */
[----:B------:R-:W1:Y:S01]  /*cef0*/  MUFU.EX2 R51, R51 ;  /* 0x0000003300337308 */ /* 0x000e620000000800 */
[----:B---3--:R-:W-:-:S04]  /*cf00*/  FADD.FTZ R5, R70, R5 ;  /* 0x0000000546057221 */ /* 0x008fc80000010000 */
[C---:B------:R-:W-:Y:S01]  /*cf10*/  FADD.FTZ R5, R163.reuse, R5 ;  /* 0x00000005a3057221 */ /* 0x040fe20000010000 */
[----:B------:R-:W-:Y:S02]  /*cf20*/  F2FP.F16.F32.PACK_AB R163, R163, R70 ;  /* 0x00000046a3a3723e */ /* 0x000fe400000000ff */
        /* <DEDUP_REMOVED lines=18> */
[----:B-1----:R-:W-:Y:S01]  /*d050*/  FADD.FTZ R5, R86, R5 ;  /* 0x0000000556057221 */ /* 0x002fe20000010000 */
[C---:B--2---:R-:W-:Y:S01]  /*d060*/  FADD.FTZ R3, R4.reuse, R3 ;  /* 0x0000000304037221 */ /* 0x044fe20000010000 */
[----:B------:R-:W-:Y:S01]  /*d070*/  F2FP.F16.F32.PACK_AB R154, R4, R47 ;  /* 0x0000002f049a723e */ /* 0x000fe200000000ff */
[----:B------:R-:W-:Y:S02]  /*d080*/  IMAD.MOV.U32 R4, RZ, RZ, R0 ;  /* 0x000000ffff047224 */ /* 0x000fe400078e0000 */
[C---:B0-----:R-:W-:Y:S01]  /*d090*/  FADD.FTZ R2, R49.reuse, R5 ;  /* 0x0000000531027221 */ /* 0x041fe20000010000 */
[----:B------:R-:W-:Y:S01]  /*d0a0*/  F2FP.F16.F32.PACK_AB R155, R49, R86 ;  /* 0x00000056319b723e */ /* 0x000fe200000000ff */
[----:B------:R-:W-:Y:S01]  /*d0b0*/  IMAD.MOV.U32 R5, RZ, RZ, R8 ;  /* 0x000000ffff057224 */ /* 0x000fe200078e0008 */
[----:B------:R-:W-:Y:S06]  /*d0c0*/  @P2 BRA `(.L_x_1173) ;  /* 0xffffffcc00f02947 */ /* 0x000fec000383ffff */
.L_x_1156:
[----:B------:R-:W-:Y:S06]  /*d0d0*/  BAR.ARV 0x8, 0x180 ;  /* 0x0206000000007b1d */ /* 0x000fec0000002000 */
[----:B------:R-:W-:Y:S05]  /*d0e0*/  @!P0 BRA `(.L_x_1174) ;  /* 0x0000000000048947 */ /* 0x000fea0003800000 */
[----:B------:R-:W-:Y:S01]  /*d0f0*/  BPT.TRAP 0x1 ;  /* 0x000000040000795c */ /* 0x000fe20000300000 */
.L_x_1174:
[----:B------:R-:W-:Y:S01]  /*d100*/  ULEA UR5, UR44, UR41, 0x3 ;  /* 0x000000292c057291 */ /* 0x000fe2000f8e183f */
[----:B------:R-:W-:-:S05]  /*d110*/  IMAD.U32 R4, RZ, RZ, UR45 ;  /* 0x0000002dff047e24 */ /* 0x000fca000f8e00ff */
[----:B------:R-:W-:-:S04]  /*d120*/  SHF.L.U32 R4, R4, 0x1f, RZ ;  /* 0x0000001f04047819 */ /* 0x000fc800000006ff */
[----:B------:R0:W1:Y:S01]  /*d130*/  SYNCS.PHASECHK.TRANS64.TRYWAIT P2, [UR5+0x28850], R4 ;  /* 0x02885004ff0075a7 */ /* 0x0000620008040145 */
[----:B------:R-:W-:Y:S05]  /*d140*/  @!P0 BRA `(.L_x_1175) ;  /* 0x0000000000048947 */ /* 0x000fea0003800000 */
[----:B------:R-:W-:Y:S01]  /*d150*/  BPT.TRAP 0x1 ;  /* 0x000000040000795c */ /* 0x000fe20000300000 */
.L_x_1175:
[----:B-1----:R-:W-:Y:S05]  /*d160*/  @P2 BRA `(.L_x_1176) ;  /* 0x0000000000082947 */ /* 0x002fea0003800000 */
[----:B------:R-:W1:Y:S02]  /*d170*/  SYNCS.PHASECHK.TRANS64.TRYWAIT P0, [UR5+0x28850], R4 ;  /* 0x02885004ff0075a7 */ /* 0x000e640008000145 */
[----:B-1----:R-:W-:Y:S05]  /*d180*/  @!P0 BRA `(.L_x_1177) ;  /* 0x0000007000908947 */ /* 0x002fea0003800000 */
.L_x_1176:
[----:B------:R-:W-:Y:S01]  /*d190*/  UIADD3 UR41, UR41, 0x400, URZ ;  /* 0x0000040029297890 */ /* 0x000fe2000fffe03f */
[----:B------:R-:W-:Y:S01]  /*d1a0*/  WARPGROUP.ARRIVE ;  /* 0x00000000000079c5 */ /* 0x000fe20000000000 */
[----:B------:R-:W-:Y:S01]  /*d1b0*/  UMOV UR7, 0x40000040 ;  /* 0x4000004000077882 */ /* 0x000fe20000000000 */
[----:B01----:R-:W0:Y:S01]  /*d1c0*/  SHFL.BFLY PT, R4, R3, 0x2, 0x1f ;  /* 0x0c401f0003047f89 */ /* 0x003e2200000e0000 */
[----:B------:R-:W-:Y:S01]  /*d1d0*/  USHF.R.U32.HI UR41, URZ, 0x4, UR41 ;  /* 0x000000043f297899 */ /* 0x000fe20008011629 */
[----:B------:R-:W-:Y:S01]  /*d1e0*/  IMAD.MOV.U32 R37, RZ, RZ, -0x800000 ;  /* 0xff800000ff257424 */ /* 0x000fe200078e00ff */
[----:B------:R-:W-:Y:S01]  /*d1f0*/  UIADD3 UR46, UR46, 0x1, URZ ;  /* 0x000000012e2e7890 */ /* 0x000fe2000fffe03f */
[----:B------:R-:W1:Y:S01]  /*d200*/  SHFL.BFLY PT, R5, R2, 0x2, 0x1f ;  /* 0x0c401f0002057f89 */ /* 0x000e6200000e0000 */
[----:B------:R-:W-:Y:S01]  /*d210*/  ULOP3.LUT UR41, UR41, 0x3fff, URZ, 0xc0, !UPT ;  /* 0x00003fff29297892 */ /* 0x000fe2000f8ec03f */
[----:B------:R-:W-:-:S03]  /*d220*/  IMAD.MOV.U32 R36, RZ, RZ, -0x800000 ;  /* 0xff800000ff247424 */ /* 0x000fc600078e00ff */
[----:B------:R-:W-:-:S04]  /*d230*/  ULOP3.LUT UR4, UR41, 0x4000000, URZ, 0xfc, !UPT ;  /* 0x0400000029047892 */ /* 0x000fc8000f8efc3f */
[----:B------:R-:W-:Y:S02]  /*d240*/  ULEA UR4, UR44, UR4, 0xb ;  /* 0x000000042c047291 */ /* 0x000fe4000f8e583f */
[----:B------:R-:W-:-:S04]  /*d250*/  UIADD3 UR44, UR44, 0x1, URZ ;  /* 0x000000012c2c7890 */ /* 0x000fc8000fffe03f */
[----:B------:R-:W-:Y:S01]  /*d260*/  UISETP.NE.AND UP0, UPT, UR44, 0x2, UPT ;  /* 0x000000022c00788c */ /* 0x000fe2000bf05270 */
[----:B------:R-:W-:Y:S02]  /*d270*/  UMOV UR6, UR4 ;  /* 0x0000000400067c82 */ /* 0x000fe40008000000 */
[----:B------:R-:W-:Y:S01]  /*d280*/  HGMMA.64x128x16.F32 R88, R180, gdesc[UR4].tnspB, R88, gsb0 ;  /* 0x41e00004b4587df0 */ /* 0x000fe20008000858 */
[----:B------:R-:W-:Y:S01]  /*d290*/  UIADD3 UR6, UR4, 0x80, URZ ;  /* 0x0000008004067890 */ /* 0x000fe2000fffe03f */
[----:B0-----:R-:W-:Y:S01]  /*d2a0*/  FADD.FTZ R4, R4, R3 ;  /* 0x0000000304047221 */ /* 0x001fe20000010000 */
[----:B------:R-:W-:Y:S01]  /*d2b0*/  UMOV UR7, 0x40000040 ;  /* 0x4000004000077882 */ /* 0x000fe20000000000 */
[----:B------:R-:W-:Y:S01]  /*d2c0*/  USEL UR44, UR44, URZ, UP0 ;  /* 0x0000003f2c2c7287 */ /* 0x000fe20008000000 */
[----:B-1----:R-:W-:Y:S01]  /*d2d0*/  FADD.FTZ R6, R5, R2 ;  /* 0x0000000205067221 */ /* 0x002fe20000010000 */
[----:B------:R-:W-:Y:S01]  /*d2e0*/  IMAD.MOV.U32 R2, RZ, RZ, RZ ;  /* 0x000000ffff027224 */ /* 0x000fe200078e00ff */
[----:B------:R-:W0:Y:S04]  /*d2f0*/  SHFL.BFLY PT, R5, R4, 0x1, 0x1f ;  /* 0x0c201f0004057f89 */ /* 0x000e2800000e0000 */
[----:B------:R-:W1:Y:S01]  /*d300*/  SHFL.BFLY PT, R9, R6, 0x1, 0x1f ;  /* 0x0c201f0006097f89 */ /* 0x000e6200000e0000 */
[----:B0-----:R-:W-:Y:S01]  /*d310*/  FADD.FTZ R11, R4, R5 ;  /* 0x00000005040b7221 */ /* 0x001fe20000010000 */
[----:B-1----:R-:W-:-:S04]  /*d320*/  FADD.FTZ R12, R6, R9 ;  /* 0x00000009060c7221 */ /* 0x002fc80000010000 */
[----:B------:R-:W-:Y:S01]  /*d330*/  FSETP.NE.FTZ.AND P0, PT, R11, RZ, PT ;  /* 0x000000ff0b00720b */ /* 0x000fe20003f15000 */
[----:B------:R-:W-:Y:S02]  /*d340*/  IMAD.U32 R6, RZ, RZ, UR5 ;  /* 0x00000005ff067e24 */ /* 0x000fe4000f8e00ff */
[----:B------:R-:W-:Y:S01]  /*d350*/  IMAD.MOV.U32 R9, RZ, RZ, RZ ;  /* 0x000000ffff097224 */ /* 0x000fe200078e00ff */
[----:B------:R-:W-:Y:S01]  /*d360*/  FSETP.NE.FTZ.AND P2, PT, R12, RZ, PT ;  /* 0x000000ff0c00720b */ /* 0x000fe20003f55000 */
[----:B------:R-:W-:-:S08]  /*d370*/  @!P1 VIADD R6, R6, 0x28860 ;  /* 0x0002886006069836 */ /* 0x000fd00000000000 */
[----:B------:R-:W0:Y:S01]  /*d380*/  @P0 MUFU.LG2 R5, R11 ;  /* 0x0000000b00050308 */ /* 0x000e220000000c00 */
[----:B------:R-:W-:-:S03]  /*d390*/  @P0 FMUL.FTZ R3, R7, 0.69314718246459960938 ;  /* 0x3f31721807030820 */ /* 0x000fc60000410000 */
[----:B------:R-:W-:-:S04]  /*d3a0*/  @P2 FMUL.FTZ R14, R7, 0.69314718246459960938 ;  /* 0x3f317218070e2820 */ /* 0x000fc80000410000 */
[----:B------:R-:W1:Y:S08]  /*d3b0*/  @P2 MUFU.LG2 R10, R12 ;  /* 0x0000000c000a2308 */ /* 0x000e700000000c00 */
[----:B------:R-:W2:Y:S01]  /*d3c0*/  @P0 MUFU.RCP R2, R11 ;  /* 0x0000000b00020308 */ /* 0x000ea20000001000 */
[----:B0-----:R-:W-:-:S04]  /*d3d0*/  @P0 FMUL.FTZ R4, R5, 0.69314718246459960938 ;  /* 0x3f31721805040820 */ /* 0x001fc80000410000 */
[----:B------:R-:W-:Y:S01]  /*d3e0*/  @P0 FFMA.FTZ R37, R3, R0, R4 ;  /* 0x0000000003250223 */ /* 0x000fe20000010004 */
[----:B------:R-:W-:Y:S02]  /*d3f0*/  @!P1 PRMT R0, RZ, 0x654, R6 ;  /* 0x00000654ff009816 */ /* 0x000fe40000000006 */
[----:B------:R-:W0:Y:S01]  /*d400*/  @P2 MUFU.RCP R9, R12 ;  /* 0x0000000c00092308 */ /* 0x000e220000001000 */
[----:B-1----:R-:W-:Y:S01]  /*d410*/  @P2 FMUL.FTZ R5, R10, 0.69314718246459960938 ;  /* 0x3f3172180a052820 */ /* 0x002fe20000410000 */
[----:B------:R-:W-:-:S03]  /*d420*/  PLOP3.LUT P0, PT, PT, PT, PT, 0x8, 0x0 ;  /* 0x000000000000781c */ /* 0x000fc60003f0e170 */
[----:B------:R-:W-:Y:S01]  /*d430*/  @P2 FFMA.FTZ R36, R14, R8, R5 ;  /* 0x000000080e242223 */ /* 0x000fe20000010005 */
        /* <DEDUP_REMOVED lines=31> */
[----:B------:R-:W-:-:S04]  /*d630*/  USEL UR4, URZ, 0x1, UP0 ;  /* 0x000000013f047887 */ /* 0x000fc80008000000 */
[----:B------:R-:W-:Y:S01]  /*d640*/  ULOP3.LUT UR45, UR45, UR4, URZ, 0x3c, !UPT ;  /* 0x000000042d2d7292 */ /* 0x000fe2000f8e3c3f */
[----:B------:R-:W-:Y:S02]  /*d650*/  WARPGROUP.DEPBAR.LE gsb0, 0x0 ;  /* 0x00008000000079c5 */ /* 0x000fe40000010000 */
[----:B------:R-:W-:-:S06]  /*d660*/  WARPGROUP.ARRIVE ;  /* 0x00000000000079c5 */ /* 0x000fcc0000000000 */
[----:B------:R-:W-:Y:S03]  /*d670*/  HGMMA.64x128x16.F32 R88, R152, gdesc[UR4].tnspB, R88, gsb0 ;  /* 0x41e0000498587df0 */ /* 0x000fe60008000858 */
        /* <DEDUP_REMOVED lines=65> */
[----:B-1----:R-:W-:-:S07]  /*da90*/  FMUL.FTZ R151, R151, R9 ;  /* 0x0000000997977220 */ /* 0x002fce0000410000 */
.L_x_1107:
[----:B------:R-:W0:Y:S01]  /*daa0*/  S2R R3, SR_CgaCtaId ;  /* 0x0000000000037919 */ /* 0x000e220000008800 */
[----:B------:R-:W-:Y:S01]  /*dab0*/  MOV R0, 0x400 ;  /* 0x0000040000007802 */ /* 0x000fe20000000f00 */
[----:B------:R-:W-:Y:S01]  /*dac0*/  BSSY B0, `(.L_x_1178) ;  /* 0x00001c5000007945 */ /* 0x000fe20003800000 */
[----:B------:R-:W-:Y:S02]  /*dad0*/  BAR.SYNC.DEFER_BLOCKING 0x5, 0x180 ;  /* 0x0146000000007b1d */ /* 0x000fe40000010000 */
[----:B0-----:R-:W-:-:S05]  /*dae0*/  LEA R0, R3, R0, 0x18 ;  /* 0x0000000003007211 */ /* 0x001fca00078ec0ff */
[----:B------:R-:W0:Y:S02]  /*daf0*/  LDS R2, [R0+0x288d0] ;  /* 0x0288d00000027984 */ /* 0x000e240000000800 */
[----:B0-----:R-:W-:Y:S01]  /*db00*/  R2UR UR4, R2 ;  /* 0x00000000020472ca */ /* 0x001fe200000e0000 */
[----:B------:R-:W-:Y:S06]  /*db10*/  BAR.ARV 0x4, 0x180 ;  /* 0x0106000000007b1d */ /* 0x000fec0000002000 */
[----:B------:R-:W-:Y:S08]  /*db20*/  @P0 BRA `(.L_x_1179) ;  /* 0x0000001000a40947 */ /* 0x000ff00003800000 */
[----:B------:R-:W0:Y:S01]  /*db30*/  S2R R3, SR_SWINHI ;  /* 0x0000000000037919 */ /* 0x000e220000002f00 */
[----:B------:R-:W1:Y:S01]  /*db40*/  LDC R44, c[0x0][0xbe8] ;  /* 0x0002fa00ff2c7b82 */ /* 0x000e620000000800 */
[----:B------:R-:W-:Y:S01]  /*db50*/  F2FP.F16.F32.PACK_AB R6, R93, R6 ;  /* 0x000000065d06723e */ /* 0x000fe200000000ff */
[----:B------:R-:W-:Y:S01]  /*db60*/  USHF.R.S32.HI UR12, URZ, 0x1f, UR37 ;  /* 0x0000001f3f0c7899 */ /* 0x000fe20008011425 */
[----:B------:R-:W-:Y:S01]  /*db70*/  F2FP.F16.F32.PACK_AB R136, R137, R136 ;  /* 0x000000888988723e */ /* 0x000fe200000000ff */
[----:B------:R-:W-:Y:S01]  /*db80*/  ULDC.64 UR8, c[0x0][0xb90] ;  /* 0x0002e40000087ab9 */ /* 0x000fe20000000a00 */
[----:B------:R-:W-:Y:S01]  /*db90*/  USHF.R.S32.HI UR13, URZ, 0x1f, UR43 ;  /* 0x0000001f3f0d7899 */ /* 0x000fe2000801142b */
[----:B------:R-:W-:Y:S01]  /*dba0*/  F2FP.F16.F32.PACK_AB R137, R139, R138 ;  /* 0x0000008a8b89723e */ /* 0x000fe200000000ff */
[----:B------:R-:W-:Y:S01]  /*dbb0*/  UIMAD UR5, UR12, UR8, URZ ;  /* 0x000000080c0572a4 */ /* 0x000fe2000f8e023f */
[----:B------:R-:W-:Y:S01]  /*dbc0*/  F2FP.F16.F32.PACK_AB R144, R145, R144 ;  /* 0x000000909190723e */ /* 0x000fe200000000ff */
[----:B------:R-:W-:Y:S01]  /*dbd0*/  UIMAD.WIDE.U32 UR6, UR37, UR8, URZ ;  /* 0x00000008250672a5 */ /* 0x000fe2000f8e003f */
[----:B------:R-:W-:Y:S01]  /*dbe0*/  F2FP.F16.F32.PACK_AB R138, R141, R140 ;  /* 0x0000008c8d8a723e */ /* 0x000fe200000000ff */
[----:B------:R-:W-:Y:S01]  /*dbf0*/  UIMAD UR5, UR37, UR9, UR5 ;  /* 0x00000009250572a4 */ /* 0x000fe2000f8e0205 */
[----:B------:R-:W-:Y:S01]  /*dc00*/  F2FP.F16.F32.PACK_AB R139, R143, R142 ;  /* 0x0000008e8f8b723e */ /* 0x000fe200000000ff */
[----:B------:R-:W-:Y:S01]  /*dc10*/  ULDC.64 UR10, c[0x0][0xb98] ;  /* 0x0002e600000a7ab9 */ /* 0x000fe20000000a00 */
[----:B------:R-:W-:Y:S01]  /*dc20*/  F2FP.F16.F32.PACK_AB R145, R147, R146 ;  /* 0x000000929391723e */ /* 0x000fe200000000ff */
[----:B------:R-:W-:Y:S01]  /*dc30*/  UIMAD UR8, UR13, UR10, URZ ;  /* 0x0000000a0d0872a4 */ /* 0x000fe2000f8e023f */
[----:B------:R-:W-:Y:S01]  /*dc40*/  F2FP.F16.F32.PACK_AB R146, R149, R148 ;  /* 0x000000949592723e */ /* 0x000fe200000000ff */
[----:B------:R-:W-:Y:S01]  /*dc50*/  UIADD3 UR7, UR7, UR5, URZ ;  /* 0x0000000507077290 */ /* 0x000fe2000fffe03f */
[----:B------:R-:W-:Y:S01]  /*dc60*/  F2FP.F16.F32.PACK_AB R147, R151, R150 ;  /* 0x000000969793723e */ /* 0x000fe200000000ff */
[----:B------:R-:W-:-:S02]  /*dc70*/  UIMAD UR8, UR43, UR11, UR8 ;  /* 0x0000000b2b0872a4 */ /* 0x000fc4000f8e0208 */
[----:B------:R-:W-:Y:S01]  /*dc80*/  UIMAD.WIDE.U32 UR6, UR43, UR10, UR6 ;  /* 0x0000000a2b0672a5 */ /* 0x000fe2000f8e0006 */
[----:B------:R-:W-:Y:S02]  /*dc90*/  ULDC UR5, c[0x0][0xa88] ;  /* 0x0002a20000057ab9 */ /* 0x000fe40000000800 */
[----:B------:R-:W-:Y:S01]  /*dca0*/  ULDC.64 UR10, c[0x0][0xaf0] ;  /* 0x0002bc00000a7ab9 */ /* 0x000fe20000000a00 */
[----:B------:R-:W-:Y:S02]  /*dcb0*/  MOV R34, R0 ;  /* 0x0000000000227202 */ /* 0x000fe40000000f00 */
[----:B0-----:R-:W-:Y:S01]  /*dcc0*/  MOV R35, R3 ;  /* 0x0000000300237202 */ /* 0x001fe20000000f00 */
[----:B------:R-:W-:Y:S02]  /*dcd0*/  IMAD R3, R184, 0x40, R18 ;  /* 0x00000040b8037824 */ /* 0x000fe400078e0212 */
[----:B------:R-:W-:-:S04]  /*dce0*/  IMAD.WIDE R4, R188, 0x2, R34 ;  /* 0x00000002bc047825 */ /* 0x000fc800078e0222 */
[----:B------:R-:W-:Y:S01]  /*dcf0*/  IMAD.WIDE R34, R3, 0x2, R34 ;  /* 0x0000000203227825 */ /* 0x000fe200078e0222 */
[C---:B------:R-:W-:Y:S02]  /*dd00*/  LOP3.LUT R3, R4.reuse, 0x380, RZ, 0xc0, !PT ;  /* 0x0000038004037812 */ /* 0x040fe400078ec0ff */
[C---:B------:R-:W-:Y:S02]  /*dd10*/  IADD3 R29, P1, R4.reuse, 0x4040, RZ ;  /* 0x00004040041d7810 */ /* 0x040fe40007f3e0ff */
[C---:B------:R-:W-:Y:S02]  /*dd20*/  IADD3 R21, P6, R4.reuse, 0x20, RZ ;  /* 0x0000002004157810 */ /* 0x040fe40007fde0ff */
[----:B------:R-:W-:Y:S01]  /*dd30*/  SHF.R.U64 R3, R3, 0x3, RZ ;  /* 0x0000000303037819 */ /* 0x000fe200000012ff */
[--C-:B------:R-:W-:Y:S01]  /*dd40*/  IMAD.X R41, RZ, RZ, R5.reuse, P1 ;  /* 0x000000ffff297224 */ /* 0x100fe200008e0605 */
[C---:B------:R-:W-:Y:S01]  /*dd50*/  IADD3 R27, P2, R4.reuse, 0x4020, RZ ;  /* 0x00004020041b7810 */ /* 0x040fe20007f5e0ff */
[----:B------:R-:W-:Y:S01]  /*dd60*/  IMAD.X R13, RZ, RZ, R5, P6 ;  /* 0x000000ffff0d7224 */ /* 0x000fe200030e0605 */
[----:B------:R-:W-:-:S02]  /*dd70*/  IADD3 R10, P3, R4, 0x4000, RZ ;  /* 0x00004000040a7810 */ /* 0x000fc40007f7e0ff */
[C---:B------:R-:W-:Y:S01]  /*dd80*/  IADD3 R43, P0, R4.reuse, 0x4060, RZ ;  /* 0x00004060042b7810 */ /* 0x040fe20007f1e0ff */
[--C-:B------:R-:W-:Y:S01]  /*dd90*/  IMAD.X R39, RZ, RZ, R5.reuse, P2 ;  /* 0x000000ffff277224 */ /* 0x100fe200010e0605 */
[C---:B------:R-:W-:Y:S01]  /*dda0*/  IADD3 R8, P4, R4.reuse, 0x60, RZ ;  /* 0x0000006004087810 */ /* 0x040fe20007f9e0ff */
[--C-:B------:R-:W-:Y:S01]  /*ddb0*/  IMAD.X R15, RZ, RZ, R5.reuse, P3 ;  /* 0x000000ffff0f7224 */ /* 0x100fe200018e0605 */
[----:B------:R-:W-:Y:S02]  /*ddc0*/  IADD3 R25, P5, R4, 0x40, RZ ;  /* 0x0000004004197810 */ /* 0x000fe40007fbe0ff */
[----:B------:R-:W-:Y:S01]  /*ddd0*/  LOP3.LUT R4, R3, R4, RZ, 0x3c, !PT ;  /* 0x0000000403047212 */ /* 0x000fe200078e3cff */
[--C-:B------:R-:W-:Y:S01]  /*dde0*/  IMAD.X R11, RZ, RZ, R5.reuse, P4 ;  /* 0x000000ffff0b7224 */ /* 0x100fe200020e0605 */
[----:B------:R-:W-:Y:S01]  /*ddf0*/  LOP3.LUT R14, R29, 0x380, RZ, 0xc0, !PT ;  /* 0x000003801d0e7812 */ /* 0x000fe200078ec0ff */
[----:B------:R-:W-:Y:S01]  /*de00*/  IMAD.X R9, RZ, RZ, R5, P5 ;  /* 0x000000ffff097224 */ /* 0x000fe200028e0605 */
[----:B------:R-:W-:-:S02]  /*de10*/  LOP3.LUT R12, R27, 0x380, RZ, 0xc0, !PT ;  /* 0x000003801b0c7812 */ /* 0x000fc400078ec0ff */
[----:B------:R-:W-:Y:S02]  /*de20*/  LOP3.LUT R3, R10, 0x380, RZ, 0xc0, !PT ;  /* 0x000003800a037812 */ /* 0x000fe400078ec0ff */
[----:B------:R-:W-:Y:S02]  /*de30*/  LOP3.LUT R2, R21, 0x380, RZ, 0xc0, !PT ;  /* 0x0000038015027812 */ /* 0x000fe400078ec0ff */
[----:B------:R-:W-:Y:S02]  /*de40*/  IADD3 R33, P6, R34, 0x1000, RZ ;  /* 0x0000100022217810 */ /* 0x000fe40007fde0ff */
[----:B------:R-:W-:Y:S02]  /*de50*/  SHF.R.U64 R14, R14, 0x3, RZ ;  /* 0x000000030e0e7819 */ /* 0x000fe400000012ff */
[----:B------:R-:W-:Y:S02]  /*de60*/  SHF.R.U64 R12, R12, 0x3, RZ ;  /* 0x000000030c0c7819 */ /* 0x000fe400000012ff */
[----:B------:R-:W-:-:S02]  /*de70*/  SHF.R.U64 R3, R3, 0x3, RZ ;  /* 0x0000000303037819 */ /* 0x000fc400000012ff */
[----:B------:R-:W-:Y:S02]  /*de80*/  SHF.R.U64 R2, R2, 0x3, RZ ;  /* 0x0000000302027819 */ /* 0x000fe400000012ff */
[----:B------:R-:W-:Y:S02]  /*de90*/  LOP3.LUT R32, R33, 0x380, RZ, 0xc0, !PT ;  /* 0x0000038021207812 */ /* 0x000fe400078ec0ff */
[----:B------:R-:W-:Y:S02]  /*dea0*/  LOP3.LUT R40, R14, R29, RZ, 0x3c, !PT ;  /* 0x0000001d0e287212 */ /* 0x000fe400078e3cff */
[----:B------:R-:W-:Y:S02]  /*deb0*/  LOP3.LUT R38, R12, R27, RZ, 0x3c, !PT ;  /* 0x0000001b0c267212 */ /* 0x000fe400078e3cff */
[----:B------:R-:W-:Y:S02]  /*dec0*/  LOP3.LUT R14, R3, R10, RZ, 0x3c, !PT ;  /* 0x0000000a030e7212 */ /* 0x000fe400078e3cff */
[----:B------:R-:W-:-:S02]  /*ded0*/  LOP3.LUT R12, R2, R21, RZ, 0x3c, !PT ;  /* 0x00000015020c7212 */ /* 0x000fc400078e3cff */
[----:B------:R-:W-:Y:S02]  /*dee0*/  LOP3.LUT R3, R8, 0x380, RZ, 0xc0, !PT ;  /* 0x0000038008037812 */ /* 0x000fe400078ec0ff */
[----:B------:R-:W-:Y:S02]  /*def0*/  SHF.R.U64 R32, R32, 0x3, RZ ;  /* 0x0000000320207819 */ /* 0x000fe400000012ff */
[----:B------:R-:W-:Y:S02]  /*df00*/  LOP3.LUT R2, R25, 0x380, RZ, 0xc0, !PT ;  /* 0x0000038019027812 */ /* 0x000fe400078ec0ff */
[----:B-1----:R-:W-:Y:S02]  /*df10*/  ISETP.NE.AND P1, PT, R44, 0x1, PT ;  /* 0x000000012c00780c */ /* 0x002fe40003f25270 */
[----:B------:R-:W-:Y:S02]  /*df20*/  SHF.R.U64 R3, R3, 0x3, RZ ;  /* 0x0000000303037819 */ /* 0x000fe400000012ff */
[----:B------:R-:W-:Y:S01]  /*df30*/  LOP3.LUT R32, R32, R33, RZ, 0x3c, !PT ;  /* 0x0000002120207212 */ /* 0x000fe200078e3cff */
[----:B------:R-:W-:Y:S01]  /*df40*/  IMAD.X R33, RZ, RZ, R35, P6 ;  /* 0x000000ffff217224 */ /* 0x000fe200030e0623 */
[----:B------:R-:W-:-:S02]  /*df50*/  SHF.R.U64 R2, R2, 0x3, RZ ;  /* 0x0000000302027819 */ /* 0x000fc400000012ff */
[----:B------:R-:W-:Y:S02]  /*df60*/  IADD3 R45, P6, R34, 0x7000, RZ ;  /* 0x00007000222d7810 */ /* 0x000fe40007fde0ff */
[----:B------:R-:W-:Y:S02]  /*df70*/  LOP3.LUT R10, R3, R8, RZ, 0x3c, !PT ;  /* 0x00000008030a7212 */ /* 0x000fe400078e3cff */
[----:B------:R-:W-:Y:S01]  /*df80*/  LOP3.LUT R8, R2, R25, RZ, 0x3c, !PT ;  /* 0x0000001902087212 */ /* 0x000fe200078e3cff */
[----:B------:R-:W0:Y:S01]  /*df90*/  @P1 LDC R47, c[0x0][0xbec] ;  /* 0x0002fb00ff2f1b82 */ /* 0x000e220000000800 */
[----:B------:R-:W-:Y:S02]  /*dfa0*/  LOP3.LUT R2, R45, 0x380, RZ, 0xc0, !PT ;  /* 0x000003802d027812 */ /* 0x000fe400078ec0ff */
[----:B------:R-:W-:Y:S02]  /*dfb0*/  LOP3.LUT R42, R43, 0x380, RZ, 0xc0, !PT ;  /* 0x000003802b2a7812 */ /* 0x000fe400078ec0ff */
[----:B------:R-:W-:-:S02]  /*dfc0*/  SHF.R.U64 R2, R2, 0x3, RZ ;  /* 0x0000000302027819 */ /* 0x000fc400000012ff */
[----:B------:R-:W-:Y:S02]  /*dfd0*/  SHF.R.U64 R42, R42, 0x3, RZ ;  /* 0x000000032a2a7819 */ /* 0x000fe400000012ff */
[----:B------:R-:W-:Y:S02]  /*dfe0*/  LOP3.LUT R2, R2, R45, RZ, 0x3c, !PT ;  /* 0x0000002d02027212 */ /* 0x000fe400078e3cff */
[----:B------:R-:W-:Y:S02]  /*dff0*/  MOV R45, R4 ;  /* 0x00000004002d7202 */ /* 0x000fe40000000f00 */
[----:B------:R-:W-:Y:S02]  /*e000*/  F2FP.F16.F32.PACK_AB R4, R46, R7 ;  /* 0x000000072e04723e */ /* 0x000fe400000000ff */
[----:B------:R-:W1:Y:S01]  /*e010*/  @P1 LDC R46, c[0x0][0xbf0] ;  /* 0x0002fc00ff2e1b82 */ /* 0x000e620000000800 */
[----:B------:R-:W-:Y:S01]  /*e020*/  LOP3.LUT R42, R42, R43, RZ, 0x3c, !PT ;  /* 0x0000002b2a2a7212 */ /* 0x000fe200078e3cff */
[----:B------:R-:W-:Y:S01]  /*e030*/  IMAD.X R43, RZ, RZ, R5, P0 ;  /* 0x000000ffff2b7224 */ /* 0x000fe200000e0605 */
[----:B------:R-:W-:-:S02]  /*e040*/  F2FP.F16.F32.PACK_AB R5, R91, R90 ;  /* 0x0000005a5b05723e */ /* 0x000fc400000000ff */
[----:B------:R-:W-:-:S03]  /*e050*/  F2FP.F16.F32.PACK_AB R7, R95, R94 ;  /* 0x0000005e5f07723e */ /* 0x000fc600000000ff */
[----:B------:R-:W-:Y:S01]  /*e060*/  BAR.SYNC.DEFER_BLOCKING 0x1, 0x100 ;  /* 0x0044000000007b1d */ /* 0x000fe20000010000 */
[----:B------:R-:W-:Y:S01]  /*e070*/  MOV R65, R40 ;  /* 0x0000002800417202 */ /* 0x000fe20000000f00 */
[----:B------:R-:W-:Y:S01]  /*e080*/  VIADD R40, R17, UR36 ;  /* 0x0000002411287c36 */ /* 0x000fe20008000000 */
[----:B------:R-:W-:Y:S02]  /*e090*/  IADD3 R21, P0, R34, 0x6000, RZ ;  /* 0x0000600022157810 */ /* 0x000fe40007f1e0ff */
[----:B------:R-:W-:Y:S02]  /*e0a0*/  MOV R58, R10 ;  /* 0x0000000a003a7202 */ /* 0x000fe40000000f00 */
[----:B------:R-:W-:Y:S02]  /*e0b0*/  LOP3.LUT R20, R21, 0x380, RZ, 0xc0, !PT ;  /* 0x0000038015147812 */ /* 0x000fe400078ec0ff */
[----:B------:R-:W-:Y:S02]  /*e0c0*/  MOV R57, R14 ;  /* 0x0000000e00397202 */ /* 0x000fe40000000f00 */
[----:B------:R-:W-:-:S02]  /*e0d0*/  SHF.R.U64 R20, R20, 0x3, RZ ;  /* 0x0000000314147819 */ /* 0x000fc400000012ff */
[----:B------:R-:W-:Y:S02]  /*e0e0*/  MOV R15, R12 ;  /* 0x0000000c000f7202 */ /* 0x000fe40000000f00 */
[----:B------:R-:W-:Y:S01]  /*e0f0*/  LOP3.LUT R20, R20, R21, RZ, 0x3c, !PT ;  /* 0x0000001514147212 */ /* 0x000fe200078e3cff */
[----:B------:R-:W-:Y:S01]  /*e100*/  IMAD.X R21, RZ, RZ, R35, P0 ;  /* 0x000000ffff157224 */ /* 0x000fe200000e0623 */
[C---:B------:R-:W-:Y:S02]  /*e110*/  IADD3 R27, P3, R34.reuse, 0x4000, RZ ;  /* 0x00004000221b7810 */ /* 0x040fe40007f7e0ff */
[----:B------:R-:W-:Y:S02]  /*e120*/  IADD3 R25, P2, R34, 0x5000, RZ ;  /* 0x0000500022197810 */ /* 0x000fe40007f5e0ff */
[----:B------:R-:W-:Y:S02]  /*e130*/  LOP3.LUT R26, R27, 0x380, RZ, 0xc0, !PT ;  /* 0x000003801b1a7812 */ /* 0x000fe400078ec0ff */
[----:B------:R-:W-:Y:S01]  /*e140*/  LOP3.LUT R24, R25, 0x380, RZ, 0xc0, !PT ;  /* 0x0000038019187812 */ /* 0x000fe200078ec0ff */
[----:B------:R0:W-:Y:S01]  /*e150*/  STSM.16.M88.4 [R45], R4 ;  /* 0x000000042d007844 */ /* 0x0001e20000000200 */
[----:B------:R-:W-:-:S02]  /*e160*/  SHF.R.U64 R26, R26, 0x3, RZ ;  /* 0x000000031a1a7819 */ /* 0x000fc400000012ff */
[----:B------:R-:W-:Y:S01]  /*e170*/  MOV R56, R38 ;  /* 0x0000002600387202 */ /* 0x000fe20000000f00 */
[----:B------:R-:W-:Y:S01]  /*e180*/  VIADD R38, R187, UR36 ;  /* 0x00000024bb267c36 */ /* 0x000fe20008000000 */
[----:B------:R-:W-:Y:S02]  /*e190*/  SHF.R.U64 R24, R24, 0x3, RZ ;  /* 0x0000000318187819 */ /* 0x000fe400000012ff */
[----:B------:R-:W-:Y:S01]  /*e1a0*/  LOP3.LUT R26, R26, R27, RZ, 0x3c, !PT ;  /* 0x0000001b1a1a7212 */ /* 0x000fe200078e3cff */
[----:B------:R-:W-:Y:S01]  /*e1b0*/  IMAD.X R27, RZ, RZ, R35, P3 ;  /* 0x000000ffff1b7224 */ /* 0x000fe200018e0623 */
[----:B------:R-:W-:Y:S02]  /*e1c0*/  MOV R14, R8 ;  /* 0x00000008000e7202 */ /* 0x000fe40000000f00 */
[----:B------:R-:W-:Y:S02]  /*e1d0*/  F2FP.F16.F32.PACK_AB R8, R105, R104 ;  /* 0x000000686908723e */ /* 0x000fe400000000ff */
[----:B------:R-:W-:-:S02]  /*e1e0*/  F2FP.F16.F32.PACK_AB R9, R107, R106 ;  /* 0x0000006a6b09723e */ /* 0x000fc400000000ff */
[----:B------:R-:W-:Y:S01]  /*e1f0*/  LOP3.LUT R24, R24, R25, RZ, 0x3c, !PT ;  /* 0x0000001918187212 */ /* 0x000fe200078e3cff */
[----:B0-----:R-:W-:Y:S01]  /*e200*/  @P1 IMAD.HI.U32 R5, R40, R47, RZ ;  /* 0x0000002f28051227 */ /* 0x001fe200078e00ff */
[----:B------:R-:W-:Y:S02]  /*e210*/  MOV R64, R42 ;  /* 0x0000002a00407202 */ /* 0x000fe40000000f00 */
[----:B------:R-:W-:Y:S01]  /*e220*/  IADD3 R29, P4, R34, 0x3000, RZ ;  /* 0x00003000221d7810 */ /* 0x000fe20007f9e0ff */
[----:B------:R-:W-:Y:S01]  /*e230*/  IMAD.MOV.U32 R4, RZ, RZ, R40 ;  /* 0x000000ffff047224 */ /* 0x000fe200078e0028 */
[----:B-1----:R-:W-:Y:S01]  /*e240*/  @P1 SHF.R.U32.HI R4, RZ, R46, R5 ;  /* 0x0000002eff041219 */ /* 0x002fe20000011605 */
[----:B------:R-:W-:Y:S01]  /*e250*/  IMAD.U32 R6, RZ, RZ, UR8 ;  /* 0x00000008ff067e24 */ /* 0x000fe2000f8e00ff */
[----:B------:R-:W-:Y:S01]  /*e260*/  LOP3.LUT R28, R29, 0x380, RZ, 0xc0, !PT ;  /* 0x000003801d1c7812 */ /* 0x000fe200078ec0ff */
[----:B------:R-:W-:Y:S01]  /*e270*/  IMAD R45, R44, UR5, RZ ;  /* 0x000000052c2d7c24 */ /* 0x000fe2000f8e02ff */
[--C-:B------:R-:W-:Y:S01]  /*e280*/  SHF.R.S32.HI R5, RZ, 0x1f, R4.reuse ;  /* 0x0000001fff057819 */ /* 0x100fe20000011404 */
[----:B------:R-:W-:Y:S01]  /*e290*/  IMAD.MOV R7, RZ, RZ, -R4 ;  /* 0x000000ffff077224 */ /* 0x000fe200078e0a04 */
[----:B------:R-:W-:Y:S01]  /*e2a0*/  IADD3 R12, P0, R4, UR6, RZ ;  /* 0x00000006040c7c10 */ /* 0x000fe2000ff1e0ff */
[----:B------:R-:W-:Y:S01]  /*e2b0*/  IMAD.X R25, RZ, RZ, R35, P2 ;  /* 0x000000ffff197224 */ /* 0x000fe200010e0623 */
[----:B------:R-:W-:Y:S01]  /*e2c0*/  F2FP.F16.F32.PACK_AB R4, R97, R96 ;  /* 0x000000606104723e */ /* 0x000fe200000000ff */
[----:B------:R-:W-:Y:S01]  /*e2d0*/  IMAD R11, R44, R7, R40 ;  /* 0x000000072c0b7224 */ /* 0x000fe200078e0228 */
[----:B------:R-:W-:Y:S01]  /*e2e0*/  IADD3.X R13, R5, UR7, R6, P0, !PT ;  /* 0x00000007050d7c10 */ /* 0x000fe200087fe406 */
[----:B------:R-:W-:Y:S01]  /*e2f0*/  ULDC.64 UR6, c[0x0][0xb88] ;  /* 0x0002e20000067ab9 */ /* 0x000fe20000000a00 */
[----:B------:R-:W-:Y:S01]  /*e300*/  F2FP.F16.F32.PACK_AB R5, R99, R98 ;  /* 0x000000626305723e */ /* 0x000fe200000000ff */
[----:B------:R-:W-:Y:S01]  /*e310*/  ULDC.64 UR8, c[0x0][0xae8] ;  /* 0x0002ba0000087ab9 */ /* 0x000fe20000000a00 */
[----:B------:R-:W-:Y:S01]  /*e320*/  SHF.R.S32.HI R10, RZ, 0x1f, R11 ;  /* 0x0000001fff0a7819 */ /* 0x000fe2000001140b */
[----:B------:R-:W-:Y:S01]  /*e330*/  IMAD.WIDE.U32 R12, R11, UR6, R12 ;  /* 0x000000060b0c7c25 */ /* 0x000fe2000f8e000c */
[----:B------:R-:W-:-:S02]  /*e340*/  F2FP.F16.F32.PACK_AB R6, R101, R100 ;  /* 0x000000646506723e */ /* 0x000fc400000000ff */
[----:B------:R-:W-:Y:S01]  /*e350*/  F2FP.F16.F32.PACK_AB R7, R103, R102 ;  /* 0x000000666707723e */ /* 0x000fe200000000ff */
[----:B------:R-:W-:Y:S01]  /*e360*/  IMAD R10, R10, UR6, RZ ;  /* 0x000000060a0a7c24 */ /* 0x000fe2000f8e02ff */
[----:B------:R-:W-:Y:S02]  /*e370*/  LOP3.LUT P0, RZ, R185, 0x3, RZ, 0xc0, !PT ;  /* 0x00000003b9ff7812 */ /* 0x000fe4000780c0ff */
[----:B------:R-:W-:Y:S01]  /*e380*/  SHF.R.U64 R28, R28, 0x3, RZ ;  /* 0x000000031c1c7819 */ /* 0x000fe200000012ff */
[----:B------:R-:W-:Y:S01]  /*e390*/  IMAD R39, R11, UR7, R10 ;  /* 0x000000070b277c24 */ /* 0x000fe2000f8e020a */
[----:B------:R0:W-:Y:S01]  /*e3a0*/  STSM.16.M88.4 [R15], R4 ;  /* 0x000000040f007844 */ /* 0x0001e20000000200 */
[----:B------:R-:W-:Y:S01]  /*e3b0*/  ULDC.64 UR6, c[0x0][0xb50] ;  /* 0x0002d40000067ab9 */ /* 0x000fe20000000a00 */
[----:B------:R-:W-:Y:S02]  /*e3c0*/  F2FP.F16.F32.PACK_AB R10, R109, R108 ;  /* 0x0000006c6d0a723e */ /* 0x000fe400000000ff */
[----:B------:R-:W-:-:S02]  /*e3d0*/  F2FP.F16.F32.PACK_AB R11, R111, R110 ;  /* 0x0000006e6f0b723e */ /* 0x000fc400000000ff */
[----:B------:R-:W-:Y:S02]  /*e3e0*/  LEA R40, P3, R12, UR6, 0x2 ;  /* 0x000000060c287c11 */ /* 0x000fe4000f8610ff */
[----:B------:R-:W-:Y:S01]  /*e3f0*/  ISETP.GE.OR P2, PT, R38, R45, P0 ;  /* 0x0000002d2600720c */ /* 0x000fe20000746670 */
[----:B------:R1:W-:Y:S01]  /*e400*/  STSM.16.M88.4 [R14], R8 ;  /* 0x000000080e007844 */ /* 0x0003e20000000200 */
[----:B------:R-:W-:Y:S01]  /*e410*/  LOP3.LUT R28, R28, R29, RZ, 0x3c, !PT ;  /* 0x0000001d1c1c7212 */ /* 0x000fe200078e3cff */
[----:B------:R-:W-:Y:S01]  /*e420*/  IMAD.X R29, RZ, RZ, R35, P4 ;  /* 0x000000ffff1d7224 */ /* 0x000fe200020e0623 */
[C---:B------:R-:W-:Y:S01]  /*e430*/  LOP3.LUT R3, R34.reuse, 0x380, RZ, 0xc0, !PT ;  /* 0x0000038022037812 */ /* 0x040fe200078ec0ff */
[----:B------:R-:W-:Y:S01]  /*e440*/  SHFL.IDX PT, R46, R40, 0x1, 0x1c1f ;  /* 0x003c1f00282e7f89 */ /* 0x000fe200000e0000 */
[----:B------:R-:W-:Y:S01]  /*e450*/  IADD3 R31, P5, R34, 0x2000, RZ ;  /* 0x00002000221f7810 */ /* 0x000fe20007fbe0ff */
[----:B0-----:R-:W-:Y:S01]  /*e460*/  VIADD R4, R38, 0x8 ;  /* 0x0000000826047836 */ /* 0x001fe20000000000 */
[----:B------:R-:W-:Y:S01]  /*e470*/  F2FP.F16.F32.PACK_AB R6, R117, R116 ;  /* 0x000000747506723e */ /* 0x000fe200000000ff */
[----:B------:R-:W-:Y:S01]  /*e480*/  IMAD.IADD R5, R13, 0x1, R39 ;  /* 0x000000010d057824 */ /* 0x000fe200078e0227 */
[----:B------:R-:W-:Y:S01]  /*e490*/  F2FP.F16.F32.PACK_AB R7, R119, R118 ;  /* 0x000000767707723e */ /* 0x000fe200000000ff */
[----:B------:R-:W-:Y:S01]  /*e4a0*/  SHFL.IDX PT, R38, R40, RZ, 0x1c1f ;  /* 0x001c1fff28267589 */ /* 0x000fe200000e0000 */
[----:B------:R-:W-:-:S02]  /*e4b0*/  ISETP.GE.OR P0, PT, R4, R45, P0 ;  /* 0x0000002d0400720c */ /* 0x000fc40000706670 */
[----:B------:R-:W-:Y:S02]  /*e4c0*/  LEA.HI.X R41, R12, UR7, R5, 0x2, P3 ;  /* 0x000000070c297c11 */ /* 0x000fe400098f1405 */
[----:B------:R-:W-:Y:S02]  /*e4d0*/  F2FP.F16.F32.PACK_AB R4, R113, R112 ;  /* 0x000000707104723e */ /* 0x000fe400000000ff */
[----:B------:R-:W-:Y:S01]  /*e4e0*/  F2FP.F16.F32.PACK_AB R5, R115, R114 ;  /* 0x000000727305723e */ /* 0x000fe200000000ff */
[----:B------:R-:W0:Y:S01]  /*e4f0*/  SHFL.IDX PT, R39, R41, RZ, 0x1c1f ;  /* 0x001c1fff29277589 */ /* 0x000e2200000e0000 */
[----:B------:R-:W-:Y:S02]  /*e500*/  F2FP.F16.F32.PACK_AB R12, R121, R120 ;  /* 0x00000078790c723e */ /* 0x000fe400000000ff */
[----:B------:R-:W-:Y:S01]  /*e510*/  F2FP.F16.F32.PACK_AB R13, R123, R122 ;  /* 0x0000007a7b0d723e */ /* 0x000fe200000000ff */
[----:B------:R-:W-:Y:S01]  /*e520*/  STSM.16.M88.4 [R58], R4 ;  /* 0x000000043a007844 */ /* 0x000fe20000000200 */
[----:B-1----:R-:W-:-:S02]  /*e530*/  F2FP.F16.F32.PACK_AB R14, R125, R124 ;  /* 0x0000007c7d0e723e */ /* 0x002fc400000000ff */
[----:B------:R-:W-:Y:S01]  /*e540*/  F2FP.F16.F32.PACK_AB R15, R127, R126 ;  /* 0x0000007e7f0f723e */ /* 0x000fe200000000ff */
[----:B------:R-:W1:Y:S01]  /*e550*/  SHFL.IDX PT, R47, R41, 0x1, 0x1c1f ;  /* 0x003c1f00292f7f89 */ /* 0x000e6200000e0000 */
[----:B------:R-:W-:Y:S02]  /*e560*/  F2FP.F16.F32.PACK_AB R8, R129, R128 ;  /* 0x000000808108723e */ /* 0x000fe400000000ff */
[----:B------:R-:W-:Y:S01]  /*e570*/  F2FP.F16.F32.PACK_AB R9, R131, R130 ;  /* 0x000000828309723e */ /* 0x000fe200000000ff */
[----:B------:R-:W-:Y:S01]  /*e580*/  STSM.16.M88.4 [R57], R12 ;  /* 0x0000000c39007844 */ /* 0x000fe20000000200 */
[----:B------:R-:W-:Y:S02]  /*e590*/  F2FP.F16.F32.PACK_AB R10, R133, R132 ;  /* 0x00000084850a723e */ /* 0x000fe400000000ff */
[----:B------:R-:W-:Y:S02]  /*e5a0*/  F2FP.F16.F32.PACK_AB R11, R135, R134 ;  /* 0x00000086870b723e */ /* 0x000fe400000000ff */
[----:B------:R-:W-:Y:S01]  /*e5b0*/  SHF.R.U64 R3, R3, 0x3, RZ ;  /* 0x0000000303037819 */ /* 0x000fe200000012ff */
[----:B------:R-:W-:Y:S01]  /*e5c0*/  UIMAD UR5, UR12, UR8, URZ ;  /* 0x000000080c0572a4 */ /* 0x000fe2000f8e023f */
[----:B------:R-:W-:Y:S01]  /*e5d0*/  LOP3.LUT R30, R31, 0x380, RZ, 0xc0, !PT ;  /* 0x000003801f1e7812 */ /* 0x000fe200078ec0ff */
[----:B------:R-:W-:Y:S01]  /*e5e0*/  STSM.16.M88.4 [R56], R8 ;  /* 0x0000000838007844 */ /* 0x000fe20000000200 */
[----:B------:R-:W-:Y:S01]  /*e5f0*/  LOP3.LUT R34, R3, R34, RZ, 0x3c, !PT ;  /* 0x0000002203227212 */ /* 0x000fe200078e3cff */
[----:B------:R-:W-:Y:S01]  /*e600*/  IMAD.X R3, RZ, RZ, R35, P6 ;  /* 0x000000ffff037224 */ /* 0x000fe200030e0623 */
[----:B------:R-:W-:Y:S01]  /*e610*/  UIMAD.WIDE.U32 UR6, UR37, UR8, URZ ;  /* 0x00000008250672a5 */ /* 0x000fe2000f8e003f */
[----:B------:R2:W-:Y:S01]  /*e620*/  STSM.16.M88.4 [R65], R136 ;  /* 0x0000008841007844 */ /* 0x0005e20000000200 */
[----:B------:R-:W-:Y:S01]  /*e630*/  UIMAD UR5, UR37, UR9, UR5 ;  /* 0x00000009250572a4 */ /* 0x000fe2000f8e0205 */
[----:B------:R-:W-:-:S02]  /*e640*/  SHF.R.U64 R30, R30, 0x3, RZ ;  /* 0x000000031e1e7819 */ /* 0x000fc400000012ff */
[----:B------:R-:W-:Y:S01]  /*e650*/  STSM.16.M88.4 [R64], R144 ;  /* 0x0000009040007844 */ /* 0x000fe20000000200 */
[----:B--2---:R-:W2:Y:S08]  /*e660*/  @P1 LDC R65, c[0x0][0xbec] ;  /* 0x0002fb00ff411b82 */ /* 0x004eb00000000800 */
[----:B------:R-:W-:Y:S01]  /*e670*/  BAR.SYNC.DEFER_BLOCKING 0x1, 0x100 ;  /* 0x0044000000007b1d */ /* 0x000fe20000010000 */
[----:B------:R-:W-:Y:S01]  /*e680*/  UIMAD UR8, UR13, UR10, URZ ;  /* 0x0000000a0d0872a4 */ /* 0x000fe2000f8e023f */
[----:B------:R-:W-:Y:S01]  /*e690*/  LOP3.LUT R30, R30, R31, RZ, 0x3c, !PT ;  /* 0x0000001f1e1e7212 */ /* 0x000fe200078e3cff */
[----:B------:R-:W-:Y:S01]  /*e6a0*/  UIADD3 UR7, UR7, UR5, URZ ;  /* 0x0000000507077290 */ /* 0x000fe2000fffe03f */
[----:B------:R-:W-:-:S02]  /*e6b0*/  IMAD.X R31, RZ, RZ, R35, P5 ;  /* 0x000000ffff1f7224 */ /* 0x000fc400028e0623 */
[----:B0-----:R0:W-:Y:S04]  /*e6c0*/  @!P2 ST.E desc[UR50][R38.64], R37 ;  /* 0x000000252600a985 */ /* 0x0011e8000c101932 */
[----:B-1----:R1:W-:Y:S04]  /*e6d0*/  @!P0 ST.E desc[UR50][R46.64], R36 ;  /* 0x000000242e008985 */ /* 0x0023e8000c101932 */
[----:B------:R3:W5:Y:S01]  /*e6e0*/  LD.E.128 R4, desc[UR50][R28.64] ;  /* 0x000000321c047980 */ /* 0x000762000c101d00 */
[----:B0-----:R-:W0:Y:S03]  /*e6f0*/  @P1 LDC R37, c[0x0][0xbf0] ;  /* 0x0002fc00ff251b82 */ /* 0x001e260000000800 */
[----:B------:R2:W5:Y:S01]  /*e700*/  LD.E.128 R8, desc[UR50][R2.64] ;  /* 0x0000003202087980 */ /* 0x000562000c101d00 */
[----:B------:R-:W-:-:S03]  /*e710*/  UIMAD UR5, UR43, UR11, UR8 ;  /* 0x0000000b2b0572a4 */ /* 0x000fc6000f8e0208 */
[----:B------:R4:W5:Y:S01]  /*e720*/  LD.E.128 R12, desc[UR50][R20.64] ;  /* 0x00000032140c7980 */ /* 0x000962000c101d00 */
[----:B---3--:R-:W-:Y:S01]  /*e730*/  IMAD R28, R22, 0x20, R184 ;  /* 0x00000020161c7824 */ /* 0x008fe200078e02b8 */
[----:B------:R-:W-:Y:S02]  /*e740*/  UIMAD.WIDE.U32 UR6, UR43, UR10, UR6 ;  /* 0x0000000a2b0672a5 */ /* 0x000fe4000f8e0006 */
[----:B------:R3:W5:Y:S01]  /*e750*/  LD.E.128 R56, desc[UR50][R24.64] ;  /* 0x0000003218387980 */ /* 0x000762000c101d00 */
[----:B------:R-:W-:Y:S01]  /*e760*/  VIADD R28, R28, UR36 ;  /* 0x000000241c1c7c36 */ /* 0x000fe20008000000 */
[----:B------:R-:W-:Y:S02]  /*e770*/  ULDC.64 UR8, c[0x0][0xae0] ;  /* 0x0002b80000087ab9 */ /* 0x000fe40000000a00 */
[----:B------:R-:W5:Y:S01]  /*e780*/  LD.E.128 R52, desc[UR50][R34.64] ;  /* 0x0000003222347980 */ /* 0x000f62000c101d00 */
[----:B--2---:R-:W-:-:S03]  /*e790*/  @P1 IMAD.HI.U32 R2, R28, R65, RZ ;  /* 0x000000411c021227 */ /* 0x004fc600078e00ff */
[----:B------:R-:W5:Y:S01]  /*e7a0*/  LD.E.128 R48, desc[UR50][R32.64] ;  /* 0x0000003220307980 */ /* 0x000f62000c101d00 */
[----:B----4-:R-:W-:Y:S01]  /*e7b0*/  IMAD.MOV.U32 R21, RZ, RZ, R28 ;  /* 0x000000ffff157224 */ /* 0x010fe200078e001c */
[----:B------:R-:W-:Y:S02]  /*e7c0*/  UIADD3 UR5, UR7, UR5, URZ ;  /* 0x0000000507057290 */ /* 0x000fe4000fffe03f */
[----:B------:R-:W5:Y:S01]  /*e7d0*/  LD.E.128 R40, desc[UR50][R30.64] ;  /* 0x000000321e287980 */ /* 0x000f62000c101d00 */
[----:B0-----:R-:W-:-:S03]  /*e7e0*/  @P1 SHF.R.U32.HI R21, RZ, R37, R2 ;  /* 0x00000025ff151219 */ /* 0x001fc60000011602 */
[----:B------:R0:W5:Y:S01]  /*e7f0*/  LD.E.128 R60, desc[UR50][R26.64] ;  /* 0x000000321a3c7980 */ /* 0x000162000c101d00 */
[--C-:B------:R-:W-:Y:S01]  /*e800*/  SHF.R.S32.HI R20, RZ, 0x1f, R21.reuse ;  /* 0x0000001fff147819 */ /* 0x100fe20000011415 */
[----:B---3--:R-:W-:Y:S01]  /*e810*/  IMAD.MOV R25, RZ, RZ, -R21 ;  /* 0x000000ffff197224 */ /* 0x008fe200078e0a15 */
[----:B------:R-:W-:Y:S01]  /*e820*/  @!PT LDS RZ, [RZ] ;  /* 0x00000000fffff984 */ /* 0x000fe20000000800 */
[----:B------:R-:W-:Y:S01]  /*e830*/  @!PT LDS RZ, [RZ] ;  /* 0x00000000fffff984 */ /* 0x000fe20000000800 */
[----:B------:R-:W-:Y:S01]  /*e840*/  @!PT LDS RZ, [RZ] ;  /* 0x00000000fffff984 */ /* 0x000fe20000000800 */
[----:B------:R-:W-:Y:S01]  /*e850*/  @!PT LDS RZ, [RZ] ;  /* 0x00000000fffff984 */ /* 0x000fe20000000800 */
[----:B------:R2:W-:Y:S06]  /*e860*/  MEMBAR.ALL.CTA ;  /* 0x0000000000007992 */ /* 0x0005ec0000008000 */
[----:B--2---:R-:W2:Y:S01]  /*e870*/  FENCE.VIEW.ASYNC.S ;  /* 0x00000000000073c6 */ /* 0x004ea20000000000 */
[----:B------:R-:W-:-:S02]  /*e880*/  IMAD.U32 R3, RZ, RZ, UR7 ;  /* 0x00000007ff037e24 */ /* 0x000fc4000f8e00ff */
[----:B------:R-:W-:Y:S02]  /*e890*/  IMAD R20, R20, UR8, RZ ;  /* 0x0000000814147c24 */ /* 0x000fe4000f8e02ff */
[----:B------:R-:W-:Y:S02]  /*e8a0*/  IMAD R25, R44, R25, R28 ;  /* 0x000000192c197224 */ /* 0x000fe400078e021c */
[----:B------:R-:W-:Y:S01]  /*e8b0*/  IMAD.U32 R2, RZ, RZ, UR6 ;  /* 0x00000006ff027e24 */ /* 0x000fe2000f8e00ff */
[----:B------:R-:W-:Y:S01]  /*e8c0*/  ULDC.64 UR6, c[0x0][0xad8] ;  /* 0x0002b60000067ab9 */ /* 0x000fe20000000a00 */
[----:B------:R-:W-:Y:S02]  /*e8d0*/  IMAD.U32 R3, RZ, RZ, UR5 ;  /* 0x00000005ff037e24 */ /* 0x000fe4000f8e00ff */
[C---:B0-----:R-:W-:Y:S01]  /*e8e0*/  IMAD R27, R21.reuse, UR9, R20 ;  /* 0x00000009151b7c24 */ /* 0x041fe2000f8e0214 */
[----:B------:R-:W-:Y:S01]  /*e8f0*/  SHF.R.S32.HI R20, RZ, 0x1f, R25 ;  /* 0x0000001fff147819 */ /* 0x000fe20000011419 */
[----:B------:R-:W-:-:S04]  /*e900*/  IMAD.WIDE.U32 R2, R21, UR8, R2 ;  /* 0x0000000815027c25 */ /* 0x000fc8000f8e0002 */
[----:B------:R-:W-:Y:S02]  /*e910*/  IMAD.IADD R3, R3, 0x1, R27 ;  /* 0x0000000103037824 */ /* 0x000fe400078e021b */
[----:B------:R-:W-:Y:S02]  /*e920*/  IMAD R24, R20, UR6, RZ ;  /* 0x0000000614187c24 */ /* 0x000fe4000f8e02ff */
[----:B------:R-:W-:Y:S02]  /*e930*/  VIADD R26, R184, UR36 ;  /* 0x00000024b81a7c36 */ /* 0x000fe40008000000 */
[C---:B------:R-:W-:Y:S02]  /*e940*/  IMAD R21, R25.reuse, UR7, R24 ;  /* 0x0000000719157c24 */ /* 0x040fe4000f8e0218 */
[----:B------:R-:W-:Y:S01]  /*e950*/  IMAD.WIDE.U32 R2, R25, UR6, R2 ;  /* 0x0000000619027c25 */ /* 0x000fe2000f8e0002 */
[----:B------:R-:W-:Y:S01]  /*e960*/  ISETP.GE.AND P2, PT, R26, R45, PT ;  /* 0x0000002d1a00720c */ /* 0x000fe20003f46270 */
[----:B------:R-:W-:-:S02]  /*e970*/  ULDC.64 UR6, c[0x0][0xa80] ;  /* 0x0002a00000067ab9 */ /* 0x000fc40000000a00 */
[----:B------:R-:W-:Y:S02]  /*e980*/  VIADD R20, R26, 0x20 ;  /* 0x000000201a147836 */ /* 0x000fe40000000000 */
[----:B------:R-:W-:Y:S01]  /*e990*/  VIADD R0, R0, 0x28820 ;  /* 0x0002882000007836 */ /* 0x000fe20000000000 */
[----:B------:R-:W-:Y:S01]  /*e9a0*/  LEA R24, P3, R2, UR6, 0x1 ;  /* 0x0000000602187c11 */ /* 0x000fe2000f8608ff */
[----:B------:R-:W-:Y:S01]  /*e9b0*/  IMAD.IADD R3, R3, 0x1, R21 ;  /* 0x0000000103037824 */ /* 0x000fe200078e0215 */
[-C--:B------:R-:W-:Y:S01]  /*e9c0*/  ISETP.GE.AND P0, PT, R20, R45.reuse, PT ;  /* 0x0000002d1400720c */ /* 0x080fe20003f06270 */
[----:B------:R-:W-:Y:S01]  /*e9d0*/  VIADD R20, R26, 0x40 ;  /* 0x000000401a147836 */ /* 0x000fe20000000000 */
[----:B------:R-:W-:Y:S02]  /*e9e0*/  PRMT R0, RZ, 0x654, R0 ;  /* 0x00000654ff007816 */ /* 0x000fe40000000000 */
[----:B------:R-:W-:Y:S01]  /*e9f0*/  LEA.HI.X R25, R2, UR7, R3, 0x1, P3 ;  /* 0x0000000702197c11 */ /* 0x000fe200098f0c03 */
[----:B------:R-:W-:Y:S01]  /*ea00*/  BSSY B1, `(.L_x_1180) ;  /* 0x000000f000017945 */ /* 0x000fe20003800000 */
[----:B------:R-:W-:Y:S01]  /*ea10*/  ISETP.GE.AND P1, PT, R20, R45, PT ;  /* 0x0000002d1400720c */ /* 0x000fe20003f26270 */
[----:B--2---:R0:W-:Y:S01]  /*ea20*/  SYNCS.ARRIVE.TRANS64.RED.A1T0 RZ, [R0+URZ], RZ ;  /* 0x000000ff00ff79a7 */ /* 0x0041e2000810043f */
[----:B------:R1:W2:Y:S04]  /*ea30*/  SHFL.IDX PT, R20, R24, RZ, 0x181f ;  /* 0x00181fff18147589 */ /* 0x0002a800000e0000 */
[----:B0-----:R1:W0:Y:S01]  /*ea40*/  SHFL.IDX PT, R0, R25, RZ, 0x181f ;  /* 0x00181fff19007589 */ /* 0x00122200000e0000 */
[----:B------:R-:W-:Y:S06]  /*ea50*/  @P2 BRA `(.L_x_1181) ;  /* 0x0000000000242947 */ /* 0x000fec0003800000 */
[----:B------:R-:W-:Y:S02]  /*ea60*/  ULDC UR5, c[0x0][0xac8] ;  /* 0x0002b20000057ab9 */ /* 0x000fe40000000800 */
[----:B------:R-:W-:Y:S02]  /*ea70*/  ISETP.GE.AND P2, PT, R18, UR5, PT ;  /* 0x0000000512007c0c */ /* 0x000fe4000bf46270 */
[----:B------:R-:W-:-:S11]  /*ea80*/  ISETP.GE.AND P3, PT, R19, UR5, PT ;  /* 0x0000000513007c0c */ /* 0x000fd6000bf66270 */
[CC--:B--2---:R-:W-:Y:S02]  /*ea90*/  @!P2 LEA R2, P4, R18.reuse, R20.reuse, 0x1 ;  /* 0x000000141202a211 */ /* 0x0c4fe400078808ff */
[C---:B------:R-:W-:Y:S02]  /*eaa0*/  @!P3 LEA R20, P5, R19.reuse, R20, 0x1 ;  /* 0x000000141314b211 */ /* 0x040fe400078a08ff */
[-C--:B0-----:R-:W-:Y:S02]  /*eab0*/  @!P2 LEA.HI.X R3, R18, R0.reuse, R190, 0x1, P4 ;  /* 0x000000001203a211 */ /* 0x081fe400020f0cbe */
[----:B------:R-:W-:-:S03]  /*eac0*/  @!P3 LEA.HI.X R21, R19, R0, R189, 0x1, P5 ;  /* 0x000000001315b211 */ /* 0x000fc600028f0cbd */
[----:B-----5:R3:W-:Y:S04]  /*ead0*/  @!P2 ST.E.128 desc[UR50][R2.64], R52 ;  /* 0x000000340200a985 */ /* 0x0207e8000c101d32 */
[----:B------:R3:W-:Y:S02]  /*eae0*/  @!P3 ST.E.128 desc[UR50][R20.64], R60 ;  /* 0x0000003c1400b985 */ /* 0x0007e4000c101d32 */
.L_x_1181:
[----:B------:R-:W-:Y:S05]  /*eaf0*/  BSYNC B1 ;  /* 0x0000000000017941 */ /* 0x000fea0003800000 */
.L_x_1180:
[----:B0-----:R0:W4:Y:S01]  /*eb00*/  SHFL.IDX PT, R0, R25, 0x1, 0x181f ;  /* 0x00381f0019007f89 */ /* 0x00112200000e0000 */
[----:B------:R-:W-:Y:S03]  /*eb10*/  BSSY B1, `(.L_x_1182) ;  /* 0x000000c000017945 */ /* 0x000fe60003800000 */
[----:B--23--:R0:W2:Y:S01]  /*eb20*/  SHFL.IDX PT, R20, R24, 0x1, 0x181f ;  /* 0x00381f0018147f89 */ /* 0x00c0a200000e0000 */
[----:B------:R-:W-:Y:S05]  /*eb30*/  @P0 BRA `(.L_x_1183) ;  /* 0x0000000000240947 */ /* 0x000fea0003800000 */
[----:B------:R-:W-:Y:S02]  /*eb40*/  ULDC UR5, c[0x0][0xac8] ;  /* 0x0002b20000057ab9 */ /* 0x000fe40000000800 */
[----:B------:R-:W-:Y:S02]  /*eb50*/  ISETP.GE.AND P3, PT, R18, UR5, PT ;  /* 0x0000000512007c0c */ /* 0x000fe4000bf66270 */
[----:B------:R-:W-:-:S11]  /*eb60*/  ISETP.GE.AND P4, PT, R19, UR5, PT ;  /* 0x0000000513007c0c */ /* 0x000fd6000bf86270 */
[CC--:B--2---:R-:W-:Y:S02]  /*eb70*/  @!P3 LEA R2, P0, R18.reuse, R20.reuse, 0x1 ;  /* 0x000000141202b211 */ /* 0x0c4fe400078008ff */
[C---:B------:R-:W-:Y:S02]  /*eb80*/  @!P4 LEA R20, P2, R19.reuse, R20, 0x1 ;  /* 0x000000141314c211 */ /* 0x040fe400078408ff */
[-C--:B----4-:R-:W-:Y:S02]  /*eb90*/  @!P3 LEA.HI.X R3, R18, R0.reuse, R190, 0x1, P0 ;  /* 0x000000001203b211 */ /* 0x090fe400000f0cbe */
[----:B------:R-:W-:-:S03]  /*eba0*/  @!P4 LEA.HI.X R21, R19, R0, R189, 0x1, P2 ;  /* 0x000000001315c211 */ /* 0x000fc600010f0cbd */
[----:B-----5:R3:W-:Y:S04]  /*ebb0*/  @!P3 ST.E.128 desc[UR50][R2.64], R48 ;  /* 0x000000300200b985 */ /* 0x0207e8000c101d32 */
[----:B------:R3:W-:Y:S02]  /*ebc0*/  @!P4 ST.E.128 desc[UR50][R20.64], R56 ;  /* 0x000000381400c985 */ /* 0x0007e4000c101d32 */
.L_x_1183:
[----:B------:R-:W-:Y:S05]  /*ebd0*/  BSYNC B1 ;  /* 0x0000000000017941 */ /* 0x000fea0003800000 */
.L_x_1182:
[----:B----4-:R4:W0:Y:S01]  /*ebe0*/  SHFL.IDX PT, R0, R25, 0x2, 0x181f ;  /* 0x00581f0019007f89 */ /* 0x01082200000e0000 */
        /* <DEDUP_REMOVED lines=12> */
.L_x_1185:
[----:B------:R-:W-:Y:S05]  /*ecb0*/  BSYNC B1 ;  /* 0x0000000000017941 */ /* 0x000fea0003800000 */
.L_x_1184:
[----:B0-----:R-:W-:Y:S01]  /*ecc0*/  VIADD R0, R26, 0x60 ;  /* 0x000000601a007836 */ /* 0x001fe20000000000 */
[----:B-1--4-:R-:W0:Y:S04]  /*ecd0*/  SHFL.IDX PT, R25, R25, 0x3, 0x181f ;  /* 0x00781f0019197f89 */ /* 0x012e2800000e0000 */
[----:B------:R-:W-:Y:S01]  /*ece0*/  ISETP.GE.AND P0, PT, R0, R45, PT ;  /* 0x0000002d0000720c */ /* 0x000fe20003f06270 */
[----:B------:R-:W1:-:S12]  /*ecf0*/  SHFL.IDX PT, R24, R24, 0x3, 0x181f ;  /* 0x00781f0018187f89 */ /* 0x000e5800000e0000 */
[----:B------:R-:W-:Y:S05]  /*ed00*/  @P0 BRA `(.L_x_1186) ;  /* 0x0000000800800947 */ /* 0x000fea0003800000 */
[----:B------:R-:W-:Y:S02]  /*ed10*/  ULDC UR5, c[0x0][0xac8] ;  /* 0x0002b20000057ab9 */ /* 0x000fe40000000800 */
[----:B------:R-:W-:-:S13]  /*ed20*/  ISETP.GE.AND P1, PT, R18, UR5, PT ;  /* 0x0000000512007c0c */ /* 0x000fda000bf26270 */
[----:B-1-3--:R-:W-:-:S04]  /*ed30*/  @!P1 LEA R2, P0, R18, R24, 0x1 ;  /* 0x0000001812029211 */ /* 0x00afc800078008ff */
[----:B0-----:R-:W-:Y:S02]  /*ed40*/  @!P1 LEA.HI.X R3, R18, R25, R190, 0x1, P0 ;  /* 0x0000001912039211 */ /* 0x001fe400000f0cbe */
[----:B------:R-:W-:-:S03]  /*ed50*/  ISETP.GE.AND P0, PT, R19, UR5, PT ;  /* 0x0000000513007c0c */ /* 0x000fc6000bf06270 */
[----:B-----5:R0:W-:Y:S10]  /*ed60*/  @!P1 ST.E.128 desc[UR50][R2.64], R4 ;  /* 0x0000000402009985 */ /* 0x0201f4000c101d32 */
[----:B------:R-:W-:Y:S05]  /*ed70*/  @P0 BRA `(.L_x_1186) ;  /* 0x0000000800640947 */ /* 0x000fea0003800000 */
[----:B0-----:R-:W-:-:S04]  /*ed80*/  LEA R2, P0, R19, R24, 0x1 ;  /* 0x0000001813027211 */ /* 0x001fc800078008ff */
[----:B------:R-:W-:-:S05]  /*ed90*/  LEA.HI.X R3, R19, R25, R189, 0x1, P0 ;  /* 0x0000001913037211 */ /* 0x000fca00000f0cbd */
[----:B------:R0:W-:Y:S01]  /*eda0*/  ST.E.128 desc[UR50][R2.64], R8 ;  /* 0x0000000802007985 */ /* 0x0001e2000c101d32 */
[----:B------:R-:W-:Y:S05]  /*edb0*/  BRA `(.L_x_1186) ;  /* 0x0000000800547947 */ /* 0x000fea0003800000 */
.L_x_1179:
[----:B------:R-:W0:Y:S01]  /*edc0*/  LDC R8, c[0x0][0xbe8] ;  /* 0x0002fa00ff087b82 */ /* 0x000e220000000800 */
[----:B------:R-:W-:Y:S01]  /*edd0*/  ISETP.GE.AND P0, PT, R191, 0x80, PT ;  /* 0x00000080bf00780c */ /* 0x000fe20003f06270 */
[----:B------:R-:W-:Y:S01]  /*ede0*/  USHF.R.S32.HI UR8, URZ, 0x1f, UR37 ;  /* 0x0000001f3f087899 */ /* 0x000fe20008011425 */
[----:B------:R-:W-:Y:S01]  /*edf0*/  BSSY B1, `(.L_x_1187) ;  /* 0x000002f000017945 */ /* 0x000fe20003800000 */
[----:B------:R-:W-:Y:S01]  /*ee00*/  USHF.R.S32.HI UR9, URZ, 0x1f, UR43 ;  /* 0x0000001f3f097899 */ /* 0x000fe2000801142b */
[----:B------:R-:W-:Y:S01]  /*ee10*/  IMAD R6, R22, 0x20, R184 ;  /* 0x0000002016067824 */ /* 0x000fe200078e02b8 */
[----:B0-----:R-:W-:-:S13]  /*ee20*/  ISETP.NE.AND P1, PT, R8, 0x1, PT ;  /* 0x000000010800780c */ /* 0x001fda0003f25270 */
[----:B------:R-:W0:Y:S08]  /*ee30*/  @P1 LDC R9, c[0x0][0xbec] ;  /* 0x0002fb00ff091b82 */ /* 0x000e300000000800 */
[----:B------:R-:W1:Y:S01]  /*ee40*/  @P1 LDC R11, c[0x0][0xbf0] ;  /* 0x0002fc00ff0b1b82 */ /* 0x000e620000000800 */
[----:B------:R-:W-:Y:S05]  /*ee50*/  @P0 BRA `(.L_x_1188) ;  /* 0x0000000000a00947 */ /* 0x000fea0003800000 */
[----:B------:R-:W2:Y:S01]  /*ee60*/  S2R R0, SR_TID.X ;  /* 0x0000000000007919 */ /* 0x000ea20000002100 */
[----:B------:R-:W3:Y:S01]  /*ee70*/  LDC R3, c[0x0][0xbe8] ;  /* 0x0002fa00ff037b82 */ /* 0x000ee20000000800 */
[----:B------:R-:W-:Y:S01]  /*ee80*/  IMAD.U32 R4, RZ, RZ, UR36 ;  /* 0x00000024ff047e24 */ /* 0x000fe2000f8e00ff */
[----:B------:R-:W-:Y:S02]  /*ee90*/  ULDC UR5, c[0x0][0xa88] ;  /* 0x0002a20000057ab9 */ /* 0x000fe40000000800 */
[----:B---3--:R-:W-:Y:S02]  /*eea0*/  IMAD R5, R3, UR5, RZ ;  /* 0x0000000503057c24 */ /* 0x008fe4000f8e02ff */
[----:B--2---:R-:W-:-:S04]  /*eeb0*/  IADD3 R4, R4, -0x80, R0 ;  /* 0xffffff8004047810 */ /* 0x004fc80007ffe000 */
[----:B------:R-:W-:-:S13]  /*eec0*/  ISETP.GE.AND P0, PT, R4, R5, PT ;  /* 0x000000050400720c */ /* 0x000fda0003f06270 */
[----:B------:R-:W-:Y:S05]  /*eed0*/  @P0 BRA `(.L_x_1188) ;  /* 0x0000000000800947 */ /* 0x000fea0003800000 */
[----:B------:R-:W-:Y:S01]  /*eee0*/  ISETP.NE.AND P0, PT, R3, 0x1, PT ;  /* 0x000000010300780c */ /* 0x000fe20003f05270 */
[----:B------:R-:W-:Y:S01]  /*eef0*/  ULDC.64 UR10, c[0x0][0xb90] ;  /* 0x0002e400000a7ab9 */ /* 0x000fe20000000a00 */
[----:B------:R-:W-:Y:S01]  /*ef00*/  IMAD.MOV.U32 R2, RZ, RZ, R4 ;  /* 0x000000ffff027224 */ /* 0x000fe200078e0004 */
[----:B------:R-:W-:Y:S02]  /*ef10*/  UIMAD UR5, UR8, UR10, URZ ;  /* 0x0000000a080572a4 */ /* 0x000fe4000f8e023f */
[----:B------:R-:W-:Y:S02]  /*ef20*/  UIMAD.WIDE.U32 UR6, UR37, UR10, URZ ;  /* 0x0000000a250672a5 */ /* 0x000fe4000f8e003f */
[----:B------:R-:W-:-:S03]  /*ef30*/  UIMAD UR5, UR37, UR11, UR5 ;  /* 0x0000000b250572a4 */ /* 0x000fc6000f8e0205 */
[----:B------:R-:W-:Y:S01]  /*ef40*/  ULDC.64 UR10, c[0x0][0xb98] ;  /* 0x0002e600000a7ab9 */ /* 0x000fe20000000a00 */
[----:B------:R-:W-:Y:S02]  /*ef50*/  UIADD3 UR7, UR7, UR5, URZ ;  /* 0x0000000507077290 */ /* 0x000fe4000fffe03f */
[----:B------:R-:W2:Y:S01]  /*ef60*/  @P0 LDC R5, c[0x0][0xbec] ;  /* 0x0002fb00ff050b82 */ /* 0x000ea20000000800 */
[----:B------:R-:W-:Y:S02]  /*ef70*/  UIMAD UR5, UR9, UR10, URZ ;  /* 0x0000000a090572a4 */ /* 0x000fe4000f8e023f */
[----:B------:R-:W-:Y:S02]  /*ef80*/  UIMAD.WIDE.U32 UR6, UR43, UR10, UR6 ;  /* 0x0000000a2b0672a5 */ /* 0x000fe4000f8e0006 */
[----:B------:R-:W-:-:S03]  /*ef90*/  UIMAD UR5, UR43, UR11, UR5 ;  /* 0x0000000b2b0572a4 */ /* 0x000fc6000f8e0205 */
[----:B------:R-:W3:Y:S01]  /*efa0*/  @P0 LDC R7, c[0x0][0xbf0] ;  /* 0x0002fc00ff070b82 */ /* 0x000ee20000000800 */
[----:B------:R-:W-:Y:S01]  /*efb0*/  ULDC.64 UR10, c[0x0][0xb88] ;  /* 0x0002e200000a7ab9 */ /* 0x000fe20000000a00 */
[----:B--2---:R-:W-:-:S05]  /*efc0*/  @P0 IMAD.HI.U32 R0, R4, R5, RZ ;  /* 0x0000000504000227 */ /* 0x004fca00078e00ff */
[----:B---3--:R-:W-:-:S05]  /*efd0*/  @P0 SHF.R.U32.HI R2, RZ, R7, R0 ;  /* 0x00000007ff020219 */ /* 0x008fca0000011600 */
[----:B------:R-:W-:-:S04]  /*efe0*/  IMAD.MOV R5, RZ, RZ, -R2 ;  /* 0x000000ffff057224 */ /* 0x000fc800078e0a02 */
[----:B------:R-:W-:Y:S01]  /*eff0*/  IMAD R5, R3, R5, R4 ;  /* 0x0000000503057224 */ /* 0x000fe200078e0204 */
[----:B------:R-:W-:Y:S01]  /*f000*/  SHF.R.S32.HI R3, RZ, 0x1f, R2 ;  /* 0x0000001fff037819 */ /* 0x000fe20000011402 */
[----:B------:R-:W-:Y:S01]  /*f010*/  IMAD.U32 R4, RZ, RZ, UR5 ;  /* 0x00000005ff047e24 */ /* 0x000fe2000f8e00ff */
[----:B------:R-:W-:Y:S02]  /*f020*/  IADD3 R2, P0, R2, UR6, RZ ;  /* 0x0000000602027c10 */ /* 0x000fe4000ff1e0ff */
[----:B------:R-:W-:Y:S02]  /*f030*/  SHF.R.S32.HI R0, RZ, 0x1f, R5 ;  /* 0x0000001fff007819 */ /* 0x000fe40000011405 */
[----:B------:R-:W-:Y:S01]  /*f040*/  IADD3.X R3, R3, UR7, R4, P0, !PT ;  /* 0x0000000703037c10 */ /* 0x000fe200087fe404 */
[----:B------:R-:W-:Y:S02]  /*f050*/  ULDC.64 UR6, c[0x0][0xb50] ;  /* 0x0002d40000067ab9 */ /* 0x000fe40000000a00 */
[----:B------:R-:W-:-:S02]  /*f060*/  IMAD R0, R0, UR10, RZ ;  /* 0x0000000a00007c24 */ /* 0x000fc4000f8e02ff */
[----:B------:R-:W-:-:S04]  /*f070*/  IMAD.WIDE.U32 R2, R5, UR10, R2 ;  /* 0x0000000a05027c25 */ /* 0x000fc8000f8e0002 */
[----:B------:R-:W-:Y:S01]  /*f080*/  IMAD R7, R5, UR11, R0 ;  /* 0x0000000b05077c24 */ /* 0x000fe2000f8e0200 */
[----:B------:R-:W-:-:S03]  /*f090*/  LEA R4, P0, R2, UR6, 0x2 ;  /* 0x0000000602047c11 */ /* 0x000fc6000f8010ff */
[----:B------:R-:W-:-:S05]  /*f0a0*/  IMAD.IADD R3, R3, 0x1, R7 ;  /* 0x0000000103037824 */ /* 0x000fca00078e0207 */
[----:B------:R-:W-:Y:S01]  /*f0b0*/  LEA.HI.X R5, R2, UR7, R3, 0x2, P0 ;  /* 0x0000000702057c11 */ /* 0x000fe200080f1403 */
[----:B------:R-:W-:-:S05]  /*f0c0*/  IMAD.MOV.U32 R3, RZ, RZ, -0x800000 ;  /* 0xff800000ff037424 */ /* 0x000fca00078e00ff */
[----:B------:R2:W-:Y:S02]  /*f0d0*/  STG.E desc[UR50][R4.64], R3 ;  /* 0x0000000304007986 */ /* 0x0005e4000c101932 */
.L_x_1188:
[----:B------:R-:W-:Y:S05]  /*f0e0*/  BSYNC B1 ;  /* 0x0000000000017941 */ /* 0x000fea0003800000 */
.L_x_1187:
[----:B------:R-:W-:Y:S01]  /*f0f0*/  ULDC.64 UR10, c[0x0][0xae8] ;  /* 0x0002ba00000a7ab9 */ /* 0x000fe20000000a00 */
[----:B------:R-:W-:Y:S01]  /*f100*/  VIADD R6, R6, UR36 ;  /* 0x0000002406067c36 */ /* 0x000fe20008000000 */
[----:B------:R-:W-:Y:S01]  /*f110*/  UIMAD UR5, UR8, UR10, URZ ;  /* 0x0000000a080572a4 */ /* 0x000fe2000f8e023f */
[----:B------:R-:W-:Y:S01]  /*f120*/  BSSY B1, `(.L_x_1189) ;  /* 0x0000034000017945 */ /* 0x000fe20003800000 */
[----:B------:R-:W-:Y:S01]  /*f130*/  UIMAD.WIDE.U32 UR6, UR37, UR10, URZ ;  /* 0x0000000a250672a5 */ /* 0x000fe2000f8e003f */
[----:B0-----:R-:W-:Y:S01]  /*f140*/  @P1 IMAD.HI.U32 R0, R6, R9, RZ ;  /* 0x0000000906001227 */ /* 0x001fe200078e00ff */
[----:B------:R-:W-:-:S03]  /*f150*/  UIMAD UR5, UR37, UR11, UR5 ;  /* 0x0000000b250572a4 */ /* 0x000fc6000f8e0205 */
[----:B------:R-:W-:Y:S01]  /*f160*/  ULDC.64 UR10, c[0x0][0xaf0] ;  /* 0x0002bc00000a7ab9 */ /* 0x000fe20000000a00 */
[----:B------:R-:W-:Y:S01]  /*f170*/  UIADD3 UR7, UR7, UR5, URZ ;  /* 0x0000000507077290 */ /* 0x000fe2000fffe03f */
[----:B--2---:R-:W-:Y:S01]  /*f180*/  IMAD.MOV.U32 R5, RZ, RZ, R6 ;  /* 0x000000ffff057224 */ /* 0x004fe200078e0006 */
[----:B------:R-:W-:Y:S01]  /*f190*/  UIMAD UR5, UR9, UR10, URZ ;  /* 0x0000000a090572a4 */ /* 0x000fe2000f8e023f */
[----:B-1----:R-:W-:Y:S01]  /*f1a0*/  @P1 SHF.R.U32.HI R5, RZ, R11, R0 ;  /* 0x0000000bff051219 */ /* 0x002fe20000011600 */
[----:B------:R-:W-:Y:S02]  /*f1b0*/  UIMAD.WIDE.U32 UR6, UR43, UR10, UR6 ;  /* 0x0000000a2b0672a5 */ /* 0x000fe4000f8e0006 */
[----:B------:R-:W-:Y:S01]  /*f1c0*/  UIMAD UR5, UR43, UR11, UR5 ;  /* 0x0000000b2b0572a4 */ /* 0x000fe2000f8e0205 */
[--C-:B------:R-:W-:Y:S01]  /*f1d0*/  SHF.R.S32.HI R0, RZ, 0x1f, R5.reuse ;  /* 0x0000001fff007819 */ /* 0x100fe20000011405 */
[----:B------:R-:W-:Y:S01]  /*f1e0*/  IMAD.MOV R7, RZ, RZ, -R5 ;  /* 0x000000ffff077224 */ /* 0x000fe200078e0a05 */
[----:B------:R-:W-:Y:S01]  /*f1f0*/  ULDC.64 UR8, c[0x0][0xae0] ;  /* 0x0002b80000087ab9 */ /* 0x000fe20000000a00 */
[----:B------:R-:W-:-:S02]  /*f200*/  UIADD3 UR5, UR7, UR5, URZ ;  /* 0x0000000507057290 */ /* 0x000fc4000fffe03f */
[----:B------:R-:W-:Y:S02]  /*f210*/  IMAD.U32 R3, RZ, RZ, UR7 ;  /* 0x00000007ff037e24 */ /* 0x000fe4000f8e00ff */
[----:B------:R-:W-:Y:S02]  /*f220*/  IMAD R0, R0, UR8, RZ ;  /* 0x0000000800007c24 */ /* 0x000fe4000f8e02ff */
[----:B------:R-:W-:Y:S02]  /*f230*/  IMAD R7, R8, R7, R6 ;  /* 0x0000000708077224 */ /* 0x000fe400078e0206 */
[----:B------:R-:W-:Y:S01]  /*f240*/  IMAD.U32 R2, RZ, RZ, UR6 ;  /* 0x00000006ff027e24 */ /* 0x000fe2000f8e00ff */
[----:B------:R-:W-:Y:S01]  /*f250*/  ULDC.64 UR6, c[0x0][0xad8] ;  /* 0x0002b60000067ab9 */ /* 0x000fe20000000a00 */
[----:B------:R-:W-:Y:S01]  /*f260*/  IMAD.U32 R3, RZ, RZ, UR5 ;  /* 0x00000005ff037e24 */ /* 0x000fe2000f8e00ff */
[----:B------:R-:W-:Y:S01]  /*f270*/  ULDC UR5, c[0x0][0xa88] ;  /* 0x0002a20000057ab9 */ /* 0x000fe20000000800 */
[C---:B------:R-:W-:Y:S01]  /*f280*/  IMAD R9, R5.reuse, UR9, R0 ;  /* 0x0000000905097c24 */ /* 0x040fe2000f8e0200 */
[----:B------:R-:W-:Y:S01]  /*f290*/  SHF.R.S32.HI R0, RZ, 0x1f, R7 ;  /* 0x0000001fff007819 */ /* 0x000fe20000011407 */
[----:B------:R-:W-:-:S04]  /*f2a0*/  IMAD.WIDE.U32 R2, R5, UR8, R2 ;  /* 0x0000000805027c25 */ /* 0x000fc8000f8e0002 */
[----:B------:R-:W-:Y:S02]  /*f2b0*/  IMAD.IADD R3, R3, 0x1, R9 ;  /* 0x0000000103037824 */ /* 0x000fe400078e0209 */
[----:B------:R-:W-:Y:S02]  /*f2c0*/  IMAD R4, R0, UR6, RZ ;  /* 0x0000000600047c24 */ /* 0x000fe4000f8e02ff */
[----:B------:R-:W-:Y:S02]  /*f2d0*/  VIADD R6, R184, UR36 ;  /* 0x00000024b8067c36 */ /* 0x000fe40008000000 */
[----:B------:R-:W-:Y:S02]  /*f2e0*/  IMAD R9, R8, UR5, RZ ;  /* 0x0000000508097c24 */ /* 0x000fe4000f8e02ff */
        /* <DEDUP_REMOVED lines=10> */
[----:B------:R0:W1:Y:S02]  /*f390*/  SHFL.IDX PT, R2, R4, RZ, 0x181f ;  /* 0x00181fff04027589 */ /* 0x00006400000e0000 */
[----:B------:R-:W-:Y:S02]  /*f3a0*/  ISETP.GE.AND P0, PT, R0, R9, PT ;  /* 0x000000090000720c */ /* 0x000fe40003f06270 */
[----:B------:R0:W2:Y:S01]  /*f3b0*/  SHFL.IDX PT, R0, R5, RZ, 0x181f ;  /* 0x00181fff05007589 */ /* 0x0000a200000e0000 */
[----:B------:R-:W-:Y:S10]  /*f3c0*/  @P2 BRA `(.L_x_1190) ;  /* 0x0000000000242947 */ /* 0x000ff40003800000 */
[----:B------:R-:W-:Y:S02]  /*f3d0*/  ULDC UR5, c[0x0][0xac8] ;  /* 0x0002b20000057ab9 */ /* 0x000fe40000000800 */
[----:B------:R-:W-:Y:S02]  /*f3e0*/  ISETP.GE.AND P4, PT, R18, UR5, PT ;  /* 0x0000000512007c0c */ /* 0x000fe4000bf86270 */
[----:B------:R-:W-:-:S11]  /*f3f0*/  ISETP.GE.AND P5, PT, R19, UR5, PT ;  /* 0x0000000513007c0c */ /* 0x000fd6000bfa6270 */
[CC--:B-1----:R-:W-:Y:S02]  /*f400*/  @!P4 LEA R10, P2, R18.reuse, R2.reuse, 0x1 ;  /* 0x00000002120ac211 */ /* 0x0c2fe400078408ff */
[C---:B------:R-:W-:Y:S02]  /*f410*/  @!P5 LEA R2, P3, R19.reuse, R2, 0x1 ;  /* 0x000000021302d211 */ /* 0x040fe400078608ff */
[-C--:B--2---:R-:W-:Y:S02]  /*f420*/  @!P4 LEA.HI.X R11, R18, R0.reuse, R190, 0x1, P2 ;  /* 0x00000000120bc211 */ /* 0x084fe400010f0cbe */
[----:B------:R-:W-:-:S03]  /*f430*/  @!P5 LEA.HI.X R3, R19, R0, R189, 0x1, P3 ;  /* 0x000000001303d211 */ /* 0x000fc600018f0cbd */
[----:B------:R3:W-:Y:S04]  /*f440*/  @!P4 ST.E.128 desc[UR50][R10.64], RZ ;  /* 0x000000ff0a00c985 */ /* 0x0007e8000c101d32 */
[----:B------:R3:W-:Y:S02]  /*f450*/  @!P5 ST.E.128 desc[UR50][R2.64], RZ ;  /* 0x000000ff0200d985 */ /* 0x0007e4000c101d32 */
.L_x_1190:
[----:B------:R-:W-:Y:S05]  /*f460*/  BSYNC B1 ;  /* 0x0000000000017941 */ /* 0x000fea0003800000 */
.L_x_1189:
[----:B--2---:R2:W4:Y:S01]  /*f470*/  SHFL.IDX PT, R0, R5, 0x1, 0x181f ;  /* 0x00381f0005007f89 */ /* 0x00452200000e0000 */
[----:B------:R-:W-:Y:S03]  /*f480*/  BSSY B1, `(.L_x_1191) ;  /* 0x000000c000017945 */ /* 0x000fe60003800000 */
[----:B-1-3--:R2:W1:Y:S01]  /*f490*/  SHFL.IDX PT, R2, R4, 0x1, 0x181f ;  /* 0x00381f0004027f89 */ /* 0x00a46200000e0000 */
[----:B------:R-:W-:Y:S05]  /*f4a0*/  @P1 BRA `(.L_x_1192) ;  /* 0x0000000000241947 */ /* 0x000fea0003800000 */
[----:B------:R-:W-:Y:S02]  /*f4b0*/  ULDC UR5, c[0x0][0xac8] ;  /* 0x0002b20000057ab9 */ /* 0x000fe40000000800 */
[----:B------:R-:W-:Y:S02]  /*f4c0*/  ISETP.GE.AND P3, PT, R18, UR5, PT ;  /* 0x0000000512007c0c */ /* 0x000fe4000bf66270 */
[----:B------:R-:W-:-:S11]  /*f4d0*/  ISETP.GE.AND P4, PT, R19, UR5, PT ;  /* 0x0000000513007c0c */ /* 0x000fd6000bf86270 */
[CC--:B-1----:R-:W-:Y:S02]  /*f4e0*/  @!P3 LEA R10, P1, R18.reuse, R2.reuse, 0x1 ;  /* 0x00000002120ab211 */ /* 0x0c2fe400078208ff */
[C---:B------:R-:W-:Y:S02]  /*f4f0*/  @!P4 LEA R2, P2, R19.reuse, R2, 0x1 ;  /* 0x000000021302c211 */ /* 0x040fe400078408ff */
[-C--:B----4-:R-:W-:Y:S02]  /*f500*/  @!P3 LEA.HI.X R11, R18, R0.reuse, R190, 0x1, P1 ;  /* 0x00000000120bb211 */ /* 0x090fe400008f0cbe */
[----:B------:R-:W-:-:S03]  /*f510*/  @!P4 LEA.HI.X R3, R19, R0, R189, 0x1, P2 ;  /* 0x000000001303c211 */ /* 0x000fc600010f0cbd */
[----:B------:R3:W-:Y:S04]  /*f520*/  @!P3 ST.E.128 desc[UR50][R10.64], RZ ;  /* 0x000000ff0a00b985 */ /* 0x0007e8000c101d32 */
[----:B------:R3:W-:Y:S02]  /*f530*/  @!P4 ST.E.128 desc[UR50][R2.64], RZ ;  /* 0x000000ff0200c985 */ /* 0x0007e4000c101d32 */
.L_x_1192:
[----:B------:R-:W-:Y:S05]  /*f540*/  BSYNC B1 ;  /* 0x0000000000017941 */ /* 0x000fea0003800000 */
.L_x_1191:
[----:B----4-:R4:W0:Y:S01]  /*f550*/  SHFL.IDX PT, R0, R5, 0x2, 0x181f ;  /* 0x00581f0005007f89 */ /* 0x01082200000e0000 */
        /* <DEDUP_REMOVED lines=8> */
[-C--:B0-----:R-:W-:Y:S02]  /*f5e0*/  @!P2 LEA.HI.X R11, R18, R0.reuse, R190, 0x1, P0 ;  /* 0x00000000120ba211 */ /* 0x081fe400000f0cbe */
[----:B------:R-:W-:-:S03]  /*f5f0*/  @!P3 LEA.HI.X R3, R19, R0, R189, 0x1, P1 ;  /* 0x000000001303b211 */ /* 0x000fc600008f0cbd */
[----:B------:R3:W-:Y:S04]  /*f600*/  @!P2 ST.E.128 desc[UR50][R10.64], RZ ;  /* 0x000000ff0a00a985 */ /* 0x0007e8000c101d32 */
[----:B------:R3:W-:Y:S02]  /*f610*/  @!P3 ST.E.128 desc[UR50][R2.64], RZ ;  /* 0x000000ff0200b985 */ /* 0x0007e4000c101d32 */
.L_x_1194:
[----:B------:R-:W-:Y:S05]  /*f620*/  BSYNC B1 ;  /* 0x0000000000017941 */ /* 0x000fea0003800000 */
.L_x_1193:
[----:B---3--:R-:W-:Y:S01]  /*f630*/  VIADD R3, R6, 0x60 ;  /* 0x0000006006037836 */ /* 0x008fe20000000000 */
[----:B0-----:R0:W3:Y:S04]  /*f640*/  SHFL.IDX PT, R0, R5, 0x3, 0x181f ;  /* 0x00781f0005007f89 */ /* 0x0010e800000e0000 */
[----:B------:R-:W-:Y:S01]  /*f650*/  ISETP.GE.AND P0, PT, R3, R9, PT ;  /* 0x000000090300720c */ /* 0x000fe20003f06270 */
[----:B-1----:R0:W1:-:S12]  /*f660*/  SHFL.IDX PT, R2, R4, 0x3, 0x181f ;  /* 0x00781f0004027f89 */ /* 0x00205800000e0000 */
[----:B0-----:R-:W-:Y:S05]  /*f670*/  @P0 BRA `(.L_x_1186) ;  /* 0x0000000000240947 */ /* 0x001fea0003800000 */
[----:B------:R-:W-:Y:S02]  /*f680*/  ULDC UR5, c[0x0][0xac8] ;  /* 0x0002b20000057ab9 */ /* 0x000fe40000000800 */
[----:B------:R-:W-:Y:S02]  /*f690*/  ISETP.GE.AND P2, PT, R18, UR5, PT ;  /* 0x0000000512007c0c */ /* 0x000fe4000bf46270 */
[----:B------:R-:W-:-:S11]  /*f6a0*/  ISETP.GE.AND P3, PT, R19, UR5, PT ;  /* 0x0000000513007c0c */ /* 0x000fd6000bf66270 */
[CC--:B-12-4-:R-:W-:Y:S02]  /*f6b0*/  @!P2 LEA R4, P0, R18.reuse, R2.reuse, 0x1 ;  /* 0x000000021204a211 */ /* 0x0d6fe400078008ff */
[C---:B------:R-:W-:Y:S02]  /*f6c0*/  @!P3 LEA R2, P1, R19.reuse, R2, 0x1 ;  /* 0x000000021302b211 */ /* 0x040fe400078208ff */
[-C--:B---3--:R-:W-:Y:S02]  /*f6d0*/  @!P2 LEA.HI.X R5, R18, R0.reuse, R190, 0x1, P0 ;  /* 0x000000001205a211 */ /* 0x088fe400000f0cbe */
[----:B------:R-:W-:-:S03]  /*f6e0*/  @!P3 LEA.HI.X R3, R19, R0, R189, 0x1, P1 ;  /* 0x000000001303b211 */ /* 0x000fc600008f0cbd */
[----:B------:R0:W-:Y:S04]  /*f6f0*/  @!P2 ST.E.128 desc[UR50][R4.64], RZ ;  /* 0x000000ff0400a985 */ /* 0x0001e8000c101d32 */
[----:B------:R0:W-:Y:S02]  /*f700*/  @!P3 ST.E.128 desc[UR50][R2.64], RZ ;  /* 0x000000ff0200b985 */ /* 0x0001e4000c101d32 */
.L_x_1186:
[----:B------:R-:W-:Y:S05]  /*f710*/  BSYNC B0 ;  /* 0x0000000000007941 */ /* 0x000fea0003800000 */
.L_x_1178:
[----:B------:R-:W-:Y:S02]  /*f720*/  ULDC UR5, c[0x0][0xc38] ;  /* 0x00030e0000057ab9 */ /* 0x000fe40000000800 */
[----:B------:R-:W-:-:S06]  /*f730*/  UISETP.GE.AND UP0, UPT, UR4, UR5, UPT ;  /* 0x000000050400728c */ /* 0x000fcc000bf06270 */
[----:B------:R-:W-:-:S13]  /*f740*/  PLOP3.LUT P0, PT, PT, PT, UP0, 0x80, 0x0 ;  /* 0x000000000000781c */ /* 0x000fda0003f0f008 */
[----:B------:R-:W-:Y:S05]  /*f750*/  @!P0 BRA `(.L_x_1195) ;  /* 0xffffff1400908947 */ /* 0x000fea000383ffff */
[----:B------:R-:W-:Y:S05]  /*f760*/  EXIT ;  /* 0x000000000000794d */ /* 0x000fea0003800000 */
.L_x_1097:
[----:B------:R-:W-:-:S08]  /*f770*/  NOP ;  /* 0x0000000000007918 */ /* 0x000fd00000000000 */
[----:B------:R-:W0:-:S00]  /*f780*/  USETMAXREG.DEALLOC.CTAPOOL 0x18 ;  /* 0x00000018000079c8 */ /* 0x000e0000080e0500 */
[----:B0-----:R-:W-:-:S06]  /*f790*/  LOP3.LUT R0, R0, 0x3, RZ, 0xc0, !PT ;  /* 0x0000000300007812 */ /* 0x001fcc00078ec0ff */
[----:B------:R-:W0:Y:S01]  /*f7a0*/  S2UR UR6, SR_CTAID.X ;  /* 0x00000000000679c3 */ /* 0x000e220000002500 */
[----:B------:R-:W-:Y:S01]  /*f7b0*/  LOP3.LUT R19, R19, 0xfffffffb, RZ, 0xc0, !PT ;  /* 0xfffffffb13137812 */ /* 0x000fe200078ec0ff */
[----:B------:R-:W-:Y:S01]  /*f7c0*/  STL [R1+0x18], RZ ;  /* 0x000018ff01007387 */ /* 0x000fe20000100800 */
[----:B------:R-:W-:-:S03]  /*f7d0*/  IMAD.MOV.U32 R18, RZ, RZ, RZ ;  /* 0x000000ffff127224 */ /* 0x000fc600078e00ff */
[----:B------:R-:W1:Y:S02]  /*f7e0*/  SHFL.IDX PT, R0, R0, RZ, 0x1f ;  /* 0x00001fff00007589 */ /* 0x000e6400000e0000 */
[----:B-1----:R-:W-:Y:S02]  /*f7f0*/  ISETP.NE.AND P0, PT, R0, RZ, PT ;  /* 0x000000ff0000720c */ /* 0x002fe40003f05270 */
[----:B------:R-:W0:Y:S11]  /*f800*/  LDC R0, c[0x0][0xc38] ;  /* 0x00030e00ff007b82 */ /* 0x000e360000000800 */
[----:B------:R-:W-:Y:S01]  /*f810*/  @P0 LOP3.LUT R19, R19, 0x4, RZ, 0xfc, !PT ;  /* 0x0000000413130812 */ /* 0x000fe200078efcff */
[----:B------:R-:W-:Y:S06]  /*f820*/  @P0 BAR.ARV 0x4, 0x180 ;  /* 0x0106000000000b1d */ /* 0x000fec0000002000 */
[----:B0-----:R-:W-:Y:S01]  /*f830*/  ISETP.LE.AND P0, PT, R0, UR6, PT ;  /* 0x0000000600007c0c */ /* 0x001fe2000bf03270 */
[----:B------:R-:W-:-:S05]  /*f840*/  IMAD.MOV.U32 R0, RZ, RZ, 0x1 ;  /* 0x00000001ff007424 */ /* 0x000fca00078e00ff */
[----:B------:R0:W-:Y:S07]  /*f850*/  STL [R1+0x8], R0 ;  /* 0x0000080001007387 */ /* 0x0001ee0000100800 */
[----:B------:R-:W-:Y:S05]  /*f860*/  @P0 BRA `(.L_x_1196) ;  /* 0x0000004400300947 */ /* 0x000fea0003800000 */
[----:B------:R-:W1:Y:S01]  /*f870*/  S2R R6, SR_TID.X ;  /* 0x0000000000067919 */ /* 0x000e620000002100 */
[----:B------:R-:W2:Y:S01]  /*f880*/  S2UR UR5, SR_CgaCtaId ;  /* 0x00000000000579c3 */ /* 0x000ea20000008800 */
[----:B------:R-:W-:Y:S01]  /*f890*/  UMOV UR4, 0x400 ;  /* 0x0000040000047882 */ /* 0x000fe20000000000 */
[----:B------:R-:W-:Y:S01]  /*f8a0*/  IMAD.MOV.U32 R18, RZ, RZ, RZ ;  /* 0x000000ffff127224 */ /* 0x000fe200078e00ff */
[----:B------:R-:W-:Y:S01]  /*f8b0*/  ULDC UR42, c[0x0][0xc] ;  /* 0x00000300002a7ab9 */ /* 0x000fe20000000800 */
[----:B------:R-:W-:Y:S01]  /*f8c0*/  ULDC.64 UR44, c[0x0][0x198] ;  /* 0x00006600002c7ab9 */ /* 0x000fe20000000a00 */
[----:B--2---:R-:W-:-:S06]  /*f8d0*/  ULEA UR4, UR5, UR4, 0x18 ;  /* 0x0000000405047291 */ /* 0x004fcc000f8ec03f */
[----:B------:R-:W-:Y:S01]  /*f8e0*/  IMAD.U32 R17, RZ, RZ, UR4 ;  /* 0x00000004ff117e24 */ /* 0x000fe2000f8e00ff */
[C---:B-1----:R-:W-:Y:S01]  /*f8f0*/  LOP3.LUT R5, R6.reuse, 0x7f, RZ, 0xc0, !PT ;  /* 0x0000007f06057812 */ /* 0x042fe200078ec0ff */
[----:B0-----:R-:W-:-:S05]  /*f900*/  IMAD.SHL.U32 R0, R6, 0x8, RZ ;  /* 0x0000000806007824 */ /* 0x001fca00078e00ff */
[C---:B------:R-:W-:Y:S02]  /*f910*/  LOP3.LUT R2, R0.reuse, 0x1f8, RZ, 0xc0, !PT ;  /* 0x000001f800027812 */ /* 0x040fe400078ec0ff */
[----:B------:R-:W-:Y:S02]  /*f920*/  LOP3.LUT R0, R0, 0x38, RZ, 0xc0, !PT ;  /* 0x0000003800007812 */ /* 0x000fe400078ec0ff */
[----:B------:R-:W-:Y:S01]  /*f930*/  LOP3.LUT R3, R2, 0x38, R6, 0x78, !PT ;  /* 0x0000003802037812 */ /* 0x000fe200078e7806 */
[----:B------:R-:W-:Y:S01]  /*f940*/  IMAD.SHL.U32 R2, R5, 0x8, RZ ;  /* 0x0000000805027824 */ /* 0x000fe200078e00ff */
[----:B------:R-:W-:-:S04]  /*f950*/  LOP3.LUT R0, R0, 0x40, RZ, 0xfc, !PT ;  /* 0x0000004000007812 */ /* 0x000fc800078efcff */
[----:B------:R-:W-:Y:S01]  /*f960*/  LOP3.LUT R4, R3, 0x200, R2, 0xf8, !PT ;  /* 0x0000020003047812 */ /* 0x000fe200078ef802 */
[----:B------:R-:W-:Y:S01]  /*f970*/  IMAD.SHL.U32 R2, R6, 0x10, RZ ;  /* 0x0000001006027824 */ /* 0x000fe200078e00ff */
[----:B------:R-:W-:-:S03]  /*f980*/  SHF.R.U32.HI R3, RZ, 0x3, R5 ;  /* 0x00000003ff037819 */ /* 0x000fc60000011605 */
[----:B------:R-:W-:Y:S01]  /*f990*/  IMAD R4, R4, 0x2, R17 ;  /* 0x0000000204047824 */ /* 0x000fe200078e0211 */
[----:B------:R-:W-:Y:S01]  /*f9a0*/  LOP3.LUT R2, R3, 0x70, R2, 0xf8, !PT ;  /* 0x0000007003027812 */ /* 0x000fe200078ef802 */
[----:B------:R-:W-:Y:S02]  /*f9b0*/  IMAD.U32 R3, RZ, RZ, UR6 ;  /* 0x00000006ff037e24 */ /* 0x000fe4000f8e00ff */
[----:B------:R-:W-:Y:S01]  /*f9c0*/  IMAD.MOV.U32 R2, RZ, RZ, 0x1 ;  /* 0x00000001ff027424 */ /* 0x000fe200078e00ff */
[----:B------:R0:W-:Y:S04]  /*f9d0*/  STL [R1+0x10], R4 ;  /* 0x0000100401007387 */ /* 0x0001e80000100800 */
[----:B------:R0:W-:Y:S04]  /*f9e0*/  STL [R1+0x14], R3 ;  /* 0x0000140301007387 */ /* 0x0001e80000100800 */
[----:B------:R0:W-:Y:S04]  /*f9f0*/  STL [R1+0x18], RZ ;  /* 0x000018ff01007387 */ /* 0x0001e80000100800 */
[----:B------:R0:W-:Y:S02]  /*fa00*/  STL [R1+0x8], R2 ;  /* 0x0000080201007387 */ /* 0x0001e40000100800 */
.L_x_1289:
[----:B--2---:R-:W2:Y:S01]  /*fa10*/  LDL R0, [R1+0x14] ;  /* 0x0000140001007983 */ /* 0x004ea20000100800 */
[----:B------:R-:W-:Y:S02]  /*fa20*/  ULDC UR8, c[0x0][0xc60] ;  /* 0x0003180000087ab9 */ /* 0x000fe40000000800 */
[----:B------:R-:W-:-:S11]  /*fa30*/  UISETP.NE.AND UP0, UPT, UR8, 0x1, UPT ;  /* 0x000000010800788c */ /* 0x000fd6000bf05270 */
[----:B------:R-:W-:Y:S01]  /*fa40*/  @UP0 ULDC UR4, c[0x0][0xc64] ;  /* 0x0003190000040ab9 */ /* 0x000fe20000000800 */
[----:B------:R-:W-:Y:S01]  /*fa50*/  @UP0 ULDC UR9, c[0x0][0xc68] ;  /* 0x00031a0000090ab9 */ /* 0x000fe20000000800 */
[C---:B--2---:R-:W-:Y:S02]  /*fa60*/  R2UR UR7, R0.reuse ;  /* 0x00000000000772ca */ /* 0x044fe400000e0000 */
[----:B------:R-:W-:-:S11]  /*fa70*/  R2UR UR6, R0 ;  /* 0x00000000000672ca */ /* 0x000fd600000e0000 */
[----:B------:R-:W-:-:S04]  /*fa80*/  UIMAD.WIDE.U32 UR4, UR7, UR4, URZ ;  /* 0x00000004070472a5 */ /* 0x000fc8000f8e003f */
[----:B------:R-:W-:-:S03]  /*fa90*/  @UP0 USHF.R.U32.HI UR7, URZ, UR9, UR5 ;  /* 0x000000093f070299 */ /* 0x000fc60008011605 */
[----:B------:R-:W-:Y:S02]  /*faa0*/  ULDC UR4, c[0x0][0xc78] ;  /* 0x00031e0000047ab9 */ /* 0x000fe40000000800 */
[----:B------:R-:W-:Y:S02]  /*fab0*/  UISETP.GE.AND UP0, UPT, UR7, UR4, UPT ;  /* 0x000000040700728c */ /* 0x000fe4000bf06270 */
[----:B------:R-:W-:-:S04]  /*fac0*/  UIADD3 UR4, -UR7, URZ, URZ ;  /* 0x0000003f07047290 */ /* 0x000fc8000fffe13f */
[----:B------:R-:W-:Y:S01]  /*fad0*/  PLOP3.LUT P0, PT, PT, PT, UP0, 0x80, 0x0 ;  /* 0x000000000000781c */ /* 0x000fe20003f0f008 */
[----:B------:R-:W-:-:S12]  /*fae0*/  UIMAD UR8, UR8, UR4, UR6 ;  /* 0x00000004080872a4 */ /* 0x000fd8000f8e0206 */
[----:B---34-:R-:W-:Y:S05]  /*faf0*/  @!P0 BRA `(.L_x_1197) ;  /* 0x0000000000208947 */ /* 0x018fea0003800000 */
        /* <DEDUP_REMOVED lines=8> */
.L_x_1197:
[----:B------:R-:W-:Y:S01]  /*fb80*/  ULDC UR9, c[0x0][0xc54] ;  /* 0x0003150000097ab9 */ /* 0x000fe20000000800 */
[----:B------:R-:W-:Y:S01]  /*fb90*/  UMOV UR6, UR8 ;  /* 0x0000000800067c82 */ /* 0x000fe20008000000 */
[----:B------:R-:W-:-:S11]  /*fba0*/  UISETP.NE.AND UP0, UPT, UR9, 0x1, UPT ;  /* 0x000000010900788c */ /* 0x000fd6000bf05270 */
[----:B------:R-:W-:Y:S02]  /*fbb0*/  @UP0 ULDC.64 UR10, c[0x0][0xc58] ;  /* 0x00031600000a0ab9 */ /* 0x000fe40000000a00 */
[----:B------:R-:W-:-:S04]  /*fbc0*/  UIMAD.WIDE.U32 UR4, UR8, UR10, URZ ;  /* 0x0000000a080472a5 */ /* 0x000fc8000f8e003f */
[----:B------:R-:W-:-:S04]  /*fbd0*/  @UP0 USHF.R.U32.HI UR6, URZ, UR11, UR5 ;  /* 0x0000000b3f060299 */ /* 0x000fc80008011605 */
[----:B------:R-:W-:-:S12]  /*fbe0*/  UIMAD UR4, UR6, UR9, URZ ;  /* 0x00000009060472a4 */ /* 0x000fd8000f8e023f */
.L_x_1198:
[----:B------:R-:W-:Y:S02]  /*fbf0*/  UIADD3 UR4, UR8, -UR4, URZ ;  /* 0x8000000408047290 */ /* 0x000fe4000fffe03f */
[----:B------:R-:W-:Y:S01]  /*fc00*/  ULOP3.LUT UR5, URZ, UR6, URZ, 0x33, !UPT ;  /* 0x000000063f057292 */ /* 0x000fe2000f8e333f */
[----:B------:R-:W-:Y:S01]  /*fc10*/  ULDC UR14, c[0x0][0xc48] ;  /* 0x00031200000e7ab9 */ /* 0x000fe20000000800 */
[----:B------:R-:W-:Y:S01]  /*fc20*/  ULDC UR8, c[0x0][0x448] ;  /* 0x0001120000087ab9 */ /* 0x000fe20000000800 */
[----:B------:R-:W-:Y:S01]  /*fc30*/  ULDC UR41, c[0x0][0xc3c] ;  /* 0x00030f0000297ab9 */ /* 0x000fe20000000800 */
[----:B------:R-:W-:Y:S02]  /*fc40*/  UISETP.NE.AND UP2, UPT, UR14, 0x1, UPT ;  /* 0x000000010e00788c */ /* 0x000fe4000bf45270 */
[----:B------:R-:W-:Y:S02]  /*fc50*/  UISETP.NE.AND UP1, UPT, UR8, 0x1, UPT ;  /* 0x000000010800788c */ /* 0x000fe4000bf25270 */
[----:B------:R-:W-:Y:S01]  /*fc60*/  UIADD3 UR41, UR5, UR41, URZ ;  /* 0x0000002905297290 */ /* 0x000fe2000fffe03f */
[----:B------:R-:W-:Y:S01]  /*fc70*/  ULDC.64 UR10, c[0x0][0x418] ;  /* 0x00010600000a7ab9 */ /* 0x000fe20000000a00 */
[----:B------:R-:W-:Y:S01]  /*fc80*/  ULDC UR13, c[0x0][0xc54] ;  /* 0x00031500000d7ab9 */ /* 0x000fe20000000800 */
[----:B------:R-:W-:-:S02]  /*fc90*/  UISETP.NE.U32.AND UP0, UPT, UR10, URZ, UPT ;  /* 0x0000003f0a00728c */ /* 0x000fc4000bf05070 */
[----:B------:R-:W-:Y:S02]  /*fca0*/  UIMAD UR13, UR7, UR13, UR4 ;  /* 0x0000000d070d72a4 */ /* 0x000fe4000f8e0204 */
[----:B------:R-:W-:Y:S01]  /*fcb0*/  USHF.L.U32 UR41, UR41, 0x7, URZ ;  /* 0x0000000729297899 */ /* 0x000fe2000800063f */
[----:B------:R-:W-:Y:S01]  /*fcc0*/  ULDC.64 UR4, c[0x0][0x9e0] ;  /* 0x0002780000047ab9 */ /* 0x000fe20000000a00 */
[----:B------:R-:W-:Y:S02]  /*fcd0*/  UISETP.NE.AND.EX UP0, UPT, UR11, URZ, UPT, UP0 ;  /* 0x0000003f0b00728c */ /* 0x000fe4000bf05300 */
[----:B------:R-:W-:Y:S02]  /*fce0*/  UISETP.GE.AND UP3, UPT, UR5, 0x1, UPT ;  /* 0x000000010500788c */ /* 0x000fe4000bf66270 */
[----:B------:R-:W-:Y:S01]  /*fcf0*/  UIADD3 UR12, UR41, 0x7f, URZ ;  /* 0x0000007f290c7890 */ /* 0x000fe2000fffe03f */
[----:B------:R-:W-:Y:S01]  /*fd00*/  ULDC UR10, c[0x0][0x424] ;  /* 0x00010900000a7ab9 */ /* 0x000fe20000000800 */
[----:B------:R-:W-:Y:S01]  /*fd10*/  ULDC UR6, c[0x0][0x288] ;  /* 0x0000a20000067ab9 */ /* 0x000fe20000000800 */
[----:B------:R-:W-:Y:S01]  /*fd20*/  @UP2 ULDC UR8, c[0x0][0xc4c] ;  /* 0x0003130000082ab9 */ /* 0x000fe20000000800 */
[----:B------:R-:W-:Y:S01]  /*fd30*/  @UP1 ULDC UR11, c[0x0][0x44c] ;  /* 0x00011300000b1ab9 */ /* 0x000fe20000000800 */
[----:B------:R-:W-:Y:S01]  /*fd40*/  USEL UR15, UR10, 0x1, UP0 ;  /* 0x000000010a0f7887 */ /* 0x000fe20008000000 */
[----:B------:R-:W-:Y:S01]  /*fd50*/  PLOP3.LUT P1, PT, PT, PT, UP3, 0x80, 0x0 ;  /* 0x000000000000781c */ /* 0x000fe20003f2f038 */
[----:B------:R-:W-:-:S02]  /*fd60*/  UIADD3 UR16, -UR6, 0x1, URZ ;  /* 0x0000000106107890 */ /* 0x000fc4000fffe13f */
[----:B------:R-:W-:Y:S02]  /*fd70*/  UIMAD.WIDE.U32 UR8, UR13, UR8, URZ ;  /* 0x000000080d0872a5 */ /* 0x000fe4000f8e003f */
[----:B------:R-:W-:Y:S01]  /*fd80*/  UIMAD.WIDE.U32 UR10, UR12, UR11, URZ ;  /* 0x0000000b0c0a72a5 */ /* 0x000fe2000f8e003f */
[----:B------:R-:W-:Y:S01]  /*fd90*/  ULDC UR7, c[0x0][0x2f0] ;  /* 0x0000bc0000077ab9 */ /* 0x000fe20000000800 */
[----:B------:R-:W-:Y:S01]  /*fda0*/  @UP2 ULDC UR17, c[0x0][0xc50] ;  /* 0x0003140000112ab9 */ /* 0x000fe20000000800 */
[----:B------:R-:W-:Y:S01]  /*fdb0*/  @UP1 ULDC UR18, c[0x0][0x450] ;  /* 0x0001140000121ab9 */ /* 0x000fe20000000800 */
[----:B------:R-:W-:Y:S01]  /*fdc0*/  UMOV UR43, UR13 ;  /* 0x0000000d002b7c82 */ /* 0x000fe20008000000 */
[----:B------:R-:W-:Y:S02]  /*fdd0*/  UIMAD UR16, UR15, UR7, UR16 ;  /* 0x000000070f1072a4 */ /* 0x000fe4000f8e0210 */
[----:B------:R-:W-:Y:S02]  /*fde0*/  @UP2 USHF.R.U32.HI UR43, URZ, UR17, UR9 ;  /* 0x000000113f2b2299 */ /* 0x000fe40008011609 */
[----:B------:R-:W-:-:S02]  /*fdf0*/  @UP1 USHF.R.U32.HI UR12, URZ, UR18, UR11 ;  /* 0x000000123f0c1299 */ /* 0x000fc4000801160b */
[----:B------:R-:W-:Y:S02]  /*fe00*/  UIADD3 UR36, -UR43, URZ, URZ ;  /* 0x0000003f2b247290 */ /* 0x000fe4000fffe13f */
[----:B------:R-:W-:Y:S02]  /*fe10*/  UIADD3 UR12, UR16, UR12, URZ ;  /* 0x0000000c100c7290 */ /* 0x000fe4000fffe03f */
[----:B------:R-:W-:Y:S02]  /*fe20*/  UIMAD UR36, UR14, UR36, UR13 ;  /* 0x000000240e2472a4 */ /* 0x000fe4000f8e020d */
[----:B------:R-:W-:Y:S01]  /*fe30*/  UIADD3 UR4, UR12, UR4, URZ ;  /* 0x000000040c047290 */ /* 0x000fe2000fffe03f */
[----:B------:R-:W-:Y:S11]  /*fe40*/  @!P1 BRA `(.L_x_1199) ;  /* 0x0000000000449947 */ /* 0x000ff60003800000 */
        /* <DEDUP_REMOVED lines=10> */
.L_x_1200:
[----:B------:R-:W-:-:S11]  /*fef0*/  UISETP.NE.AND UP0, UPT, UR5, 0x1, UPT ;  /* 0x000000010500788c */ /* 0x000fd6000bf05270 */
[----:B------:R-:W-:Y:S02]  /*ff00*/  @UP0 ULDC.64 UR12, c[0x0][0x9e8] ;  /* 0x00027a00000c0ab9 */ /* 0x000fe40000000a00 */
[----:B------:R-:W-:-:S04]  /*ff10*/  UIMAD.WIDE.U32 UR8, UR10, UR12, URZ ;  /* 0x0000000c0a0872a5 */ /* 0x000fc8000f8e003f */
[----:B------:R-:W-:-:S12]  /*ff20*/  @UP0 USHF.R.U32.HI UR10, URZ, UR13, UR9 ;  /* 0x0000000d3f0a0299 */ /* 0x000fd80008011609 */
.L_x_1201:
[----:B------:R-:W-:-:S04]  /*ff30*/  UIMAD UR10, UR10, UR5, UR5 ;  /* 0x000000050a0a72a4 */ /* 0x000fc8000f8e0205 */
[----:B------:R-:W-:-:S04]  /*ff40*/  UISETP.LT.AND UP0, UPT, UR4, UR10, UPT ;  /* 0x0000000a0400728c */ /* 0x000fc8000bf01270 */
[----:B------:R-:W-:-:S12]  /*ff50*/  USEL UR4, UR4, UR10, UP0 ;  /* 0x0000000a04047287 */ /* 0x000fd80008000000 */
.L_x_1199:
[----:B------:R-:W-:Y:S02]  /*ff60*/  UIMAD UR12, UR15, UR7, 0x7f ;  /* 0x0000007f0f0c74a4 */ /* 0x000fe4000f8e0207 */
[----:B------:R-:W-:Y:S02]  /*ff70*/  UIADD3 UR4, UR4, 0x7f, URZ ;  /* 0x0000007f04047890 */ /* 0x000fe4000fffe03f */
[----:B------:R-:W-:Y:S02]  /*ff80*/  USHF.R.S32.HI UR13, URZ, 0x1f, UR12 ;  /* 0x0000001f3f0d7899 */ /* 0x000fe4000801140c */
[----:B------:R-:W-:Y:S01]  /*ff90*/  USHF.R.S32.HI UR10, URZ, 0x1f, UR4 ;  /* 0x0000001f3f0a7899 */ /* 0x000fe20008011404 */
[----:B------:R-:W-:Y:S01]  /*ffa0*/  @UP1 ULDC UR8, c[0x0][0x44c] ;  /* 0x0001130000081ab9 */ /* 0x000fe20000000800 */
[----:B------:R-:W-:Y:S02]  /*ffb0*/  ULEA.HI UR13, UR13, UR12, URZ, 0x7 ;  /* 0x0000000c0d0d7291 */ /* 0x000fe4000f8f383f */
[----:B------:R-:W-:-:S02]  /*ffc0*/  UIMAD.WIDE.U32 UR8, UR41, UR8, URZ ;  /* 0x00000008290872a5 */ /* 0x000fc4000f8e003f */
[----:B------:R-:W-:Y:S01]  /*ffd0*/  ULEA.HI UR10, UR10, UR4, URZ, 0x7 ;  /* 0x000000040a0a7291 */ /* 0x000fe2000f8f383f */
[----:B------:R-:W-:Y:S01]  /*ffe0*/  @UP1 ULDC UR14, c[0x0][0x450] ;  /* 0x00011400000e1ab9 */ /* 0x000fe20000000800 */
[----:B------:R-:W-:Y:S01]  /*fff0*/  UMOV UR11, UR41 ;  /* 0x00000029000b7c82 */ /* 0x000fe20008000000 */
[----:B------:R-:W-:Y:S02]  /*10000*/  UIMAD UR4, UR15, UR7, -UR6 ;  /* 0x000000070f0472a4 */ /* 0x000fe4000f8e0a06 */
[----:B------:R-:W-:Y:S02]  /*10010*/  USHF.R.S32.HI UR13, URZ, 0x7, UR13 ;  /* 0x000000073f0d7899 */ /* 0x000fe4000801140d */
[----:B------:R-:W-:Y:S02]  /*10020*/  USHF.R.S32.HI UR10, URZ, 0x7, UR10 ;  /* 0x000000073f0a7899 */ /* 0x000fe4000801140a */
[----:B------:R-:W-:Y:S02]  /*10030*/  @UP1 USHF.R.U32.HI UR11, URZ, UR14, UR9 ;  /* 0x0000000e3f0b1299 */ /* 0x000fe40008011609 */
[----:B------:R-:W-:-:S02]  /*10040*/  UISETP.LT.AND UP0, UPT, UR13, UR10, UPT ;  /* 0x0000000a0d00728c */ /* 0x000fc4000bf01270 */
[----:B------:R-:W-:Y:S01]  /*10050*/  UIADD3 UR4, UR4, UR11, URZ ;  /* 0x0000000b04047290 */ /* 0x000fe2000fffe03f */
[----:B------:R-:W-:Y:S01]  /*10060*/  ULDC UR8, c[0x0][0x9dc] ;  /* 0x0002770000087ab9 */ /* 0x000fe20000000800 */
[----:B------:R-:W-:Y:S02]  /*10070*/  USEL UR40, UR13, UR10, UP0 ;  /* 0x0000000a0d287287 */ /* 0x000fe40008000000 */
        /* <DEDUP_REMOVED lines=12> */
.L_x_1203:
[----:B------:R-:W-:-:S11]  /*10140*/  UISETP.NE.AND UP0, UPT, UR5, 0x1, UPT ;  /* 0x000000010500788c */ /* 0x000fd6000bf05270 */
[----:B------:R-:W-:Y:S02]  /*10150*/  @UP0 ULDC.64 UR10, c[0x0][0x9e8] ;  /* 0x00027a00000a0ab9 */ /* 0x000fe40000000a00 */
[----:B------:R-:W-:-:S04]  /*10160*/  UIMAD.WIDE.U32 UR6, UR4, UR10, URZ ;  /* 0x0000000a040672a5 */ /* 0x000fc8000f8e003f */
[----:B------:R-:W-:-:S12]  /*10170*/  @UP0 USHF.R.U32.HI UR4, URZ, UR11, UR7 ;  /* 0x0000000b3f040299 */ /* 0x000fd80008011607 */
.L_x_1204:
[----:B------:R-:W-:-:S04]  /*10180*/  UIMAD UR4, UR4, UR5, URZ ;  /* 0x00000005040472a4 */ /* 0x000fc8000f8e023f */
[----:B------:R-:W-:-:S04]  /*10190*/  UISETP.LT.AND UP0, UPT, UR8, UR4, UPT ;  /* 0x000000040800728c */ /* 0x000fc8000bf01270 */
[----:B------:R-:W-:-:S12]  /*101a0*/  USEL UR8, UR8, UR4, !UP0 ;  /* 0x0000000408087287 */ /* 0x000fd8000c000000 */
.L_x_1202:
[----:B------:R-:W-:Y:S01]  /*101b0*/  USHF.R.S32.HI UR4, URZ, 0x1f, UR8 ;  /* 0x0000001f3f047899 */ /* 0x000fe20008011408 */
[----:B------:R-:W-:Y:S03]  /*101c0*/  BSSY B7, `(.L_x_1205) ;  /* 0x000039a000077945 */ /* 0x000fe60003800000 */
[----:B------:R-:W-:-:S04]  /*101d0*/  ULEA.HI UR4, UR4, UR8, URZ, 0x7 ;  /* 0x0000000804047291 */ /* 0x000fc8000f8f383f */
[----:B------:R-:W-:-:S04]  /*101e0*/  USHF.R.S32.HI UR4, URZ, 0x7, UR4 ;  /* 0x000000073f047899 */ /* 0x000fc80008011404 */
[----:B------:R-:W-:-:S04]  /*101f0*/  UISETP.LT.AND UP0, UPT, URZ, UR4, UPT ;  /* 0x000000043f00728c */ /* 0x000fc8000bf01270 */
[----:B------:R-:W-:-:S04]  /*10200*/  USEL UR39, URZ, UR4, !UP0 ;  /* 0x000000043f277287 */ /* 0x000fc8000c000000 */
[----:B------:R-:W-:-:S06]  /*10210*/  UISETP.GT.AND UP0, UPT, UR40, UR39, UPT ;  /* 0x000000272800728c */ /* 0x000fcc000bf04270 */
[----:B------:R-:W-:-:S13]  /*10220*/  PLOP3.LUT P0, PT, PT, PT, UP0, 0x80, 0x0 ;  /* 0x000000000000781c */ /* 0x000fda0003f0f008 */
[----:B------:R-:W-:Y:S05]  /*10230*/  @P0 BRA `(.L_x_1206) ;  /* 0x0000000000480947 */ /* 0x000fea0003800000 */
[----:B------:R-:W1:Y:S02]  /*10240*/  S2R R0, SR_TID.X ;  /* 0x0000000000007919 */ /* 0x000e640000002100 */
[----:B-1----:R-:W-:-:S04]  /*10250*/  LOP3.LUT R0, R0, 0x7f, RZ, 0xc0, !PT ;  /* 0x0000007f00007812 */ /* 0x002fc800078ec0ff */
[----:B------:R-:W-:-:S13]  /*10260*/  ISETP.NE.AND P1, PT, R0, RZ, PT ;  /* 0x000000ff0000720c */ /* 0x000fda0003f25270 */
[----:B------:R-:W-:Y:S05]  /*10270*/  @P1 BRA `(.L_x_1207) ;  /* 0x0000003800381947 */ /* 0x000fea0003800000 */
[----:B------:R-:W1:Y:S01]  /*10280*/  S2R R5, SR_LANEID ;  /* 0x0000000000057919 */ /* 0x000e620000000000 */
[----:B------:R-:W-:Y:S01]  /*10290*/  VOTEU.ANY UR4, UPT, PT ;  /* 0x0000000000047886 */ /* 0x000fe200038e0100 */
[----:B0-----:R-:W0:Y:S01]  /*102a0*/  LDC.64 R2, c[0x0][0xc80] ;  /* 0x00032000ff027b82 */ /* 0x001e220000000a00 */
[----:B------:R-:W1:Y:S02]  /*102b0*/  FLO.U32 R0, UR4 ;  /* 0x0000000400007d00 */ /* 0x000e6400080e0000 */
[----:B-1----:R-:W-:-:S06]  /*102c0*/  ISETP.EQ.U32.AND P0, PT, R0, R5, PT ;  /* 0x000000050000720c */ /* 0x002fcc0003f02070 */
[----:B------:R-:W0:Y:S07]  /*102d0*/  POPC R5, UR4 ;  /* 0x0000000400057d09 */ /* 0x000e2e0008000000 */
[----:B0-----:R-:W2:Y:S01]  /*102e0*/  @P0 ATOMG.E.ADD.STRONG.GPU PT, R3, desc[UR50][R2.64], R5 ;  /* 0x00000005020309a8 */ /* 0x001ea200081ee1f2 */
[----:B------:R-:W0:Y:S02]  /*102f0*/  S2R R4, SR_LTMASK ;  /* 0x0000000000047919 */ /* 0x000e240000003900 */
[----:B0-----:R-:W-:-:S04]  /*10300*/  LOP3.LUT R4, R4, UR4, RZ, 0xc0, !PT ;  /* 0x0000000404047c12 */ /* 0x001fc8000f8ec0ff */
[----:B------:R-:W0:Y:S01]  /*10310*/  POPC R7, R4 ;  /* 0x0000000400077309 */ /* 0x000e220000000000 */
[----:B--2---:R-:W0:Y:S02]  /*10320*/  SHFL.IDX PT, R0, R3, R0, 0x1f ;  /* 0x00001f0003007589 */ /* 0x004e2400000e0000 */
[----:B0-----:R-:W-:-:S05]  /*10330*/  IADD3 R0, R0, UR42, R7 ;  /* 0x0000002a00007c10 */ /* 0x001fca000fffe007 */
[----:B------:R1:W-:Y:S01]  /*10340*/  STL [R1+0x14], R0 ;  /* 0x0000140001007387 */ /* 0x0003e20000100800 */
[----:B------:R-:W-:Y:S05]  /*10350*/  BRA `(.L_x_1207) ;  /* 0x0000003800007947 */ /* 0x000fea0003800000 */
.L_x_1206:
[----:B------:R-:W-:Y:S01]  /*10360*/  VIADD R0, R17, 0x18400 ;  /* 0x0001840011007836 */ /* 0x000fe20000000000 */
[----:B------:R-:W-:Y:S04]  /*10370*/  BSSY B6, `(.L_x_1208) ;  /* 0x0000013000067945 */ /* 0x000fe80003800000 */
[----:B------:R-:W-:-:S13]  /*10380*/  LOP3.LUT P0, RZ, R0, 0x3ff, RZ, 0xc0, !PT ;  /* 0x000003ff00ff7812 */ /* 0x000fda000780c0ff */
[----:B------:R-:W-:Y:S05]  /*10390*/  @!P0 BRA `(.L_x_1209) ;  /* 0x0000000000408947 */ /* 0x000fea0003800000 */
[----:B0-----:R-:W-:Y:S01]  /*103a0*/  MOV R2, 0x0 ;  /* 0x0000000000027802 */ /* 0x001fe20000000f00 */
        /* <DEDUP_REMOVED lines=15> */
.L_x_1209:
[----:B------:R-:W-:Y:S05]  /*104a0*/  BSYNC B6 ;  /* 0x0000000000067941 */ /* 0x000fea0003800000 */
.L_x_1208:
[----:B------:R-:W-:Y:S01]  /*104b0*/  VIADD R0, R17, 0x400 ;  /* 0x0000040011007836 */ /* 0x000fe20000000000 */
[----:B------:R-:W-:Y:S04]  /*104c0*/  BSSY B6, `(.L_x_1210) ;  /* 0x0000022000067945 */ /* 0x000fe80003800000 */
[----:B------:R-:W-:-:S13]  /*104d0*/  LOP3.LUT P0, RZ, R0, 0x3ff, RZ, 0xc0, !PT ;  /* 0x000003ff00ff7812 */ /* 0x000fda000780c0ff */
[----:B------:R-:W-:Y:S05]  /*104e0*/  @!P0 BRA `(.L_x_1211) ;  /* 0x00000000007c8947 */ /* 0x000fea0003800000 */
[----:B------:R-:W-:Y:S01]  /*104f0*/  MOV R16, 0x0 ;  /* 0x0000000000107802 */ /* 0x000fe20000000f00 */
[----:B------:R-:W-:Y:S01]  /*10500*/  ULDC.64 UR6, c[0x4][0xa0] ;  /* 0x0100280000067ab9 */ /* 0x000fe20000000a00 */
[----:B------:R-:W-:Y:S01]  /*10510*/  ULDC.64 UR8, c[0x4][0xa8] ;  /* 0x01002a0000087ab9 */ /* 0x000fe20000000a00 */
[----:B------:R-:W-:Y:S01]  /*10520*/  ULDC.64 UR4, c[0x4][0x10] ;  /* 0x0100040000047ab9 */ /* 0x000fe20000000a00 */
[----:B0-----:R0:W1:Y:S01]  /*10530*/  LDC.64 R2, c[0x4][R16] ;  /* 0x0100000010027b82 */ /* 0x0010620000000a00 */
        /* <DEDUP_REMOVED lines=11> */
.L_x_1212:
        /* <DEDUP_REMOVED lines=15> */
.L_x_1211:
[----:B------:R-:W-:Y:S05]  /*106e0*/  BSYNC B6 ;  /* 0x0000000000067941 */ /* 0x000fea0003800000 */
.L_x_1210:
[----:B------:R-:W-:Y:S01]  /*106f0*/  ULDC.64 UR4, c[0x0][0x9f8] ;  /* 0x00027e0000047ab9 */ /* 0x000fe20000000a00 */
[----:B------:R-:W-:Y:S01]  /*10700*/  IMAD.U32 R7, RZ, RZ, UR43 ;  /* 0x0000002bff077e24 */ /* 0x000fe2000f8e00ff */
[----:B------:R-:W-:-:S04]  /*10710*/  UISETP.NE.U32.AND UP0, UPT, UR4, URZ, UPT ;  /* 0x0000003f0400728c */ /* 0x000fc8000bf05070 */
[----:B------:R-:W-:-:S06]  /*10720*/  UISETP.NE.AND.EX UP0, UPT, UR5, URZ, UPT, UP0 ;  /* 0x0000003f0500728c */ /* 0x000fcc000bf05300 */
[----:B------:R-:W-:-:S05]  /*10730*/  PLOP3.LUT P0, PT, PT, PT, UP0, 0x80, 0x0 ;  /* 0x000000000000781c */ /* 0x000fca0003f0f008 */
[----:B------:R-:W-:Y:S02]  /*10740*/  @UP0 ULDC.64 UR4, c[0x0][0x9f8] ;  /* 0x00027e0000040ab9 */ /* 0x000fe40000000a00 */
[----:B------:R-:W-:-:S06]  /*10750*/  @UP0 UIMAD.WIDE UR4, UR43, 0x4, UR4 ;  /* 0x000000042b0408a5 */ /* 0x000fcc000f8e0204 */
[----:B0-----:R-:W-:Y:S02]  /*10760*/  IMAD.U32 R2, RZ, RZ, UR4 ;  /* 0x00000004ff027e24 */ /* 0x001fe4000f8e00ff */
[----:B------:R-:W-:-:S05]  /*10770*/  IMAD.U32 R3, RZ, RZ, UR5 ;  /* 0x00000005ff037e24 */ /* 0x000fca000f8e00ff */
[----:B------:R0:W2:Y:S01]  /*10780*/  @P0 LDG.E R7, desc[UR50][R2.64] ;  /* 0x0000003202070981 */ /* 0x0000a2000c1e1900 */
[----:B------:R-:W-:Y:S01]  /*10790*/  UMOV UR4, 0xffffffff ;  /* 0xffffffff00047882 */ /* 0x000fe20000000000 */
[----:B------:R-:W-:Y:S01]  /*107a0*/  IMAD.U32 R0, RZ, RZ, UR40 ;  /* 0x00000028ff007e24 */ /* 0x000fe2000f8e00ff */
[----:B------:R-:W-:Y:S01]  /*107b0*/  LOP3.LUT R19, R19, 0xfffffffe, RZ, 0xc0, !PT ;  /* 0xfffffffe13137812 */ /* 0x000fe200078ec0ff */
[----:B------:R-:W1:Y:S02]  /*107c0*/  S2R R4, SR_TID.X ;  /* 0x0000000000047919 */ /* 0x000e640000002100 */
[----:B------:R-:W-:Y:S01]  /*107d0*/  VIADD R0, R0, 0xffffffff ;  /* 0xffffffff00007836 */ /* 0x000fe20000000000 */
[----:B0-----:R-:W0:Y:S02]  /*107e0*/  LDC.64 R2, c[0x0][0x418] ;  /* 0x00010600ff027b82 */ /* 0x001e240000000a00 */
[----:B0-----:R-:W-:Y:S02]  /*107f0*/  ISETP.NE.U32.AND P0, PT, R2, RZ, PT ;  /* 0x000000ff0200720c */ /* 0x001fe40003f05070 */
[----:B-1----:R-:W-:-:S02]  /*10800*/  SHF.R.U32.HI R4, RZ, 0x5, R4 ;  /* 0x00000005ff047819 */ /* 0x002fc40000011604 */
[----:B------:R-:W-:Y:S02]  /*10810*/  ISETP.NE.AND.EX P1, PT, R3, RZ, PT, P0 ;  /* 0x000000ff0300720c */ /* 0x000fe40003f25300 */
[----:B------:R-:W-:-:S11]  /*10820*/  LOP3.LUT R4, R4, 0x3, RZ, 0xc0, !PT ;  /* 0x0000000304047812 */ /* 0x000fd600078ec0ff */
[----:B------:R-:W-:Y:S02]  /*10830*/  @P1 LOP3.LUT R19, R19, 0x1, RZ, 0xfc, !PT ;  /* 0x0000000113131812 */ /* 0x000fe400078efcff */
[----:B--2---:R-:W-:Y:S01]  /*10840*/  SHF.R.S32.HI R8, RZ, 0x1f, R7 ;  /* 0x0000001fff087819 */ /* 0x004fe20000011407 */
[----:B------:R0:W-:Y:S01]  /*10850*/  STL [R1+0x4], R7 ;  /* 0x0000040701007387 */ /* 0x0001e20000100800 */
[----:B------:R-:W-:-:S03]  /*10860*/  SEL R16, R7, RZ, !P1 ;  /* 0x000000ff07107207 */ /* 0x000fc60004800000 */
[----:B------:R0:W-:Y:S01]  /*10870*/  STL [R1+0xc], R8 ;  /* 0x00000c0801007387 */ /* 0x0001e20000100800 */
[----:B------:R-:W-:Y:S05]  /*10880*/  BRA.DIV UR4, `(.L_x_1213) ;  /* 0x0000003a04e87947 */ /* 0x000fea000b800000 */
[----:B------:R1:W2:Y:S02]  /*10890*/  SHFL.IDX PT, R14, R4, RZ, 0x1f ;  /* 0x00001fff040e7589 */ /* 0x0002a400000e0000 */
.L_x_1304:
[----:B------:R3:W-:Y:S01]  /*108a0*/  STL [R1], R0 ;  /* 0x0000000001007387 */ /* 0x0007e20000100800 */
[----:B--2---:R-:W-:Y:S02]  /*108b0*/  ISETP.NE.AND P0, PT, R14, RZ, PT ;  /* 0x000000ff0e00720c */ /* 0x004fe40003f05270 */
[----:B------:R-:W-:Y:S02]  /*108c0*/  PLOP3.LUT P2, PT, PT, PT, PT, 0x8, 0x0 ;  /* 0x000000000000781c */ /* 0x000fe40003f4e170 */
[----:B------:R-:W-:-:S11]  /*108d0*/  LOP3.LUT R19, R19, 0xfffffffd, RZ, 0xc0, !PT ;  /* 0xfffffffd13137812 */ /* 0x000fd600078ec0ff */
[----:B------:R-:W-:Y:S01]  /*108e0*/  @P2 LOP3.LUT R19, R19, 0x2, RZ, 0xfc, !PT ;  /* 0x0000000213132812 */ /* 0x000fe200078efcff */
[----:B---3--:R-:W-:Y:S06]  /*108f0*/  @P0 BRA `(.L_x_1214) ;  /* 0x00000004000c0947 */ /* 0x008fec0003800000 */
[----:B------:R-:W-:-:S03]  /*10900*/  UMOV UR4, 0xffffffff ;  /* 0xffffffff00047882 */ /* 0x000fc60000000000 */
[----:B------:R-:W-:Y:S05]  /*10910*/  BRA.DIV UR4, `(.L_x_1215) ;  /* 0x0000003a04e47947 */ /* 0x000fea000b800000 */
[----:B------:R-:W-:-:S13]  /*10920*/  ELECT P6, URZ, PT ;  /* 0x00000000003f782f */ /* 0x000fda00038c0000 */
.L_x_1307:
[----:B------:R-:W-:Y:S05]  /*10930*/  @!P6 BRA `(.L_x_1214) ;  /* 0x0000000000fce947 */ /* 0x000fea0003800000 */
[----:B------:R-:W-:Y:S01]  /*10940*/  IMAD.MOV.U32 R16, RZ, RZ, R7 ;  /* 0x000000ffff107224 */ /* 0x000fe200078e0007 */
[----:B------:R-:W-:Y:S06]  /*10950*/  @!P1 BRA `(.L_x_1216) ;  /* 0x00000000004c9947 */ /* 0x000fec0003800000 */
[----:B------:R-:W2:Y:S01]  /*10960*/  LDC R6, c[0x0][0x43c] ;  /* 0x00010f00ff067b82 */ /* 0x000ea20000000800 */
[----:B------:R-:W-:Y:S01]  /*10970*/  IMAD.MOV.U32 R9, RZ, RZ, R0 ;  /* 0x000000ffff097224 */ /* 0x000fe200078e0000 */
[----:B------:R-:W-:Y:S01]  /*10980*/  ULDC.64 UR4, c[0x0][0x428] ;  /* 0x00010a0000047ab9 */ /* 0x000fe20000000a00 */
[----:B--2---:R-:W-:-:S13]  /*10990*/  ISETP.NE.AND P0, PT, R6, 0x1, PT ;  /* 0x000000010600780c */ /* 0x004fda0003f05270 */
[----:B-1----:R-:W1:Y:S02]  /*109a0*/  @P0 LDC.64 R4, c[0x0][0x440] ;  /* 0x00011000ff040b82 */ /* 0x002e640000000a00 */
[----:B-1----:R-:W-:-:S04]  /*109b0*/  @P0 IMAD.HI.U32 R0, R9, R4, RZ ;  /* 0x0000000409000227 */ /* 0x002fc800078e00ff */
[----:B------:R-:W-:Y:S01]  /*109c0*/  IMAD.MOV.U32 R4, RZ, RZ, R9 ;  /* 0x000000ffff047224 */ /* 0x000fe200078e0009 */
[----:B------:R-:W-:-:S04]  /*109d0*/  @P0 SHF.R.U32.HI R4, RZ, R5, R0 ;  /* 0x00000005ff040219 */ /* 0x000fc80000011600 */
[--C-:B------:R-:W-:Y:S01]  /*109e0*/  SHF.R.S32.HI R5, RZ, 0x1f, R4.reuse ;  /* 0x0000001fff057819 */ /* 0x100fe20000011404 */
[----:B------:R-:W-:-:S04]  /*109f0*/  IMAD.MOV R0, RZ, RZ, -R4 ;  /* 0x000000ffff007224 */ /* 0x000fc800078e0a04 */
[----:B------:R-:W-:Y:S02]  /*10a00*/  IMAD R9, R6, R0, R9 ;  /* 0x0000000006097224 */ /* 0x000fe400078e0209 */
[----:B------:R-:W-:Y:S02]  /*10a10*/  IMAD R0, R8, UR4, RZ ;  /* 0x0000000408007c24 */ /* 0x000fe4000f8e02ff */
[C---:B------:R-:W-:Y:S01]  /*10a20*/  IMAD.WIDE.U32 R4, R7.reuse, UR4, R4 ;  /* 0x0000000407047c25 */ /* 0x040fe2000f8e0004 */
[----:B------:R2:W-:Y:S03]  /*10a30*/  STL [R1], R9 ;  /* 0x0000000901007387 */ /* 0x0005e60000100800 */
[----:B------:R-:W-:Y:S01]  /*10a40*/  IMAD R0, R7, UR5, R0 ;  /* 0x0000000507007c24 */ /* 0x000fe2000f8e0200 */
[----:B------:R-:W-:-:S03]  /*10a50*/  LEA R2, P0, R4, R2, 0x2 ;  /* 0x0000000204027211 */ /* 0x000fc600078010ff */
[----:B------:R-:W-:-:S05]  /*10a60*/  IMAD.IADD R0, R5, 0x1, R0 ;  /* 0x0000000105007824 */ /* 0x000fca00078e0200 */
[----:B------:R-:W-:-:S05]  /*10a70*/  LEA.HI.X R3, R4, R3, R0, 0x2, P0 ;  /* 0x0000000304037211 */ /* 0x000fca00000f1400 */
[----:B------:R2:W5:Y:S02]  /*10a80*/  LDG.E R16, desc[UR50][R2.64] ;  /* 0x0000003202107981 */ /* 0x000564000c1e1900 */
.L_x_1216:
[----:B------:R-:W3:Y:S01]  /*10a90*/  LDL R0, [R1+0x8] ;  /* 0x0000080001007983 */ /* 0x000ee20000100800 */
[----:B--2---:R-:W-:Y:S01]  /*10aa0*/  IMAD R3, R18, 0x8, R17 ;  /* 0x0000000812037824 */ /* 0x004fe200078e0211 */
[----:B---3--:R-:W-:-:S04]  /*10ab0*/  SHF.L.U32 R0, R0, 0x1f, RZ ;  /* 0x0000001f00007819 */ /* 0x008fc800000006ff */
[----:B------:R-:W2:Y:S02]  /*10ac0*/  SYNCS.PHASECHK.TRANS64.TRYWAIT P0, [R3+URZ+0x28840], R0 ;  /* 0x02884000030075a7 */ /* 0x000ea4000800017f */
[----:B--2---:R-:W-:Y:S05]  /*10ad0*/  @!P0 BRA `(.L_x_1217) ;  /* 0x0000003800948947 */ /* 0x004fea0003800000 */
.L_x_1308:
[----:B------:R-:W3:Y:S02]  /*10ae0*/  S2R R2, SR_TID.X ;  /* 0x0000000000027919 */ /* 0x000ee40000002100 */
        /* <DEDUP_REMOVED lines=10> */
.L_x_1218:
[----:B------:R-:W3:Y:S01]  /*10b90*/  LDL R2, [R1] ;  /* 0x0000000001027983 */ /* 0x000ee20000100800 */
[----:B--2---:R-:W-:Y:S01]  /*10ba0*/  IMAD R0, R18, 0x8000, R17 ;  /* 0x0000800012007824 */ /* 0x004fe200078e0211 */
[----:B------:R-:W-:Y:S01]  /*10bb0*/  R2UR UR33, R3 ;  /* 0x00000000032172ca */ /* 0x000fe200000e0000 */
[----:B------:R-:W-:Y:S01]  /*10bc0*/  UIADD3 UR4, UP0, UR44, 0x370, URZ ;  /* 0x000003702c047890 */ /* 0x000fe2000ff1e03f */
[----:B-----5:R-:W-:Y:S01]  /*10bd0*/  R2UR UR37, R16 ;  /* 0x00000000102572ca */ /* 0x020fe200000e0000 */
[----:B------:R-:W-:Y:S01]  /*10be0*/  UMOV UR6, 0x0 ;  /* 0x0000000000067882 */ /* 0x000fe20000000000 */
[----:B------:R-:W-:Y:S01]  /*10bf0*/  R2UR UR8, R0 ;  /* 0x00000000000872ca */ /* 0x000fe200000e0000 */
[----:B------:R-:W-:Y:S01]  /*10c00*/  UIADD3.X UR5, URZ, UR45, URZ, UP0, !UPT ;  /* 0x0000002d3f057290 */ /* 0x000fe200087fe43f */
[----:B------:R-:W-:Y:S01]  /*10c10*/  PLOP3.LUT P0, PT, PT, PT, PT, 0x80, 0x0 ;  /* 0x000000000000781c */ /* 0x000fe20003f0f070 */
[----:B------:R-:W-:Y:S01]  /*10c20*/  UMOV UR7, 0x14f00000 ;  /* 0x14f0000000077882 */ /* 0x000fe20000000000 */
[----:B------:R-:W-:Y:S01]  /*10c30*/  UMOV UR34, URZ ;  /* 0x0000003f00227c82 */ /* 0x000fe20008000000 */
[----:B------:R-:W-:Y:S01]  /*10c40*/  UMOV UR10, 0x40 ;  /* 0x00000040000a7882 */ /* 0x000fe20000000000 */
[----:B------:R-:W-:Y:S01]  /*10c50*/  UMOV UR12, UR36 ;  /* 0x00000024000c7c82 */ /* 0x000fe20008000000 */
[----:B------:R-:W-:-:S02]  /*10c60*/  LOP3.LUT R19, R19, 0xfffffffd, RZ, 0xc0, !PT ;  /* 0xfffffffd13137812 */ /* 0x000fc400078ec0ff */
[----:B------:R-:W-:Y:S02]  /*10c70*/  UIADD3 UR33, UR33, 0x28830, URZ ;  /* 0x0002883021217890 */ /* 0x000fe4000fffe03f */
[----:B------:R-:W-:Y:S02]  /*10c80*/  UMOV UR13, UR37 ;  /* 0x00000025000d7c82 */ /* 0x000fe40008000000 */
[----:B------:R-:W-:Y:S02]  /*10c90*/  UIADD3 UR32, UR8, 0x18400, URZ ;  /* 0x0001840008207890 */ /* 0x000fe4000fffe03f */
[----:B------:R-:W-:Y:S01]  /*10ca0*/  UIADD3 UR8, UR8, 0x1c400, URZ ;  /* 0x0001c40008087890 */ /* 0x000fe2000fffe03f */
[----:B------:R-:W-:Y:S01]  /*10cb0*/  @P0 LOP3.LUT R19, R19, 0x2, RZ, 0xfc, !PT ;  /* 0x0000000213130812 */ /* 0x000fe200078efcff */
[----:B------:R-:W-:Y:S01]  /*10cc0*/  UMOV UR9, UR33 ;  /* 0x0000002100097c82 */ /* 0x000fe20008000000 */
[----:B---3--:R-:W-:-:S13]  /*10cd0*/  R2UR UR35, R2 ;  /* 0x00000000022372ca */ /* 0x008fda00000e0000 */
[----:B------:R-:W-:-:S07]  /*10ce0*/  USHF.L.U32 UR35, UR35, 0x7, URZ ;  /* 0x0000000723237899 */ /* 0x000fce000800063f */
[----:B------:R-:W-:Y:S02]  /*10cf0*/  UMOV UR11, UR35 ;  /* 0x00000023000b7c82 */ /* 0x000fe40008000000 */
[----:B------:R2:W-:Y:S01]  /*10d00*/  UTMALDG.4D [UR32], [UR4], desc[UR6] ;  /* 0x00000620040075b4 */ /* 0x0005e20008019000 */
[----:B------:R2:W-:Y:S02]  /*10d10*/  UTMALDG.4D [UR8], [UR4], desc[UR6] ;  /* 0x00000608040075b4 */ /* 0x0005e40008019000 */
[----:B--2---:R-:W-:Y:S01]  /*10d20*/  NOP ;  /* 0x0000000000007918 */ /* 0x004fe20000000000 */
.L_x_1214:
[----:B------:R-:W-:Y:S01]  /*10d30*/  VIADD R0, R17, 0x10400 ;  /* 0x0001040011007836 */ /* 0x000fe20000000000 */
[----:B------:R-:W-:Y:S05]  /*10d40*/  WARPSYNC.ALL ;  /* 0x0000000000007948 */ /* 0x000fea0003800000 */
[----:B------:R-:W-:Y:S01]  /*10d50*/  BAR.SYNC.DEFER_BLOCKING 0x8, 0x180 ;  /* 0x0206000000007b1d */ /* 0x000fe20000010000 */
[----:B------:R-:W-:-:S05]  /*10d60*/  LOP3.LUT P0, RZ, R0, 0x3ff, RZ, 0xc0, !PT ;  /* 0x000003ff00ff7812 */ /* 0x000fca000780c0ff */
[----:B------:R-:W-:Y:S08]  /*10d70*/  BSSY B6, `(.L_x_1219) ;  /* 0x0000012000067945 */ /* 0x000ff00003800000 */
[----:B------:R-:W-:Y:S05]  /*10d80*/  @!P0 BRA `(.L_x_1220) ;  /* 0x0000000000408947 */ /* 0x000fea0003800000 */
[----:B------:R-:W-:Y:S01]  /*10d90*/  MOV R2, 0x0 ;  /* 0x0000000000027802 */ /* 0x000fe20000000f00 */
[----:B------:R-:W-:Y:S01]  /*10da0*/  ULDC.64 UR4, c[0x4][0xa0] ;  /* 0x0100280000047ab9 */ /* 0x000fe20000000a00 */
[----:B------:R-:W-:Y:S01]  /*10db0*/  ULDC.64 UR6, c[0x4][0xa8] ;  /* 0x01002a0000067ab9 */ /* 0x000fe20000000a00 */
[----:B------:R-:W-:Y:S01]  /*10dc0*/  ULDC.64 UR8, c[0x4][0x20] ;  /* 0x0100080000087ab9 */ /* 0x000fe20000000a00 */
[----:B-1----:R-:W-:Y:S02]  /*10dd0*/  IMAD.U32 R4, RZ, RZ, UR4 ;  /* 0x00000004ff047e24 */ /* 0x002fe4000f8e00ff */
[----:B------:R-:W1:Y:S01]  /*10de0*/  LDC.64 R2, c[0x4][R2] ;  /* 0x0100000002027b82 */ /* 0x000e620000000a00 */
        /* <DEDUP_REMOVED lines=9> */
[----:B-1----:R-:W-:Y:S05]  /*10e80*/  CALL.ABS.NOINC R2 ;  /* 0x0000000002007343 */ /* 0x002fea0003c00000 */
.L_x_1220:
[----:B------:R-:W-:Y:S05]  /*10e90*/  BSYNC B6 ;  /* 0x0000000000067941 */ /* 0x000fea0003800000 */
.L_x_1219:
[----:B------:R-:W2:Y:S01]  /*10ea0*/  S2R R2, SR_TID.X ;  /* 0x0000000000027919 */ /* 0x000ea20000002100 */
[----:B0-----:R-:W0:Y:S01]  /*10eb0*/  LDC R7, c[0x0][0x448] ;  /* 0x00011200ff077b82 */ /* 0x001e220000000800 */
[----:B------:R-:W-:Y:S01]  /*10ec0*/  USHF.R.S32.HI UR4, URZ, 0x1f, UR36 ;  /* 0x0000001f3f047899 */ /* 0x000fe20008011424 */
[----:B------:R-:W-:Y:S01]  /*10ed0*/  ULDC.64 UR8, c[0x0][0x2d8] ;  /* 0x0000b60000087ab9 */ /* 0x000fe20000000a00 */
[----:B------:R-:W3:Y:S02]  /*10ee0*/  S2R R9, SR_TID.X ;  /* 0x0000000000097919 */ /* 0x000ee40000002100 */
[----:B------:R-:W-:Y:S02]  /*10ef0*/  UIMAD UR6, UR4, UR8, URZ ;  /* 0x00000008040672a4 */ /* 0x000fe4000f8e023f */
[----:B------:R-:W-:Y:S01]  /*10f00*/  UIMAD.WIDE.U32 UR4, UR36, UR8, URZ ;  /* 0x00000008240472a5 */ /* 0x000fe2000f8e003f */
[----:B------:R-:W4:Y:S01]  /*10f10*/  S2R R8, SR_TID.X ;  /* 0x0000000000087919 */ /* 0x000f220000002100 */
[----:B------:R-:W-:-:S02]  /*10f20*/  UIMAD UR6, UR36, UR9, UR6 ;  /* 0x00000009240672a4 */ /* 0x000fc4000f8e0206 */
[----:B------:R-:W-:Y:S02]  /*10f30*/  USHF.R.S32.HI UR7, URZ, 0x1f, UR43 ;  /* 0x0000001f3f077899 */ /* 0x000fe4000801142b */
[----:B------:R-:W-:Y:S01]  /*10f40*/  UIADD3 UR5, UR5, UR6, URZ ;  /* 0x0000000605057290 */ /* 0x000fe2000fffe03f */
[----:B------:R-:W-:-:S03]  /*10f50*/  ULDC.64 UR8, c[0x0][0x2e0] ;  /* 0x0000b80000087ab9 */ /* 0x000fc60000000a00 */
[----:B------:R-:W-:Y:S02]  /*10f60*/  UIMAD.WIDE.U32 UR4, UR43, UR8, UR4 ;  /* 0x000000082b0472a5 */ /* 0x000fe4000f8e0004 */
[----:B------:R-:W-:-:S04]  /*10f70*/  UIMAD UR6, UR7, UR8, URZ ;  /* 0x00000008070672a4 */ /* 0x000fc8000f8e023f */
[----:B------:R-:W-:Y:S01]  /*10f80*/  UIMAD UR6, UR43, UR9, UR6 ;  /* 0x000000092b0672a4 */ /* 0x000fe2000f8e0206 */
[----:B0-----:R-:W-:Y:S01]  /*10f90*/  ISETP.NE.AND P0, PT, R7, 0x1, PT ;  /* 0x000000010700780c */ /* 0x001fe20003f05270 */
[----:B-1----:R-:W-:Y:S02]  /*10fa0*/  IMAD.U32 R4, RZ, RZ, UR4 ;  /* 0x00000004ff047e24 */ /* 0x002fe4000f8e00ff */
[----:B------:R-:W-:Y:S02]  /*10fb0*/  UIADD3 UR6, UR5, UR6, URZ ;  /* 0x0000000605067290 */ /* 0x000fe4000fffe03f */
[----:B------:R-:W-:Y:S01]  /*10fc0*/  IMAD.U32 R5, RZ, RZ, UR5 ;  /* 0x00000005ff057e24 */ /* 0x000fe2000f8e00ff */
[----:B------:R-:W-:Y:S01]  /*10fd0*/  ULDC.64 UR4, c[0x0][0x2d0] ;  /* 0x0000b40000047ab9 */ /* 0x000fe20000000a00 */
[C---:B--2---:R-:W-:Y:S01]  /*10fe0*/  LOP3.LUT R0, R2.reuse, 0x7f, RZ, 0xc0, !PT ;  /* 0x0000007f02007812 */ /* 0x044fe200078ec0ff */
[----:B------:R-:W-:-:S03]  /*10ff0*/  IMAD.SHL.U32 R2, R2, 0x10, RZ ;  /* 0x0000001002027824 */ /* 0x000fc600078e00ff */
[----:B------:R-:W-:Y:S01]  /*11000*/  SHF.R.U32.HI R0, RZ, 0x3, R0 ;  /* 0x00000003ff007819 */ /* 0x000fe20000011600 */
[----:B---3--:R-:W-:Y:S01]  /*11010*/  IMAD.SHL.U32 R9, R9, 0x8, RZ ;  /* 0x0000000809097824 */ /* 0x008fe200078e00ff */
[----:B------:R-:W0:Y:S02]  /*11020*/  @P0 LDC R3, c[0x0][0x44c] ;  /* 0x00011300ff030b82 */ /* 0x000e240000000800 */
[----:B------:R-:W-:Y:S01]  /*11030*/  LOP3.LUT R2, R0, 0x70, R2, 0xf8, !PT ;  /* 0x0000007000027812 */ /* 0x000fe200078ef802 */
[----:B----4-:R-:W-:Y:S01]  /*11040*/  IMAD.SHL.U32 R10, R8, 0x8, RZ ;  /* 0x00000008080a7824 */ /* 0x010fe200078e00ff */
[----:B------:R-:W-:-:S03]  /*11050*/  LOP3.LUT R9, R9, 0x38, RZ, 0xc0, !PT ;  /* 0x0000003809097812 */ /* 0x000fc600078ec0ff */
[----:B------:R-:W-:Y:S01]  /*11060*/  VIADD R2, R2, UR41 ;  /* 0x0000002902027c36 */ /* 0x000fe20008000000 */
[----:B------:R-:W1:Y:S01]  /*11070*/  @P0 LDC R0, c[0x0][0x450] ;  /* 0x00011400ff000b82 */ /* 0x000e620000000800 */
[----:B------:R-:W-:Y:S02]  /*11080*/  LOP3.LUT R9, R9, 0x40, RZ, 0xfc, !PT ;  /* 0x0000004009097812 */ /* 0x000fe400078efcff */
[----:B------:R-:W-:Y:S01]  /*11090*/  IMAD.MOV.U32 R6, RZ, RZ, R2 ;  /* 0x000000ffff067224 */ /* 0x000fe200078e0002 */
[----:B------:R-:W-:Y:S01]  /*110a0*/  LOP3.LUT R10, R10, 0x38, RZ, 0xc0, !PT ;  /* 0x000000380a0a7812 */ /* 0x000fe200078ec0ff */
[----:B0-----:R-:W-:-:S05]  /*110b0*/  @P0 IMAD.HI.U32 R3, R2, R3, RZ ;  /* 0x0000000302030227 */ /* 0x001fca00078e00ff */
[----:B-1----:R-:W-:Y:S01]  /*110c0*/  @P0 SHF.R.U32.HI R6, RZ, R0, R3 ;  /* 0x00000000ff060219 */ /* 0x002fe20000011603 */
[----:B------:R-:W-:Y:S01]  /*110d0*/  IMAD.U32 R3, RZ, RZ, UR6 ;  /* 0x00000006ff037e24 */ /* 0x000fe2000f8e00ff */
[----:B------:R-:W-:-:S03]  /*110e0*/  ULDC.64 UR6, c[0x0][0x280] ;  /* 0x0000a00000067ab9 */ /* 0x000fc60000000a00 */
[----:B------:R-:W-:-:S04]  /*110f0*/  IMAD.MOV R0, RZ, RZ, -R6 ;  /* 0x000000ffff007224 */ /* 0x000fc800078e0a06 */
[----:B------:R-:W-:Y:S02]  /*11100*/  IMAD R0, R7, R0, R2 ;  /* 0x0000000007007224 */ /* 0x000fe400078e0202 */
[----:B------:R-:W-:Y:S01]  /*11110*/  IMAD.MOV.U32 R2, RZ, RZ, R4 ;  /* 0x000000ffff027224 */ /* 0x000fe200078e0004 */
[----:B------:R-:W-:-:S03]  /*11120*/  SHF.R.S32.HI R4, RZ, 0x1f, R6 ;  /* 0x0000001fff047819 */ /* 0x000fc60000011406 */
[----:B------:R-:W-:-:S04]  /*11130*/  IMAD.WIDE.U32 R2, R6, UR4, R2 ;  /* 0x0000000406027c25 */ /* 0x000fc8000f8e0002 */
        /* <DEDUP_REMOVED lines=18> */
[----:B------:R-:W-:Y:S02]  /*11260*/  ULDC UR4, c[0x0][0x288] ;  /* 0x0000a20000047ab9 */ /* 0x000fe40000000800 */
[----:B------:R-:W-:Y:S01]  /*11270*/  IMAD R3, R7, UR4, RZ ;  /* 0x0000000407037c24 */ /* 0x000fe2000f8e02ff */
[----:B------:R-:W1:Y:S04]  /*11280*/  SHFL.IDX PT, R6, R0, RZ, 0x181f ;  /* 0x00181fff00067589 */ /* 0x000e6800000e0000 */
[----:B------:R-:W-:Y:S01]  /*11290*/  SHFL.IDX PT, R8, R0, 0x1, 0x181f ;  /* 0x00381f0000087f89 */ /* 0x000fe200000e0000 */
[----:B0-----:R-:W-:-:S04]  /*112a0*/  LOP3.LUT R5, R5, 0x7f, RZ, 0xc0, !PT ;  /* 0x0000007f05057812 */ /* 0x001fc800078ec0ff */
[----:B------:R-:W-:-:S05]  /*112b0*/  SHF.R.U32.HI R5, RZ, 0x3, R5 ;  /* 0x00000003ff057819 */ /* 0x000fca0000011605 */
[----:B------:R-:W-:-:S04]  /*112c0*/  VIADD R2, R5, UR41 ;  /* 0x0000002905027c36 */ /* 0x000fc80008000000 */
[C---:B------:R-:W-:Y:S01]  /*112d0*/  VIADD R5, R2.reuse, 0x10 ;  /* 0x0000001002057836 */ /* 0x040fe20000000000 */
[----:B------:R-:W-:-:S04]  /*112e0*/  ISETP.GE.AND P3, PT, R2, R3, PT ;  /* 0x000000030200720c */ /* 0x000fc80003f66270 */
[----:B------:R-:W-:Y:S02]  /*112f0*/  ISETP.GE.AND P2, PT, R5, R3, PT ;  /* 0x000000030500720c */ /* 0x000fe40003f46270 */
[----:B------:R-:W0:Y:S07]  /*11300*/  SHFL.IDX PT, R5, R4, RZ, 0x181f ;  /* 0x00181fff04057589 */ /* 0x000e2e00000e0000 */
[----:B-1----:R-:W-:-:S05]  /*11310*/  @!P3 LEA R6, P4, R10, R6, 0x1 ;  /* 0x000000060a06b211 */ /* 0x002fca00078808ff */
[----:B0-----:R-:W-:Y:S01]  /*11320*/  @!P3 IMAD.X R7, RZ, RZ, R5, P4 ;  /* 0x000000ffff07b224 */ /* 0x001fe200020e0605 */
[----:B------:R-:W-:Y:S01]  /*11330*/  @!P2 LEA R8, P4, R10, R8, 0x1 ;  /* 0x000000080a08a211 */ /* 0x000fe200078808ff */
[----:B------:R-:W0:Y:S04]  /*11340*/  SHFL.IDX PT, R5, R4, 0x1, 0x181f ;  /* 0x00381f0004057f89 */ /* 0x000e2800000e0000 */
[----:B-----5:R-:W-:Y:S04]  /*11350*/  @!P3 LDGSTS.E.BYPASS.LTC128B.128 [R9+0x10400], desc[UR50][R6.64], !P1 ;  /* 0x104000000609bfae */ /* 0x020fe8000c901d72 */
[----:B------:R1:W-:Y:S02]  /*11360*/  @!P3 LDGSTS.E.BYPASS.LTC128B.128 [R9+0x14400], desc[UR50][R6.64+0x80], !P0 ;  /* 0x144000800609bfae */ /* 0x0003e4000c101d72 */
[----:B-1----:R-:W-:-:S02]  /*11370*/  @!P2 IMAD.MOV.U32 R6, RZ, RZ, R8 ;  /* 0x000000ffff06a224 */ /* 0x002fc400078e0008 */
[----:B0-----:R-:W-:-:S04]  /*11380*/  @!P2 IMAD.X R5, RZ, RZ, R5, P4 ;  /* 0x000000ffff05a224 */ /* 0x001fc800020e0605 */
        /* <DEDUP_REMOVED lines=38> */
[----:B------:R-:W-:Y:S02]  /*115f0*/  @!P2 LDGSTS.E.BYPASS.LTC128B.128 [R9+0x12c00], desc[UR50][R6.64], !P1 ;  /* 0x12c000000609afae */ /* 0x000fe4000c901d72 */
[----:B------:R-:W-:Y:S02]  /*11600*/  ISETP.GE.AND P3, PT, R5, R3, PT ;  /* 0x000000030500720c */ /* 0x000fe40003f66270 */
[----:B------:R0:W-:Y:S04]  /*11610*/  @!P2 LDGSTS.E.BYPASS.LTC128B.128 [R9+0x16c00], desc[UR50][R6.64+0x80], !P0 ;  /* 0x16c000800609afae */ /* 0x0001e8000c101d72 */
[----:B------:R-:W-:Y:S04]  /*11620*/  SHFL.IDX PT, R5, R4, 0x6, 0x181f ;  /* 0x00d81f0004057f89 */ /* 0x000fe800000e0000 */
[----:B------:R-:W-:Y:S04]  /*11630*/  SHFL.IDX PT, R4, R4, 0x7, 0x181f ;  /* 0x00f81f0004047f89 */ /* 0x000fe800000e0000 */
[----:B0-----:R-:W0:Y:S04]  /*11640*/  SHFL.IDX PT, R6, R0, 0x6, 0x181f ;  /* 0x00d81f0000067f89 */ /* 0x001e2800000e0000 */
[----:B------:R-:W1:Y:S01]  /*11650*/  SHFL.IDX PT, R0, R0, 0x7, 0x181f ;  /* 0x00f81f0000007f89 */ /* 0x000e6200000e0000 */
[----:B0-----:R-:W-:-:S05]  /*11660*/  @!P3 LEA R6, P2, R10, R6, 0x1 ;  /* 0x000000060a06b211 */ /* 0x001fca00078408ff */
[----:B------:R-:W-:-:S04]  /*11670*/  @!P3 IMAD.X R5, RZ, RZ, R5, P2 ;  /* 0x000000ffff05b224 */ /* 0x000fc800010e0605 */
[----:B------:R-:W-:-:S05]  /*11680*/  @!P3 IMAD.MOV.U32 R7, RZ, RZ, R5 ;  /* 0x000000ffff07b224 */ /* 0x000fca00078e0005 */
[----:B------:R0:W-:Y:S04]  /*11690*/  @!P3 LDGSTS.E.BYPASS.LTC128B.128 [R9+0x13400], desc[UR50][R6.64], !P1 ;  /* 0x134000000609bfae */ /* 0x0001e8000c901d72 */
[----:B-1----:R0:W-:Y:S02]  /*116a0*/  @!P3 LDGSTS.E.BYPASS.LTC128B.128 [R9+0x17400], desc[UR50][R6.64+0x80], !P0 ;  /* 0x174000800609bfae */ /* 0x0021e4000c101d72 */
.L_x_1325:
        /* <DEDUP_REMOVED lines=11> */
.L_x_1223:
[----:B------:R-:W-:Y:S05]  /*11760*/  BSYNC B0 ;  /* 0x0000000000007941 */ /* 0x000fea0003800000 */
.L_x_1222:
[----:B------:R-:W-:Y:S01]  /*11770*/  NOP ;  /* 0x0000000000007918 */ /* 0x000fe20000000000 */
[----:B------:R-:W-:Y:S01]  /*11780*/  PLOP3.LUT P0, PT, PT, PT, PT, 0x80, 0x0 ;  /* 0x000000000000781c */ /* 0x000fe20003f0f070 */
[----:B0-----:R-:W-:-:S12]  /*11790*/  VIADD R6, R17, 0x28800 ;  /* 0x0002880011067836 */ /* 0x001fd80000000000 */
.L_x_1224:
[----:B------:R-:W-:Y:S02]  /*117a0*/  PLOP3.LUT P1, PT, P1, P0, PT, 0xa2, 0x0 ;  /* 0x000000000000781c */ /* 0x000fe40000f21472 */
[----:B------:R-:W-:-:S08]  /*117b0*/  @P0 R2UR P1, UR4, R17 ;  /* 0x00000000110402ca */ /* 0x000fd00000020000 */
[----:B------:R-:W-:-:S05]  /*117c0*/  @P0 PLOP3.LUT P0, PT, P1, PT, PT, 0x80, 0x0 ;  /* 0x000000000000081c */ /* 0x000fca0000f0f070 */
[----:B------:R-:W-:Y:S01]  /*117d0*/  @!P1 SYNCS.ARRIVE.TRANS64.RED.A0T1 RZ, [UR4+0x28800], RZ ;  /* 0x028800ffffff99a7 */ /* 0x000fe20008200404 */
[----:B------:R-:W-:Y:S07]  /*117e0*/  @!P1 ARRIVES.LDGSTSBAR.64.TRANSCNT [UR4+0x28800] ;  /* 0x02880000ff0099b0 */ /* 0x000fee0008000a84 */
[----:B------:R-:W-:Y:S05]  /*117f0*/  @P0 BRA.U.ANY `(.L_x_1224) ;  /* 0xfffffffd00e80947 */ /* 0x000fea000393ffff */
[----:B-1----:R-:W2:Y:S02]  /*11800*/  LDL.LU R2, [R1+0x18] ;  /* 0x0000180001027983 */ /* 0x002ea40000300800 */
        /* <DEDUP_REMOVED lines=11> */
.L_x_1326:
[----:B------:R-:W-:Y:S05]  /*118c0*/  BSYNC B0 ;  /* 0x0000000000007941 */ /* 0x000fea0003800000 */
.L_x_1225:
[----:B------:R-:W-:-:S04]  /*118d0*/  UIADD3 UR4, UR40, -0x2, URZ ;  /* 0xfffffffe28047890 */ /* 0x000fc8000fffe03f */
[----:B------:R-:W-:-:S06]  /*118e0*/  UISETP.GE.AND UP0, UPT, UR4, UR39, UPT ;  /* 0x000000270400728c */ /* 0x000fcc000bf06270 */
[----:B------:R-:W-:-:S13]  /*118f0*/  PLOP3.LUT P0, PT, PT, PT, UP0, 0x80, 0x0 ;  /* 0x000000000000781c */ /* 0x000fda0003f0f008 */
[----:B------:R-:W-:Y:S05]  /*11900*/  @!P0 BRA `(.L_x_1227) ;  /* 0x0000001c00448947 */ /* 0x000fea0003800000 */
[----:B0-----:R-:W-:Y:S01]  /*11910*/  IMAD R0, RZ, RZ, -UR40 ;  /* 0x80000028ff007e24 */ /* 0x001fe2000f8e02ff */
[----:B------:R-:W-:Y:S01]  /*11920*/  LOP3.LUT R5, RZ, UR39, RZ, 0x33, !PT ;  /* 0x00000027ff057c12 */ /* 0x000fe2000f8e33ff */
[----:B------:R-:W-:-:S03]  /*11930*/  IMAD.U32 R4, RZ, RZ, UR4 ;  /* 0x00000004ff047e24 */ /* 0x000fc6000f8e00ff */
[----:B------:R-:W-:-:S05]  /*11940*/  VIADDMNMX R5, R0, 0x1, R5, !PT ;  /* 0x0000000100057846 */ /* 0x000fca0007800105 */
[----:B------:R-:W-:-:S05]  /*11950*/  VIADD R0, R5, UR40 ;  /* 0x0000002805007c36 */ /* 0x000fca0008000000 */
[----:B------:R-:W-:-:S04]  /*11960*/  LOP3.LUT R0, R0, 0x1, RZ, 0xc0, !PT ;  /* 0x0000000100007812 */ /* 0x000fc800078ec0ff */
[----:B------:R-:W-:-:S13]  /*11970*/  ISETP.NE.U32.AND P0, PT, R0, 0x1, PT ;  /* 0x000000010000780c */ /* 0x000fda0003f05070 */
[----:B------:R-:W-:Y:S05]  /*11980*/  @P0 BRA `(.L_x_1228) ;  /* 0x0000000800640947 */ /* 0x000fea0003800000 */
[----:B------:R-:W2:Y:S01]  /*11990*/  LDL R2, [R1+0x8] ;  /* 0x0000080001027983 */ /* 0x000ea20000100800 */
        /* <DEDUP_REMOVED lines=12> */
[----:B------:R-:W0:Y:S03]  /*11a60*/  LDC R8, c[0x0][0x43c] ;  /* 0x00010f00ff087b82 */ /* 0x000e260000000800 */
[----:B------:R-:W3:Y:S01]  /*11a70*/  LDL R12, [R1+0x4] ;  /* 0x00000400010c7983 */ /* 0x000ee20000100800 */
[----:B------:R-:W-:Y:S01]  /*11a80*/  IMAD.MOV.U32 R7, RZ, RZ, R4 ;  /* 0x000000ffff077224 */ /* 0x000fe200078e0004 */
[----:B------:R-:W-:Y:S01]  /*11a90*/  ULDC.64 UR4, c[0x0][0x428] ;  /* 0x00010a0000047ab9 */ /* 0x000fe20000000a00 */
[----:B0-----:R-:W-:-:S13]  /*11aa0*/  ISETP.NE.AND P0, PT, R8, 0x1, PT ;  /* 0x000000010800780c */ /* 0x001fda0003f05270 */
[----:B------:R-:W0:Y:S02]  /*11ab0*/  @P0 LDC.64 R2, c[0x0][0x440] ;  /* 0x00011000ff020b82 */ /* 0x000e240000000a00 */
[----:B0-----:R-:W-:-:S05]  /*11ac0*/  @P0 IMAD.HI.U32 R2, R4, R2, RZ ;  /* 0x0000000204020227 */ /* 0x001fca00078e00ff */
[----:B------:R-:W-:-:S05]  /*11ad0*/  @P0 SHF.R.U32.HI R7, RZ, R3, R2 ;  /* 0x00000003ff070219 */ /* 0x000fca0000011602 */
[----:B------:R-:W-:-:S04]  /*11ae0*/  IMAD.MOV R2, RZ, RZ, -R7 ;  /* 0x000000ffff027224 */ /* 0x000fc800078e0a07 */
[----:B------:R-:W-:Y:S02]  /*11af0*/  IMAD R4, R8, R2, R4 ;  /* 0x0000000208047224 */ /* 0x000fe400078e0204 */
[----:B------:R-:W0:Y:S01]  /*11b00*/  LDC.64 R2, c[0x0][0x418] ;  /* 0x00010600ff027b82 */ /* 0x000e220000000a00 */
[----:B--2---:R-:W-:Y:S01]  /*11b10*/  IMAD R8, R9, UR4, RZ ;  /* 0x0000000409087c24 */ /* 0x004fe2000f8e02ff */
[----:B------:R-:W-:-:S03]  /*11b20*/  SHF.R.S32.HI R9, RZ, 0x1f, R7 ;  /* 0x0000001fff097819 */ /* 0x000fc60000011407 */
[----:B---3--:R-:W-:Y:S02]  /*11b30*/  IMAD R11, R12, UR5, R8 ;  /* 0x000000050c0b7c24 */ /* 0x008fe4000f8e0208 */
[----:B------:R-:W-:-:S04]  /*11b40*/  IMAD.MOV.U32 R8, RZ, RZ, R7 ;  /* 0x000000ffff087224 */ /* 0x000fc800078e0007 */
[----:B------:R-:W-:-:S04]  /*11b50*/  IMAD.WIDE.U32 R8, R12, UR4, R8 ;  /* 0x000000040c087c25 */ /* 0x000fc8000f8e0008 */
[----:B------:R-:W-:Y:S01]  /*11b60*/  IMAD.IADD R7, R11, 0x1, R9 ;  /* 0x000000010b077824 */ /* 0x000fe200078e0209 */
[----:B0-----:R-:W-:-:S04]  /*11b70*/  LEA R2, P0, R8, R2, 0x2 ;  /* 0x0000000208027211 */ /* 0x001fc800078010ff */
[----:B------:R-:W-:-:S05]  /*11b80*/  LEA.HI.X R3, R8, R3, R7, 0x2, P0 ;  /* 0x0000000308037211 */ /* 0x000fca00000f1407 */
[----:B------:R0:W5:Y:S04]  /*11b90*/  LDG.E R2, desc[UR50][R2.64] ;  /* 0x0000003202027981 */ /* 0x000168000c1e1900 */
.L_x_1231:
[----:B------:R-:W-:Y:S01]  /*11ba0*/  IMAD R7, R0, 0x8, R17 ;  /* 0x0000000800077824 */ /* 0x000fe200078e0211 */
[----:B0-----:R-:W-:Y:S01]  /*11bb0*/  SHF.L.U32 R3, R10, 0x1f, RZ ;  /* 0x0000001f0a037819 */ /* 0x001fe200000006ff */
[----:B------:R-:W-:Y:S03]  /*11bc0*/  BSSY B1, `(.L_x_1232) ;  /* 0x0000003000017945 */ /* 0x000fe60003800000 */
[----:B------:R-:W0:Y:S02]  /*11bd0*/  SYNCS.PHASECHK.TRANS64.TRYWAIT P0, [R7+URZ+0x28840], R3 ;  /* 0x02884003070075a7 */ /* 0x000e24000800017f */
[----:B0-----:R-:W-:Y:S05]  /*11be0*/  @!P0 BRA `(.L_x_1233) ;  /* 0x00000034000c8947 */ /* 0x001fea0003800000 */
.L_x_1327:
[----:B------:R-:W-:Y:S05]  /*11bf0*/  BSYNC B1 ;  /* 0x0000000000017941 */ /* 0x000fea0003800000 */
.L_x_1232:
[----:B------:R-:W1:Y:S01]  /*11c00*/  S2R R8, SR_TID.X ;  /* 0x0000000000087919 */ /* 0x000e620000002100 */
[----:B------:R-:W-:Y:S01]  /*11c10*/  BSSY B1, `(.L_x_1234) ;  /* 0x000000b000017945 */ /* 0x000fe20003800000 */
[----:B-1----:R-:W-:-:S04]  /*11c20*/  LOP3.LUT R8, R8, 0x7f, RZ, 0xc0, !PT ;  /* 0x0000007f08087812 */ /* 0x002fc800078ec0ff */
[----:B------:R-:W-:-:S13]  /*11c30*/  ISETP.NE.AND P1, PT, R8, RZ, PT ;  /* 0x000000ff0800720c */ /* 0x000fda0003f25270 */
[----:B------:R-:W-:Y:S05]  /*11c40*/  @P1 BRA `(.L_x_1235) ;  /* 0x00000000001c1947 */ /* 0x000fea0003800000 */
[----:B------:R-:W1:Y:S01]  /*11c50*/  S2R R8, SR_TID.X ;  /* 0x0000000000087919 */ /* 0x000e620000002100 */
[----:B0-----:R-:W-:-:S04]  /*11c60*/  IMAD.MOV.U32 R3, RZ, RZ, 0x8000 ;  /* 0x00008000ff037424 */ /* 0x001fc800078e00ff */
[----:B------:R2:W-:Y:S01]  /*11c70*/  SYNCS.ARRIVE.TRANS64 RZ, [R7+URZ+0x28830], R3 ;  /* 0x0288300307ff79a7 */ /* 0x0005e2000800003f */
[----:B-1----:R-:W-:-:S04]  /*11c80*/  LOP3.LUT R8, R8, 0x1f, RZ, 0xc0, !PT ;  /* 0x0000001f08087812 */ /* 0x002fc800078ec0ff */
[----:B------:R-:W-:-:S13]  /*11c90*/  ISETP.NE.AND P0, PT, R8, RZ, PT ;  /* 0x000000ff0800720c */ /* 0x000fda0003f05270 */
[----:B--2---:R-:W-:Y:S05]  /*11ca0*/  @!P0 BRA `(.L_x_1235) ;  /* 0x0000000000048947 */ /* 0x004fea0003800000 */
[----:B------:R-:W-:Y:S01]  /*11cb0*/  BPT.TRAP 0x1 ;  /* 0x000000040000795c */ /* 0x000fe20000300000 */
.L_x_1235:
[----:B------:R-:W-:Y:S05]  /*11cc0*/  BSYNC B1 ;  /* 0x0000000000017941 */ /* 0x000fea0003800000 */
.L_x_1234:
[----:B------:R-:W-:Y:S01]  /*11cd0*/  IMAD.MOV.U32 R11, RZ, RZ, RZ ;  /* 0x000000ffff0b7224 */ /* 0x000fe200078e00ff */
[----:B------:R-:W-:Y:S01]  /*11ce0*/  UIADD3 UR4, UP0, UR44, 0x370, URZ ;  /* 0x000003702c047890 */ /* 0x000fe2000ff1e03f */
[----:B0-----:R-:W-:Y:S01]  /*11cf0*/  IMAD R3, R0, 0x8000, R17 ;  /* 0x0000800000037824 */ /* 0x001fe200078e0211 */
[----:B------:R-:W-:Y:S01]  /*11d00*/  PLOP3.LUT P0, PT, PT, PT, PT, 0x80, 0x0 ;  /* 0x000000000000781c */ /* 0x000fe20003f0f070 */
[----:B------:R-:W-:Y:S01]  /*11d10*/  VIADD R7, R7, 0x28830 ;  /* 0x0002883007077836 */ /* 0x000fe20000000000 */
[----:B------:R-:W-:Y:S01]  /*11d20*/  R2UR UR10, R11 ;  /* 0x000000000b0a72ca */ /* 0x000fe200000e0000 */
[----:B------:R-:W-:Y:S01]  /*11d30*/  IMAD.SHL.U32 R8, R4, 0x80, RZ ;  /* 0x0000008004087824 */ /* 0x000fe200078e00ff */
[----:B------:R-:W-:Y:S01]  /*11d40*/  UIADD3.X UR5, URZ, UR45, URZ, UP0, !UPT ;  /* 0x0000002d3f057290 */ /* 0x000fe200087fe43f */
[----:B------:R-:W-:Y:S01]  /*11d50*/  VIADD R9, R3, 0x18400 ;  /* 0x0001840003097836 */ /* 0x000fe20000000000 */
[----:B------:R-:W-:Y:S01]  /*11d60*/  UMOV UR6, 0x0 ;  /* 0x0000000000067882 */ /* 0x000fe20000000000 */
[----:B------:R-:W-:-:S10]  /*11d70*/  UMOV UR7, 0x14f00000 ;  /* 0x14f0000000077882 */ /* 0x000fd40000000000 */
.L_x_1236:
[----:B------:R-:W-:-:S13]  /*11d80*/  @P0 ELECT P2, URZ, PT ;  /* 0x00000000003f082f */ /* 0x000fda0003840000 */
[----:B-----5:R-:W-:Y:S01]  /*11d90*/  @P2 R2UR UR13, R2 ;  /* 0x00000000020d22ca */ /* 0x020fe200000e0000 */
[----:B------:R-:W-:Y:S01]  /*11da0*/  UMOV UR12, UR36 ;  /* 0x00000024000c7c82 */ /* 0x000fe20008000000 */
[----:B------:R-:W-:Y:S02]  /*11db0*/  @P2 R2UR UR11, R8 ;  /* 0x00000000080b22ca */ /* 0x000fe400000e0000 */
[----:B------:R-:W-:Y:S02]  /*11dc0*/  @P2 R2UR UR9, R7 ;  /* 0x00000000070922ca */ /* 0x000fe400000e0000 */
[----:B------:R-:W-:Y:S02]  /*11dd0*/  @P2 R2UR UR8, R9 ;  /* 0x00000000090822ca */ /* 0x000fe400000e0000 */
[----:B------:R-:W-:Y:S02]  /*11de0*/  @P2 PLOP3.LUT P0, PT, P2, PT, PT, 0x8, 0x0 ;  /* 0x000000000000281c */ /* 0x000fe4000170e170 */
        /* <DEDUP_REMOVED lines=9> */
.L_x_1237:
[----:B------:R-:W-:-:S13]  /*11e80*/  @P0 ELECT P2, URZ, PT ;  /* 0x00000000003f082f */ /* 0x000fda0003840000 */
[----:B------:R-:W-:Y:S01]  /*11e90*/  @P2 R2UR UR13, R2 ;  /* 0x00000000020d22ca */ /* 0x000fe200000e0000 */
        /* <DEDUP_REMOVED lines=14> */
.L_x_1328:
[----:B------:R-:W-:Y:S05]  /*11f80*/  BSYNC B1 ;  /* 0x0000000000017941 */ /* 0x000fea0003800000 */
.L_x_1238:
[----:B------:R-:W-:Y:S01]  /*11f90*/  BSSY B1, `(.L_x_1240) ;  /* 0x000000c000017945 */ /* 0x000fe20003800000 */
[----:B------:R-:W-:Y:S02]  /*11fa0*/  IMAD.MOV.U32 R12, RZ, RZ, 0x0 ;  /* 0x00000000ff0c7424 */ /* 0x000fe400078e00ff */
[----:B------:R-:W-:Y:S01]  /*11fb0*/  IMAD.MOV.U32 R13, RZ, RZ, 0x14f00000 ;  /* 0x14f00000ff0d7424 */ /* 0x000fe200078e00ff */
[----:B------:R-:W-:Y:S06]  /*11fc0*/  @P1 BRA `(.L_x_1241) ;  /* 0x0000000000201947 */ /* 0x000fec0003800000 */
[----:B------:R-:W1:Y:S01]  /*11fd0*/  S2R R8, SR_TID.X ;  /* 0x0000000000087919 */ /* 0x000e620000002100 */
[----:B0-----:R-:W-:Y:S02]  /*11fe0*/  IMAD R3, R18, 0x8, R17 ;  /* 0x0000000812037824 */ /* 0x001fe400078e0211 */
[----:B------:R-:W-:-:S04]  /*11ff0*/  IMAD.MOV.U32 R7, RZ, RZ, 0x8000 ;  /* 0x00008000ff077424 */ /* 0x000fc800078e00ff */
[----:B------:R2:W-:Y:S01]  /*12000*/  SYNCS.ARRIVE.TRANS64 RZ, [R3+URZ+0x28850], R7 ;  /* 0x0288500703ff79a7 */ /* 0x0005e2000800003f */
[----:B-1----:R-:W-:-:S04]  /*12010*/  LOP3.LUT R8, R8, 0x1f, RZ, 0xc0, !PT ;  /* 0x0000001f08087812 */ /* 0x002fc800078ec0ff */
[----:B------:R-:W-:-:S13]  /*12020*/  ISETP.NE.AND P0, PT, R8, RZ, PT ;  /* 0x000000ff0800720c */ /* 0x000fda0003f05270 */
[----:B--2---:R-:W-:Y:S05]  /*12030*/  @!P0 BRA `(.L_x_1241) ;  /* 0x0000000000048947 */ /* 0x004fea0003800000 */
[----:B------:R-:W-:Y:S01]  /*12040*/  BPT.TRAP 0x1 ;  /* 0x000000040000795c */ /* 0x000fe20000300000 */
.L_x_1241:
[----:B------:R-:W-:Y:S05]  /*12050*/  BSYNC B1 ;  /* 0x0000000000017941 */ /* 0x000fea0003800000 */
.L_x_1240:
[----:B------:R-:W2:Y:S01]  /*12060*/  LDL.LU R8, [R1] ;  /* 0x0000000001087983 */ /* 0x000ea20000300800 */
[----:B------:R-:W-:Y:S01]  /*12070*/  R2UR UR10, R11 ;  /* 0x000000000b0a72ca */ /* 0x000fe200000e0000 */
[--C-:B0-----:R-:W-:Y:S01]  /*12080*/  IMAD R3, R18, 0x8, R17.reuse ;  /* 0x0000000812037824 */ /* 0x101fe200078e0211 */
[----:B------:R-:W-:Y:S01]  /*12090*/  R2UR UR6, R12 ;  /* 0x000000000c0672ca */ /* 0x000fe200000e0000 */
[----:B------:R-:W-:Y:S01]  /*120a0*/  IMAD R7, R18, 0x8000, R17 ;  /* 0x0000800012077824 */ /* 0x000fe200078e0211 */
[----:B------:R-:W-:Y:S01]  /*120b0*/  R2UR UR7, R13 ;  /* 0x000000000d0772ca */ /* 0x000fe200000e0000 */
[----:B------:R-:W-:Y:S01]  /*120c0*/  UIADD3 UR4, UP0, UR44, 0x470, URZ ;  /* 0x000004702c047890 */ /* 0x000fe2000ff1e03f */
[----:B------:R-:W-:Y:S01]  /*120d0*/  PLOP3.LUT P0, PT, PT, PT, PT, 0x80, 0x0 ;  /* 0x000000000000781c */ /* 0x000fe20003f0f070 */
[----:B------:R-:W-:Y:S02]  /*120e0*/  VIADD R3, R3, 0x28850 ;  /* 0x0002885003037836 */ /* 0x000fe40000000000 */
[----:B------:R-:W-:Y:S01]  /*120f0*/  VIADD R9, R7, 0x400 ;  /* 0x0000040007097836 */ /* 0x000fe20000000000 */
[----:B------:R-:W-:Y:S01]  /*12100*/  UIADD3.X UR5, URZ, UR45, URZ, UP0, !UPT ;  /* 0x0000002d3f057290 */ /* 0x000fe200087fe43f */
[----:B--2---:R-:W-:-:S11]  /*12110*/  IMAD.SHL.U32 R8, R8, 0x80, RZ ;  /* 0x0000008008087824 */ /* 0x004fd600078e00ff */
.L_x_1242:
        /* <DEDUP_REMOVED lines=15> */
.L_x_1243:
        /* <DEDUP_REMOVED lines=10> */
[----:B------:R0:W-:Y:S01]  /*122b0*/  STL [R1], R4 ;  /* 0x0000000401007387 */ /* 0x0001e20000100800 */
[----:B------:R-:W-:-:S07]  /*122c0*/  IMAD.MOV.U32 R16, RZ, RZ, R2 ;  /* 0x000000ffff107224 */ /* 0x000fce00078e0002 */
.L_x_1230:
[----:B------:R-:W-:Y:S05]  /*122d0*/  BSYNC B0 ;  /* 0x0000000000007941 */ /* 0x000fea0003800000 */
.L_x_1229:
[----:B------:R1:W-:Y:S01]  /*122e0*/  STL [R1+0x8], R10 ;  /* 0x0000080a01007387 */ /* 0x0003e20000100800 */
[----:B------:R-:W-:Y:S01]  /*122f0*/  UIADD3 UR4, UR40, -0x3, URZ ;  /* 0xfffffffd28047890 */ /* 0x000fe2000fffe03f */
[----:B------:R-:W-:-:S05]  /*12300*/  IMAD.MOV.U32 R18, RZ, RZ, R0 ;  /* 0x000000ffff127224 */ /* 0x000fca00078e0000 */
[----:B0-----:R-:W-:-:S07]  /*12310*/  IMAD.U32 R4, RZ, RZ, UR4 ;  /* 0x00000004ff047e24 */ /* 0x001fce000f8e00ff */
.L_x_1228:
[----:B------:R-:W-:Y:S01]  /*12320*/  ULOP3.LUT UR4, URZ, UR40, URZ, 0x33, !UPT ;  /* 0x000000283f047292 */ /* 0x000fe2000f8e333f */
[----:B------:R-:W-:Y:S01]  /*12330*/  VIADD R5, R5, 0xfffffffe ;  /* 0xfffffffe05057836 */ /* 0x000fe20000000000 */
[----:B------:R-:W-:Y:S04]  /*12340*/  BSSY B0, `(.L_x_1227) ;  /* 0x000012d000007945 */ /* 0x000fe80003800000 */
[----:B------:R-:W-:-:S13]  /*12350*/  ISETP.NE.AND P0, PT, R5, UR4, PT ;  /* 0x0000000405007c0c */ /* 0x000fda000bf05270 */
[----:B------:R-:W-:Y:S05]  /*12360*/  @!P0 BRA `(.L_x_1244) ;  /* 0x0000001000a88947 */ /* 0x000fea0003800000 */
[----:B------:R-:W-:-:S07]  /*12370*/  IMAD.MOV.U32 R8, RZ, RZ, R16 ;  /* 0x000000ffff087224 */ /* 0x000fce00078e0010 */
.L_x_1275:
[----:B--2---:R-:W2:Y:S01]  /*12380*/  LDL R2, [R1+0x8] ;  /* 0x0000080001027983 */ /* 0x004ea20000100800 */
[----:B------:R-:W-:Y:S01]  /*12390*/  LOP3.LUT P1, RZ, R19, 0x2, RZ, 0xc0, !PT ;  /* 0x0000000213ff7812 */ /* 0x000fe2000782c0ff */
[----:B------:R-:W-:Y:S01]  /*123a0*/  VIADD R0, R18, 0x1 ;  /* 0x0000000112007836 */ /* 0x000fe20000000000 */
[----:B------:R-:W-:Y:S05]  /*123b0*/  YIELD ;  /* 0x0000000000007946 */ /* 0x000fea0003800000 */
[----:B------:R-:W-:Y:S01]  /*123c0*/  ISETP.NE.AND P0, PT, R0, 0x2, PT ;  /* 0x000000020000780c */ /* 0x000fe20003f05270 */
[----:B------:R-:W-:Y:S03]  /*123d0*/  BSSY B1, `(.L_x_1245) ;  /* 0x000008d000017945 */ /* 0x000fe60003800000 */
[----:B------:R-:W-:-:S02]  /*123e0*/  SEL R5, RZ, 0x1, P0 ;  /* 0x00000001ff057807 */ /* 0x000fc40000000000 */
[----:B------:R-:W-:Y:S02]  /*123f0*/  SEL R0, R0, RZ, P0 ;  /* 0x000000ff00007207 */ /* 0x000fe40000000000 */
[----:B--2---:R-:W-:Y:S01]  /*12400*/  LOP3.LUT R5, R2, R5, RZ, 0x3c, !PT ;  /* 0x0000000502057212 */ /* 0x004fe200078e3cff */
[----:B0-----:R-:W-:Y:S06]  /*12410*/  @!P1 BRA `(.L_x_1246) ;  /* 0x0000000800209947 */ /* 0x001fec0003800000 */
[----:B------:R-:W-:Y:S01]  /*12420*/  LOP3.LUT P1, RZ, R19, 0x1, RZ, 0xc0, !PT ;  /* 0x0000000113ff7812 */ /* 0x000fe2000782c0ff */
[----:B------:R-:W-:-:S12]  /*12430*/  IMAD.MOV.U32 R7, RZ, RZ, R4 ;  /* 0x000000ffff077224 */ /* 0x000fd800078e0004 */
[----:B------:R-:W-:Y:S05]  /*12440*/  @!P1 BRA `(.L_x_1247) ;  /* 0x0000000000509947 */ /* 0x000fea0003800000 */
[----:B-1----:R-:W2:Y:S01]  /*12450*/  LDL R10, [R1+0xc] ;  /* 0x00000c00010a7983 */ /* 0x002ea20000100800 */
[----:B------:R-:W0:Y:S01]  /*12460*/  LDC R8, c[0x0][0x43c] ;  /* 0x00010f00ff087b82 */ /* 0x000e220000000800 */
[----:B------:R-:W-:Y:S02]  /*12470*/  ULDC.64 UR4, c[0x0][0x428] ;  /* 0x00010a0000047ab9 */ /* 0x000fe40000000a00 */
[----:B------:R-:W3:Y:S01]  /*12480*/  LDL R9, [R1+0x4] ;  /* 0x0000040001097983 */ /* 0x000ee20000100800 */
        /* <DEDUP_REMOVED lines=16> */
.L_x_1247:
[----:B------:R-:W-:Y:S01]  /*12590*/  IMAD R3, R0, 0x8, R17 ;  /* 0x0000000800037824 */ /* 0x000fe200078e0211 */
[----:B------:R-:W-:Y:S01]  /*125a0*/  SHF.L.U32 R2, R5, 0x1f, RZ ;  /* 0x0000001f05027819 */ /* 0x000fe200000006ff */
[----:B------:R-:W-:Y:S03]  /*125b0*/  BSSY B2, `(.L_x_1248) ;  /* 0x0000003000027945 */ /* 0x000fe60003800000 */
[----:B------:R-:W2:Y:S02]  /*125c0*/  SYNCS.PHASECHK.TRANS64.TRYWAIT P0, [R3+URZ+0x28840], R2 ;  /* 0x02884002030075a7 */ /* 0x000ea4000800017f */
[----:B--2---:R-:W-:Y:S05]  /*125d0*/  @!P0 BRA `(.L_x_1249) ;  /* 0x0000002800b88947 */ /* 0x004fea0003800000 */
.L_x_1329:
[----:B------:R-:W-:Y:S05]  /*125e0*/  BSYNC B2 ;  /* 0x0000000000027941 */ /* 0x000fea0003800000 */
.L_x_1248:
        /* <DEDUP_REMOVED lines=12> */
.L_x_1251:
[----:B------:R-:W-:Y:S05]  /*126b0*/  BSYNC B2 ;  /* 0x0000000000027941 */ /* 0x000fea0003800000 */
.L_x_1250:
[----:B------:R-:W-:Y:S01]  /*126c0*/  IMAD.MOV.U32 R12, RZ, RZ, RZ ;  /* 0x000000ffff0c7224 */ /* 0x000fe200078e00ff */
[----:B------:R-:W-:Y:S01]  /*126d0*/  UIADD3 UR4, UP0, UR44, 0x370, URZ ;  /* 0x000003702c047890 */ /* 0x000fe2000ff1e03f */
[----:B--2---:R-:W-:Y:S01]  /*126e0*/  IMAD R2, R0, 0x8000, R17 ;  /* 0x0000800000027824 */ /* 0x004fe200078e0211 */
[----:B------:R-:W-:Y:S01]  /*126f0*/  PLOP3.LUT P0, PT, PT, PT, PT, 0x80, 0x0 ;  /* 0x000000000000781c */ /* 0x000fe20003f0f070 */
[----:B------:R-:W-:Y:S01]  /*12700*/  VIADD R3, R3, 0x28830 ;  /* 0x0002883003037836 */ /* 0x000fe20000000000 */
[----:B------:R-:W-:Y:S01]  /*12710*/  R2UR UR10, R12 ;  /* 0x000000000c0a72ca */ /* 0x000fe200000e0000 */
[----:B------:R-:W-:Y:S01]  /*12720*/  IMAD.SHL.U32 R9, R7, 0x80, RZ ;  /* 0x0000008007097824 */ /* 0x000fe200078e00ff */
[----:B------:R-:W-:Y:S01]  /*12730*/  UIADD3.X UR5, URZ, UR45, URZ, UP0, !UPT ;  /* 0x0000002d3f057290 */ /* 0x000fe200087fe43f */
[----:B-1----:R-:W-:Y:S01]  /*12740*/  VIADD R10, R2, 0x18400 ;  /* 0x00018400020a7836 */ /* 0x002fe20000000000 */
[----:B------:R-:W-:Y:S01]  /*12750*/  UMOV UR6, 0x0 ;  /* 0x0000000000067882 */ /* 0x000fe20000000000 */
[----:B------:R-:W-:-:S10]  /*12760*/  UMOV UR7, 0x14f00000 ;  /* 0x14f0000000077882 */ /* 0x000fd40000000000 */
.L_x_1252:
        /* <DEDUP_REMOVED lines=16> */
.L_x_1253:
        /* <DEDUP_REMOVED lines=16> */
.L_x_1330:
[----:B------:R-:W-:Y:S05]  /*12970*/  BSYNC B2 ;  /* 0x0000000000027941 */ /* 0x000fea0003800000 */
.L_x_1254:
        /* <DEDUP_REMOVED lines=11> */
.L_x_1257:
[----:B------:R-:W-:Y:S05]  /*12a30*/  BSYNC B2 ;  /* 0x0000000000027941 */ /* 0x000fea0003800000 */
.L_x_1256:
[----:B0-----:R-:W2:Y:S01]  /*12a40*/  LDL.LU R3, [R1] ;  /* 0x0000000001037983 */ /* 0x001ea20000300800 */
        /* <DEDUP_REMOVED lines=9> */
[----:B--2---:R-:W-:-:S11]  /*12ae0*/  IMAD.SHL.U32 R3, R3, 0x80, RZ ;  /* 0x0000008003037824 */ /* 0x004fd600078e00ff */
.L_x_1258:
        /* <DEDUP_REMOVED lines=15> */
.L_x_1259:
        /* <DEDUP_REMOVED lines=12> */
.L_x_1246:
[----:B------:R-:W-:Y:S05]  /*12ca0*/  BSYNC B1 ;  /* 0x0000000000017941 */ /* 0x000fea0003800000 */
.L_x_1245:
[----:B------:R-:W-:Y:S01]  /*12cb0*/  VIADD R18, R0, 0x1 ;  /* 0x0000000100127836 */ /* 0x000fe20000000000 */
[----:B------:R-:W-:Y:S01]  /*12cc0*/  LOP3.LUT P1, RZ, R19, 0x2, RZ, 0xc0, !PT ;  /* 0x0000000213ff7812 */ /* 0x000fe2000782c0ff */
[----:B------:R-:W-:Y:S01]  /*12cd0*/  BSSY B1, `(.L_x_1260) ;  /* 0x0000090000017945 */ /* 0x000fe20003800000 */
[----:B0-----:R-:W-:Y:S02]  /*12ce0*/  VIADD R7, R4, 0xffffffff ;  /* 0xffffffff04077836 */ /* 0x001fe40000000000 */
[----:B------:R-:W-:-:S04]  /*12cf0*/  ISETP.NE.AND P0, PT, R18, 0x2, PT ;  /* 0x000000021200780c */ /* 0x000fc80003f05270 */
[----:B------:R-:W-:Y:S02]  /*12d00*/  SEL R2, RZ, 0x1, P0 ;  /* 0x00000001ff027807 */ /* 0x000fe40000000000 */
[----:B------:R-:W-:Y:S02]  /*12d10*/  SEL R18, R18, RZ, P0 ;  /* 0x000000ff12127207 */ /* 0x000fe40000000000 */
[----:B------:R-:W-:-:S05]  /*12d20*/  LOP3.LUT R11, R5, R2, RZ, 0x3c, !PT ;  /* 0x00000002050b7212 */ /* 0x000fca00078e3cff */
[----:B------:R0:W-:Y:S01]  /*12d30*/  STL [R1+0x8], R11 ;  /* 0x0000080b01007387 */ /* 0x0001e20000100800 */
[----:B------:R-:W-:Y:S05]  /*12d40*/  @!P1 BRA `(.L_x_1261) ;  /* 0x0000000800209947 */ /* 0x000fea0003800000 */
[----:B------:R-:W-:Y:S01]  /*12d50*/  LOP3.LUT P1, RZ, R19, 0x1, RZ, 0xc0, !PT ;  /* 0x0000000113ff7812 */ /* 0x000fe2000782c0ff */
[----:B-1----:R-:W-:-:S12]  /*12d60*/  IMAD.MOV.U32 R10, RZ, RZ, R7 ;  /* 0x000000ffff0a7224 */ /* 0x002fd800078e0007 */
[----:B------:R-:W-:Y:S05]  /*12d70*/  @!P1 BRA `(.L_x_1262) ;  /* 0x0000000000509947 */ /* 0x000fea0003800000 */
[----:B------:R-:W2:Y:S01]  /*12d80*/  LDL R13, [R1+0xc] ;  /* 0x00000c00010d7983 */ /* 0x000ea20000100800 */
[----:B------:R-:W1:Y:S01]  /*12d90*/  LDC R9, c[0x0][0x43c] ;  /* 0x00010f00ff097b82 */ /* 0x000e620000000800 */
[----:B------:R-:W-:Y:S02]  /*12da0*/  ULDC.64 UR4, c[0x0][0x428] ;  /* 0x00010a0000047ab9 */ /* 0x000fe40000000a00 */
[----:B------:R-:W3:Y:S01]  /*12db0*/  LDL R12, [R1+0x4] ;  /* 0x00000400010c7983 */ /* 0x000ee20000100800 */
[----:B-1----:R-:W-:-:S13]  /*12dc0*/  ISETP.NE.AND P0, PT, R9, 0x1, PT ;  /* 0x000000010900780c */ /* 0x002fda0003f05270 */
[----:B------:R-:W1:Y:S02]  /*12dd0*/  @P0 LDC.64 R2, c[0x0][0x440] ;  /* 0x00011000ff020b82 */ /* 0x000e640000000a00 */
[----:B-1----:R-:W-:-:S04]  /*12de0*/  @P0 IMAD.HI.U32 R8, R7, R2, RZ ;  /* 0x0000000207080227 */ /* 0x002fc800078e00ff */
        /* <DEDUP_REMOVED lines=13> */
.L_x_1262:
[----:B------:R-:W-:Y:S01]  /*12ec0*/  IMAD R2, R18, 0x8, R17 ;  /* 0x0000000812027824 */ /* 0x000fe200078e0211 */
[----:B------:R-:W-:Y:S01]  /*12ed0*/  SHF.L.U32 R3, R11, 0x1f, RZ ;  /* 0x0000001f0b037819 */ /* 0x000fe200000006ff */
[----:B------:R-:W-:Y:S03]  /*12ee0*/  BSSY B2, `(.L_x_1263) ;  /* 0x0000003000027945 */ /* 0x000fe60003800000 */
[----:B------:R-:W2:Y:S02]  /*12ef0*/  SYNCS.PHASECHK.TRANS64.TRYWAIT P0, [R2+URZ+0x28840], R3 ;  /* 0x02884003020075a7 */ /* 0x000ea4000800017f */
[----:B--2---:R-:W-:Y:S05]  /*12f00*/  @!P0 BRA `(.L_x_1264) ;  /* 0x0000002000948947 */ /* 0x004fea0003800000 */
.L_x_1331:
[----:B------:R-:W-:Y:S05]  /*12f10*/  BSYNC B2 ;  /* 0x0000000000027941 */ /* 0x000fea0003800000 */
.L_x_1263:
[----:B-1----:R-:W1:Y:S01]  /*12f20*/  S2R R9, SR_TID.X ;  /* 0x0000000000097919 */ /* 0x002e620000002100 */
[----:B------:R-:W-:Y:S01]  /*12f30*/  BSSY B2, `(.L_x_1265) ;  /* 0x000000b000027945 */ /* 0x000fe20003800000 */
[----:B-1----:R-:W-:-:S04]  /*12f40*/  LOP3.LUT R9, R9, 0x7f, RZ, 0xc0, !PT ;  /* 0x0000007f09097812 */ /* 0x002fc800078ec0ff */
[----:B------:R-:W-:-:S13]  /*12f50*/  ISETP.NE.AND P1, PT, R9, RZ, PT ;  /* 0x000000ff0900720c */ /* 0x000fda0003f25270 */
[----:B------:R-:W-:Y:S05]  /*12f60*/  @P1 BRA `(.L_x_1266) ;  /* 0x00000000001c1947 */ /* 0x000fea0003800000 */
[----:B------:R-:W1:Y:S01]  /*12f70*/  S2R R9, SR_TID.X ;  /* 0x0000000000097919 */ /* 0x000e620000002100 */
[----:B--2---:R-:W-:-:S04]  /*12f80*/  IMAD.MOV.U32 R3, RZ, RZ, 0x8000 ;  /* 0x00008000ff037424 */ /* 0x004fc800078e00ff */
[----:B------:R3:W-:Y:S01]  /*12f90*/  SYNCS.ARRIVE.TRANS64 RZ, [R2+URZ+0x28830], R3 ;  /* 0x0288300302ff79a7 */ /* 0x0007e2000800003f */
[----:B-1----:R-:W-:-:S04]  /*12fa0*/  LOP3.LUT R9, R9, 0x1f, RZ, 0xc0, !PT ;  /* 0x0000001f09097812 */ /* 0x002fc800078ec0ff */
[----:B------:R-:W-:-:S13]  /*12fb0*/  ISETP.NE.AND P0, PT, R9, RZ, PT ;  /* 0x000000ff0900720c */ /* 0x000fda0003f05270 */
[----:B---3--:R-:W-:Y:S05]  /*12fc0*/  @!P0 BRA `(.L_x_1266) ;  /* 0x0000000000048947 */ /* 0x008fea0003800000 */
[----:B------:R-:W-:Y:S01]  /*12fd0*/  BPT.TRAP 0x1 ;  /* 0x000000040000795c */ /* 0x000fe20000300000 */
.L_x_1266:
[----:B------:R-:W-:Y:S05]  /*12fe0*/  BSYNC B2 ;  /* 0x0000000000027941 */ /* 0x000fea0003800000 */
.L_x_1265:
        /* <DEDUP_REMOVED lines=8> */
[----:B------:R-:W-:Y:S01]  /*13070*/  IMAD.SHL.U32 R9, R10, 0x80, RZ ;  /* 0x000000800a097824 */ /* 0x000fe200078e00ff */
[----:B------:R-:W-:Y:S01]  /*13080*/  UMOV UR6, 0x0 ;  /* 0x0000000000067882 */ /* 0x000fe20000000000 */
[----:B0-----:R-:W-:Y:S01]  /*13090*/  VIADD R11, R2, 0x18400 ;  /* 0x00018400020b7836 */ /* 0x001fe20000000000 */
[----:B------:R-:W-:-:S09]  /*130a0*/  UMOV UR7, 0x14f00000 ;  /* 0x14f0000000077882 */ /* 0x000fd20000000000 */
.L_x_1267:
        /* <DEDUP_REMOVED lines=16> */
.L_x_1268:
        /* <DEDUP_REMOVED lines=15> */
.L_x_1332:
[----:B------:R-:W-:Y:S05]  /*132a0*/  BSYNC B2 ;  /* 0x0000000000027941 */ /* 0x000fea0003800000 */
.L_x_1269:
[----:B------:R-:W-:Y:S01]  /*132b0*/  BSSY B2, `(.L_x_1271) ;  /* 0x000000b000027945 */ /* 0x000fe20003800000 */
[----:B------:R-:W-:Y:S02]  /*132c0*/  IMAD.MOV.U32 R12, RZ, RZ, 0x0 ;  /* 0x00000000ff0c7424 */ /* 0x000fe400078e00ff */
[----:B------:R-:W-:Y:S01]  /*132d0*/  IMAD.MOV.U32 R13, RZ, RZ, 0x14f00000 ;  /* 0x14f00000ff0d7424 */ /* 0x000fe200078e00ff */
[----:B------:R-:W-:Y:S06]  /*132e0*/  @P1 BRA `(.L_x_1272) ;  /* 0x00000000001c1947 */ /* 0x000fec0003800000 */
[----:B------:R-:W1:Y:S02]  /*132f0*/  S2R R3, SR_TID.X ;  /* 0x0000000000037919 */ /* 0x000e640000002100 */
[----:B-1----:R-:W-:Y:S01]  /*13300*/  LOP3.LUT R9, R3, 0x1f, RZ, 0xc0, !PT ;  /* 0x0000001f03097812 */ /* 0x002fe200078ec0ff */
[----:B------:R-:W-:-:S03]  /*13310*/  IMAD.MOV.U32 R3, RZ, RZ, 0x8000 ;  /* 0x00008000ff037424 */ /* 0x000fc600078e00ff */
[----:B------:R-:W-:Y:S01]  /*13320*/  ISETP.NE.AND P0, PT, R9, RZ, PT ;  /* 0x000000ff0900720c */ /* 0x000fe20003f05270 */
[----:B------:R1:W-:-:S12]  /*13330*/  SYNCS.ARRIVE.TRANS64 RZ, [R2+URZ+0x50], R3 ;  /* 0x0000500302ff79a7 */ /* 0x0003d8000800003f */
[----:B-1----:R-:W-:Y:S05]  /*13340*/  @!P0 BRA `(.L_x_1272) ;  /* 0x0000000000048947 */ /* 0x002fea0003800000 */
[----:B------:R-:W-:Y:S01]  /*13350*/  BPT.TRAP 0x1 ;  /* 0x000000040000795c */ /* 0x000fe20000300000 */
.L_x_1272:
[----:B------:R-:W-:Y:S05]  /*13360*/  BSYNC B2 ;  /* 0x0000000000027941 */ /* 0x000fea0003800000 */
.L_x_1271:
[----:B------:R-:W2:Y:S01]  /*13370*/  LDL.LU R3, [R1] ;  /* 0x0000000001037983 */ /* 0x000ea20000300800 */
        /* <DEDUP_REMOVED lines=9> */
[----:B--2---:R-:W-:-:S11]  /*13410*/  IMAD.SHL.U32 R3, R3, 0x80, RZ ;  /* 0x0000008003037824 */ /* 0x004fd600078e00ff */
.L_x_1273:
        /* <DEDUP_REMOVED lines=15> */
.L_x_1274:
        /* <DEDUP_REMOVED lines=12> */
.L_x_1261:
[----:B------:R-:W-:Y:S05]  /*135d0*/  BSYNC B1 ;  /* 0x0000000000017941 */ /* 0x000fea0003800000 */
.L_x_1260:
[----:B------:R-:W-:Y:S01]  /*135e0*/  ISETP.GT.AND P0, PT, R7, UR39, PT ;  /* 0x0000002707007c0c */ /* 0x000fe2000bf04270 */
[----:B------:R-:W-:-:S12]  /*135f0*/  VIADD R4, R4, 0xfffffffe ;  /* 0xfffffffe04047836 */ /* 0x000fd80000000000 */
[----:B------:R-:W-:Y:S05]  /*13600*/  @P0 BRA `(.L_x_1275) ;  /* 0xffffffec005c0947 */ /* 0x000fea000383ffff */
.L_x_1244:
[----:B------:R-:W-:Y:S05]  /*13610*/  BSYNC B0 ;  /* 0x0000000000007941 */ /* 0x000fea0003800000 */
.L_x_1227:
[----:B0-----:R-:W0:Y:S01]  /*13620*/  S2R R0, SR_TID.X ;  /* 0x0000000000007919 */ /* 0x001e220000002100 */
[----:B------:R-:W-:Y:S01]  /*13630*/  BSSY B0, `(.L_x_1276) ;  /* 0x0000011000007945 */ /* 0x000fe20003800000 */
[----:B0-----:R-:W-:-:S04]  /*13640*/  LOP3.LUT R6, R0, 0x7f, RZ, 0xc0, !PT ;  /* 0x0000007f00067812 */ /* 0x001fc800078ec0ff */
[----:B------:R-:W-:-:S13]  /*13650*/  ISETP.NE.AND P1, PT, R6, RZ, PT ;  /* 0x000000ff0600720c */ /* 0x000fda0003f25270 */
[----:B------:R-:W-:Y:S05]  /*13660*/  @P1 BRA `(.L_x_1277) ;  /* 0x0000000000341947 */ /* 0x000fea0003800000 */
[----:B------:R-:W0:Y:S01]  /*13670*/  S2R R5, SR_LANEID ;  /* 0x0000000000057919 */ /* 0x000e220000000000 */
[----:B------:R-:W-:Y:S01]  /*13680*/  VOTEU.ANY UR4, UPT, PT ;  /* 0x0000000000047886 */ /* 0x000fe200038e0100 */
[----:B------:R-:W3:Y:S01]  /*13690*/  LDC.64 R2, c[0x0][0xc80] ;  /* 0x00032000ff027b82 */ /* 0x000ee20000000a00 */
[----:B------:R-:W0:Y:S02]  /*136a0*/  FLO.U32 R0, UR4 ;  /* 0x0000000400007d00 */ /* 0x000e2400080e0000 */
[----:B0-----:R-:W-:-:S06]  /*136b0*/  ISETP.EQ.U32.AND P0, PT, R0, R5, PT ;  /* 0x000000050000720c */ /* 0x001fcc0003f02070 */
[----:B------:R-:W3:Y:S07]  /*136c0*/  POPC R5, UR4 ;  /* 0x0000000400057d09 */ /* 0x000eee0008000000 */
[----:B---3--:R-:W3:Y:S01]  /*136d0*/  @P0 ATOMG.E.ADD.STRONG.GPU PT, R3, desc[UR50][R2.64], R5 ;  /* 0x00000005020309a8 */ /* 0x008ee200081ee1f2 */
[----:B------:R-:W0:Y:S02]  /*136e0*/  S2R R4, SR_LTMASK ;  /* 0x0000000000047919 */ /* 0x000e240000003900 */
[----:B0-----:R-:W-:-:S04]  /*136f0*/  LOP3.LUT R4, R4, UR4, RZ, 0xc0, !PT ;  /* 0x0000000404047c12 */ /* 0x001fc8000f8ec0ff */
[----:B------:R-:W0:Y:S01]  /*13700*/  POPC R7, R4 ;  /* 0x0000000400077309 */ /* 0x000e220000000000 */
[----:B---3--:R-:W0:Y:S02]  /*13710*/  SHFL.IDX PT, R0, R3, R0, 0x1f ;  /* 0x00001f0003007589 */ /* 0x008e2400000e0000 */
[----:B0-----:R-:W-:-:S05]  /*13720*/  IADD3 R0, R0, UR42, R7 ;  /* 0x0000002a00007c10 */ /* 0x001fca000fffe007 */
[----:B------:R0:W-:Y:S02]  /*13730*/  STL [R1+0x14], R0 ;  /* 0x0000140001007387 */ /* 0x0001e40000100800 */
.L_x_1277:
[----:B------:R-:W-:Y:S05]  /*13740*/  BSYNC B0 ;  /* 0x0000000000007941 */ /* 0x000fea0003800000 */
.L_x_1276:
[----:B------:R-:W-:Y:S01]  /*13750*/  LOP3.LUT P0, RZ, R19, 0x2, RZ, 0xc0, !PT ;  /* 0x0000000213ff7812 */ /* 0x000fe2000780c0ff */
[----:B------:R-:W-:-:S12]  /*13760*/  BSSY B0, `(.L_x_1278) ;  /* 0x0000038000007945 */ /* 0x000fd80003800000 */
[----:B------:R-:W-:Y:S05]  /*13770*/  @!P0 BRA `(.L_x_1279) ;  /* 0x0000000000d88947 */ /* 0x000fea0003800000 */
[----:B0-----:R-:W3:Y:S01]  /*13780*/  LDL R0, [R1+0x8] ;  /* 0x0000080001007983 */ /* 0x001ee20000100800 */
[----:B------:R-:W-:Y:S01]  /*13790*/  IMAD R3, R18, 0x8, R17 ;  /* 0x0000000812037824 */ /* 0x000fe200078e0211 */
[----:B------:R-:W-:Y:S01]  /*137a0*/  BSSY B1, `(.L_x_1280) ;  /* 0x0000005000017945 */ /* 0x000fe20003800000 */
[----:B------:R-:W-:Y:S02]  /*137b0*/  ISETP.NE.AND P2, PT, R6, RZ, PT ;  /* 0x000000ff0600720c */ /* 0x000fe40003f45270 */
[----:B---3--:R-:W-:-:S04]  /*137c0*/  SHF.L.U32 R0, R0, 0x1f, RZ ;  /* 0x0000001f00007819 */ /* 0x008fc800000006ff */
[----:B------:R-:W0:Y:S02]  /*137d0*/  SYNCS.PHASECHK.TRANS64.TRYWAIT P0, [R3+URZ+0x28860], R0 ;  /* 0x02886000030075a7 */ /* 0x000e24000800017f */
[----:B0-----:R-:W-:Y:S05]  /*137e0*/  @!P0 BRA `(.L_x_1281) ;  /* 0x0000001800848947 */ /* 0x001fea0003800000 */
.L_x_1333:
[----:B------:R-:W-:Y:S05]  /*137f0*/  BSYNC B1 ;  /* 0x0000000000017941 */ /* 0x000fea0003800000 */
.L_x_1280:
        /* <DEDUP_REMOVED lines=9> */
.L_x_1283:
[----:B------:R-:W-:Y:S05]  /*13890*/  BSYNC B1 ;  /* 0x0000000000017941 */ /* 0x000fea0003800000 */
.L_x_1282:
[----:B0-----:R-:W3:Y:S01]  /*138a0*/  LDL.LU R0, [R1] ;  /* 0x0000000001007983 */ /* 0x001ee20000300800 */
[----:B------:R-:W-:Y:S01]  /*138b0*/  UIADD3 UR4, UP0, UR44, 0x470, URZ ;  /* 0x000004702c047890 */ /* 0x000fe2000ff1e03f */
[----:B------:R-:W-:Y:S01]  /*138c0*/  PLOP3.LUT P0, PT, PT, PT, PT, 0x80, 0x0 ;  /* 0x000000000000781c */ /* 0x000fe20003f0f070 */
[----:B------:R-:W-:Y:S01]  /*138d0*/  VIADD R3, R3, 0x28850 ;  /* 0x0002885003037836 */ /* 0x000fe20000000000 */
[----:B------:R-:W-:Y:S01]  /*138e0*/  UMOV UR6, 0x0 ;  /* 0x0000000000067882 */ /* 0x000fe20000000000 */
[----:B------:R-:W-:Y:S01]  /*138f0*/  UIADD3.X UR5, URZ, UR45, URZ, UP0, !UPT ;  /* 0x0000002d3f057290 */ /* 0x000fe200087fe43f */
[----:B------:R-:W-:Y:S01]  /*13900*/  UMOV UR7, 0x14f00000 ;  /* 0x14f0000000077882 */ /* 0x000fe20000000000 */
[----:B------:R-:W-:Y:S01]  /*13910*/  UMOV UR10, URZ ;  /* 0x0000003f000a7c82 */ /* 0x000fe20008000000 */
[----:B---3--:R-:W-:Y:S02]  /*13920*/  IMAD.SHL.U32 R2, R0, 0x80, RZ ;  /* 0x0000008000027824 */ /* 0x008fe400078e00ff */
[----:B------:R-:W-:-:S04]  /*13930*/  IMAD R0, R18, 0x8000, R17 ;  /* 0x0000800012007824 */ /* 0x000fc800078e0211 */
[----:B------:R-:W-:-:S07]  /*13940*/  VIADD R4, R0, 0x400 ;  /* 0x0000040000047836 */ /* 0x000fce0000000000 */
.L_x_1284:
        /* <DEDUP_REMOVED lines=15> */
.L_x_1285:
        /* <DEDUP_REMOVED lines=9> */
[----:B---3--:R-:W-:Y:S05]  /*13ad0*/  @P0 BRA.U.ANY `(.L_x_1285) ;  /* 0xfffffffd00d80947 */ /* 0x008fea000393ffff */
.L_x_1279:
[----:B------:R-:W-:Y:S05]  /*13ae0*/  BSYNC B0 ;  /* 0x0000000000007941 */ /* 0x000fea0003800000 */
.L_x_1278:
[----:B------:R-:W3:Y:S01]  /*13af0*/  LDL.LU R4, [R1+0x8] ;  /* 0x0000080001047983 */ /* 0x000ee20000300800 */
[----:B------:R-:W-:-:S05]  /*13b00*/  VIADD R18, R18, 0x1 ;  /* 0x0000000112127836 */ /* 0x000fca0000000000 */
[----:B------:R-:W-:-:S04]  /*13b10*/  ISETP.NE.AND P0, PT, R18, 0x2, PT ;  /* 0x000000021200780c */ /* 0x000fc80003f05270 */
[----:B0-----:R-:W-:Y:S02]  /*13b20*/  SEL R0, RZ, 0x1, P0 ;  /* 0x00000001ff007807 */ /* 0x001fe40000000000 */
[----:B------:R-:W-:Y:S02]  /*13b30*/  SEL R18, R18, RZ, P0 ;  /* 0x000000ff12127207 */ /* 0x000fe40000000000 */
[----:B---3--:R-:W-:-:S05]  /*13b40*/  LOP3.LUT R4, R4, R0, RZ, 0x3c, !PT ;  /* 0x0000000004047212 */ /* 0x008fca00078e3cff */
[----:B------:R3:W-:Y:S02]  /*13b50*/  STL [R1+0x8], R4 ;  /* 0x0000080401007387 */ /* 0x0007e40000100800 */
.L_x_1207:
[----:B------:R-:W-:Y:S05]  /*13b60*/  BSYNC B7 ;  /* 0x0000000000077941 */ /* 0x000fea0003800000 */
.L_x_1205:
[----:B0-----:R0:W5:Y:S01]  /*13b70*/  LDL R2, [R1+0x14] ;  /* 0x0000140001027983 */ /* 0x0011620000100800 */
[----:B------:R-:W-:-:S13]  /*13b80*/  LOP3.LUT P0, RZ, R19, 0x4, RZ, 0xc0, !PT ;  /* 0x0000000413ff7812 */ /* 0x000fda000780c0ff */
[----:B0-----:R-:W-:Y:S05]  /*13b90*/  @!P0 BRA `(.L_x_1286) ;  /* 0x0000000000288947 */ /* 0x001fea0003800000 */
[----:B------:R-:W-:Y:S05]  /*13ba0*/  WARPSYNC.ALL ;  /* 0x0000000000007948 */ /* 0x000fea0003800000 */
[----:B------:R-:W0:Y:S08]  /*13bb0*/  S2UR UR5, SR_CgaCtaId ;  /* 0x00000000000579c3 */ /* 0x000e300000008800 */
[----:B------:R-:W-:Y:S06]  /*13bc0*/  BAR.SYNC.DEFER_BLOCKING 0x5, 0x180 ;  /* 0x0146000000007b1d */ /* 0x000fec0000010000 */
[----:B------:R-:W-:-:S02]  /*13bd0*/  UMOV UR4, 0x400 ;  /* 0x0000040000047882 */ /* 0x000fc40000000000 */
[----:B0-----:R-:W-:-:S06]  /*13be0*/  ULEA UR4, UR5, UR4, 0x18 ;  /* 0x0000000405047291 */ /* 0x001fcc000f8ec03f */
[----:B------:R-:W-:-:S05]  /*13bf0*/  IMAD.U32 R17, RZ, RZ, UR4 ;  /* 0x00000004ff117e24 */ /* 0x000fca000f8e00ff */
[----:B-----5:R-:W0:Y:S04]  /*13c00*/  LDS R2, [R17+0x288d0] ;  /* 0x0288d00011027984 */ /* 0x020e280000000800 */
[----:B0-----:R4:W-:Y:S01]  /*13c10*/  STL [R1+0x14], R2 ;  /* 0x0000140201007387 */ /* 0x0019e20000100800 */
[----:B------:R-:W-:Y:S06]  /*13c20*/  BAR.ARV 0x4, 0x180 ;  /* 0x0106000000007b1d */ /* 0x000fec0000002000 */
[----:B------:R-:W-:Y:S05]  /*13c30*/  BRA `(.L_x_1287) ;  /* 0x00000000002c7947 */ /* 0x000fea0003800000 */
.L_x_1286:
[----:B------:R-:W-:-:S03]  /*13c40*/  UMOV UR4, 0xffffffff ;  /* 0xffffffff00047882 */ /* 0x000fc60000000000 */
[----:B------:R-:W-:Y:S05]  /*13c50*/  BRA.DIV UR4, `(.L_x_1288) ;  /* 0x00000016047c7947 */ /* 0x000fea000b800000 */
[----:B-----5:R0:W4:Y:S02]  /*13c60*/  SHFL.IDX PT, R14, R2, RZ, 0x1f ;  /* 0x00001fff020e7589 */ /* 0x02012400000e0000 */
.L_x_1336:
[----:B------:R-:W5:Y:S01]  /*13c70*/  @!P1 S2R R3, SR_CgaCtaId ;  /* 0x0000000000039919 */ /* 0x000f620000008800 */
[----:B------:R-:W-:Y:S05]  /*13c80*/  WARPSYNC.ALL ;  /* 0x0000000000007948 */ /* 0x000fea0003800000 */
[----:B------:R-:W-:Y:S01]  /*13c90*/  BAR.SYNC.DEFER_BLOCKING 0x4, 0x180 ;  /* 0x0106000000007b1d */ /* 0x000fe20000010000 */
[----:B-1----:R-:W-:-:S05]  /*13ca0*/  @!P1 MOV R0, 0x400 ;  /* 0x0000040000009802 */ /* 0x002fca0000000f00 */
[----:B----4-:R1:W-:Y:S01]  /*13cb0*/  STL [R1+0x14], R14 ;  /* 0x0000140e01007387 */ /* 0x0103e20000100800 */
[----:B-----5:R-:W-:-:S05]  /*13cc0*/  @!P1 LEA R17, R3, R0, 0x18 ;  /* 0x0000000003119211 */ /* 0x020fca00078ec0ff */
[----:B------:R1:W-:Y:S01]  /*13cd0*/  @!P1 STS [R17+0x288d0], R2 ;  /* 0x0288d00211009388 */ /* 0x0003e20000000800 */
[----:B------:R-:W-:Y:S06]  /*13ce0*/  BAR.ARV 0x5, 0x180 ;  /* 0x0146000000007b1d */ /* 0x000fec0000002000 */
.L_x_1287:
[----:B-1----:R-:W5:Y:S01]  /*13cf0*/  LDL R0, [R1+0x14] ;  /* 0x0000140001007983 */ /* 0x002f620000100800 */
[----:B------:R-:W-:Y:S02]  /*13d00*/  ULDC UR4, c[0x0][0xc38] ;  /* 0x00030e0000047ab9 */ /* 0x000fe40000000800 */
[----:B-----5:R-:W-:-:S13]  /*13d10*/  ISETP.GE.AND P0, PT, R0, UR4, PT ;  /* 0x0000000400007c0c */ /* 0x020fda000bf06270 */
[----:B------:R-:W-:Y:S05]  /*13d20*/  @!P0 BRA `(.L_x_1289) ;  /* 0xffffffbc00388947 */ /* 0x000fea000383ffff */
.L_x_1196:
[----:B0-----:R-:W5:Y:S01]  /*13d30*/  LDL.LU R0, [R1+0x18] ;  /* 0x0000180001007983 */ /* 0x001f620000300800 */
[----:B------:R-:W-:Y:S01]  /*13d40*/  BSSY B0, `(.L_x_1290) ;  /* 0x000000b000007945 */ /* 0x000fe20003800000 */
[----:B------:R-:W0:Y:S01]  /*13d50*/  S2R R5, SR_CgaCtaId ;  /* 0x0000000000057919 */ /* 0x000e220000008800 */
[----:B-----5:R-:W-:-:S05]  /*13d60*/  VIADD R0, R0, 0x1 ;  /* 0x0000000100007836 */ /* 0x020fca0000000000 */
[----:B----4-:R-:W-:-:S04]  /*13d70*/  LEA.HI R2, R0, R0, RZ, 0x1 ;  /* 0x0000000000027211 */ /* 0x010fc800078f08ff */
[----:B------:R-:W-:-:S05]  /*13d80*/  LOP3.LUT R3, R2, 0xfffffffe, RZ, 0xc0, !PT ;  /* 0xfffffffe02037812 */ /* 0x000fca00078ec0ff */
[----:B------:R-:W-:Y:S01]  /*13d90*/  IMAD.IADD R3, R0, 0x1, -R3 ;  /* 0x0000000100037824 */ /* 0x000fe200078e0a03 */
[----:B------:R-:W-:-:S04]  /*13da0*/  MOV R0, 0x400 ;  /* 0x0000040000007802 */ /* 0x000fc80000000f00 */
[----:B0-----:R-:W-:Y:S02]  /*13db0*/  LEA R0, R5, R0, 0x18 ;  /* 0x0000000005007211 */ /* 0x001fe400078ec0ff */
[----:B------:R-:W-:-:S04]  /*13dc0*/  SHF.L.U32 R3, R3, 0x1f, RZ ;  /* 0x0000001f03037819 */ /* 0x000fc800000006ff */
[----:B------:R-:W0:Y:S02]  /*13dd0*/  SYNCS.PHASECHK.TRANS64.TRYWAIT P0, [R0+URZ+0x28820], R3 ;  /* 0x02882003000075a7 */ /* 0x000e24000800017f */
[----:B0-----:R-:W-:Y:S05]  /*13de0*/  @!P0 BRA `(.L_x_1291) ;  /* 0x0000001400408947 */ /* 0x001fea0003800000 */
.L_x_1337:
[----:B------:R-:W-:Y:S05]  /*13df0*/  BSYNC B0 ;  /* 0x0000000000007941 */ /* 0x000fea0003800000 */
.L_x_1290:
[----:B------:R-:W-:-:S03]  /*13e00*/  UMOV UR4, 0xffffffff ;  /* 0xffffffff00047882 */ /* 0x000fc60000000000 */
[----:B------:R-:W-:Y:S05]  /*13e10*/  BRA.DIV UR4, `(.L_x_1292) ;  /* 0x0000001604487947 */ /* 0x000fea000b800000 */
[----:B------:R-:W1:Y:S02]  /*13e20*/  S2R R2, SR_TID.X ;  /* 0x0000000000027919 */ /* 0x000e640000002100 */
[----:B-1----:R-:W-:-:S04]  /*13e30*/  SHF.R.U32.HI R2, RZ, 0x5, R2 ;  /* 0x00000005ff027819 */ /* 0x002fc80000011602 */
[----:B------:R-:W-:-:S05]  /*13e40*/  LOP3.LUT R2, R2, 0x3, RZ, 0xc0, !PT ;  /* 0x0000000302027812 */ /* 0x000fca00078ec0ff */
[----:B------:R1:W4:Y:S02]  /*13e50*/  SHFL.IDX PT, R14, R2, RZ, 0x1f ;  /* 0x00001fff020e7589 */ /* 0x00032400000e0000 */
.L_x_1340:
[----:B----4-:R-:W-:Y:S01]  /*13e60*/  ISETP.NE.AND P0, PT, R14, RZ, PT ;  /* 0x000000ff0e00720c */ /* 0x010fe20003f05270 */
[----:B------:R-:W-:-:S12]  /*13e70*/  BSSY B0, `(.L_x_1293) ;  /* 0x0000025000007945 */ /* 0x000fd80003800000 */
[----:B------:R-:W-:Y:S05]  /*13e80*/  @P0 BRA `(.L_x_1294) ;  /* 0x00000000008c0947 */ /* 0x000fea0003800000 */
[----:B------:R-:W-:-:S03]  /*13e90*/  UMOV UR4, 0xffffffff ;  /* 0xffffffff00047882 */ /* 0x000fc60000000000 */
[----:B------:R-:W-:Y:S05]  /*13ea0*/  BRA.DIV UR4, `(.L_x_1295) ;  /* 0x0000001604587947 */ /* 0x000fea000b800000 */
[----:B------:R-:W-:-:S13]  /*13eb0*/  ELECT P6, URZ, PT ;  /* 0x00000000003f782f */ /* 0x000fda00038c0000 */
.L_x_1343:
[----:B------:R-:W-:Y:S05]  /*13ec0*/  @!P6 BRA `(.L_x_1294) ;  /* 0x00000000007ce947 */ /* 0x000fea0003800000 */
[----:B------:R-:W-:-:S06]  /*13ed0*/  ULOP3.LUT UR4, UR38, 0x2, URZ, 0xfc, !UPT ;  /* 0x0000000226047892 */ /* 0x000fcc000f8efc3f */
[----:B-1----:R-:W-:-:S05]  /*13ee0*/  IMAD.U32 R2, RZ, RZ, UR4 ;  /* 0x00000004ff027e24 */ /* 0x002fca000f8e00ff */
[----:B------:R-:W-:-:S13]  /*13ef0*/  ISETP.NE.AND P2, PT, R2, 0x3, PT ;  /* 0x000000030200780c */ /* 0x000fda0003f45270 */
[----:B------:R-:W-:Y:S05]  /*13f00*/  @!P2 BRA `(.L_x_1296) ;  /* 0x000000000004a947 */ /* 0x000fea0003800000 */
[----:B------:R-:W-:Y:S01]  /*13f10*/  BPT.TRAP 0x1 ;  /* 0x000000040000795c */ /* 0x000fe20000300000 */
.L_x_1296:
[----:B------:R-:W4:Y:S01]  /*13f20*/  LDL.LU R7, [R1+0x8] ;  /* 0x0000080001077983 */ /* 0x000f220000300800 */
[----:B0-----:R-:W-:Y:S02]  /*13f30*/  VIADD R3, R0, 0x28840 ;  /* 0x0002884000037836 */ /* 0x001fe40000000000 */
[C---:B------:R-:W-:Y:S02]  /*13f40*/  VIADD R2, R18.reuse, 0x1 ;  /* 0x0000000112027836 */ /* 0x040fe40000000000 */
[----:B------:R-:W-:-:S03]  /*13f50*/  IMAD R6, R18, 0x8, R3 ;  /* 0x0000000812067824 */ /* 0x000fc600078e0203 */
[----:B------:R-:W-:-:S04]  /*13f60*/  ISETP.NE.AND P1, PT, R2, 0x2, PT ;  /* 0x000000020200780c */ /* 0x000fc80003f25270 */
[----:B---3--:R-:W-:Y:S02]  /*13f70*/  SEL R4, RZ, 0x1, P1 ;  /* 0x00000001ff047807 */ /* 0x008fe40000800000 */
[C---:B----4-:R-:W-:Y:S02]  /*13f80*/  SHF.L.U32 R5, R7.reuse, 0x1f, RZ ;  /* 0x0000001f07057819 */ /* 0x050fe400000006ff */
[----:B------:R-:W-:Y:S02]  /*13f90*/  LOP3.LUT R7, R7, R4, RZ, 0x3c, !PT ;  /* 0x0000000407077212 */ /* 0x000fe400078e3cff */
[----:B------:R-:W0:Y:S01]  /*13fa0*/  SYNCS.PHASECHK.TRANS64.TRYWAIT P0, [R6+URZ], R5 ;  /* 0x00000005060075a7 */ /* 0x000e22000800017f */
[----:B------:R-:W-:Y:S02]  /*13fb0*/  SEL R4, R2, RZ, P1 ;  /* 0x000000ff02047207 */ /* 0x000fe40000800000 */
[----:B------:R-:W-:-:S03]  /*13fc0*/  SHF.L.U32 R2, R7, 0x1f, RZ ;  /* 0x0000001f07027819 */ /* 0x000fc600000006ff */
[----:B------:R-:W-:Y:S01]  /*13fd0*/  IMAD R3, R4, 0x8, R3 ;  /* 0x0000000804037824 */ /* 0x000fe200078e0203 */
[----:B0-----:R-:W-:Y:S06]  /*13fe0*/  @!P0 BRA `(.L_x_1297) ;  /* 0x0000001400288947 */ /* 0x001fec0003800000 */
.L_x_1344:
[----:B------:R-:W1:Y:S02]  /*13ff0*/  SYNCS.PHASECHK.TRANS64.TRYWAIT P0, [R3+URZ], R2 ;  /* 0x00000002030075a7 */ /* 0x000e64000800017f */
[----:B-1----:R-:W-:Y:S05]  /*14000*/  @!P0 BRA `(.L_x_1298) ;  /* 0x0000001400348947 */ /* 0x002fea0003800000 */
.L_x_1345:
[----:B------:R-:W-:Y:S05]  /*14010*/  @!P2 BRA `(.L_x_1299) ;  /* 0x000000000004a947 */ /* 0x000fea0003800000 */
[----:B------:R-:W-:Y:S01]  /*14020*/  BPT.TRAP 0x1 ;  /* 0x000000040000795c */ /* 0x000fe20000300000 */
.L_x_1299:
[----:B-1----:R-:W-:-:S04]  /*14030*/  VIADD R3, R0, 0x28860 ;  /* 0x0002886000037836 */ /* 0x002fc80000000000 */
[----:B------:R-:W-:-:S04]  /*14040*/  IMAD R18, R18, 0x8, R3 ;  /* 0x0000000812127824 */ /* 0x000fc800078e0203 */
[----:B------:R-:W1:Y:S02]  /*14050*/  SYNCS.PHASECHK.TRANS64.TRYWAIT P0, [R18+URZ], R5 ;  /* 0x00000005120075a7 */ /* 0x000e64000800017f */
[----:B-1----:R-:W-:Y:S05]  /*14060*/  @!P0 BRA `(.L_x_1300) ;  /* 0x0000001400308947 */ /* 0x002fea0003800000 */
.L_x_1346:
[----:B------:R-:W-:-:S07]  /*14070*/  IMAD R3, R4, 0x8, R3 ;  /* 0x0000000804037824 */ /* 0x000fce00078e0203 */
.L_x_1301:
[----:B---3--:R3:W4:Y:S02]  /*14080*/  SYNCS.PHASECHK.TRANS64.TRYWAIT P0, [R3+URZ], R2 ;  /* 0x00000002030075a7 */ /* 0x008724000800017f */
[----:B----4-:R-:W-:Y:S05]  /*14090*/  @!P0 NANOSLEEP.SYNCS 0x989680 ;  /* 0x009896800000895d */ /* 0x010fea0003900000 */
[----:B------:R-:W4:Y:S02]  /*140a0*/  @!P0 SYNCS.PHASECHK.TRANS64 P0, [R3+URZ], R2 ;  /* 0x00000002030085a7 */ /* 0x000f24000800007f */
[----:B----4-:R-:W-:Y:S05]  /*140b0*/  @!P0 BRA `(.L_x_1301) ;  /* 0xfffffffc00f08947 */ /* 0x010fea000383ffff */
.L_x_1294:
[----:B------:R-:W-:Y:S05]  /*140c0*/  BSYNC B0 ;  /* 0x0000000000007941 */ /* 0x000fea0003800000 */
.L_x_1293:
[----:B------:R-:W-:Y:S05]  /*140d0*/  EXIT ;  /* 0x000000000000794d */ /* 0x000fea0003800000 */
.L_x_1109:
[----:B0-----:R-:W-:-:S04]  /*140e0*/  IMAD.U32 R3, RZ, RZ, UR41 ;  /* 0x00000029ff037e24 */ /* 0x001fc8000f8e00ff */
[----:B------:R0:W1:Y:S03]  /*140f0*/  SYNCS.PHASECHK.TRANS64.TRYWAIT P1, [R3+URZ+0x28800], R0 ;  /* 0x02880000030075a7 */ /* 0x000066000802017f */
[----:B-1----:R-:W-:Y:S05]  /*14100*/  @!P1 NANOSLEEP.SYNCS 0x989680 ;  /* 0x009896800000995d */ /* 0x002fea0003900000 */
[----:B------:R-:W1:Y:S02]  /*14110*/  @!P1 SYNCS.PHASECHK.TRANS64 P1, [R3+URZ+0x28800], R0 ;  /* 0x02880000030095a7 */ /* 0x000e64000802007f */
[----:B-1----:R-:W-:Y:S05]  /*14120*/  @!P1 BRA `(.L_x_1109) ;  /* 0xfffffffc00ec9947 */ /* 0x002fea000383ffff */
[----:B------:R-:W-:Y:S05]  /*14130*/  BRA `(.L_x_1302) ;  /* 0xfffffed8003c7947 */ /* 0x000fea000383ffff */
.L_x_1113:
[----:B-1----:R1:W2:Y:S02]  /*14140*/  SYNCS.PHASECHK.TRANS64.TRYWAIT P2, [R9+URZ+0x28830], R0 ;  /* 0x02883000090075a7 */ /* 0x0022a4000804017f */
[----:B--2---:R-:W-:Y:S05]  /*14150*/  @!P2 NANOSLEEP.SYNCS 0x989680 ;  /* 0x009896800000a95d */ /* 0x004fea0003900000 */
[----:B------:R-:W2:Y:S02]  /*14160*/  @!P2 SYNCS.PHASECHK.TRANS64 P2, [R9+URZ+0x28830], R0 ;  /* 0x028830000900a5a7 */ /* 0x000ea4000804007f */
[----:B--2---:R-:W-:Y:S05]  /*14170*/  @!P2 BRA `(.L_x_1113) ;  /* 0xfffffffc00f0a947 */ /* 0x004fea000383ffff */
[----:B------:R-:W-:Y:S05]  /*14180*/  BRA `(.L_x_1112) ;  /* 0xfffffed800607947 */ /* 0x000fea000383ffff */
.L_x_1129:
[----:B-1----:R-:W-:-:S04]  /*14190*/  IMAD.U32 R5, RZ, RZ, UR6 ;  /* 0x00000006ff057e24 */ /* 0x002fc8000f8e00ff */
[----:B------:R1:W2:Y:S03]  /*141a0*/  SYNCS.PHASECHK.TRANS64.TRYWAIT P2, [R5+URZ+0x28830], R4 ;  /* 0x02883004050075a7 */ /* 0x0002a6000804017f */
[----:B--2---:R-:W-:Y:S05]  /*141b0*/  @!P2 NANOSLEEP.SYNCS 0x989680 ;  /* 0x009896800000a95d */ /* 0x004fea0003900000 */
[----:B------:R-:W2:Y:S02]  /*141c0*/  @!P2 SYNCS.PHASECHK.TRANS64 P2, [R5+URZ+0x28830], R4 ;  /* 0x028830040500a5a7 */ /* 0x000ea4000804007f */
[----:B--2---:R-:W-:Y:S05]  /*141d0*/  @!P2 BRA `(.L_x_1129) ;  /* 0xfffffffc00eca947 */ /* 0x004fea000383ffff */
[----:B------:R-:W-:Y:S05]  /*141e0*/  BRA `(.L_x_1126) ;  /* 0xffffff0c000c7947 */ /* 0x000fea000383ffff */
.L_x_1133:
[----:B-1----:R-:W-:-:S04]  /*141f0*/  IMAD.U32 R5, RZ, RZ, UR6 ;  /* 0x00000006ff057e24 */ /* 0x002fc8000f8e00ff */
[----:B------:R1:W2:Y:S03]  /*14200*/  SYNCS.PHASECHK.TRANS64.TRYWAIT P2, [R5+URZ+0x28850], R4 ;  /* 0x02885004050075a7 */ /* 0x0002a6000804017f */
[----:B--2---:R-:W-:Y:S05]  /*14210*/  @!P2 NANOSLEEP.SYNCS 0x989680 ;  /* 0x009896800000a95d */ /* 0x004fea0003900000 */
[----:B------:R-:W2:Y:S02]  /*14220*/  @!P2 SYNCS.PHASECHK.TRANS64 P2, [R5+URZ+0x28850], R4 ;  /* 0x028850040500a5a7 */ /* 0x000ea4000804007f */
[----:B--2---:R-:W-:Y:S05]  /*14230*/  @!P2 BRA `(.L_x_1133) ;  /* 0xfffffffc00eca947 */ /* 0x004fea000383ffff */
[----:B------:R-:W-:Y:S05]  /*14240*/  BRA `(.L_x_1130) ;  /* 0xffffff0c00cc7947 */ /* 0x000fea000383ffff */
.L_x_1150:
[----:B-1----:R-:W-:-:S04]  /*14250*/  IMAD.U32 R7, RZ, RZ, UR6 ;  /* 0x00000006ff077e24 */ /* 0x002fc8000f8e00ff */
[----:B------:R1:W2:Y:S03]  /*14260*/  SYNCS.PHASECHK.TRANS64.TRYWAIT P3, [R7+URZ+0x28830], R0 ;  /* 0x02883000070075a7 */ /* 0x0002a6000806017f */
[----:B--2---:R-:W-:Y:S05]  /*14270*/  @!P3 NANOSLEEP.SYNCS 0x989680 ;  /* 0x009896800000b95d */ /* 0x004fea0003900000 */
[----:B------:R-:W2:Y:S02]  /*14280*/  @!P3 SYNCS.PHASECHK.TRANS64 P3, [R7+URZ+0x28830], R0 ;  /* 0x028830000700b5a7 */ /* 0x000ea4000806007f */
[----:B--2---:R-:W-:Y:S05]  /*14290*/  @!P3 BRA `(.L_x_1150) ;  /* 0xfffffffc00ecb947 */ /* 0x004fea000383ffff */
[----:B------:R-:W-:Y:S05]  /*142a0*/  BRA `(.L_x_1147) ;  /* 0xffffff3c00b47947 */ /* 0x000fea000383ffff */
.L_x_1154:
[----:B-1----:R-:W-:-:S04]  /*142b0*/  IMAD.U32 R7, RZ, RZ, UR6 ;  /* 0x00000006ff077e24 */ /* 0x002fc8000f8e00ff */
[----:B------:R1:W2:Y:S03]  /*142c0*/  SYNCS.PHASECHK.TRANS64.TRYWAIT P2, [R7+URZ+0x28850], R0 ;  /* 0x02885000070075a7 */ /* 0x0002a6000804017f */
[----:B--2---:R-:W-:Y:S05]  /*142d0*/  @!P2 NANOSLEEP.SYNCS 0x989680 ;  /* 0x009896800000a95d */ /* 0x004fea0003900000 */
[----:B------:R-:W2:Y:S02]  /*142e0*/  @!P2 SYNCS.PHASECHK.TRANS64 P2, [R7+URZ+0x28850], R0 ;  /* 0x028850000700a5a7 */ /* 0x000ea4000804007f */
[----:B--2---:R-:W-:Y:S05]  /*142f0*/  @!P2 BRA `(.L_x_1154) ;  /* 0xfffffffc00eca947 */ /* 0x004fea000383ffff */
[----:B------:R-:W-:Y:S05]  /*14300*/  BRA `(.L_x_1151) ;  /* 0xffffff4000747947 */ /* 0x000fea000383ffff */
.L_x_1160:
[----:B-1----:R-:W-:-:S04]  /*14310*/  IMAD.U32 R7, RZ, RZ, UR6 ;  /* 0x00000006ff077e24 */ /* 0x002fc8000f8e00ff */
[----:B------:R1:W2:Y:S03]  /*14320*/  SYNCS.PHASECHK.TRANS64.TRYWAIT P3, [R7+URZ+0x28830], R0 ;  /* 0x02883000070075a7 */ /* 0x0002a6000806017f */
[----:B--2---:R-:W-:Y:S05]  /*14330*/  @!P3 NANOSLEEP.SYNCS 0x989680 ;  /* 0x009896800000b95d */ /* 0x004fea0003900000 */
[----:B------:R-:W2:Y:S02]  /*14340*/  @!P3 SYNCS.PHASECHK.TRANS64 P3, [R7+URZ+0x28830], R0 ;  /* 0x028830000700b5a7 */ /* 0x000ea4000806007f */
[----:B--2---:R-:W-:Y:S05]  /*14350*/  @!P3 BRA `(.L_x_1160) ;  /* 0xfffffffc00ecb947 */ /* 0x004fea000383ffff */
[----:B------:R-:W-:Y:S05]  /*14360*/  BRA `(.L_x_1157) ;  /* 0xffffff5c00907947 */ /* 0x000fea000383ffff */
.L_x_1164:
[----:B-1----:R-:W-:-:S04]  /*14370*/  IMAD.U32 R7, RZ, RZ, UR6 ;  /* 0x00000006ff077e24 */ /* 0x002fc8000f8e00ff */
[----:B------:R1:W2:Y:S03]  /*14380*/  SYNCS.PHASECHK.TRANS64.TRYWAIT P2, [R7+URZ+0x28850], R0 ;  /* 0x02885000070075a7 */ /* 0x0002a6000804017f */
[----:B--2---:R-:W-:Y:S05]  /*14390*/  @!P2 NANOSLEEP.SYNCS 0x989680 ;  /* 0x009896800000a95d */ /* 0x004fea0003900000 */
[----:B------:R-:W2:Y:S02]  /*143a0*/  @!P2 SYNCS.PHASECHK.TRANS64 P2, [R7+URZ+0x28850], R0 ;  /* 0x028850000700a5a7 */ /* 0x000ea4000804007f */
[----:B--2---:R-:W-:Y:S05]  /*143b0*/  @!P2 BRA `(.L_x_1164) ;  /* 0xfffffffc00eca947 */ /* 0x004fea000383ffff */
[----:B------:R-:W-:Y:S05]  /*143c0*/  BRA `(.L_x_1161) ;  /* 0xffffff6000507947 */ /* 0x000fea000383ffff */
.L_x_1177:
[----:B-1----:R-:W-:-:S04]  /*143d0*/  IMAD.U32 R5, RZ, RZ, UR5 ;  /* 0x00000005ff057e24 */ /* 0x002fc8000f8e00ff */
[----:B------:R1:W2:Y:S03]  /*143e0*/  SYNCS.PHASECHK.TRANS64.TRYWAIT P0, [R5+URZ+0x28850], R4 ;  /* 0x02885004050075a7 */ /* 0x0002a6000800017f */
[----:B--2---:R-:W-:Y:S05]  /*143f0*/  @!P0 NANOSLEEP.SYNCS 0x989680 ;  /* 0x009896800000895d */ /* 0x004fea0003900000 */
[----:B------:R-:W2:Y:S02]  /*14400*/  @!P0 SYNCS.PHASECHK.TRANS64 P0, [R5+URZ+0x28850], R4 ;  /* 0x02885004050085a7 */ /* 0x000ea4000800007f */
[----:B--2---:R-:W-:Y:S05]  /*14410*/  @!P0 BRA `(.L_x_1177) ;  /* 0xfffffffc00ec8947 */ /* 0x004fea000383ffff */
[----:B------:R-:W-:Y:S05]  /*14420*/  BRA `(.L_x_1176) ;  /* 0xffffff8c00587947 */ /* 0x000fea000383ffff */
.L_x_1213:
[----:B------:R-:W-:Y:S02]  /*14430*/  IMAD.MOV.U32 R13, RZ, RZ, R4 ;  /* 0x000000ffff0d7224 */ /* 0x000fe400078e0004 */
[----:B------:R-:W-:Y:S02]  /*14440*/  IMAD.MOV.U32 R12, RZ, RZ, RZ ;  /* 0x000000ffff0c7224 */ /* 0x000fe400078e00ff */
[----:B------:R-:W-:Y:S02]  /*14450*/  IMAD.MOV.U32 R11, RZ, RZ, 0x1f ;  /* 0x0000001fff0b7424 */ /* 0x000fe400078e00ff */
[----:B------:R-:W-:-:S07]  /*14460*/  IMAD.MOV.U32 R15, RZ, RZ, -0x1 ;  /* 0xffffffffff0f7424 */ /* 0x000fce00078e00ff */
[----:B0-----:R-:W-:Y:S05]  /*14470*/  WARPSYNC.COLLECTIVE R15, `(.L_x_1303) ;  /* 0x000000000f087348 */ /* 0x001fea0003c00000 */
[----:B------:R1:W2:Y:S02]  /*14480*/  SHFL.IDX P6, R14, R13, R12, R11 ;  /* 0x0000000c0d0e7389 */ /* 0x0002a400000c000b */
[----:B012---:R-:W-:Y:S01]  /*14490*/  ENDCOLLECTIVE ;  /* 0x000000000000791b */ /* 0x007fe20003800000 */
.L_x_1303:
[----:B------:R-:W-:Y:S05]  /*144a0*/  BRA `(.L_x_1304) ;  /* 0xffffffc000fc7947 */ /* 0x000fea000383ffff */
.L_x_1215:
[----:B------:R-:W-:Y:S01]  /*144b0*/  BSSY B0, `(.L_x_1305) ;  /* 0x0000006000007945 */ /* 0x000fe20003800000 */
[----:B------:R-:W-:-:S07]  /*144c0*/  IMAD.MOV.U32 R15, RZ, RZ, -0x1 ;  /* 0xffffffffff0f7424 */ /* 0x000fce00078e00ff */
[----:B01----:R-:W-:Y:S05]  /*144d0*/  WARPSYNC.COLLECTIVE R15, `(.L_x_1306) ;  /* 0x000000000f0c7348 */ /* 0x003fea0003c00000 */
[----:B------:R-:W-:Y:S02]  /*144e0*/  ELECT P6, UR62, PT ;  /* 0x00000000003e782f */ /* 0x000fe400038c0000 */
[----:B------:R-:W-:Y:S01]  /*144f0*/  MOV R14, UR62 ;  /* 0x0000003e000e7c02 */ /* 0x000fe20008000f00 */
[----:B01----:R-:W-:Y:S10]  /*14500*/  ENDCOLLECTIVE ;  /* 0x000000000000791b */ /* 0x003ff40003800000 */
.L_x_1306:
[----:B------:R-:W-:Y:S05]  /*14510*/  BSYNC B0 ;  /* 0x0000000000007941 */ /* 0x000fea0003800000 */
.L_x_1305:
[----:B------:R-:W-:Y:S05]  /*14520*/  BRA `(.L_x_1307) ;  /* 0xffffffc400007947 */ /* 0x000fea000383ffff */
.L_x_1217:
[----:B--2---:R2:W3:Y:S02]  /*14530*/  SYNCS.PHASECHK.TRANS64.TRYWAIT P0, [R3+URZ+0x28840], R0 ;  /* 0x02884000030075a7 */ /* 0x0044e4000800017f */
[----:B---3--:R-:W-:Y:S05]  /*14540*/  @!P0 NANOSLEEP.SYNCS 0x989680 ;  /* 0x009896800000895d */ /* 0x008fea0003900000 */
[----:B------:R-:W3:Y:S02]  /*14550*/  @!P0 SYNCS.PHASECHK.TRANS64 P0, [R3+URZ+0x28840], R0 ;  /* 0x02884000030085a7 */ /* 0x000ee4000800007f */
[----:B---3--:R-:W-:Y:S05]  /*14560*/  @!P0 BRA `(.L_x_1217) ;  /* 0xfffffffc00f08947 */ /* 0x008fea000383ffff */
[----:B------:R-:W-:Y:S05]  /*14570*/  BRA `(.L_x_1308) ;  /* 0xffffffc400587947 */ /* 0x000fea000383ffff */
.L_x_1221:
[----:B------:R-:W-:Y:S01]  /*14580*/  IMAD.MOV.U32 R13, RZ, RZ, R4 ;  /* 0x000000ffff0d7224 */ /* 0x000fe200078e0004 */
[----:B------:R-:W-:Y:S01]  /*14590*/  LOP3.LUT R8, R8, 0x7f, RZ, 0xc0, !PT ;  /* 0x0000007f08087812 */ /* 0x000fe200078ec0ff */
[----:B------:R-:W-:Y:S02]  /*145a0*/  IMAD.MOV.U32 R12, RZ, RZ, RZ ;  /* 0x000000ffff0c7224 */ /* 0x000fe400078e00ff */
[----:B------:R-:W-:Y:S01]  /*145b0*/  IMAD.MOV.U32 R11, RZ, RZ, 0x181f ;  /* 0x0000181fff0b7424 */ /* 0x000fe200078e00ff */
[----:B------:R-:W-:Y:S01]  /*145c0*/  SHF.R.U32.HI R8, RZ, 0x3, R8 ;  /* 0x00000003ff087819 */ /* 0x000fe20000011608 */
[----:B------:R-:W-:-:S04]  /*145d0*/  IMAD.MOV.U32 R15, RZ, RZ, -0x1 ;  /* 0xffffffffff0f7424 */ /* 0x000fc800078e00ff */
[----:B------:R-:W-:-:S07]  /*145e0*/  VIADD R2, R8, UR41 ;  /* 0x0000002908027c36 */ /* 0x000fce0008000000 */
[----:B-----5:R-:W-:Y:S05]  /*145f0*/  WARPSYNC.COLLECTIVE R15, `(.L_x_1309) ;  /* 0x000000000f087348 */ /* 0x020fea0003c00000 */
[----:B------:R0:W1:Y:S02]  /*14600*/  SHFL.IDX P6, R14, R13, R12, R11 ;  /* 0x0000000c0d0e7389 */ /* 0x00006400000c000b */
[----:B01---5:R-:W-:Y:S01]  /*14610*/  ENDCOLLECTIVE ;  /* 0x000000000000791b */ /* 0x023fe20003800000 */
.L_x_1309:
[----:B------:R-:W-:Y:S02]  /*14620*/  IMAD.MOV.U32 R13, RZ, RZ, R0 ;  /* 0x000000ffff0d7224 */ /* 0x000fe400078e0000 */
[----:B------:R-:W-:-:S07]  /*14630*/  IMAD.MOV.U32 R5, RZ, RZ, R14 ;  /* 0x000000ffff057224 */ /* 0x000fce00078e000e */
[----:B------:R-:W-:Y:S05]  /*14640*/  WARPSYNC.COLLECTIVE R15, `(.L_x_1310) ;  /* 0x000000000f087348 */ /* 0x000fea0003c00000 */
[----:B------:R0:W1:Y:S02]  /*14650*/  SHFL.IDX P6, R14, R13, R12, R11 ;  /* 0x0000000c0d0e7389 */ /* 0x00006400000c000b */
[----:B01----:R-:W-:Y:S01]  /*14660*/  ENDCOLLECTIVE ;  /* 0x000000000000791b */ /* 0x003fe20003800000 */
.L_x_1310:
[----:B------:R-:W-:Y:S02]  /*14670*/  ULDC UR4, c[0x0][0x288] ;  /* 0x0000a20000047ab9 */ /* 0x000fe40000000800 */
[----:B------:R-:W-:-:S05]  /*14680*/  IMAD R3, R7, UR4, RZ ;  /* 0x0000000407037c24 */ /* 0x000fca000f8e02ff */
[----:B------:R-:W-:Y:S01]  /*14690*/  ISETP.GE.AND P2, PT, R2, R3, PT ;  /* 0x000000030200720c */ /* 0x000fe20003f46270 */
[----:B------:R-:W-:Y:S02]  /*146a0*/  IMAD.MOV.U32 R13, RZ, RZ, R4 ;  /* 0x000000ffff0d7224 */ /* 0x000fe400078e0004 */
[----:B------:R-:W-:Y:S02]  /*146b0*/  IMAD.MOV.U32 R12, RZ, RZ, 0x1 ;  /* 0x00000001ff0c7424 */ /* 0x000fe400078e00ff */
[----:B------:R-:W-:-:S08]  /*146c0*/  IMAD.MOV.U32 R6, RZ, RZ, R14 ;  /* 0x000000ffff067224 */ /* 0x000fd000078e000e */
[----:B------:R-:W-:Y:S05]  /*146d0*/  WARPSYNC.COLLECTIVE R15, `(.L_x_1311) ;  /* 0x000000000f087348 */ /* 0x000fea0003c00000 */
[----:B------:R0:W1:Y:S02]  /*146e0*/  SHFL.IDX P6, R14, R13, R12, R11 ;  /* 0x0000000c0d0e7389 */ /* 0x00006400000c000b */
[----:B01----:R-:W-:Y:S01]  /*146f0*/  ENDCOLLECTIVE ;  /* 0x000000000000791b */ /* 0x003fe20003800000 */
.L_x_1311:
[----:B------:R-:W-:-:S05]  /*14700*/  @!P2 LEA R6, P4, R10, R6, 0x1 ;  /* 0x000000060a06a211 */ /* 0x000fca00078808ff */
[----:B------:R-:W-:Y:S02]  /*14710*/  @!P2 IMAD.X R7, RZ, RZ, R5, P4 ;  /* 0x000000ffff07a224 */ /* 0x000fe400020e0605 */
[----:B------:R-:W-:-:S03]  /*14720*/  VIADD R5, R2, 0x10 ;  /* 0x0000001002057836 */ /* 0x000fc60000000000 */
[----:B------:R-:W-:Y:S01]  /*14730*/  @!PT LDS RZ, [RZ] ;  /* 0x00000000fffff984 */ /* 0x000fe20000000800 */
[----:B------:R-:W-:Y:S01]  /*14740*/  @!PT LDS RZ, [RZ] ;  /* 0x00000000fffff984 */ /* 0x000fe20000000800 */
[----:B------:R-:W-:Y:S01]  /*14750*/  @!PT LDS RZ, [RZ] ;  /* 0x00000000fffff984 */ /* 0x000fe20000000800 */
[----:B------:R0:W-:Y:S01]  /*14760*/  @!P2 LDGSTS.E.BYPASS.LTC128B.128 [R9+0x10400], desc[UR50][R6.64], !P1 ;  /* 0x104000000609afae */ /* 0x0001e2000c901d72 */
[----:B------:R-:W-:-:S03]  /*14770*/  IMAD.MOV.U32 R13, RZ, RZ, R0 ;  /* 0x000000ffff0d7224 */ /* 0x000fc600078e0000 */
[----:B------:R0:W-:Y:S01]  /*14780*/  @!P2 LDGSTS.E.BYPASS.LTC128B.128 [R9+0x14400], desc[UR50][R6.64+0x80], !P0 ;  /* 0x144000800609afae */ /* 0x0001e2000c101d72 */
[----:B------:R-:W-:Y:S01]  /*14790*/  ISETP.GE.AND P2, PT, R5, R3, PT ;  /* 0x000000030500720c */ /* 0x000fe20003f46270 */
[----:B------:R-:W-:-:S12]  /*147a0*/  IMAD.MOV.U32 R5, RZ, RZ, R14 ;  /* 0x000000ffff057224 */ /* 0x000fd800078e000e */
[----:B0-----:R-:W-:Y:S05]  /*147b0*/  WARPSYNC.COLLECTIVE R15, `(.L_x_1312) ;  /* 0x000000000f087348 */ /* 0x001fea0003c00000 */
[----:B------:R1:W2:Y:S02]  /*147c0*/  SHFL.IDX P6, R14, R13, R12, R11 ;  /* 0x0000000c0d0e7389 */ /* 0x0002a400000c000b */
[----:B012---:R-:W-:Y:S01]  /*147d0*/  ENDCOLLECTIVE ;  /* 0x000000000000791b */ /* 0x007fe20003800000 */
.L_x_1312:
[----:B------:R-:W-:Y:S02]  /*147e0*/  IMAD.MOV.U32 R13, RZ, RZ, R4 ;  /* 0x000000ffff0d7224 */ /* 0x000fe400078e0004 */
[----:B------:R-:W-:Y:S02]  /*147f0*/  IMAD.MOV.U32 R12, RZ, RZ, 0x2 ;  /* 0x00000002ff0c7424 */ /* 0x000fe400078e00ff */
[----:B------:R-:W-:-:S07]  /*14800*/  IMAD.MOV.U32 R8, RZ, RZ, R14 ;  /* 0x000000ffff087224 */ /* 0x000fce00078e000e */
[----:B------:R-:W-:Y:S05]  /*14810*/  WARPSYNC.COLLECTIVE R15, `(.L_x_1313) ;  /* 0x000000000f087348 */ /* 0x000fea0003c00000 */
[----:B------:R0:W1:Y:S02]  /*14820*/  SHFL.IDX P6, R14, R13, R12, R11 ;  /* 0x0000000c0d0e7389 */ /* 0x00006400000c000b */
[----:B01----:R-:W-:Y:S01]  /*14830*/  ENDCOLLECTIVE ;  /* 0x000000000000791b */ /* 0x003fe20003800000 */
.L_x_1313:
[----:B------:R-:W-:-:S05]  /*14840*/  @!P2 LEA R8, P4, R10, R8, 0x1 ;  /* 0x000000080a08a211 */ /* 0x000fca00078808ff */
[----:B------:R-:W-:Y:S02]  /*14850*/  @!P2 IMAD.X R5, RZ, RZ, R5, P4 ;  /* 0x000000ffff05a224 */ /* 0x000fe400020e0605 */
[----:B------:R-:W-:Y:S02]  /*14860*/  @!P2 IMAD.MOV.U32 R6, RZ, RZ, R8 ;  /* 0x000000ffff06a224 */ /* 0x000fe400078e0008 */
[----:B------:R-:W-:Y:S02]  /*14870*/  @!P2 IMAD.MOV.U32 R7, RZ, RZ, R5 ;  /* 0x000000ffff07a224 */ /* 0x000fe400078e0005 */
[C---:B------:R-:W-:Y:S02]  /*14880*/  VIADD R5, R2.reuse, 0x20 ;  /* 0x0000002002057836 */ /* 0x040fe40000000000 */
[----:B------:R-:W-:Y:S01]  /*14890*/  IMAD.MOV.U32 R13, RZ, RZ, R0 ;  /* 0x000000ffff0d7224 */ /* 0x000fe200078e0000 */
[----:B------:R-:W-:Y:S01]  /*148a0*/  @!PT LDS RZ, [RZ] ;  /* 0x00000000fffff984 */ /* 0x000fe20000000800 */
[----:B------:R-:W-:Y:S01]  /*148b0*/  @!PT LDS RZ, [RZ] ;  /* 0x00000000fffff984 */ /* 0x000fe20000000800 */
[----:B------:R-:W-:Y:S01]  /*148c0*/  @!PT LDS RZ, [RZ] ;  /* 0x00000000fffff984 */ /* 0x000fe20000000800 */
[----:B------:R0:W-:Y:S01]  /*148d0*/  @!P2 LDGSTS.E.BYPASS.LTC128B.128 [R9+0x10c00], desc[UR50][R6.64], !P1 ;  /* 0x10c000000609afae */ /* 0x0001e2000c901d72 */
[----:B------:R-:W-:-:S03]  /*148e0*/  VIADD R8, R2, 0x60 ;  /* 0x0000006002087836 */ /* 0x000fc60000000000 */
[----:B------:R0:W-:Y:S01]  /*148f0*/  @!P2 LDGSTS.E.BYPASS.LTC128B.128 [R9+0x14c00], desc[UR50][R6.64+0x80], !P0 ;  /* 0x14c000800609afae */ /* 0x0001e2000c101d72 */
[----:B------:R-:W-:Y:S01]  /*14900*/  ISETP.GE.AND P2, PT, R5, R3, PT ;  /* 0x000000030500720c */ /* 0x000fe20003f46270 */
[----:B------:R-:W-:-:S12]  /*14910*/  IMAD.MOV.U32 R5, RZ, RZ, R14 ;  /* 0x000000ffff057224 */ /* 0x000fd800078e000e */
[----:B0-----:R-:W-:Y:S05]  /*14920*/  WARPSYNC.COLLECTIVE R15, `(.L_x_1314) ;  /* 0x000000000f087348 */ /* 0x001fea0003c00000 */
[----:B------:R1:W2:Y:S02]  /*14930*/  SHFL.IDX P6, R14, R13, R12, R11 ;  /* 0x0000000c0d0e7389 */ /* 0x0002a400000c000b */
[----:B012---:R-:W-:Y:S01]  /*14940*/  ENDCOLLECTIVE ;  /* 0x000000000000791b */ /* 0x007fe20003800000 */
.L_x_1314:
[----:B------:R-:W-:Y:S02]  /*14950*/  IMAD.MOV.U32 R13, RZ, RZ, R4 ;  /* 0x000000ffff0d7224 */ /* 0x000fe400078e0004 */
[----:B------:R-:W-:Y:S02]  /*14960*/  IMAD.MOV.U32 R12, RZ, RZ, 0x3 ;  /* 0x00000003ff0c7424 */ /* 0x000fe400078e00ff */
[----:B------:R-:W-:-:S07]  /*14970*/  IMAD.MOV.U32 R6, RZ, RZ, R14 ;  /* 0x000000ffff067224 */ /* 0x000fce00078e000e */
[----:B------:R-:W-:Y:S05]  /*14980*/  WARPSYNC.COLLECTIVE R15, `(.L_x_1315) ;  /* 0x000000000f087348 */ /* 0x000fea0003c00000 */
[----:B------:R0:W1:Y:S02]  /*14990*/  SHFL.IDX P6, R14, R13, R12, R11 ;  /* 0x0000000c0d0e7389 */ /* 0x00006400000c000b */
[----:B01----:R-:W-:Y:S01]  /*149a0*/  ENDCOLLECTIVE ;  /* 0x000000000000791b */ /* 0x003fe20003800000 */
.L_x_1315:
[----:B------:R-:W-:-:S05]  /*149b0*/  @!P2 LEA R6, P3, R10, R6, 0x1 ;  /* 0x000000060a06a211 */ /* 0x000fca00078608ff */
[----:B------:R-:W-:-:S04]  /*149c0*/  @!P2 IMAD.X R5, RZ, RZ, R5, P3 ;  /* 0x000000ffff05a224 */ /* 0x000fc800018e0605 */
[----:B------:R-:W-:Y:S02]  /*149d0*/  @!P2 IMAD.MOV.U32 R7, RZ, RZ, R5 ;  /* 0x000000ffff07a224 */ /* 0x000fe400078e0005 */
[----:B------:R-:W-:Y:S02]  /*149e0*/  VIADD R5, R2, 0x30 ;  /* 0x0000003002057836 */ /* 0x000fe40000000000 */
[----:B------:R-:W-:Y:S01]  /*149f0*/  IMAD.MOV.U32 R13, RZ, RZ, R0 ;  /* 0x000000ffff0d7224 */ /* 0x000fe200078e0000 */
[----:B------:R-:W-:Y:S01]  /*14a00*/  @!PT LDS RZ, [RZ] ;  /* 0x00000000fffff984 */ /* 0x000fe20000000800 */
[----:B------:R-:W-:Y:S01]  /*14a10*/  @!PT LDS RZ, [RZ] ;  /* 0x00000000fffff984 */ /* 0x000fe20000000800 */
[----:B------:R-:W-:Y:S01]  /*14a20*/  @!PT LDS RZ, [RZ] ;  /* 0x00000000fffff984 */ /* 0x000fe20000000800 */
[----:B------:R0:W-:Y:S04]  /*14a30*/  @!P2 LDGSTS.E.BYPASS.LTC128B.128 [R9+0x11400], desc[UR50][R6.64], !P1 ;  /* 0x114000000609afae */ /* 0x0001e8000c901d72 */
[----:B------:R0:W-:Y:S01]  /*14a40*/  @!P2 LDGSTS.E.BYPASS.LTC128B.128 [R9+0x15400], desc[UR50][R6.64+0x80], !P0 ;  /* 0x154000800609afae */ /* 0x0001e2000c101d72 */
[----:B------:R-:W-:Y:S01]  /*14a50*/  ISETP.GE.AND P2, PT, R5, R3, PT ;  /* 0x000000030500720c */ /* 0x000fe20003f46270 */
[----:B------:R-:W-:-:S12]  /*14a60*/  IMAD.MOV.U32 R5, RZ, RZ, R14 ;  /* 0x000000ffff057224 */ /* 0x000fd800078e000e */
[----:B0-----:R-:W-:Y:S05]  /*14a70*/  WARPSYNC.COLLECTIVE R15, `(.L_x_1316) ;  /* 0x000000000f087348 */ /* 0x001fea0003c00000 */
[----:B------:R1:W2:Y:S02]  /*14a80*/  SHFL.IDX P6, R14, R13, R12, R11 ;  /* 0x0000000c0d0e7389 */ /* 0x0002a400000c000b */
[----:B012---:R-:W-:Y:S01]  /*14a90*/  ENDCOLLECTIVE ;  /* 0x000000000000791b */ /* 0x007fe20003800000 */
.L_x_1316:
[----:B------:R-:W-:Y:S02]  /*14aa0*/  IMAD.MOV.U32 R13, RZ, RZ, R4 ;  /* 0x000000ffff0d7224 */ /* 0x000fe400078e0004 */
[----:B------:R-:W-:Y:S02]  /*14ab0*/  IMAD.MOV.U32 R12, RZ, RZ, 0x4 ;  /* 0x00000004ff0c7424 */ /* 0x000fe400078e00ff */
[----:B------:R-:W-:-:S07]  /*14ac0*/  IMAD.MOV.U32 R6, RZ, RZ, R14 ;  /* 0x000000ffff067224 */ /* 0x000fce00078e000e */
[----:B------:R-:W-:Y:S05]  /*14ad0*/  WARPSYNC.COLLECTIVE R15, `(.L_x_1317) ;  /* 0x000000000f087348 */ /* 0x000fea0003c00000 */
[----:B------:R0:W1:Y:S02]  /*14ae0*/  SHFL.IDX P6, R14, R13, R12, R11 ;  /* 0x0000000c0d0e7389 */ /* 0x00006400000c000b */
[----:B01----:R-:W-:Y:S01]  /*14af0*/  ENDCOLLECTIVE ;  /* 0x000000000000791b */ /* 0x003fe20003800000 */
.L_x_1317:
        /* <DEDUP_REMOVED lines=15> */
.L_x_1318:
[----:B------:R-:W-:Y:S02]  /*14bf0*/  IMAD.MOV.U32 R13, RZ, RZ, R4 ;  /* 0x000000ffff0d7224 */ /* 0x000fe400078e0004 */
[----:B------:R-:W-:Y:S02]  /*14c00*/  IMAD.MOV.U32 R12, RZ, RZ, 0x5 ;  /* 0x00000005ff0c7424 */ /* 0x000fe400078e00ff */
[----:B------:R-:W-:-:S07]  /*14c10*/  IMAD.MOV.U32 R6, RZ, RZ, R14 ;  /* 0x000000ffff067224 */ /* 0x000fce00078e000e */
[----:B------:R-:W-:Y:S05]  /*14c20*/  WARPSYNC.COLLECTIVE R15, `(.L_x_1319) ;  /* 0x000000000f087348 */ /* 0x000fea0003c00000 */
[----:B------:R0:W1:Y:S02]  /*14c30*/  SHFL.IDX P6, R14, R13, R12, R11 ;  /* 0x0000000c0d0e7389 */ /* 0x00006400000c000b */
[----:B01----:R-:W-:Y:S01]  /*14c40*/  ENDCOLLECTIVE ;  /* 0x000000000000791b */ /* 0x003fe20003800000 */
.L_x_1319:
        /* <DEDUP_REMOVED lines=15> */
.L_x_1320:
[----:B------:R-:W-:Y:S02]  /*14d40*/  IMAD.MOV.U32 R13, RZ, RZ, R4 ;  /* 0x000000ffff0d7224 */ /* 0x000fe400078e0004 */
[----:B------:R-:W-:Y:S02]  /*14d50*/  IMAD.MOV.U32 R12, RZ, RZ, 0x6 ;  /* 0x00000006ff0c7424 */ /* 0x000fe400078e00ff */
[----:B------:R-:W-:-:S07]  /*14d60*/  IMAD.MOV.U32 R6, RZ, RZ, R14 ;  /* 0x000000ffff067224 */ /* 0x000fce00078e000e */
[----:B------:R-:W-:Y:S05]  /*14d70*/  WARPSYNC.COLLECTIVE R15, `(.L_x_1321) ;  /* 0x000000000f087348 */ /* 0x000fea0003c00000 */
[----:B------:R0:W1:Y:S02]  /*14d80*/  SHFL.IDX P6, R14, R13, R12, R11 ;  /* 0x0000000c0d0e7389 */ /* 0x00006400000c000b */
[----:B01----:R-:W-:Y:S01]  /*14d90*/  ENDCOLLECTIVE ;  /* 0x000000000000791b */ /* 0x003fe20003800000 */
.L_x_1321:
[----:B------:R-:W-:-:S05]  /*14da0*/  @!P2 LEA R6, P3, R10, R6, 0x1 ;  /* 0x000000060a06a211 */ /* 0x000fca00078608ff */
[----:B------:R-:W-:Y:S01]  /*14db0*/  @!P2 IMAD.X R5, RZ, RZ, R5, P3 ;  /* 0x000000ffff05a224 */ /* 0x000fe200018e0605 */
[----:B------:R-:W-:-:S03]  /*14dc0*/  ISETP.GE.AND P3, PT, R8, R3, PT ;  /* 0x000000030800720c */ /* 0x000fc60003f66270 */
[----:B------:R-:W-:Y:S02]  /*14dd0*/  @!P2 IMAD.MOV.U32 R7, RZ, RZ, R5 ;  /* 0x000000ffff07a224 */ /* 0x000fe400078e0005 */
[----:B------:R-:W-:-:S03]  /*14de0*/  IMAD.MOV.U32 R13, RZ, RZ, R0 ;  /* 0x000000ffff0d7224 */ /* 0x000fc600078e0000 */
[----:B------:R-:W-:Y:S01]  /*14df0*/  @!PT LDS RZ, [RZ] ;  /* 0x00000000fffff984 */ /* 0x000fe20000000800 */
[----:B------:R-:W-:Y:S01]  /*14e00*/  @!PT LDS RZ, [RZ] ;  /* 0x00000000fffff984 */ /* 0x000fe20000000800 */
[----:B------:R-:W-:Y:S01]  /*14e10*/  @!PT LDS RZ, [RZ] ;  /* 0x00000000fffff984 */ /* 0x000fe20000000800 */
[----:B------:R0:W-:Y:S04]  /*14e20*/  @!P2 LDGSTS.E.BYPASS.LTC128B.128 [R9+0x12c00], desc[UR50][R6.64], !P1 ;  /* 0x12c000000609afae */ /* 0x0001e8000c901d72 */
[----:B------:R0:W-:Y:S01]  /*14e30*/  @!P2 LDGSTS.E.BYPASS.LTC128B.128 [R9+0x16c00], desc[UR50][R6.64+0x80], !P0 ;  /* 0x16c000800609afae */ /* 0x0001e2000c101d72 */
[----:B------:R-:W-:-:S07]  /*14e40*/  IMAD.MOV.U32 R5, RZ, RZ, R14 ;  /* 0x000000ffff057224 */ /* 0x000fce00078e000e */
[----:B0-----:R-:W-:Y:S05]  /*14e50*/  WARPSYNC.COLLECTIVE R15, `(.L_x_1322) ;  /* 0x000000000f087348 */ /* 0x001fea0003c00000 */
[----:B------:R1:W2:Y:S02]  /*14e60*/  SHFL.IDX P6, R14, R13, R12, R11 ;  /* 0x0000000c0d0e7389 */ /* 0x0002a400000c000b */
[----:B012---:R-:W-:Y:S01]  /*14e70*/  ENDCOLLECTIVE ;  /* 0x000000000000791b */ /* 0x007fe20003800000 */
.L_x_1322:
[----:B------:R-:W-:Y:S02]  /*14e80*/  IMAD.MOV.U32 R13, RZ, RZ, R4 ;  /* 0x000000ffff0d7224 */ /* 0x000fe400078e0004 */
[----:B------:R-:W-:Y:S02]  /*14e90*/  IMAD.MOV.U32 R12, RZ, RZ, 0x7 ;  /* 0x00000007ff0c7424 */ /* 0x000fe400078e00ff */
[----:B------:R-:W-:-:S07]  /*14ea0*/  IMAD.MOV.U32 R6, RZ, RZ, R14 ;  /* 0x000000ffff067224 */ /* 0x000fce00078e000e */
[----:B------:R-:W-:Y:S05]  /*14eb0*/  WARPSYNC.COLLECTIVE R15, `(.L_x_1323) ;  /* 0x000000000f087348 */ /* 0x000fea0003c00000 */
[----:B------:R0:W1:Y:S02]  /*14ec0*/  SHFL.IDX P6, R14, R13, R12, R11 ;  /* 0x0000000c0d0e7389 */ /* 0x00006400000c000b */
[----:B01----:R-:W-:Y:S01]  /*14ed0*/  ENDCOLLECTIVE ;  /* 0x000000000000791b */ /* 0x003fe20003800000 */
.L_x_1323:
[----:B------:R-:W-:-:S05]  /*14ee0*/  @!P3 LEA R6, P2, R10, R6, 0x1 ;  /* 0x000000060a06b211 */ /* 0x000fca00078408ff */
[----:B------:R-:W-:-:S04]  /*14ef0*/  @!P3 IMAD.X R5, RZ, RZ, R5, P2 ;  /* 0x000000ffff05b224 */ /* 0x000fc800010e0605 */
        /* <DEDUP_REMOVED lines=11> */
.L_x_1324:
[----:B------:R-:W-:Y:S01]  /*14fb0*/  IMAD.MOV.U32 R0, RZ, RZ, R14 ;  /* 0x000000ffff007224 */ /* 0x000fe200078e000e */
[----:B------:R-:W-:Y:S06]  /*14fc0*/  BRA `(.L_x_1325) ;  /* 0xffffffc400b87947 */ /* 0x000fec000383ffff */
.L_x_1226:
[----:B0-----:R0:W1:Y:S02]  /*14fd0*/  SYNCS.PHASECHK.TRANS64.TRYWAIT P0, [R17+URZ+0x28820], R0 ;  /* 0x02882000110075a7 */ /* 0x001064000800017f */
[----:B-1----:R-:W-:Y:S05]  /*14fe0*/  @!P0 NANOSLEEP.SYNCS 0x989680 ;  /* 0x009896800000895d */ /* 0x002fea0003900000 */
[----:B------:R-:W1:Y:S02]  /*14ff0*/  @!P0 SYNCS.PHASECHK.TRANS64 P0, [R17+URZ+0x28820], R0 ;  /* 0x02882000110085a7 */ /* 0x000e64000800007f */
[----:B-1----:R-:W-:Y:S05]  /*15000*/  @!P0 BRA `(.L_x_1226) ;  /* 0xfffffffc00f08947 */ /* 0x002fea000383ffff */
[----:B------:R-:W-:Y:S05]  /*15010*/  BRA `(.L_x_1326) ;  /* 0xffffffc800287947 */ /* 0x000fea000383ffff */
.L_x_1233:
[----:B0-----:R0:W1:Y:S02]  /*15020*/  SYNCS.PHASECHK.TRANS64.TRYWAIT P0, [R7+URZ+0x28840], R3 ;  /* 0x02884003070075a7 */ /* 0x001064000800017f */
[----:B-1----:R-:W-:Y:S05]  /*15030*/  @!P0 NANOSLEEP.SYNCS 0x989680 ;  /* 0x009896800000895d */ /* 0x002fea0003900000 */
[----:B------:R-:W1:Y:S02]  /*15040*/  @!P0 SYNCS.PHASECHK.TRANS64 P0, [R7+URZ+0x28840], R3 ;  /* 0x02884003070085a7 */ /* 0x000e64000800007f */
[----:B-1----:R-:W-:Y:S05]  /*15050*/  @!P0 BRA `(.L_x_1233) ;  /* 0xfffffffc00f08947 */ /* 0x002fea000383ffff */
[----:B------:R-:W-:Y:S05]  /*15060*/  BRA `(.L_x_1327) ;  /* 0xffffffc800e07947 */ /* 0x000fea000383ffff */
.L_x_1239:
[----:B0-----:R0:W1:Y:S02]  /*15070*/  SYNCS.PHASECHK.TRANS64.TRYWAIT P0, [R7+URZ+0x60], R3 ;  /* 0x00006003070075a7 */ /* 0x001064000800017f */
[----:B-1----:R-:W-:Y:S05]  /*15080*/  @!P0 NANOSLEEP.SYNCS 0x989680 ;  /* 0x009896800000895d */ /* 0x002fea0003900000 */
[----:B------:R-:W1:Y:S02]  /*15090*/  @!P0 SYNCS.PHASECHK.TRANS64 P0, [R7+URZ+0x60], R3 ;  /* 0x00006003070085a7 */ /* 0x000e64000800007f */
[----:B-1----:R-:W-:Y:S05]  /*150a0*/  @!P0 BRA `(.L_x_1239) ;  /* 0xfffffffc00f08947 */ /* 0x002fea000383ffff */
[----:B------:R-:W-:Y:S05]  /*150b0*/  BRA `(.L_x_1328) ;  /* 0xffffffcc00b07947 */ /* 0x000fea000383ffff */
.L_x_1249:
[----:B--2---:R2:W3:Y:S02]  /*150c0*/  SYNCS.PHASECHK.TRANS64.TRYWAIT P0, [R3+URZ+0x28840], R2 ;  /* 0x02884002030075a7 */ /* 0x0044e4000800017f */
[----:B---3--:R-:W-:Y:S05]  /*150d0*/  @!P0 NANOSLEEP.SYNCS 0x989680 ;  /* 0x009896800000895d */ /* 0x008fea0003900000 */
[----:B------:R-:W3:Y:S02]  /*150e0*/  @!P0 SYNCS.PHASECHK.TRANS64 P0, [R3+URZ+0x28840], R2 ;  /* 0x02884002030085a7 */ /* 0x000ee4000800007f */
[----:B---3--:R-:W-:Y:S05]  /*150f0*/  @!P0 BRA `(.L_x_1249) ;  /* 0xfffffffc00f08947 */ /* 0x008fea000383ffff */
[----:B------:R-:W-:Y:S05]  /*15100*/  BRA `(.L_x_1329) ;  /* 0xffffffd400347947 */ /* 0x000fea000383ffff */
.L_x_1255:
[----:B0-----:R0:W1:Y:S02]  /*15110*/  SYNCS.PHASECHK.TRANS64.TRYWAIT P0, [R2+URZ+0x60], R3 ;  /* 0x00006003020075a7 */ /* 0x001064000800017f */
[----:B-1----:R-:W-:Y:S05]  /*15120*/  @!P0 NANOSLEEP.SYNCS 0x989680 ;  /* 0x009896800000895d */ /* 0x002fea0003900000 */
[----:B------:R-:W1:Y:S02]  /*15130*/  @!P0 SYNCS.PHASECHK.TRANS64 P0, [R2+URZ+0x60], R3 ;  /* 0x00006003020085a7 */ /* 0x000e64000800007f */
[----:B-1----:R-:W-:Y:S05]  /*15140*/  @!P0 BRA `(.L_x_1255) ;  /* 0xfffffffc00f08947 */ /* 0x002fea000383ffff */
[----:B------:R-:W-:Y:S05]  /*15150*/  BRA `(.L_x_1330) ;  /* 0xffffffd800047947 */ /* 0x000fea000383ffff */
.L_x_1264:
[----:B--2---:R2:W3:Y:S02]  /*15160*/  SYNCS.PHASECHK.TRANS64.TRYWAIT P0, [R2+URZ+0x28840], R3 ;  /* 0x02884003020075a7 */ /* 0x0044e4000800017f */
[----:B---3--:R-:W-:Y:S05]  /*15170*/  @!P0 NANOSLEEP.SYNCS 0x989680 ;  /* 0x009896800000895d */ /* 0x008fea0003900000 */
[----:B------:R-:W3:Y:S02]  /*15180*/  @!P0 SYNCS.PHASECHK.TRANS64 P0, [R2+URZ+0x28840], R3 ;  /* 0x02884003020085a7 */ /* 0x000ee4000800007f */
[----:B---3--:R-:W-:Y:S05]  /*15190*/  @!P0 BRA `(.L_x_1264) ;  /* 0xfffffffc00f08947 */ /* 0x008fea000383ffff */
[----:B------:R-:W-:Y:S05]  /*151a0*/  BRA `(.L_x_1331) ;  /* 0xffffffdc00587947 */ /* 0x000fea000383ffff */
.L_x_1270:
[----:B0-----:R0:W1:Y:S02]  /*151b0*/  SYNCS.PHASECHK.TRANS64.TRYWAIT P0, [R2+URZ+0x60], R5 ;  /* 0x00006005020075a7 */ /* 0x001064000800017f */
[----:B-1----:R-:W-:Y:S05]  /*151c0*/  @!P0 NANOSLEEP.SYNCS 0x989680 ;  /* 0x009896800000895d */ /* 0x002fea0003900000 */
[----:B------:R-:W1:Y:S02]  /*151d0*/  @!P0 SYNCS.PHASECHK.TRANS64 P0, [R2+URZ+0x60], R5 ;  /* 0x00006005020085a7 */ /* 0x000e64000800007f */
[----:B-1----:R-:W-:Y:S05]  /*151e0*/  @!P0 BRA `(.L_x_1270) ;  /* 0xfffffffc00f08947 */ /* 0x002fea000383ffff */
[----:B------:R-:W-:Y:S05]  /*151f0*/  BRA `(.L_x_1332) ;  /* 0xffffffe000287947 */ /* 0x000fea000383ffff */
.L_x_1281:
[----:B0-----:R0:W3:Y:S02]  /*15200*/  SYNCS.PHASECHK.TRANS64.TRYWAIT P0, [R3+URZ+0x28860], R0 ;  /* 0x02886000030075a7 */ /* 0x0010e4000800017f */
[----:B---3--:R-:W-:Y:S05]  /*15210*/  @!P0 NANOSLEEP.SYNCS 0x989680 ;  /* 0x009896800000895d */ /* 0x008fea0003900000 */
[----:B------:R-:W3:Y:S02]  /*15220*/  @!P0 SYNCS.PHASECHK.TRANS64 P0, [R3+URZ+0x28860], R0 ;  /* 0x02886000030085a7 */ /* 0x000ee4000800007f */
[----:B---3--:R-:W-:Y:S05]  /*15230*/  @!P0 BRA `(.L_x_1281) ;  /* 0xfffffffc00f08947 */ /* 0x008fea000383ffff */
[----:B------:R-:W-:Y:S05]  /*15240*/  BRA `(.L_x_1333) ;  /* 0xffffffe400687947 */ /* 0x000fea000383ffff */
.L_x_1288:
[----:B------:R-:W-:Y:S01]  /*15250*/  BSSY B0, `(.L_x_1334) ;  /* 0x0000008000007945 */ /* 0x000fe20003800000 */
[----:B-----5:R-:W-:Y:S02]  /*15260*/  IMAD.MOV.U32 R13, RZ, RZ, R2 ;  /* 0x000000ffff0d7224 */ /* 0x020fe400078e0002 */
[----:B------:R-:W-:Y:S02]  /*15270*/  IMAD.MOV.U32 R12, RZ, RZ, RZ ;  /* 0x000000ffff0c7224 */ /* 0x000fe400078e00ff */
[----:B------:R-:W-:Y:S02]  /*15280*/  IMAD.MOV.U32 R11, RZ, RZ, 0x1f ;  /* 0x0000001fff0b7424 */ /* 0x000fe400078e00ff */
[----:B------:R-:W-:-:S07]  /*15290*/  IMAD.MOV.U32 R15, RZ, RZ, -0x1 ;  /* 0xffffffffff0f7424 */ /* 0x000fce00078e00ff */
[----:B-123--:R-:W-:Y:S05]  /*152a0*/  WARPSYNC.COLLECTIVE R15, `(.L_x_1335) ;  /* 0x000000000f087348 */ /* 0x00efea0003c00000 */
[----:B------:R0:W4:Y:S02]  /*152b0*/  SHFL.IDX P6, R14, R13, R12, R11 ;  /* 0x0000000c0d0e7389 */ /* 0x00012400000c000b */
[----:B01234-:R-:W-:Y:S01]  /*152c0*/  ENDCOLLECTIVE ;  /* 0x000000000000791b */ /* 0x01ffe20003800000 */
.L_x_1335:
[----:B------:R-:W-:Y:S05]  /*152d0*/  BSYNC B0 ;  /* 0x0000000000007941 */ /* 0x000fea0003800000 */
.L_x_1334:
[----:B------:R-:W-:Y:S05]  /*152e0*/  BRA `(.L_x_1336) ;  /* 0xffffffe800607947 */ /* 0x000fea000383ffff */
.L_x_1291:
[----:B0-----:R0:W1:Y:S02]  /*152f0*/  SYNCS.PHASECHK.TRANS64.TRYWAIT P0, [R0+URZ+0x28820], R3 ;  /* 0x02882003000075a7 */ /* 0x001064000800017f */
[----:B-1----:R-:W-:Y:S05]  /*15300*/  @!P0 NANOSLEEP.SYNCS 0x989680 ;  /* 0x009896800000895d */ /* 0x002fea0003900000 */
[----:B------:R-:W1:Y:S02]  /*15310*/  @!P0 SYNCS.PHASECHK.TRANS64 P0, [R0+URZ+0x28820], R3 ;  /* 0x02882003000085a7 */ /* 0x000e64000800007f */
[----:B-1----:R-:W-:Y:S05]  /*15320*/  @!P0 BRA `(.L_x_1291) ;  /* 0xfffffffc00f08947 */ /* 0x002fea000383ffff */
[----:B------:R-:W-:Y:S05]  /*15330*/  BRA `(.L_x_1337) ;  /* 0xffffffe800ac7947 */ /* 0x000fea000383ffff */
.L_x_1292:
        /* <DEDUP_REMOVED lines=8> */
[----:B0-23--:R-:W-:Y:S05]  /*153c0*/  WARPSYNC.COLLECTIVE R15, `(.L_x_1339) ;  /* 0x000000000f087348 */ /* 0x00dfea0003c00000 */
[----:B------:R1:W4:Y:S02]  /*153d0*/  SHFL.IDX P6, R14, R13, R12, R11 ;  /* 0x0000000c0d0e7389 */ /* 0x00032400000c000b */
[----:B01234-:R-:W-:Y:S01]  /*153e0*/  ENDCOLLECTIVE ;  /* 0x000000000000791b */ /* 0x01ffe20003800000 */
.L_x_1339:
[----:B------:R-:W-:Y:S05]  /*153f0*/  BSYNC B0 ;  /* 0x0000000000007941 */ /* 0x000fea0003800000 */
.L_x_1338:
[----:B------:R-:W-:Y:S05]  /*15400*/  BRA `(.L_x_1340) ;  /* 0xffffffe800947947 */ /* 0x000fea000383ffff */
.L_x_1295:
[----:B------:R-:W-:Y:S01]  /*15410*/  BSSY B1, `(.L_x_1341) ;  /* 0x0000006000017945 */ /* 0x000fe20003800000 */
[----:B------:R-:W-:-:S07]  /*15420*/  IMAD.MOV.U32 R15, RZ, RZ, -0x1 ;  /* 0xffffffffff0f7424 */ /* 0x000fce00078e00ff */
[----:B0123--:R-:W-:Y:S05]  /*15430*/  WARPSYNC.COLLECTIVE R15, `(.L_x_1342) ;  /* 0x000000000f0c7348 */ /* 0x00ffea0003c00000 */
[----:B------:R-:W-:Y:S02]  /*15440*/  ELECT P6, UR62, PT ;  /* 0x00000000003e782f */ /* 0x000fe400038c0000 */
[----:B------:R-:W-:Y:S01]  /*15450*/  MOV R14, UR62 ;  /* 0x0000003e000e7c02 */ /* 0x000fe20008000f00 */
[----:B0123--:R-:W-:Y:S10]  /*15460*/  ENDCOLLECTIVE ;  /* 0x000000000000791b */ /* 0x00fff40003800000 */
.L_x_1342:
[----:B------:R-:W-:Y:S05]  /*15470*/  BSYNC B1 ;  /* 0x0000000000017941 */ /* 0x000fea0003800000 */
.L_x_1341:
[----:B------:R-:W-:Y:S05]  /*15480*/  BRA `(.L_x_1343) ;  /* 0xffffffe8008c7947 */ /* 0x000fea000383ffff */
.L_x_1297:
[----:B0-----:R0:W1:Y:S02]  /*15490*/  SYNCS.PHASECHK.TRANS64.TRYWAIT P0, [R6+URZ], R5 ;  /* 0x00000005060075a7 */ /* 0x001064000800017f */
[----:B-1----:R-:W-:Y:S05]  /*154a0*/  @!P0 NANOSLEEP.SYNCS 0x989680 ;  /* 0x009896800000895d */ /* 0x002fea0003900000 */
[----:B------:R-:W1:Y:S02]  /*154b0*/  @!P0 SYNCS.PHASECHK.TRANS64 P0, [R6+URZ], R5 ;  /* 0x00000005060085a7 */ /* 0x000e64000800007f */
[----:B-1----:R-:W-:Y:S05]  /*154c0*/  @!P0 BRA `(.L_x_1297) ;  /* 0xfffffffc00f08947 */ /* 0x002fea000383ffff */
[----:B------:R-:W-:Y:S05]  /*154d0*/  BRA `(.L_x_1344) ;  /* 0xffffffe800c47947 */ /* 0x000fea000383ffff */
.L_x_1298:
[----:B-1----:R1:W3:Y:S02]  /*154e0*/  SYNCS.PHASECHK.TRANS64.TRYWAIT P0, [R3+URZ], R2 ;  /* 0x00000002030075a7 */ /* 0x0022e4000800017f */
[----:B---3--:R-:W-:Y:S05]  /*154f0*/  @!P0 NANOSLEEP.SYNCS 0x989680 ;  /* 0x009896800000895d */ /* 0x008fea0003900000 */
[----:B------:R-:W3:Y:S02]  /*15500*/  @!P0 SYNCS.PHASECHK.TRANS64 P0, [R3+URZ], R2 ;  /* 0x00000002030085a7 */ /* 0x000ee4000800007f */
[----:B---3--:R-:W-:Y:S05]  /*15510*/  @!P0 BRA `(.L_x_1298) ;  /* 0xfffffffc00f08947 */ /* 0x008fea000383ffff */
[----:B------:R-:W-:Y:S05]  /*15520*/  BRA `(.L_x_1345) ;  /* 0xffffffe800b87947 */ /* 0x000fea000383ffff */
.L_x_1300:
[----:B-1----:R1:W3:Y:S02]  /*15530*/  SYNCS.PHASECHK.TRANS64.TRYWAIT P0, [R18+URZ], R5 ;  /* 0x00000005120075a7 */ /* 0x0022e4000800017f */
[----:B---3--:R-:W-:Y:S05]  /*15540*/  @!P0 NANOSLEEP.SYNCS 0x989680 ;  /* 0x009896800000895d */ /* 0x008fea0003900000 */
[----:B------:R-:W3:Y:S02]  /*15550*/  @!P0 SYNCS.PHASECHK.TRANS64 P0, [R18+URZ], R5 ;  /* 0x00000005120085a7 */ /* 0x000ee4000800007f */
[----:B---3--:R-:W-:Y:S05]  /*15560*/  @!P0 BRA `(.L_x_1300) ;  /* 0xfffffffc00f08947 */ /* 0x008fea000383ffff */
[----:B------:R-:W-:Y:S05]  /*15570*/  BRA `(.L_x_1346) ;  /* 0xffffffe800bc7947 */ /* 0x000fea000383ffff */
.L_x_1347:
        /* <DEDUP_REMOVED lines=16> */
.L_x_3221:


//--------------------- .text._ZN7cutlass13device_kernelIN5flash11enable_sm90INS1_16FlashAttnFwdSm90INS1_25CollectiveMainloopFwdSm90ILi2EN4cute5tupleIJNS5_1CILi1EEES8_S8_EEENS6_IJNS7_ILi128EEESA_SA_EEELi128ENS_6half_tEfNS_4arch4Sm90ELb0ELb1ELb0ELb1ELb0ELb0ELb0ELb1ELb1ELb1ELb0ELb0EEENS1_21CollectiveEpilogueFwdISB_S9_SC_SE_Li256ELb1ELb1ELb0ELb0EEENS1_36VarlenDynamicPersistentTileSchedulerILi128ELi128ELi256ELi128ELb0ELb1ELb1ELb1ELb0ELb1EEEEEEEEEvNT_6ParamsE --------------------------
	.section	.text._ZN7cutlass13device_kernelIN5flash11enable_sm90INS1_16FlashAttnFwdSm90INS1_25CollectiveMainloopFwdSm90ILi2EN4cute5tupleIJNS5_1CILi1EEES8_S8_EEENS6_IJNS7_ILi128EEESA_SA_EEELi128ENS_6half_tEfNS_4arch4Sm90ELb0ELb1ELb0ELb1ELb0ELb0ELb0ELb1ELb1ELb1ELb0ELb0EEENS1_21CollectiveEpilogueFwdISB_S9_SC_SE_Li256ELb1ELb1ELb0ELb0EEENS1_36VarlenDynamicPersistentTileSchedulerILi128ELi128ELi256ELi128ELb0ELb1ELb1ELb1ELb0ELb1EEEEEEEEEvNT_6ParamsE,"ax",@progbits
	.align	128
.text._ZN7cutlass13device_kernelIN5flash11enable_sm90INS1_16FlashAttnFwdSm90INS1_25CollectiveMainloopFwdSm90ILi2EN4cute5tupleIJNS5_1CILi1EEES8_S8_EEENS6_IJNS7_ILi128EEESA_SA_EEELi128ENS_6half_tEfNS_4arch4Sm90ELb0ELb1ELb0ELb1ELb0ELb0ELb0ELb1ELb1ELb1ELb0ELb0EEENS1_21CollectiveEpilogueFwdISB_S9_SC_SE_Li256ELb1ELb1ELb0ELb0EEENS1_36VarlenDynamicPersistentTileSchedulerILi128ELi128ELi256ELi128ELb0ELb1ELb1ELb1ELb0ELb1EEEEEEEEEvNT_6ParamsE:
        .type           _ZN7cutlass13device_kernelIN5flash11enable_sm90INS1_16FlashAttnFwdSm90INS1_25CollectiveMainloopFwdSm90ILi2EN4cute5tupleIJNS5_1CILi1EEES8_S8_EEENS6_IJNS7_ILi128EEESA_SA_EEELi128ENS_6half_tEfNS_4arch4Sm90ELb0ELb1ELb0ELb1ELb0ELb0ELb0ELb1ELb1ELb1ELb0ELb0EEENS1_21CollectiveEpilogueFwdISB_S9_SC_SE_Li256ELb1ELb1ELb0ELb0EEENS1_36VarlenDynamicPersistentTileSchedulerILi128ELi128ELi256ELi128ELb0ELb1ELb1ELb1ELb0ELb1EEEEEEEEEvNT_6ParamsE,@function
        .size           _ZN7cutlass13device_kernelIN5flash11enable_sm90INS1_16FlashAttnFwdSm90INS1_25CollectiveMainloopFwdSm90ILi2EN4cute5tupleIJNS5_1CILi1EEES8_S8_EEENS6_IJNS7_ILi128EEESA_SA_EEELi128ENS_6half_tEfNS_4arch4Sm90ELb0ELb1ELb0ELb1ELb0ELb0ELb0ELb1ELb1ELb1ELb0ELb0EEENS1_21CollectiveEpilogueFwdISB_S9_SC_SE_Li256ELb1ELb1ELb0ELb0EEENS1_36VarlenDynamicPersistentTileSchedulerILi128ELi128ELi256ELi128ELb0ELb1ELb1ELb1ELb0ELb1EEEEEEEEEvNT_6ParamsE,(.L_x_3222 - _ZN7cutlass13device_kernelIN5flash11enable_sm90INS1_16FlashAttnFwdSm90INS1_25CollectiveMainloopFwdSm90ILi2EN4cute5tupleIJNS5_1CILi1EEES8_S8_EEENS6_IJNS7_ILi128EEESA_SA_EEELi128ENS_6half_tEfNS_4arch4Sm90ELb0ELb1ELb0ELb1ELb0ELb0ELb0ELb1ELb1ELb1ELb0ELb0EEENS1_21CollectiveEpilogueFwdISB_S9_SC_SE_Li256ELb1ELb1ELb0ELb0EEENS1_36VarlenDynamicPersistentTileSchedulerILi128ELi128ELi256ELi128ELb0ELb1ELb1ELb1ELb0ELb1EEEEEEEEEvNT_6ParamsE)
        .other          _ZN7cutlass13device_kernelIN5flash11enable_sm90INS1_16FlashAttnFwdSm90INS1_25CollectiveMainloopFwdSm90ILi2EN4cute5tupleIJNS5_1CILi1EEES8_S8_EEENS6_IJNS7_ILi128EEESA_SA_EEELi128ENS_6half_tEfNS_4arch4Sm90ELb0ELb1ELb0ELb1ELb0ELb0ELb0ELb1ELb1ELb1ELb0ELb0EEENS1_21CollectiveEpilogueFwdISB_S9_SC_SE_Li256ELb1ELb1ELb0ELb0EEENS1_36VarlenDynamicPersistentTileSchedulerILi128ELi128ELi256ELi128ELb0ELb1ELb1ELb1ELb0ELb1EEEEEEEEEvNT_6ParamsE,@"STO_CUDA_ENTRY STV_DEFAULT"
_ZN7cutlass13device_kernelIN5flash11enable_sm90INS1_16FlashAttnFwdSm90INS1_25CollectiveMainloopFwdSm90ILi2EN4cute5tupleIJNS5_1CILi1EEES8_S8_EEENS6_IJNS7_ILi128EEESA_SA_EEELi128ENS_6half_tEfNS_4arch4Sm90ELb0ELb1ELb0ELb1ELb0ELb0ELb0ELb1ELb1ELb1ELb0ELb0EEENS1_21CollectiveEpilogueFwdISB_S9_SC_SE_Li256ELb1ELb1ELb0ELb0EEENS1_36VarlenDynamicPersistentTileSchedulerILi128ELi128ELi256ELi128ELb0ELb1ELb1ELb1ELb0ELb1EEEEEEEEEvNT_6ParamsE:
        /* <DEDUP_REMOVED lines=18> */
.L_x_1349:
[----:B------:R-:W-:Y:S05]  /*0120*/  BSYNC B0 ;  /* 0x0000000000007941 */ /* 0x000fea0003800000 */
.L_x_1348:
        /* <DEDUP_REMOVED lines=41> */
.L_x_1350:
        /* <DEDUP_REMOVED lines=22> */
.L_x_1351:
        /* <DEDUP_REMOVED lines=18> */
.L_x_1352:
        /* <DEDUP_REMOVED lines=22> */
.L_x_1353:
        /* <DEDUP_REMOVED lines=22> */
.L_x_1354:
[----:B------:R-:W-:Y:S01]  /*0900*/  PLOP3.LUT P0, PT, PT, PT, UP0, 0x80, 0x0 ;  /* 0x000000000000781c */ /* 0x000fe20003f0f008 */
[----:B------:R-:W-:Y:S01]  /*0910*/  UMOV UR36, 0x1 ;  /* 0x0000000100247882 */ /* 0x000fe20000000000 */
[----:B------:R-:W-:Y:S01]  /*0920*/  NOP ;  /* 0x0000000000007918 */ /* 0x000fe20000000000 */
[----:B------:R-:W-:Y:S01]  /*0930*/  USEL UR36, UR36, 0x2, !UP0 ;  /* 0x0000000224247887 */ /* 0x000fe2000c000000 */
[----:B------:R-:W-:Y:S01]  /*0940*/  ULDC.64 UR50, c[0x0][0x208] ;  /* 0x0000820000327ab9 */ /* 0x000fe20000000a00 */
[----:B012-4-:R-:W-:Y:S08]  /*0950*/  BAR.SYNC.DEFER_BLOCKING 0x0 ;  /* 0x0000000000007b1d */ /* 0x017ff00000010000 */
[----:B------:R-:W-:Y:S05]  /*0960*/  @!P0 BRA `(.L_x_1355) ;  /* 0x000000f000fc8947 */ /* 0x000fea0003800000 */
.L_x_1356:
[----:B------:R-:W-:-:S08]  /*0970*/  NOP ;  /* 0x0000000000007918 */ /* 0x000fd00000000000 */
[----:B------:R-:W0:Y:S02]  /*0980*/  USETMAXREG.TRY_ALLOC.CTAPOOL UP0, 0xf0 ;  /* 0x000000f0000079c8 */ /* 0x000e240008000600 */
[----:B0-----:R-:W-:-:S13]  /*0990*/  PLOP3.LUT P0, PT, PT, PT, UP0, 0x80, 0x0 ;  /* 0x000000000000781c */ /* 0x001fda0003f0f008 */
[----:B------:R-:W-:Y:S05]  /*09a0*/  @!P0 BRA `(.L_x_1356) ;  /* 0xfffffffc00f08947 */ /* 0x000fea000383ffff */
[----:B------:R-:W0:Y:S01]  /*09b0*/  S2R R2, SR_TID.X ;  /* 0x0000000000027919 */ /* 0x000e220000002100 */
        /* <DEDUP_REMOVED lines=13> */
[----:B------:R-:W-:Y:S01]  /*0a90*/  VIADD R191, R2, 0xffffff80 ;  /* 0xffffff8002bf7836 */ /* 0x000fe20000000000 */
[----:B------:R-:W-:Y:S01]  /*0aa0*/  R2UR UR7, R6 ;  /* 0x00000000060772ca */ /* 0x000fe200000e0000 */
[----:B------:R-:W-:Y:S01]  /*0ab0*/  ULOP3.LUT UR48, UR36, 0x1, URZ, 0xfc, !UPT ;  /* 0x0000000124307892 */ /* 0x000fe2000f8efc3f */
[----:B------:R-:W-:Y:S01]  /*0ac0*/  R2UR UR6, R7 ;  /* 0x00000000070672ca */ /* 0x000fe200000e0000 */
[----:B------:R-:W-:Y:S01]  /*0ad0*/  UMOV UR47, URZ ;  /* 0x0000003f002f7c82 */ /* 0x000fe20008000000 */
[----:B------:R-:W-:Y:S01]  /*0ae0*/  SHF.R.S32.HI R0, RZ, 0x1f, R191 ;  /* 0x0000001fff007819 */ /* 0x000fe200000114bf */
[----:B------:R-:W-:Y:S01]  /*0af0*/  UMOV UR46, URZ ;  /* 0x0000003f002e7c82 */ /* 0x000fe20008000000 */
[----:B------:R-:W-:Y:S01]  /*0b00*/  R2UR UR5, R5 ;  /* 0x00000000050572ca */ /* 0x000fe200000e0000 */
[----:B------:R-:W-:Y:S01]  /*0b10*/  UMOV UR45, URZ ;  /* 0x0000003f002d7c82 */ /* 0x000fe20008000000 */
[CC--:B------:R-:W-:Y:S02]  /*0b20*/  LEA.HI R3, R0.reuse, R191.reuse, RZ, 0x7 ;  /* 0x000000bf00037211 */ /* 0x0c0fe400078f38ff */
[----:B------:R-:W-:-:S02]  /*0b30*/  LEA.HI R4, R0, R191, RZ, 0x5 ;  /* 0x000000bf00047211 */ /* 0x000fc400078f28ff */
[----:B------:R-:W-:Y:S02]  /*0b40*/  LOP3.LUT R2, R3, 0xffffff80, RZ, 0xc0, !PT ;  /* 0xffffff8003027812 */ /* 0x000fe400078ec0ff */
[----:B------:R-:W-:Y:S01]  /*0b50*/  SHF.R.S32.HI R186, RZ, 0x7, R3 ;  /* 0x00000007ffba7819 */ /* 0x000fe20000011403 */
[----:B------:R-:W-:Y:S02]  /*0b60*/  IMAD.SHL.U32 R6, R4, 0x20, RZ ;  /* 0x0000002004067824 */ /* 0x000fe400078e00ff */
[----:B------:R-:W-:Y:S01]  /*0b70*/  IMAD.IADD R185, R191, 0x1, -R2 ;  /* 0x00000001bfb97824 */ /* 0x000fe200078e0a02 */
[----:B------:R-:W-:Y:S02]  /*0b80*/  LEA.HI R2, R0, R191, RZ, 0x4 ;  /* 0x000000bf00027211 */ /* 0x000fe400078f20ff */
[----:B------:R-:W-:Y:S02]  /*0b90*/  LOP3.LUT R7, R6, 0xfffffc00, RZ, 0xc0, !PT ;  /* 0xfffffc0006077812 */ /* 0x000fe400078ec0ff */
[----:B------:R-:W-:-:S02]  /*0ba0*/  SHF.R.S32.HI R8, RZ, 0x1f, R185 ;  /* 0x0000001fff087819 */ /* 0x000fc400000114b9 */
[----:B------:R-:W-:Y:S02]  /*0bb0*/  LEA.HI R6, R0, R191, RZ, 0x2 ;  /* 0x000000bf00067211 */ /* 0x000fe400078f10ff */
[----:B------:R-:W-:Y:S02]  /*0bc0*/  LEA.HI R9, R8, R185, RZ, 0x2 ;  /* 0x000000b908097211 */ /* 0x000fe400078f10ff */
[----:B------:R-:W-:Y:S02]  /*0bd0*/  SHF.R.S32.HI R5, RZ, 0x4, R2 ;  /* 0x00000004ff057819 */ /* 0x000fe40000011402 */
[--C-:B------:R-:W-:Y:S02]  /*0be0*/  SHF.R.S32.HI R10, RZ, 0x2, R9.reuse ;  /* 0x00000002ff0a7819 */ /* 0x100fe40000011409 */
[----:B------:R-:W-:Y:S02]  /*0bf0*/  SHF.R.S32.HI R11, RZ, 0x1f, R9 ;  /* 0x0000001fff0b7819 */ /* 0x000fe40000011409 */
[----:B------:R-:W-:-:S02]  /*0c00*/  LOP3.LUT R4, R2, 0x3fffff0, RZ, 0xc0, !PT ;  /* 0x03fffff002047812 */ /* 0x000fc400078ec0ff */
[----:B------:R-:W-:Y:S02]  /*0c10*/  LOP3.LUT R6, R6, 0xfffffffc, RZ, 0xc0, !PT ;  /* 0xfffffffc06067812 */ /* 0x000fe400078ec0ff */
[----:B------:R-:W-:Y:S01]  /*0c20*/  LEA.HI R0, R0, R191, RZ, 0x3 ;  /* 0x000000bf00007211 */ /* 0x000fe200078f18ff */
[----:B------:R-:W-:Y:S01]  /*0c30*/  IMAD.IADD R4, R191, 0x1, -R4 ;  /* 0x00000001bf047824 */ /* 0x000fe200078e0a04 */
[----:B------:R-:W-:Y:S01]  /*0c40*/  LEA.HI R11, R11, R10, RZ, 0x3 ;  /* 0x0000000a0b0b7211 */ /* 0x000fe200078f18ff */
[----:B------:R-:W-:Y:S01]  /*0c50*/  IMAD.IADD R6, R191, 0x1, -R6 ;  /* 0x00000001bf067824 */ /* 0x000fe200078e0a06 */
[----:B------:R-:W-:Y:S01]  /*0c60*/  LEA.HI R2, R2, R5, RZ, 0x1 ;  /* 0x0000000502027211 */ /* 0x000fe200078f08ff */
[----:B------:R-:W-:Y:S01]  /*0c70*/  IMAD R7, R4, 0x40, R7 ;  /* 0x0000004004077824 */ /* 0x000fe200078e0207 */
[----:B------:R-:W-:Y:S02]  /*0c80*/  LOP3.LUT R22, R0, 0xfffffff8, RZ, 0xc0, !PT ;  /* 0xfffffff800167812 */ /* 0x000fe400078ec0ff */
[----:B------:R-:W-:-:S02]  /*0c90*/  LOP3.LUT R11, R11, 0xfffffff8, RZ, 0xc0, !PT ;  /* 0xfffffff80b0b7812 */ /* 0x000fc400078ec0ff */
[----:B------:R-:W-:Y:S01]  /*0ca0*/  LEA.HI R8, R8, R185, RZ, 0x5 ;  /* 0x000000b908087211 */ /* 0x000fe200078f28ff */
[----:B------:R-:W-:Y:S01]  /*0cb0*/  IMAD.IADD R22, R191, 0x1, -R22 ;  /* 0x00000001bf167824 */ /* 0x000fe200078e0a16 */
[----:B------:R-:W-:Y:S01]  /*0cc0*/  LEA.HI R3, R3, R186, RZ, 0x1 ;  /* 0x000000ba03037211 */ /* 0x000fe200078f08ff */
[----:B------:R-:W-:Y:S01]  /*0cd0*/  IMAD.IADD R11, R10, 0x1, -R11 ;  /* 0x000000010a0b7824 */ /* 0x000fe200078e0a0b */
[----:B------:R-:W-:Y:S01]  /*0ce0*/  LOP3.LUT R2, R2, 0x1ffffffe, RZ, 0xc0, !PT ;  /* 0x1ffffffe02027812 */ /* 0x000fe200078ec0ff */
[----:B------:R-:W-:Y:S01]  /*0cf0*/  IMAD.SHL.U32 R18, R22, 0x8, RZ ;  /* 0x0000000816127824 */ /* 0x000fe200078e00ff */
[----:B------:R-:W-:Y:S02]  /*0d00*/  SHF.R.S32.HI R8, RZ, 0x5, R8 ;  /* 0x00000005ff087819 */ /* 0x000fe40000011408 */
[----:B------:R-:W-:Y:S01]  /*0d10*/  LEA.HI R4, R6, R6, RZ, 0x1 ;  /* 0x0000000606047211 */ /* 0x000fe200078f08ff */
[----:B------:R-:W-:Y:S01]  /*0d20*/  IMAD.IADD R2, R5, 0x1, -R2 ;  /* 0x0000000105027824 */ /* 0x000fe200078e0a02 */
[----:B------:R-:W-:Y:S01]  /*0d30*/  LOP3.LUT R3, R3, 0x3fffffe, RZ, 0xc0, !PT ;  /* 0x03fffffe03037812 */ /* 0x000fe200078ec0ff */
[----:B------:R-:W-:Y:S01]  /*0d40*/  IMAD R8, R8, 0x10, R11 ;  /* 0x0000001008087824 */ /* 0x000fe200078e020b */
[----:B------:R-:W-:Y:S01]  /*0d50*/  LOP3.LUT R5, R4, 0x1ffffffe, RZ, 0xc0, !PT ;  /* 0x1ffffffe04057812 */ /* 0x000fe200078ec0ff */
[----:B------:R-:W-:Y:S01]  /*0d60*/  VIADD R19, R18, 0x40 ;  /* 0x0000004012137836 */ /* 0x000fe20000000000 */
[----:B------:R-:W-:Y:S01]  /*0d70*/  LOP3.LUT R16, R9, 0x7ffffffc, RZ, 0xc0, !PT ;  /* 0x7ffffffc09107812 */ /* 0x000fe200078ec0ff */
[----:B------:R-:W-:Y:S01]  /*0d80*/  IMAD.IADD R3, R186, 0x1, -R3 ;  /* 0x00000001ba037824 */ /* 0x000fe200078e0a03 */
[----:B------:R-:W-:Y:S01]  /*0d90*/  SHF.R.S32.HI R184, RZ, 0x3, R0 ;  /* 0x00000003ffb87819 */ /* 0x000fe20000011400 */
[----:B------:R-:W-:Y:S01]  /*0da0*/  IMAD.IADD R6, R6, 0x1, -R5 ;  /* 0x0000000106067824 */ /* 0x000fe200078e0a05 */
[----:B------:R-:W-:Y:S01]  /*0db0*/  SHF.R.S32.HI R190, RZ, 0x1f, R18 ;  /* 0x0000001fffbe7819 */ /* 0x000fe20000011412 */
[----:B------:R-:W-:Y:S01]  /*0dc0*/  IMAD R187, R3, 0x40, R8 ;  /* 0x0000004003bb7824 */ /* 0x000fe200078e0208 */
[----:B------:R-:W-:Y:S01]  /*0dd0*/  SHF.R.S32.HI R189, RZ, 0x1f, R19 ;  /* 0x0000001fffbd7819 */ /* 0x000fe20000011413 */
[----:B------:R-:W-:-:S02]  /*0de0*/  IMAD R188, R2, 0x8, R7 ;  /* 0x0000000802bc7824 */ /* 0x000fc400078e0207 */
[----:B------:R-:W-:Y:S02]  /*0df0*/  IMAD.IADD R16, R185, 0x1, -R16 ;  /* 0x00000001b9107824 */ /* 0x000fe400078e0a10 */
[----:B------:R-:W-:-:S07]  /*0e00*/  IMAD R17, R6, 0x8, R187 ;  /* 0x0000000806117824 */ /* 0x000fce00078e02bb */
.L_x_1456:
[----:B------:R-:W-:Y:S01]  /*0e10*/  ULDC.64 UR8, c[0x0][0xa28] ;  /* 0x00028a0000087ab9 */ /* 0x000fe20000000a00 */
[----:B------:R-:W-:Y:S01]  /*0e20*/  ULDC UR4, c[0x0][0x424] ;  /* 0x0001090000047ab9 */ /* 0x000fe20000000800 */
[----:B------:R-:W-:-:S04]  /*0e30*/  UISETP.NE.U32.AND UP0, UPT, UR8, URZ, UPT ;  /* 0x0000003f0800728c */ /* 0x000fc8000bf05070 */
[----:B------:R-:W-:-:S03]  /*0e40*/  UISETP.NE.AND.EX UP0, UPT, UR9, URZ, UPT, UP0 ;  /* 0x0000003f0900728c */ /* 0x000fc6000bf05300 */
[----:B------:R-:W-:Y:S02]  /*0e50*/  ULDC.64 UR8, c[0x0][0xa18] ;  /* 0x0002860000087ab9 */ /* 0x000fe40000000a00 */
[----:B------:R-:W-:Y:S01]  /*0e60*/  UISETP.NE.U32.AND UP1, UPT, UR8, URZ, UPT ;  /* 0x0000003f0800728c */ /* 0x000fe2000bf25070 */
[----:B------:R-:W-:-:S03]  /*0e70*/  PLOP3.LUT P0, PT, PT, PT, UP0, 0x80, 0x0 ;  /* 0x000000000000781c */ /* 0x000fc60003f0f008 */
[----:B------:R-:W-:-:S03]  /*0e80*/  UISETP.NE.AND.EX UP1, UPT, UR9, URZ, UPT, UP1 ;  /* 0x0000003f0900728c */ /* 0x000fc6000bf25310 */
[----:B------:R-:W-:Y:S02]  /*0e90*/  @UP0 ULDC.64 UR8, c[0x0][0xa28] ;  /* 0x00028a0000080ab9 */ /* 0x000fe40000000a00 */
[----:B------:R-:W-:Y:S01]  /*0ea0*/  @UP0 UIMAD.WIDE UR8, UR6, 0x4, UR8 ;  /* 0x00000004060808a5 */ /* 0x000fe2000f8e0208 */
[----:B------:R-:W-:-:S05]  /*0eb0*/  PLOP3.LUT P2, PT, PT, PT, UP1, 0x80, 0x0 ;  /* 0x000000000000781c */ /* 0x000fca0003f4f018 */
[----:B------:R-:W-:Y:S01]  /*0ec0*/  @UP1 ULDC.64 UR10, c[0x0][0xa18] ;  /* 0x00028600000a1ab9 */ /* 0x000fe20000000a00 */
[----:B0-2-4-:R-:W-:Y:S02]  /*0ed0*/  IMAD.U32 R2, RZ, RZ, UR8 ;  /* 0x00000008ff027e24 */ /* 0x015fe4000f8e00ff */
[----:B------:R-:W-:Y:S01]  /*0ee0*/  IMAD.U32 R3, RZ, RZ, UR9 ;  /* 0x00000009ff037e24 */ /* 0x000fe2000f8e00ff */
[----:B------:R-:W-:-:S04]  /*0ef0*/  @UP1 UIMAD.WIDE UR8, UR6, 0x4, UR10 ;  /* 0x00000004060818a5 */ /* 0x000fc8000f8e020a */
[----:B------:R-:W2:Y:S02]  /*0f00*/  @P0 LDG.E R2, desc[UR50][R2.64] ;  /* 0x0000003202020981 */ /* 0x000ea4000c1e1900 */
[----:B------:R-:W-:Y:S02]  /*0f10*/  IMAD.U32 R4, RZ, RZ, UR8 ;  /* 0x00000008ff047e24 */ /* 0x000fe4000f8e00ff */
[----:B------:R-:W-:Y:S01]  /*0f20*/  IMAD.U32 R5, RZ, RZ, UR9 ;  /* 0x00000009ff057e24 */ /* 0x000fe2000f8e00ff */
[----:B------:R-:W-:-:S04]  /*0f30*/  ULDC.64 UR8, c[0x0][0x418] ;  /* 0x0001060000087ab9 */ /* 0x000fc80000000a00 */
[----:B---3--:R-:W3:Y:S01]  /*0f40*/  @P2 LDG.E R4, desc[UR50][R4.64] ;  /* 0x0000003204042981 */ /* 0x008ee2000c1e1900 */
[----:B------:R-:W-:Y:S01]  /*0f50*/  UISETP.NE.U32.AND UP0, UPT, UR8, URZ, UPT ;  /* 0x0000003f0800728c */ /* 0x000fe2000bf05070 */
[----:B------:R-:W-:Y:S01]  /*0f60*/  UMOV UR39, URZ ;  /* 0x0000003f00277c82 */ /* 0x000fe20008000000 */
[----:B------:R-:W-:Y:S02]  /*0f70*/  ULDC UR44, c[0x0][0x288] ;  /* 0x0000a200002c7ab9 */ /* 0x000fe40000000800 */
[----:B------:R-:W-:Y:S01]  /*0f80*/  UISETP.NE.AND.EX UP0, UPT, UR9, URZ, UPT, UP0 ;  /* 0x0000003f0900728c */ /* 0x000fe2000bf05300 */
[----:B------:R-:W-:Y:S02]  /*0f90*/  UMOV UR42, UR7 ;  /* 0x00000007002a7c82 */ /* 0x000fe40008000000 */
[----:B------:R-:W-:Y:S01]  /*0fa0*/  ULDC.64 UR8, c[0x0][0xa20] ;  /* 0x0002880000087ab9 */ /* 0x000fe20000000a00 */
[----:B------:R-:W-:Y:S01]  /*0fb0*/  USEL UR4, UR4, 0x1, UP0 ;  /* 0x0000000104047887 */ /* 0x000fe20008000000 */
[----:B------:R-:W-:Y:S01]  /*0fc0*/  ISETP.NE.U32.AND P1, PT, RZ, UR8, PT ;  /* 0x00000008ff007c0c */ /* 0x000fe2000bf25070 */
[----:B------:R-:W-:-:S02]  /*0fd0*/  ULDC UR8, c[0x0][0x2f0] ;  /* 0x0000bc0000087ab9 */ /* 0x000fc40000000800 */
[----:B------:R-:W-:Y:S01]  /*0fe0*/  UIMAD UR4, UR4, UR8, URZ ;  /* 0x00000008040472a4 */ /* 0x000fe2000f8e023f */
[----:B------:R-:W-:Y:S02]  /*0ff0*/  ISETP.NE.AND.EX P1, PT, RZ, UR9, PT, P1 ;  /* 0x00000009ff007c0c */ /* 0x000fe4000bf25310 */
[----:B--2---:R-:W-:Y:S02]  /*1000*/  @P0 R2UR UR39, R2 ;  /* 0x00000000022702ca */ /* 0x004fe400000e0000 */
[----:B---3--:R-:W-:Y:S01]  /*1010*/  @P2 R2UR UR44, R4 ;  /* 0x00000000042c22ca */ /* 0x008fe200000e0000 */
[----:B-1----:R-:W-:-:S14]  /*1020*/  @P2 BRA `(.L_x_1357) ;  /* 0x0000000000342947 */ /* 0x002fdc0003800000 */
[----:B------:R-:W-:Y:S02]  /*1030*/  ULDC.64 UR8, c[0x0][0xa00] ;  /* 0x0002800000087ab9 */ /* 0x000fe40000000a00 */
[----:B------:R-:W-:-:S04]  /*1040*/  ISETP.NE.U32.AND P0, PT, RZ, UR8, PT ;  /* 0x00000008ff007c0c */ /* 0x000fc8000bf05070 */
[----:B------:R-:W-:-:S13]  /*1050*/  ISETP.NE.AND.EX P0, PT, RZ, UR9, PT, P0 ;  /* 0x00000009ff007c0c */ /* 0x000fda000bf05300 */
[----:B------:R-:W-:Y:S05]  /*1060*/  @!P0 BRA `(.L_x_1357) ;  /* 0x0000000000248947 */ /* 0x000fea0003800000 */
[----:B------:R-:W-:Y:S02]  /*1070*/  ULDC.64 UR8, c[0x0][0xa00] ;  /* 0x0002800000087ab9 */ /* 0x000fe40000000a00 */
[----:B------:R-:W-:-:S06]  /*1080*/  UIMAD.WIDE UR8, UR6, 0x4, UR8 ;  /* 0x00000004060878a5 */ /* 0x000fcc000f8e0208 */
[----:B------:R-:W-:Y:S02]  /*1090*/  IMAD.U32 R2, RZ, RZ, UR8 ;  /* 0x00000008ff027e24 */ /* 0x000fe4000f8e00ff */
[----:B------:R-:W-:-:S05]  /*10a0*/  IMAD.U32 R3, RZ, RZ, UR9 ;  /* 0x00000009ff037e24 */ /* 0x000fca000f8e00ff */
[----:B------:R-:W2:Y:S04]  /*10b0*/  LDG.E R4, desc[UR50][R2.64] ;  /* 0x0000003202047981 */ /* 0x000ea8000c1e1900 */
[----:B------:R-:W3:Y:S01]  /*10c0*/  LDG.E R0, desc[UR50][R2.64+0x4] ;  /* 0x0000043202007981 */ /* 0x000ee2000c1e1900 */
[----:B--2---:R-:W-:Y:S02]  /*10d0*/  R2UR UR44, R4 ;  /* 0x00000000042c72ca */ /* 0x004fe400000e0000 */
[----:B---3--:R-:W-:-:S13]  /*10e0*/  R2UR UR7, R0 ;  /* 0x00000000000772ca */ /* 0x008fda00000e0000 */
[----:B------:R-:W-:-:S12]  /*10f0*/  UIADD3 UR44, -UR44, UR7, URZ ;  /* 0x000000072c2c7290 */ /* 0x000fd8000fffe13f */
.L_x_1357:
[----:B------:R-:W-:Y:S01]  /*1100*/  UMOV UR37, UR6 ;  /* 0x0000000600257c82 */ /* 0x000fe20008000000 */
[----:B------:R-:W-:Y:S05]  /*1110*/  @!P1 BRA `(.L_x_1358) ;  /* 0x00000000001c9947 */ /* 0x000fea0003800000 */
[----:B------:R-:W-:Y:S02]  /*1120*/  ULDC.64 UR8, c[0x0][0xa20] ;  /* 0x0002880000087ab9 */ /* 0x000fe40000000a00 */
[----:B------:R-:W-:-:S06]  /*1130*/  UIMAD.WIDE UR6, UR6, 0x4, UR8 ;  /* 0x00000004060678a5 */ /* 0x000fcc000f8e0208 */
[----:B------:R-:W-:Y:S02]  /*1140*/  IMAD.U32 R2, RZ, RZ, UR6 ;  /* 0x00000006ff027e24 */ /* 0x000fe4000f8e00ff */
[----:B------:R-:W-:-:S05]  /*1150*/  IMAD.U32 R3, RZ, RZ, UR7 ;  /* 0x00000007ff037e24 */ /* 0x000fca000f8e00ff */
[----:B------:R-:W2:Y:S02]  /*1160*/  LDG.E R2, desc[UR50][R2.64] ;  /* 0x0000003202027981 */ /* 0x000ea4000c1e1900 */
[----:B--2---:R-:W-:Y:S01]  /*1170*/  R2UR UR4, R2 ;  /* 0x00000000020472ca */ /* 0x004fe200000e0000 */
[----:B------:R-:W-:-:S14]  /*1180*/  BRA `(.L_x_1359) ;  /* 0x0000000000347947 */ /* 0x000fdc0003800000 */
.L_x_1358:
        /* <DEDUP_REMOVED lines=13> */
.L_x_1359:
[----:B------:R-:W-:Y:S01]  /*1260*/  ULDC UR6, c[0x0][0x448] ;  /* 0x0001120000067ab9 */ /* 0x000fe20000000800 */
[----:B------:R-:W-:Y:S02]  /*1270*/  USHF.L.U32 UR38, UR5, 0x7, URZ ;  /* 0x0000000705267899 */ /* 0x000fe4000800063f */
[----:B------:R-:W-:Y:S02]  /*1280*/  UISETP.NE.AND UP0, UPT, UR6, 0x1, UPT ;  /* 0x000000010600788c */ /* 0x000fe4000bf05270 */
[----:B------:R-:W-:Y:S02]  /*1290*/  UIADD3 UR8, UR38, 0x7f, URZ ;  /* 0x0000007f26087890 */ /* 0x000fe4000fffe03f */
[----:B------:R-:W-:-:S03]  /*12a0*/  UIADD3 UR39, -UR39, UR4, URZ ;  /* 0x0000000427277290 */ /* 0x000fc6000fffe13f */
[----:B------:R-:W-:Y:S01]  /*12b0*/  ULDC.64 UR4, c[0x0][0x9e0] ;  /* 0x0002780000047ab9 */ /* 0x000fe20000000a00 */
[----:B------:R-:W-:Y:S02]  /*12c0*/  UIADD3 UR9, UR39, 0x1, -UR44 ;  /* 0x0000000127097890 */ /* 0x000fe4000fffe82c */
[----:B------:R-:W-:Y:S01]  /*12d0*/  UISETP.GE.AND UP1, UPT, UR5, 0x1, UPT ;  /* 0x000000010500788c */ /* 0x000fe2000bf26270 */
[----:B------:R-:W-:Y:S01]  /*12e0*/  @UP0 ULDC UR6, c[0x0][0x44c] ;  /* 0x0001130000060ab9 */ /* 0x000fe20000000800 */
[----:B------:R-:W-:Y:S01]  /*12f0*/  @UP0 ULDC UR10, c[0x0][0x450] ;  /* 0x00011400000a0ab9 */ /* 0x000fe20000000800 */
[----:B------:R-:W-:-:S03]  /*1300*/  UIMAD.WIDE.U32 UR6, UR8, UR6, URZ ;  /* 0x00000006080672a5 */ /* 0x000fc6000f8e003f */
[----:B------:R-:W-:Y:S01]  /*1310*/  PLOP3.LUT P1, PT, PT, PT, UP1, 0x80, 0x0 ;  /* 0x000000000000781c */ /* 0x000fe20003f2f018 */
[----:B------:R-:W-:-:S04]  /*1320*/  @UP0 USHF.R.U32.HI UR8, URZ, UR10, UR7 ;  /* 0x0000000a3f080299 */ /* 0x000fc80008011607 */
[----:B------:R-:W-:-:S04]  /*1330*/  UIADD3 UR8, UR9, UR8, URZ ;  /* 0x0000000809087290 */ /* 0x000fc8000fffe03f */
[----:B------:R-:W-:-:S06]  /*1340*/  UIADD3 UR4, UR8, UR4, URZ ;  /* 0x0000000408047290 */ /* 0x000fcc000fffe03f */
[----:B------:R-:W-:Y:S01]  /*1350*/  IMAD.U32 R0, RZ, RZ, UR4 ;  /* 0x00000004ff007e24 */ /* 0x000fe2000f8e00ff */
[----:B------:R-:W-:Y:S06]  /*1360*/  @!P1 BRA `(.L_x_1360) ;  /* 0x0000000000409947 */ /* 0x000fec0003800000 */
        /* <DEDUP_REMOVED lines=10> */
.L_x_1361:
[----:B------:R-:W-:-:S11]  /*1410*/  UISETP.NE.AND UP1, UPT, UR5, 0x1, UPT ;  /* 0x000000010500788c */ /* 0x000fd6000bf25270 */
[----:B------:R-:W-:Y:S02]  /*1420*/  @UP1 ULDC.64 UR8, c[0x0][0x9e8] ;  /* 0x00027a0000081ab9 */ /* 0x000fe40000000a00 */
[----:B------:R-:W-:-:S04]  /*1430*/  UIMAD.WIDE.U32 UR6, UR4, UR8, URZ ;  /* 0x00000008040672a5 */ /* 0x000fc8000f8e003f */
[----:B------:R-:W-:-:S12]  /*1440*/  @UP1 USHF.R.U32.HI UR4, URZ, UR9, UR7 ;  /* 0x000000093f041299 */ /* 0x000fd80008011607 */
.L_x_1362:
[----:B------:R-:W-:-:S06]  /*1450*/  UIMAD UR4, UR4, UR5, UR5 ;  /* 0x00000005040472a4 */ /* 0x000fcc000f8e0205 */
[----:B------:R-:W-:-:S07]  /*1460*/  VIMNMX R0, R0, UR4, PT ;  /* 0x0000000400007c48 */ /* 0x000fce000bfe0100 */
.L_x_1360:
[----:B------:R-:W-:Y:S01]  /*1470*/  UIADD3 UR4, UR39, 0x7f, URZ ;  /* 0x0000007f27047890 */ /* 0x000fe2000fffe03f */
        /* <DEDUP_REMOVED lines=10> */
[----:B------:R-:W-:-:S02]  /*1520*/  UIADD3 UR52, UR39, -UR44, URZ ;  /* 0x8000002c27347290 */ /* 0x000fc4000fffe03f */
        /* <DEDUP_REMOVED lines=17> */
.L_x_1364:
[----:B------:R-:W-:-:S11]  /*1640*/  UISETP.NE.AND UP0, UPT, UR5, 0x1, UPT ;  /* 0x000000010500788c */ /* 0x000fd6000bf05270 */
[----:B------:R-:W-:Y:S02]  /*1650*/  @UP0 ULDC.64 UR10, c[0x0][0x9e8] ;  /* 0x00027a00000a0ab9 */ /* 0x000fe40000000a00 */
[----:B------:R-:W-:-:S04]  /*1660*/  UIMAD.WIDE.U32 UR6, UR4, UR10, URZ ;  /* 0x0000000a040672a5 */ /* 0x000fc8000f8e003f */
[----:B------:R-:W-:-:S12]  /*1670*/  @UP0 USHF.R.U32.HI UR4, URZ, UR11, UR7 ;  /* 0x0000000b3f040299 */ /* 0x000fd80008011607 */
.L_x_1365:
[----:B------:R-:W-:-:S04]  /*1680*/  UIMAD UR4, UR4, UR5, URZ ;  /* 0x00000005040472a4 */ /* 0x000fc8000f8e023f */
[----:B------:R-:W-:-:S04]  /*1690*/  UISETP.LT.AND UP0, UPT, UR9, UR4, UPT ;  /* 0x000000040900728c */ /* 0x000fc8000bf01270 */
[----:B------:R-:W-:-:S12]  /*16a0*/  USEL UR9, UR9, UR4, !UP0 ;  /* 0x0000000409097287 */ /* 0x000fd8000c000000 */
.L_x_1363:
        /* <DEDUP_REMOVED lines=39> */
[----:B------:R-:W-:Y:S02]  /*1920*/  IMAD.MOV.U32 R89, RZ, RZ, RZ ;  /* 0x000000ffff597224 */ /* 0x000fe400078e00ff */
        /* <DEDUP_REMOVED lines=33> */
.L_x_1367:
        /* <DEDUP_REMOVED lines=9> */
.L_x_1586:
[----:B------:R-:W-:Y:S05]  /*1bd0*/  @!P0 BRA `(.L_x_1369) ;  /* 0x0000000000048947 */ /* 0x000fea0003800000 */
[----:B------:R-:W-:Y:S01]  /*1be0*/  BPT.TRAP 0x1 ;  /* 0x000000040000795c */ /* 0x000fe20000300000 */
.L_x_1369:
[----:B------:R-:W-:Y:S02]  /*1bf0*/  IMAD.U32 R5, RZ, RZ, UR45 ;  /* 0x0000002dff057e24 */ /* 0x000fe4000f8e00ff */
[----:B0-----:R-:W-:-:S03]  /*1c00*/  IMAD.U32 R0, RZ, RZ, UR46 ;  /* 0x0000002eff007e24 */ /* 0x001fc6000f8e00ff */
[----:B------:R-:W-:Y:S02]  /*1c10*/  LEA R5, R5, UR41, 0x3 ;  /* 0x0000002905057c11 */ /* 0x000fe4000f8e18ff */
[----:B------:R-:W-:-:S04]  /*1c20*/  SHF.L.U32 R0, R0, 0x1f, RZ ;  /* 0x0000001f00007819 */ /* 0x000fc800000006ff */
[----:B------:R0:W1:Y:S01]  /*1c30*/  SYNCS.PHASECHK.TRANS64.TRYWAIT P2, [R5+URZ+0x28830], R0 ;  /* 0x02883000050075a7 */ /* 0x000062000804017f */
[----:B------:R-:W-:Y:S05]  /*1c40*/  @!P0 BRA `(.L_x_1370) ;  /* 0x0000000000048947 */ /* 0x000fea0003800000 */
[----:B------:R-:W-:Y:S01]  /*1c50*/  BPT.TRAP 0x1 ;  /* 0x000000040000795c */ /* 0x000fe20000300000 */
.L_x_1370:
[----:B------:R-:W2:Y:S02]  /*1c60*/  S2R R2, SR_TID.X ;  /* 0x0000000000027919 */ /* 0x000ea40000002100 */
[----:B--2---:R-:W-:Y:S01]  /*1c70*/  LOP3.LUT P1, RZ, R2, 0x7f, RZ, 0xc0, !PT ;  /* 0x0000007f02ff7812 */ /* 0x004fe2000782c0ff */
[----:B-1----:R-:W-:-:S12]  /*1c80*/  @P2 BRA `(.L_x_1371) ;  /* 0x0000000000082947 */ /* 0x002fd80003800000 */
[----:B------:R-:W1:Y:S02]  /*1c90*/  SYNCS.PHASECHK.TRANS64.TRYWAIT P2, [R5+URZ+0x28830], R0 ;  /* 0x02883000050075a7 */ /* 0x000e64000804017f */
[----:B-1----:R-:W-:Y:S05]  /*1ca0*/  @!P2 BRA `(.L_x_1372) ;  /* 0x000001440040a947 */ /* 0x002fea0003800000 */
.L_x_1371:
[----:B------:R-:W-:Y:S05]  /*1cb0*/  WARPSYNC.ALL ;  /* 0x0000000000007948 */ /* 0x000fea0003800000 */
[----:B------:R-:W-:Y:S01]  /*1cc0*/  UIADD3 UR4, UR41, 0x18400, URZ ;  /* 0x0001840029047890 */ /* 0x000fe2000fffe03f */
[----:B------:R-:W-:Y:S01]  /*1cd0*/  WARPGROUP.ARRIVE ;  /* 0x00000000000079c5 */ /* 0x000fe20000000000 */
[----:B------:R-:W-:Y:S01]  /*1ce0*/  ULOP3.LUT UR32, UR53, 0x10000, URZ, 0xfc, !UPT ;  /* 0x0001000035207892 */ /* 0x000fe2000f8efc3f */
[----:B01----:R-:W-:Y:S01]  /*1cf0*/  VIADD R0, R17, UR38 ;  /* 0x0000002611007c36 */ /* 0x003fe20008000000 */
[----:B------:R-:W-:Y:S01]  /*1d00*/  USHF.R.U32.HI UR4, URZ, 0x4, UR4 ;  /* 0x000000043f047899 */ /* 0x000fe20008011604 */
[----:B------:R-:W-:Y:S01]  /*1d10*/  IMAD.MOV.U32 R3, RZ, RZ, -0x80 ;  /* 0xffffff80ff037424 */ /* 0x000fe200078e00ff */
[----:B------:R-:W-:Y:S01]  /*1d20*/  UMOV UR33, 0x40000040 ;  /* 0x4000004000217882 */ /* 0x000fe20000000000 */
[----:B------:R-:W-:Y:S01]  /*1d30*/  UMOV UR35, 0x40000040 ;  /* 0x4000004000237882 */ /* 0x000fe20000000000 */
[----:B------:R-:W-:Y:S01]  /*1d40*/  ULOP3.LUT UR4, UR4, 0x3fff, URZ, 0xc0, !UPT ;  /* 0x00003fff04047892 */ /* 0x000fe2000f8ec03f */
[----:B------:R-:W-:Y:S01]  /*1d50*/  IMAD.MOV.U32 R4, RZ, RZ, R0 ;  /* 0x000000ffff047224 */ /* 0x000fe200078e0000 */
[----:B------:R-:W-:Y:S01]  /*1d60*/  UMOV UR5, 0x40000040 ;  /* 0x4000004000057882 */ /* 0x000fe20000000000 */
[----:B------:R-:W-:Y:S01]  /*1d70*/  UMOV UR7, 0x40000040 ;  /* 0x4000004000077882 */ /* 0x000fe20000000000 */
[----:B------:R-:W-:Y:S01]  /*1d80*/  ULOP3.LUT UR49, UR4, 0x10000, URZ, 0xfc, !UPT ;  /* 0x0001000004317892 */ /* 0x000fe2000f8efc3f */
[----:B------:R-:W-:Y:S01]  /*1d90*/  IMAD R6, R88, R3, 0x80 ;  /* 0x0000008058067424 */ /* 0x000fe200078e0203 */
[----:B------:R-:W-:Y:S01]  /*1da0*/  UIADD3 UR4, UR32, 0x2, URZ ;  /* 0x0000000220047890 */ /* 0x000fe2000fffe03f */
[----:B------:R-:W-:Y:S01]  /*1db0*/  IMAD.U32 R7, RZ, RZ, UR44 ;  /* 0x0000002cff077e24 */ /* 0x000fe2000f8e00ff */
[----:B------:R-:W-:Y:S01]  /*1dc0*/  ULEA UR34, UR45, UR49, 0xb ;  /* 0x000000312d227291 */ /* 0x000fe2000f8e583f */
[----:B------:R-:W-:Y:S01]  /*1dd0*/  VIADD R3, R6, 0x1 ;  /* 0x0000000106037836 */ /* 0x000fe20000000000 */
[----:B------:R-:W-:Y:S01]  /*1de0*/  UIADD3 UR8, UR32, 0x4, URZ ;  /* 0x0000000420087890 */ /* 0x000fe2000fffe03f */
[----:B------:R-:W-:Y:S01]  /*1df0*/  LEA R11, R88, 0xffffff80, 0x7 ;  /* 0xffffff80580b7811 */ /* 0x000fe200078e38ff */
[----:B------:R-:W-:-:S02]  /*1e00*/  UIADD3 UR6, UR34, 0x2, URZ ;  /* 0x0000000222067890 */ /* 0x000fc4000fffe03f */
[----:B------:R-:W-:Y:S01]  /*1e10*/  UIADD3 UR10, UR34, 0x4, URZ ;  /* 0x00000004220a7890 */ /* 0x000fe2000fffe03f */
[----:B------:R-:W-:Y:S02]  /*1e20*/  UMOV UR9, 0x40000040 ;  /* 0x4000004000097882 */ /* 0x000fe40000000000 */
[----:B------:R-:W-:Y:S01]  /*1e30*/  HGMMA.64x128x16.F32 R24, gdesc[UR32], RZ, !UPT, gsb0 ;  /* 0x01e00000201879f0 */ /* 0x000fe2000c0008ff */
        /* <DEDUP_REMOVED lines=37> */
[----:B------:R-:W0:Y:S04]  /*2090*/  SHFL.IDX PT, R5, R4, RZ, 0x1c1f ;  /* 0x001c1fff04057589 */ /* 0x000e2800000e0000 */
        /* <DEDUP_REMOVED lines=22> */
[----:B-1----:R-:W-:Y:S02]  /*2200*/  IMAD R0, R16, -0x2, R3 ;  /* 0xfffffffe10007824 */ /* 0x002fe400078e0203 */
[----:B------:R-:W-:-:S03]  /*2210*/  VIADD R3, R6, UR39 ;  /* 0x0000002706037c36 */ /* 0x000fc60008000000 */
[----:B------:R-:W-:Y:S01]  /*2220*/  IADD3 R0, -R7, UR39, R0 ;  /* 0x0000002707007c10 */ /* 0x000fe2000fffe100 */
[----:B------:R-:W-:-:S04]  /*2230*/  IMAD R8, R16, -0x2, R3 ;  /* 0xfffffffe10087824 */ /* 0x000fc800078e0203 */
[C---:B------:R-:W-:Y:S02]  /*2240*/  VIADD R13, R0.reuse, UR6 ;  /* 0x00000006000d7c36 */ /* 0x040fe40008000000 */
[----:B------:R-:W-:-:S03]  /*2250*/  VIADD R10, R0, UR10 ;  /* 0x0000000a000a7c36 */ /* 0x000fc60008000000 */
[----:B0-----:R-:W-:Y:S01]  /*2260*/  VIADDMNMX R0, R5, R13, R8, PT ;  /* 0x0000000d05007246 */ /* 0x001fe20003800108 */
[----:B------:R-:W-:Y:S01]  /*2270*/  IMAD.IADD R2, R10, 0x1, R5 ;  /* 0x000000010a027824 */ /* 0x000fe200078e0205 */
[----:B------:R-:W-:Y:S06]  /*2280*/  @P2 BRA `(.L_x_1373) ;  /* 0x00000000005c2947 */ /* 0x000fec0003800000 */
[----:B------:R-:W-:Y:S01]  /*2290*/  IMAD.U32 R12, RZ, RZ, UR44 ;  /* 0x0000002cff0c7e24 */ /* 0x000fe2000f8e00ff */
[----:B------:R-:W-:Y:S04]  /*22a0*/  BSSY B0, `(.L_x_1374) ;  /* 0x0000011000007945 */ /* 0x000fe80003800000 */
[----:B------:R-:W-:-:S04]  /*22b0*/  IADD3 R3, -R12, UR39, R5 ;  /* 0x000000270c037c10 */ /* 0x000fc8000fffe105 */
        /* <DEDUP_REMOVED lines=10> */
.L_x_1375:
[----:B------:R-:W-:-:S06]  /*2360*/  UISETP.NE.AND UP2, UPT, UR7, 0x1, UPT ;  /* 0x000000010700788c */ /* 0x000fcc000bf45270 */
[----:B------:R-:W-:-:S05]  /*2370*/  PLOP3.LUT P2, PT, PT, PT, UP2, 0x80, 0x0 ;  /* 0x000000000000781c */ /* 0x000fca0003f4f028 */
[----:B------:R-:W-:-:S08]  /*2380*/  @UP2 ULDC.64 UR10, c[0x0][0x9e8] ;  /* 0x00027a00000a2ab9 */ /* 0x000fd00000000a00 */
[----:B------:R-:W-:-:S05]  /*2390*/  @P2 IMAD.HI.U32 R5, R3, UR10, RZ ;  /* 0x0000000a03052c27 */ /* 0x000fca000f8e00ff */
[----:B------:R-:W-:-:S07]  /*23a0*/  @P2 SHF.R.U32.HI R3, RZ, UR11, R5 ;  /* 0x0000000bff032c19 */ /* 0x000fce0008011605 */
.L_x_1376:
[----:B------:R-:W-:Y:S05]  /*23b0*/  BSYNC B0 ;  /* 0x0000000000007941 */ /* 0x000fea0003800000 */
.L_x_1374:
[----:B------:R-:W-:-:S04]  /*23c0*/  IMAD R3, R3, UR7, -R11 ;  /* 0x0000000703037c24 */ /* 0x000fc8000f8e0a0b */
[----:B------:R-:W-:-:S05]  /*23d0*/  IMAD R3, R16, -0x2, R3 ;  /* 0xfffffffe10037824 */ /* 0x000fca00078e0203 */
[----:B------:R-:W-:Y:S02]  /*23e0*/  VIMNMX R2, R2, R3, !PT ;  /* 0x0000000302027248 */ /* 0x000fe40007fe0100 */
[----:B------:R-:W-:-:S07]  /*23f0*/  VIADDMNMX R0, R3, UR7, R0, PT ;  /* 0x0000000703007c46 */ /* 0x000fce000b800100 */
.L_x_1373:
[C---:B------:R-:W-:Y:S01]  /*2400*/  ISETP.GE.AND P2, PT, R6.reuse, 0x2, PT ;  /* 0x000000020600780c */ /* 0x040fe20003f46270 */
[----:B------:R-:W0:Y:S01]  /*2410*/  SHFL.IDX PT, R15, R4, 0x1, 0x1c1f ;  /* 0x003c1f00040f7f89 */ /* 0x000e2200000e0000 */
[----:B------:R-:W-:Y:S02]  /*2420*/  ISETP.GE.AND P5, PT, R6, 0xa, PT ;  /* 0x0000000a0600780c */ /* 0x000fe40003fa6270 */
[----:B------:R-:W-:Y:S02]  /*2430*/  ISETP.GT.AND P3, PT, R2, 0x1, !P2 ;  /* 0x000000010200780c */ /* 0x000fe40005764270 */
[----:B------:R-:W-:Y:S02]  /*2440*/  ISETP.GE.AND P4, PT, R6, 0x9, PT ;  /* 0x000000090600780c */ /* 0x000fe40003f86270 */
[----:B------:R-:W-:Y:S02]  /*2450*/  ISETP.LT.OR P3, PT, R0, 0x2, P3 ;  /* 0x000000020000780c */ /* 0x000fe40001f61670 */
[----:B------:R-:W-:-:S02]  /*2460*/  P2R R14, PR, RZ, 0x10 ;  /* 0x00000010ff0e7803 */ /* 0x000fc40000000000 */
[----:B------:R-:W-:Y:S02]  /*2470*/  FSEL R89, R25, -INF , !P3 ;  /* 0xff80000019597808 */ /* 0x000fe40005800000 */
[----:B------:R-:W-:Y:S02]  /*2480*/  ISETP.GT.AND P3, PT, R2, 0x9, !P5 ;  /* 0x000000090200780c */ /* 0x000fe40006f64270 */
        /* <DEDUP_REMOVED lines=143> */
[----:B------:R-:W-:Y:S01]  /*2d80*/  ISETP.GE.AND P6, PT, R6, 0x7a, PT ;  /* 0x0000007a0600780c */ /* 0x000fe20003fc6270 */
[----:B0-----:R-:W-:-:S03]  /*2d90*/  IMAD.IADD R6, R10, 0x1, R15 ;  /* 0x000000010a067824 */ /* 0x001fc600078e020f */
[----:B------:R-:W-:Y:S02]  /*2da0*/  P2R R24, PR, RZ, 0x40 ;  /* 0x00000040ff187803 */ /* 0x000fe40000000000 */
[----:B------:R-:W-:Y:S02]  /*2db0*/  ISETP.GT.AND P6, PT, R2, 0x79, !P6 ;  /* 0x000000790200780c */ /* 0x000fe400077c4270 */
[----:B------:R-:W-:Y:S02]  /*2dc0*/  VIADDMNMX R2, R15, R13, R8, PT ;  /* 0x0000000d0f027246 */ /* 0x000fe40003800108 */
[----:B------:R-:W-:-:S04]  /*2dd0*/  ISETP.LT.OR P6, PT, R0, 0x7a, P6 ;  /* 0x0000007a0000780c */ /* 0x000fc800037c1670 */
[----:B------:R-:W-:Y:S02]  /*2de0*/  FSEL R85, R85, -INF , !P6 ;  /* 0xff80000055557808 */ /* 0x000fe40007000000 */
[----:B------:R-:W-:-:S13]  /*2df0*/  PLOP3.LUT P6, PT, PT, PT, UP1, 0x40, 0x0 ;  /* 0x000000000000781c */ /* 0x000fda0003fce818 */
[----:B------:R-:W-:Y:S05]  /*2e00*/  @P6 BRA `(.L_x_1377) ;  /* 0x0000000000646947 */ /* 0x000fea0003800000 */
        /* <DEDUP_REMOVED lines=14> */
.L_x_1379:
[----:B------:R-:W-:-:S06]  /*2ef0*/  UISETP.NE.AND UP2, UPT, UR7, 0x1, UPT ;  /* 0x000000010700788c */ /* 0x000fcc000bf45270 */
[----:B------:R-:W-:-:S05]  /*2f00*/  PLOP3.LUT P6, PT, PT, PT, UP2, 0x80, 0x0 ;  /* 0x000000000000781c */ /* 0x000fca0003fcf028 */
[----:B------:R-:W-:-:S08]  /*2f10*/  @UP2 ULDC.64 UR10, c[0x0][0x9e8] ;  /* 0x00027a00000a2ab9 */ /* 0x000fd00000000a00 */
[----:B------:R-:W-:Y:S01]  /*2f20*/  @P6 IMAD.HI.U32 R4, R0, UR10, RZ ;  /* 0x0000000a00046c27 */ /* 0x000fe2000f8e00ff */
[----:B------:R-:W-:-:S13]  /*2f30*/  PLOP3.LUT P6, PT, PT, PT, UP2, 0x80, 0x0 ;  /* 0x000000000000781c */ /* 0x000fda0003fcf028 */
[----:B------:R-:W-:-:S07]  /*2f40*/  @P6 SHF.R.U32.HI R0, RZ, UR11, R4 ;  /* 0x0000000bff006c19 */ /* 0x000fce0008011604 */
.L_x_1380:
[----:B------:R-:W-:Y:S05]  /*2f50*/  BSYNC B0 ;  /* 0x0000000000007941 */ /* 0x000fea0003800000 */
.L_x_1378:
[----:B------:R-:W-:-:S04]  /*2f60*/  IMAD R11, R0, UR7, -R11 ;  /* 0x00000007000b7c24 */ /* 0x000fc8000f8e0a0b */
[----:B------:R-:W-:-:S05]  /*2f70*/  IMAD R11, R16, -0x2, R11 ;  /* 0xfffffffe100b7824 */ /* 0x000fca00078e020b */
[----:B------:R-:W-:Y:S02]  /*2f80*/  VIMNMX R6, R6, R11, !PT ;  /* 0x0000000b06067248 */ /* 0x000fe40007fe0100 */
[----:B------:R-:W-:-:S07]  /*2f90*/  VIADDMNMX R2, R11, UR7, R2, PT ;  /* 0x000000070b027c46 */ /* 0x000fce000b800102 */
.L_x_1377:
        /* <DEDUP_REMOVED lines=87> */
[----:B------:R-:W-:Y:S02]  /*3510*/  ISETP.GT.AND P3, PT, R6, 0x70, !P3 ;  /* 0x000000700600780c */ /* 0x000fe40005f64270 */
        /* <DEDUP_REMOVED lines=11> */
[C---:B------:R-:W-:Y:S02]  /*35d0*/  ISETP.LT.OR P5, PT, R2.reuse, 0x79, P5 ;  /* 0x000000790200780c */ /* 0x040fe40002fa1670 */
[----:B------:R-:W-:-:S02]  /*35e0*/  ISETP.LT.OR P2, PT, R2, 0x39, P2 ;  /* 0x000000390200780c */ /* 0x000fc40001741670 */
[----:B------:R-:W-:Y:S02]  /*35f0*/  FSEL R83, R83, -INF , !P4 ;  /* 0xff80000053537808 */ /* 0x000fe40006000000 */
[----:B------:R-:W-:Y:S02]  /*3600*/  FSEL R33, R54, -INF , !P2 ;  /* 0xff80000036217808 */ /* 0x000fe40005000000 */
[----:B------:R-:W-:Y:S02]  /*3610*/  ISETP.GT.AND P2, PT, R6, 0x39, !P6 ;  /* 0x000000390600780c */ /* 0x000fe40007744270 */
[----:B------:R-:W-:Y:S02]  /*3620*/  ISETP.NE.AND P6, PT, R72, RZ, PT ;  /* 0x000000ff4800720c */ /* 0x000fe40003fc5270 */
        /* <DEDUP_REMOVED lines=30> */
[----:B------:R-:W-:Y:S02]  /*3810*/  ISETP.NE.AND P2, PT, R61, RZ, PT ;  /* 0x000000ff3d00720c */ /* 0x000fe40003f45270 */
[----:B------:R-:W0:Y:S02]  /*3820*/  SHFL.BFLY PT, R61, R8, 0x2, 0x1f ;  /* 0x0c401f00083d7f89 */ /* 0x000e2400000e0000 */
[----:B------:R-:W-:-:S04]  /*3830*/  ISETP.GT.AND P2, PT, R6, 0x59, !P2 ;  /* 0x000000590600780c */ /* 0x000fc80005744270 */
[----:B------:R-:W-:-:S04]  /*3840*/  ISETP.LT.OR P2, PT, R2, 0x5a, P2 ;  /* 0x0000005a0200780c */ /* 0x000fc80001741670 */
[----:B------:R-:W-:Y:S02]  /*3850*/  FSEL R71, R71, -INF , !P2 ;  /* 0xff80000047477808 */ /* 0x000fe40005000000 */
[----:B------:R-:W-:-:S04]  /*3860*/  ISETP.NE.AND P2, PT, R64, RZ, PT ;  /* 0x000000ff4000720c */ /* 0x000fc80003f45270 */
[----:B------:R-:W-:-:S04]  /*3870*/  ISETP.GT.AND P2, PT, R6, 0x60, !P2 ;  /* 0x000000600600780c */ /* 0x000fc80005744270 */
[----:B------:R-:W-:Y:S02]  /*3880*/  ISETP.LT.OR P2, PT, R2, 0x61, P2 ;  /* 0x000000610200780c */ /* 0x000fe40001741670 */
[----:B0-----:R-:W-:Y:S02]  /*3890*/  FMNMX.FTZ R61, R8, R61, !PT ;  /* 0x0000003d083d7209 */ /* 0x001fe40007810000 */
[----:B------:R-:W-:Y:S02]  /*38a0*/  FSEL R53, R74, -INF , !P2 ;  /* 0xff8000004a357808 */ /* 0x000fe40005000000 */
[----:B------:R-:W-:Y:S01]  /*38b0*/  ISETP.NE.AND P2, PT, R68, RZ, PT ;  /* 0x000000ff4400720c */ /* 0x000fe20003f45270 */
[----:B------:R-:W0:Y:S03]  /*38c0*/  SHFL.BFLY PT, R0, R61, 0x1, 0x1f ;  /* 0x0c201f003d007f89 */ /* 0x000e2600000e0000 */
[----:B------:R-:W-:-:S04]  /*38d0*/  ISETP.GT.AND P2, PT, R6, 0x61, !P2 ;  /* 0x000000610600780c */ /* 0x000fc80005744270 */
[----:B------:R-:W-:-:S04]  /*38e0*/  ISETP.LT.OR P2, PT, R2, 0x62, P2 ;  /* 0x000000620200780c */ /* 0x000fc80001741670 */
[----:B------:R-:W-:Y:S02]  /*38f0*/  FSEL R75, R75, -INF , !P2 ;  /* 0xff8000004b4b7808 */ /* 0x000fe40005000000 */
[----:B------:R-:W-:Y:S02]  /*3900*/  ISETP.GT.AND P2, PT, R6, 0x68, !P6 ;  /* 0x000000680600780c */ /* 0x000fe40007744270 */
[----:B------:R-:W-:Y:S02]  /*3910*/  ISETP.NE.AND P6, PT, R12, RZ, PT ;  /* 0x000000ff0c00720c */ /* 0x000fe40003fc5270 */
[----:B------:R-:W-:-:S04]  /*3920*/  ISETP.LT.OR P2, PT, R2, 0x69, P2 ;  /* 0x000000690200780c */ /* 0x000fc80001741670 */
        /* <DEDUP_REMOVED lines=10> */
[----:B------:R-:W-:Y:S01]  /*39d0*/  FSEL R113, R82, -INF , !P3 ;  /* 0xff80000052717808 */ /* 0x000fe20005800000 */
        /* <DEDUP_REMOVED lines=19> */
[----:B------:R-:W-:Y:S01]  /*3b10*/  ISETP.GT.AND P6, PT, R6, 0x79, !P6 ;  /* 0x000000790600780c */ /* 0x000fe200077c4270 */
[--C-:B------:R-:W-:Y:S01]  /*3b20*/  FFMA.FTZ R6, R111, R4, -R10.reuse ;  /* 0x000000046f067223 */ /* 0x100fe2000001080a */
[----:B------:R-:W-:Y:S01]  /*3b30*/  FMNMX.FTZ R8, R35, R8, !PT ;  /* 0x0000000823087209 */ /* 0x000fe20007810000 */
[----:B------:R-:W1:Y:S01]  /*3b40*/  MUFU.EX2 R182, R182 ;  /* 0x000000b600b67308 */ /* 0x000e620000000800 */
[----:B------:R-:W-:Y:S01]  /*3b50*/  ISETP.LT.OR P6, PT, R2, 0x7a, P6 ;  /* 0x0000007a0200780c */ /* 0x000fe200037c1670 */
[--C-:B------:R-:W-:Y:S01]  /*3b60*/  FFMA.FTZ R2, R107, R4, -R10.reuse ;  /* 0x000000046b027223 */ /* 0x100fe2000001080a */
[----:B------:R-:W-:Y:S01]  /*3b70*/  FMNMX.FTZ R8, R15, R8, !PT ;  /* 0x000000080f087209 */ /* 0x000fe20007810000 */
[-CC-:B------:R-:W-:Y:S01]  /*3b80*/  FFMA.FTZ R172, R121, R4.reuse, -R10.reuse ;  /* 0x0000000479ac7223 */ /* 0x180fe2000001080a */
[----:B------:R-:W-:Y:S01]  /*3b90*/  FSEL R111, R86, -INF , !P5 ;  /* 0xff800000566f7808 */ /* 0x000fe20006800000 */
[--C-:B------:R-:W-:Y:S01]  /*3ba0*/  FFMA.FTZ R93, R93, R4, -R10.reuse ;  /* 0x000000045d5d7223 */ /* 0x100fe2000001080a */
[----:B------:R-:W-:Y:S01]  /*3bb0*/  FMNMX.FTZ R8, R39, R8, !PT ;  /* 0x0000000827087209 */ /* 0x000fe20007810000 */
[----:B------:R-:W-:Y:S01]  /*3bc0*/  MUFU.EX2 R166, R2 ;  /* 0x0000000200a67308 */ /* 0x000fe20000000800 */
[----:B------:R-:W-:Y:S01]  /*3bd0*/  FSEL R87, R87, -INF , !P6 ;  /* 0xff80000057577808 */ /* 0x000fe20007000000 */
[--C-:B------:R-:W-:Y:S01]  /*3be0*/  FFMA.FTZ R174, R119, R4, -R10.reuse ;  /* 0x0000000477ae7223 */ /* 0x100fe2000001080a */
[----:B------:R-:W-:Y:S01]  /*3bf0*/  FMNMX.FTZ R8, R21, R8, !PT ;  /* 0x0000000815087209 */ /* 0x000fe20007810000 */
[-CC-:B------:R-:W-:Y:S01]  /*3c00*/  FFMA.FTZ R95, R95, R4.reuse, -R10.reuse ;  /* 0x000000045f5f7223 */ /* 0x180fe2000001080a */
[-CC-:B------:R-:W-:Y:S01]  /*3c10*/  FFMA.FTZ R168, R117, R4.reuse, -R10.reuse ;  /* 0x0000000475a87223 */ /* 0x180fe2000001080a */
[--C-:B------:R-:W-:Y:S01]  /*3c20*/  FFMA.FTZ R97, R97, R4, -R10.reuse ;  /* 0x0000000461617223 */ /* 0x100fe2000001080a */
[----:B------:R-:W-:Y:S01]  /*3c30*/  FMNMX.FTZ R8, R43, R8, !PT ;  /* 0x000000082b087209 */ /* 0x000fe20007810000 */
[----:B------:R2:W-:Y:S01]  /*3c40*/  MUFU.EX2 R115, R6 ;  /* 0x0000000600737308 */ /* 0x0005e20000000800 */
        /* <DEDUP_REMOVED lines=8> */
[-CC-:B--2---:R-:W-:Y:S01]  /*3cd0*/  FFMA.FTZ R6, R7, R4.reuse, -R10.reuse ;  /* 0x0000000407067223 */ /* 0x184fe2000001080a */
        /* <DEDUP_REMOVED lines=11> */
[----:B------:R-:W-:-:S02]  /*3d90*/  FFMA.FTZ R10, R85, R4, -R10 ;  /* 0x00000004550a7223 */ /* 0x000fc4000001080a */
[----:B------:R-:W-:Y:S01]  /*3da0*/  FMNMX.FTZ R8, R55, R8, !PT ;  /* 0x0000000837087209 */ /* 0x000fe20007810000 */
[----:B------:R-:W4:Y:S03]  /*3db0*/  MUFU.EX2 R89, R89 ;  /* 0x0000005900597308 */ /* 0x000f260000000800 */
        /* <DEDUP_REMOVED lines=23> */
[----:B------:R-:W-:Y:S04]  /*3f30*/  MUFU.EX2 R97, R97 ;  /* 0x0000006100617308 */ /* 0x000fe80000000800 */
[----:B------:R-:W0:Y:S04]  /*3f40*/  SHFL.BFLY PT, R107, R8, 0x2, 0x1f ;  /* 0x0c401f00086b7f89 */ /* 0x000e2800000e0000 */
        /* <DEDUP_REMOVED lines=14> */
[----:B------:R-:W-:-:S03]  /*4030*/  PLOP3.LUT P2, PT, PT, PT, UP1, 0x40, 0x0 ;  /* 0x000000000000781c */ /* 0x000fc60003f4e818 */
[-CC-:B------:R-:W-:Y:S01]  /*4040*/  FFMA.FTZ R31, R31, R4.reuse, -R2.reuse ;  /* 0x000000041f1f7223 */ /* 0x180fe20000010802 */
[-CC-:B------:R-:W-:Y:S01]  /*4050*/  FFMA.FTZ R26, R26, R4.reuse, -R2.reuse ;  /* 0x000000041a1a7223 */ /* 0x180fe20000010802 */
[-CC-:B------:R-:W-:Y:S01]  /*4060*/  FFMA.FTZ R27, R27, R4.reuse, -R2.reuse ;  /* 0x000000041b1b7223 */ /* 0x180fe20000010802 */
[-CC-:B------:R-:W-:Y:S01]  /*4070*/  FFMA.FTZ R11, R11, R4.reuse, -R2.reuse ;  /* 0x000000040b0b7223 */ /* 0x180fe20000010802 */
[----:B------:R0:W-:Y:S01]  /*4080*/  MUFU.EX2 R8, R31 ;  /* 0x0000001f00087308 */ /* 0x0001e20000000800 */
        /* <DEDUP_REMOVED lines=8> */
[----:B0-----:R-:W-:Y:S01]  /*4110*/  FADD.FTZ R31, R180, R61 ;  /* 0x0000003db41f7221 */ /* 0x001fe20000010000 */
[-CC-:B------:R-:W-:Y:S01]  /*4120*/  FFMA.FTZ R47, R47, R4.reuse, -R2.reuse ;  /* 0x000000042f2f7223 */ /* 0x180fe20000010802 */
[-CC-:B------:R-:W-:Y:S01]  /*4130*/  FFMA.FTZ R29, R29, R4.reuse, -R2.reuse ;  /* 0x000000041d1d7223 */ /* 0x180fe20000010802 */
[-CC-:B------:R-:W-:Y:S01]  /*4140*/  FFMA.FTZ R51, R51, R4.reuse, -R2.reuse ;  /* 0x0000000433337223 */ /* 0x180fe20000010802 */
[----:B-1----:R-:W-:Y:S01]  /*4150*/  FADD.FTZ R30, R182, R31 ;  /* 0x0000001fb61e7221 */ /* 0x002fe20000010000 */
[-CC-:B------:R-:W-:Y:S01]  /*4160*/  FFMA.FTZ R33, R33, R4.reuse, -R2.reuse ;  /* 0x0000000421217223 */ /* 0x180fe20000010802 */
[-C--:B------:R-:W-:Y:S01]  /*4170*/  FFMA.FTZ R55, R55, R4.reuse, -R2 ;  /* 0x0000000437377223 */ /* 0x080fe20000010802 */
[----:B------:R-:W0:Y:S01]  /*4180*/  MUFU.EX2 R27, R27 ;  /* 0x0000001b001b7308 */ /* 0x000e220000000800 */
[----:B---3--:R-:W-:Y:S01]  /*4190*/  FADD.FTZ R31, R65, R30 ;  /* 0x0000001e411f7221 */ /* 0x008fe20000010000 */
[-CC-:B------:R-:W-:Y:S01]  /*41a0*/  FFMA.FTZ R37, R37, R4.reuse, -R2.reuse ;  /* 0x0000000425257223 */ /* 0x180fe20000010802 */
[-CC-:B------:R-:W-:Y:S01]  /*41b0*/  FFMA.FTZ R59, R59, R4.reuse, -R2.reuse ;  /* 0x000000043b3b7223 */ /* 0x180fe20000010802 */
[-CC-:B------:R-:W-:Y:S01]  /*41c0*/  FFMA.FTZ R41, R41, R4.reuse, -R2.reuse ;  /* 0x0000000429297223 */ /* 0x180fe20000010802 */
[----:B--2---:R-:W-:Y:S01]  /*41d0*/  FADD.FTZ R32, R176, R31 ;  /* 0x0000001fb0207221 */ /* 0x004fe20000010000 */
[-CC-:B------:R-:W-:Y:S01]  /*41e0*/  FFMA.FTZ R63, R63, R4.reuse, -R2.reuse ;  /* 0x000000043f3f7223 */ /* 0x180fe20000010802 */
[-C--:B------:R-:W-:Y:S01]  /*41f0*/  FFMA.FTZ R45, R45, R4.reuse, -R2 ;  /* 0x000000042d2d7223 */ /* 0x080fe20000010802 */
[----:B------:R-:W1:Y:S01]  /*4200*/  MUFU.EX2 R11, R11 ;  /* 0x0000000b000b7308 */ /* 0x000e620000000800 */
[----:B----4-:R-:W-:Y:S01]  /*4210*/  FADD.FTZ R31, R89, R32 ;  /* 0x00000020591f7221 */ /* 0x010fe20000010000 */
[-CC-:B------:R-:W-:Y:S01]  /*4220*/  FFMA.FTZ R67, R67, R4.reuse, -R2.reuse ;  /* 0x0000000443437223 */ /* 0x180fe20000010802 */
[-CC-:B------:R-:W-:Y:S01]  /*4230*/  FFMA.FTZ R49, R49, R4.reuse, -R2.reuse ;  /* 0x0000000431317223 */ /* 0x180fe20000010802 */
[-CC-:B------:R-:W-:Y:S01]  /*4240*/  FFMA.FTZ R71, R71, R4.reuse, -R2.reuse ;  /* 0x0000000447477223 */ /* 0x180fe20000010802 */
[----:B-----5:R-:W-:Y:S01]  /*4250*/  FADD.FTZ R32, R178, R31 ;  /* 0x0000001fb2207221 */ /* 0x020fe20000010000 */
[-CC-:B------:R-:W-:Y:S01]  /*4260*/  FFMA.FTZ R53, R53, R4.reuse, -R2.reuse ;  /* 0x0000000435357223 */ /* 0x180fe20000010802 */
[-C--:B------:R-:W-:Y:S01]  /*4270*/  FFMA.FTZ R75, R75, R4.reuse, -R2 ;  /* 0x000000044b4b7223 */ /* 0x080fe20000010802 */
[----:B------:R-:W2:Y:S01]  /*4280*/  MUFU.EX2 R13, R13 ;  /* 0x0000000d000d7308 */ /* 0x000ea20000000800 */
[----:B------:R-:W-:Y:S01]  /*4290*/  FADD.FTZ R31, R91, R32 ;  /* 0x000000205b1f7221 */ /* 0x000fe20000010000 */
[-CC-:B------:R-:W-:Y:S01]  /*42a0*/  FFMA.FTZ R57, R57, R4.reuse, -R2.reuse ;  /* 0x0000000439397223 */ /* 0x180fe20000010802 */
[-CC-:B------:R-:W-:Y:S01]  /*42b0*/  FFMA.FTZ R79, R79, R4.reuse, -R2.reuse ;  /* 0x000000044f4f7223 */ /* 0x180fe20000010802 */
[-CC-:B------:R-:W-:Y:S01]  /*42c0*/  FFMA.FTZ R113, R113, R4.reuse, -R2.reuse ;  /* 0x0000000471717223 */ /* 0x180fe20000010802 */
[----:B------:R-:W-:Y:S01]  /*42d0*/  FADD.FTZ R34, R172, R31 ;  /* 0x0000001fac227221 */ /* 0x000fe20000010000 */
[-CC-:B------:R-:W-:Y:S01]  /*42e0*/  FFMA.FTZ R83, R83, R4.reuse, -R2.reuse ;  /* 0x0000000453537223 */ /* 0x180fe20000010802 */
[-C--:B------:R-:W-:Y:S01]  /*42f0*/  FFMA.FTZ R111, R111, R4.reuse, -R2 ;  /* 0x000000046f6f7223 */ /* 0x080fe20000010802 */
[----:B------:R3:W4:Y:S01]  /*4300*/  MUFU.EX2 R12, R35 ;  /* 0x00000023000c7308 */ /* 0x0007220000000800 */
[----:B------:R-:W-:Y:S01]  /*4310*/  FADD.FTZ R31, R93, R34 ;  /* 0x000000225d1f7221 */ /* 0x000fe20000010000 */
[----:B0-----:R-:W-:Y:S01]  /*4320*/  FADD.FTZ R34, R26, R27 ;  /* 0x0000001b1a227221 */ /* 0x001fe20000010000 */
[----:B------:R-:W-:Y:S01]  /*4330*/  FFMA.FTZ R87, R87, R4, -R2 ;  /* 0x0000000457577223 */ /* 0x000fe20000010802 */
[----:B-1----:R-:W-:Y:S01]  /*4340*/  F2FP.F16.F32.PACK_AB R183, R8, R11 ;  /* 0x0000000b08b7723e */ /* 0x002fe200000000ff */
[----:B------:R-:W-:Y:S01]  /*4350*/  FADD.FTZ R36, R174, R31 ;  /* 0x0000001fae247221 */ /* 0x000fe20000010000 */
[----:B------:R-:W-:Y:S01]  /*4360*/  FADD.FTZ R31, R11, R34 ;  /* 0x000000220b1f7221 */ /* 0x000fe20000010000 */
[----:B------:R-:W-:Y:S01]  /*4370*/  F2FP.F16.F32.PACK_AB R180, R61, R180 ;  /* 0x000000b43db4723e */ /* 0x000fe200000000ff */
[----:B------:R-:W0:Y:S01]  /*4380*/  MUFU.EX2 R15, R15 ;  /* 0x0000000f000f7308 */ /* 0x000e220000000800 */
[----:B---3--:R-:W-:Y:S01]  /*4390*/  FADD.FTZ R35, R95, R36 ;  /* 0x000000245f237221 */ /* 0x008fe20000010000 */
[----:B------:R-:W-:Y:S01]  /*43a0*/  FADD.FTZ R36, R8, R31 ;  /* 0x0000001f08247221 */ /* 0x000fe20000010000 */
[----:B------:R-:W-:-:S02]  /*43b0*/  F2FP.F16.F32.PACK_AB R182, R65, R182 ;  /* 0x000000b641b6723e */ /* 0x000fc400000000ff */
[----:B------:R-:W-:Y:S01]  /*43c0*/  FADD.FTZ R38, R168, R35 ;  /* 0x00000023a8267221 */ /* 0x000fe20000010000 */
[----:B--2---:R-:W-:Y:S01]  /*43d0*/  FADD.FTZ R31, R13, R36 ;  /* 0x000000240d1f7221 */ /* 0x004fe20000010000 */
[----:B------:R-:W-:Y:S01]  /*43e0*/  F2FP.F16.F32.PACK_AB R176, R89, R176 ;  /* 0x000000b059b0723e */ /* 0x000fe200000000ff */
[----:B------:R-:W1:Y:S01]  /*43f0*/  MUFU.EX2 R14, R39 ;  /* 0x00000027000e7308 */ /* 0x000e620000000800 */
[----:B------:R-:W-:Y:S01]  /*4400*/  FADD.FTZ R35, R97, R38 ;  /* 0x0000002661237221 */ /* 0x000fe20000010000 */
[----:B----4-:R-:W-:Y:S01]  /*4410*/  FADD.FTZ R36, R12, R31 ;  /* 0x0000001f0c247221 */ /* 0x010fe20000010000 */
[----:B------:R-:W-:Y:S02]  /*4420*/  F2FP.F16.F32.PACK_AB R178, R91, R178 ;  /* 0x000000b25bb2723e */ /* 0x000fe400000000ff */
[----:B------:R-:W-:Y:S01]  /*4430*/  FADD.FTZ R38, R170, R35 ;  /* 0x00000023aa267221 */ /* 0x000fe20000010000 */
[----:B------:R-:W-:Y:S02]  /*4440*/  F2FP.F16.F32.PACK_AB R172, R93, R172 ;  /* 0x000000ac5dac723e */ /* 0x000fe400000000ff */
[----:B------:R-:W2:Y:S01]  /*4450*/  MUFU.EX2 R21, R21 ;  /* 0x0000001500157308 */ /* 0x000ea20000000800 */
[----:B------:R-:W-:Y:S01]  /*4460*/  FADD.FTZ R35, R99, R38 ;  /* 0x0000002663237221 */ /* 0x000fe20000010000 */
[----:B0-----:R-:W-:Y:S01]  /*4470*/  FADD.FTZ R31, R15, R36 ;  /* 0x000000240f1f7221 */ /* 0x001fe20000010000 */
[----:B------:R-:W-:-:S02]  /*4480*/  F2FP.F16.F32.PACK_AB R174, R95, R174 ;  /* 0x000000ae5fae723e */ /* 0x000fc400000000ff */
[----:B------:R-:W-:Y:S01]  /*4490*/  FADD.FTZ R40, R164, R35 ;  /* 0x00000023a4287221 */ /* 0x000fe20000010000 */
[----:B------:R-:W-:Y:S02]  /*44a0*/  F2FP.F16.F32.PACK_AB R168, R97, R168 ;  /* 0x000000a861a8723e */ /* 0x000fe400000000ff */
        /* <DEDUP_REMOVED lines=9> */
[C---:B------:R-:W-:Y:S01]  /*4540*/  FADD.FTZ R40, R166.reuse, R35 ;  /* 0x00000023a6287221 */ /* 0x040fe20000010000 */
        /* <DEDUP_REMOVED lines=8> */
[----:B------:R-:W-:Y:S01]  /*45d0*/  F2FP.F16.F32.PACK_AB R173, R20, R21 ;  /* 0x0000001514ad723e */ /* 0x000fe200000000ff */
[----:B------:R-:W-:Y:S02]  /*45e0*/  FADD.FTZ R35, R101, R2 ;  /* 0x0000000265237221 */ /* 0x000fe40000010000 */
[----:B------:R-:W0:Y:S01]  /*45f0*/  MUFU.EX2 R29, R29 ;  /* 0x0000001d001d7308 */ /* 0x000e220000000800 */
[----:B-1----:R-:W-:-:S07]  /*4600*/  FADD.FTZ R31, R25, R38 ;  /* 0x00000026191f7221 */ /* 0x002fce0000010000 */
[----:B------:R-:W1:Y:S01]  /*4610*/  MUFU.EX2 R28, R51 ;  /* 0x00000033001c7308 */ /* 0x000e620000000800 */
[C---:B--2---:R-:W-:Y:S01]  /*4620*/  FADD.FTZ R40, R24.reuse, R31 ;  /* 0x0000001f18287221 */ /* 0x044fe20000010000 */
[----:B------:R-:W-:-:S06]  /*4630*/  F2FP.F16.F32.PACK_AB R175, R24, R25 ;  /* 0x0000001918af723e */ /* 0x000fcc00000000ff */
[----:B------:R-:W2:Y:S01]  /*4640*/  MUFU.EX2 R33, R33 ;  /* 0x0000002100217308 */ /* 0x000ea20000000800 */
[----:B0-----:R-:W-:Y:S01]  /*4650*/  FADD.FTZ R31, R29, R40 ;  /* 0x000000281d1f7221 */ /* 0x001fe20000010000 */
[C---:B------:R-:W-:Y:S01]  /*4660*/  FADD.FTZ R40, R162.reuse, R35 ;  /* 0x00000023a2287221 */ /* 0x040fe20000010000 */
[----:B------:R-:W-:-:S05]  /*4670*/  F2FP.F16.F32.PACK_AB R162, R162, R101 ;  /* 0x00000065a2a2723e */ /* 0x000fca00000000ff */
        /* <DEDUP_REMOVED lines=62> */
[----:B------:R-:W-:-:S03]  /*4a60*/  F2FP.F16.F32.PACK_AB R153, R6, R113 ;  /* 0x000000710699723e */ /* 0x000fc600000000ff */
[----:B--2---:R-:W-:-:S04]  /*4a70*/  FADD.FTZ R5, R111, R10 ;  /* 0x0000000a6f057221 */ /* 0x004fc80000010000 */
[C---:B0-----:R-:W-:Y:S01]  /*4a80*/  FADD.FTZ R2, R8.reuse, R5 ;  /* 0x0000000508027221 */ /* 0x041fe20000010000 */
[----:B------:R-:W-:Y:S01]  /*4a90*/  F2FP.F16.F32.PACK_AB R155, R8, R111 ;  /* 0x0000006f089b723e */ /* 0x000fe200000000ff */
[----:B------:R-:W-:Y:S01]  /*4aa0*/  VIADD R5, R88, 0xfffffffe ;  /* 0xfffffffe58057836 */ /* 0x000fe20000000000 */
        /* <DEDUP_REMOVED lines=11> */
.L_x_1382:
[----:B------:R-:W-:-:S11]  /*4b60*/  UISETP.NE.AND UP2, UPT, UR7, 0x1, UPT ;  /* 0x000000010700788c */ /* 0x000fd6000bf45270 */
[----:B------:R-:W-:Y:S02]  /*4b70*/  @UP2 ULDC.64 UR10, c[0x0][0x9e8] ;  /* 0x00027a00000a2ab9 */ /* 0x000fe40000000a00 */
[----:B------:R-:W-:-:S04]  /*4b80*/  UIMAD.WIDE.U32 UR14, UR18, UR10, URZ ;  /* 0x0000000a120e72a5 */ /* 0x000fc8000f8e003f */
[----:B------:R-:W-:-:S12]  /*4b90*/  @UP2 USHF.R.U32.HI UR18, URZ, UR11, UR15 ;  /* 0x0000000b3f122299 */ /* 0x000fd8000801160f */
.L_x_1383:
[----:B------:R-:W-:-:S04]  /*4ba0*/  UIMAD UR7, UR18, UR7, UR7 ;  /* 0x00000007120772a4 */ /* 0x000fc8000f8e0207 */
[----:B------:R-:W-:-:S04]  /*4bb0*/  UISETP.LT.AND UP2, UPT, UR6, UR7, UPT ;  /* 0x000000070600728c */ /* 0x000fc8000bf41270 */
[----:B------:R-:W-:-:S12]  /*4bc0*/  USEL UR6, UR6, UR7, UP2 ;  /* 0x0000000706067287 */ /* 0x000fd80009000000 */
.L_x_1381:
        /* <DEDUP_REMOVED lines=43> */
.L_x_1401:
        /* <DEDUP_REMOVED lines=9> */
.L_x_1386:
[----:B------:R-:W-:Y:S01]  /*4f10*/  ULEA UR6, UR56, UR41, 0x3 ;  /* 0x0000002938067291 */ /* 0x000fe2000f8e183f */
[----:B------:R-:W-:-:S05]  /*4f20*/  IMAD.U32 R4, RZ, RZ, UR55 ;  /* 0x00000037ff047e24 */ /* 0x000fca000f8e00ff */
[----:B------:R-:W-:-:S04]  /*4f30*/  SHF.L.U32 R4, R4, 0x1f, RZ ;  /* 0x0000001f04047819 */ /* 0x000fc800000006ff */
[----:B------:R0:W1:Y:S01]  /*4f40*/  SYNCS.PHASECHK.TRANS64.TRYWAIT P2, [UR6+0x28830], R4 ;  /* 0x02883004ff0075a7 */ /* 0x0000620008040146 */
[----:B------:R-:W-:Y:S05]  /*4f50*/  @!P0 BRA `(.L_x_1387) ;  /* 0x0000000000048947 */ /* 0x000fea0003800000 */
[----:B------:R-:W-:Y:S01]  /*4f60*/  BPT.TRAP 0x1 ;  /* 0x000000040000795c */ /* 0x000fe20000300000 */
.L_x_1387:
[----:B-1----:R-:W-:Y:S05]  /*4f70*/  @P2 BRA `(.L_x_1385) ;  /* 0x0000000000082947 */ /* 0x002fea0003800000 */
[----:B------:R-:W1:Y:S02]  /*4f80*/  SYNCS.PHASECHK.TRANS64.TRYWAIT P2, [UR6+0x28830], R4 ;  /* 0x02883004ff0075a7 */ /* 0x000e640008040146 */
[----:B-1----:R-:W-:Y:S05]  /*4f90*/  @!P2 BRA `(.L_x_1388) ;  /* 0x000001100098a947 */ /* 0x002fea0003800000 */
.L_x_1385:
        /* <DEDUP_REMOVED lines=45> */
.L_x_1390:
[----:B------:R-:W-:Y:S01]  /*5270*/  ULEA UR6, UR45, UR41, 0x3 ;  /* 0x000000292d067291 */ /* 0x000fe2000f8e183f */
[----:B------:R-:W-:-:S05]  /*5280*/  IMAD.U32 R4, RZ, RZ, UR46 ;  /* 0x0000002eff047e24 */ /* 0x000fca000f8e00ff */
[----:B------:R-:W-:-:S04]  /*5290*/  SHF.L.U32 R4, R4, 0x1f, RZ ;  /* 0x0000001f04047819 */ /* 0x000fc800000006ff */
[----:B------:R0:W1:Y:S01]  /*52a0*/  SYNCS.PHASECHK.TRANS64.TRYWAIT P2, [UR6+0x28850], R4 ;  /* 0x02885004ff0075a7 */ /* 0x0000620008040146 */
[----:B------:R-:W-:Y:S05]  /*52b0*/  @!P0 BRA `(.L_x_1391) ;  /* 0x0000000000048947 */ /* 0x000fea0003800000 */
[----:B------:R-:W-:Y:S01]  /*52c0*/  BPT.TRAP 0x1 ;  /* 0x000000040000795c */ /* 0x000fe20000300000 */
.L_x_1391:
[----:B-1----:R-:W-:Y:S05]  /*52d0*/  @P2 BRA `(.L_x_1389) ;  /* 0x0000000000082947 */ /* 0x002fea0003800000 */
[----:B------:R-:W1:Y:S02]  /*52e0*/  SYNCS.PHASECHK.TRANS64.TRYWAIT P2, [UR6+0x28850], R4 ;  /* 0x02885004ff0075a7 */ /* 0x000e640008040146 */
[----:B-1----:R-:W-:Y:S05]  /*52f0*/  @!P2 BRA `(.L_x_1392) ;  /* 0x0000010c00d8a947 */ /* 0x002fea0003800000 */
.L_x_1389:
[----:B------:R-:W-:Y:S01]  /*5300*/  UIADD3 UR6, UR41, 0x400, URZ ;  /* 0x0000040029067890 */ /* 0x000fe2000fffe03f */
[----:B------:R-:W-:Y:S01]  /*5310*/  WARPGROUP.ARRIVE ;  /* 0x00000000000079c5 */ /* 0x000fe20000000000 */
[----:B------:R-:W-:Y:S01]  /*5320*/  UMOV UR7, 0x40000040 ;  /* 0x4000004000077882 */ /* 0x000fe20000000000 */
[----:B------:R-:W-:Y:S01]  /*5330*/  PLOP3.LUT P2, PT, PT, PT, UP0, 0x80, 0x0 ;  /* 0x000000000000781c */ /* 0x000fe20003f4f008 */
[----:B------:R-:W-:Y:S01]  /*5340*/  USHF.R.U32.HI UR6, URZ, 0x4, UR6 ;  /* 0x000000043f067899 */ /* 0x000fe20008011606 */
[----:B------:R-:W-:Y:S01]  /*5350*/  PLOP3.LUT P3, PT, PT, PT, UP0, 0x80, 0x0 ;  /* 0x000000000000781c */ /* 0x000fe20003f6f008 */
[----:B------:R-:W-:Y:S02]  /*5360*/  VIADD R8, R17, UR38 ;  /* 0x0000002611087c36 */ /* 0x000fe40008000000 */
[----:B------:R-:W-:Y:S01]  /*5370*/  ULOP3.LUT UR6, UR6, 0x3fff, URZ, 0xc0, !UPT ;  /* 0x00003fff06067892 */ /* 0x000fe2000f8ec03f */
[----:B------:R-:W-:Y:S02]  /*5380*/  IMAD.U32 R6, RZ, RZ, UR56 ;  /* 0x00000038ff067e24 */ /* 0x000fe4000f8e00ff */
[----:B------:R-:W-:Y:S01]  /*5390*/  IMAD.SHL.U32 R12, R5, 0x80, RZ ;  /* 0x00000080050c7824 */ /* 0x000fe200078e00ff */
[----:B------:R-:W-:-:S02]  /*53a0*/  ULOP3.LUT UR6, UR6, 0x4000000, URZ, 0xfc, !UPT ;  /* 0x0400000006067892 */ /* 0x000fc4000f8efc3f */
[----:B------:R-:W-:Y:S02]  /*53b0*/  @!P1 LEA R6, R6, UR41, 0x3 ;  /* 0x0000002906069c11 */ /* 0x000fe4000f8e18ff */
[----:B------:R-:W-:Y:S01]  /*53c0*/  ULEA UR10, UR45, UR6, 0xb ;  /* 0x000000062d0a7291 */ /* 0x000fe2000f8e583f */
[----:B-1----:R-:W-:Y:S02]  /*53d0*/  IADD3 R9, -R12, 0x1, RZ ;  /* 0x000000010c097810 */ /* 0x002fe40007ffe1ff */
[----:B------:R-:W-:-:S03]  /*53e0*/  @!P1 VIADD R6, R6, 0x28840 ;  /* 0x0002884006069836 */ /* 0x000fc60000000000 */
[----:B------:R-:W-:Y:S01]  /*53f0*/  IMAD R9, R16, -0x2, R9 ;  /* 0xfffffffe10097824 */ /* 0x000fe200078e0209 */
        /* <DEDUP_REMOVED lines=38> */
[----:B------:R-:W-:Y:S02]  /*5660*/  @UP0 ULDC UR6, c[0x0][0x44c] ;  /* 0x0001130000060ab9 */ /* 0x000fe40000000800 */
[----:B0-----:R-:W-:Y:S01]  /*5670*/  @P2 IMAD.HI.U32 R4, R8, UR6, RZ ;  /* 0x0000000608042c27 */ /* 0x001fe2000f8e00ff */
[----:B------:R-:W-:Y:S01]  /*5680*/  @UP0 ULDC UR6, c[0x0][0x450] ;  /* 0x0001140000060ab9 */ /* 0x000fe20000000800 */
[----:B------:R-:W-:-:S03]  /*5690*/  PLOP3.LUT P2, PT, PT, PT, UP1, 0x40, 0x0 ;  /* 0x000000000000781c */ /* 0x000fc60003f4e818 */
[----:B------:R-:W-:Y:S01]  /*56a0*/  @P3 SHF.R.U32.HI R8, RZ, UR6, R4 ;  /* 0x00000006ff083c19 */ /* 0x000fe20008011604 */
[----:B------:R-:W-:Y:S01]  /*56b0*/  ULOP3.LUT UR6, URZ, UR53, URZ, 0x33, !UPT ;  /* 0x000000353f067292 */ /* 0x000fe2000f8e333f */
[----:B------:R-:W-:-:S03]  /*56c0*/  IADD3 R4, -R23, 0xb, RZ ;  /* 0x0000000b17047810 */ /* 0x000fc60007ffe1ff */
[----:B------:R-:W0:Y:S01]  /*56d0*/  SHFL.IDX PT, R11, R8, RZ, 0x1c1f ;  /* 0x001c1fff080b7589 */ /* 0x000e2200000e0000 */
[----:B------:R-:W-:Y:S02]  /*56e0*/  WARPGROUP.DEPBAR.LE gsb0, 0x0 ;  /* 0x00008000000079c5 */ /* 0x000fe40000010000 */
[----:B------:R1:W-:Y:S06]  /*56f0*/  BAR.ARV R4, 0x100 ;  /* 0x000400040000751d */ /* 0x0003ec0000002000 */
[----:B------:R2:W-:Y:S02]  /*5700*/  @!P1 SYNCS.ARRIVE.TRANS64.RED.A1T0 RZ, [R6+URZ], RZ ;  /* 0x000000ff06ff99a7 */ /* 0x0005e4000810043f */
[----:B--2---:R-:W-:-:S05]  /*5710*/  IMAD.U32 R6, RZ, RZ, UR44 ;  /* 0x0000002cff067e24 */ /* 0x004fca000f8e00ff */
[----:B------:R-:W-:-:S05]  /*5720*/  IADD3 R9, -R6, UR39, R9 ;  /* 0x0000002706097c10 */ /* 0x000fca000fffe109 */
[C---:B------:R-:W-:Y:S02]  /*5730*/  VIADD R14, R9.reuse, UR54 ;  /* 0x00000036090e7c36 */ /* 0x040fe40008000000 */
[----:B------:R-:W-:Y:S02]  /*5740*/  VIADD R20, R9, UR6 ;  /* 0x0000000609147c36 */ /* 0x000fe40008000000 */
[--C-:B0-----:R-:W-:Y:S02]  /*5750*/  IMAD.IADD R6, R14, 0x1, R11.reuse ;  /* 0x000000010e067824 */ /* 0x101fe400078e020b */
[----:B-1----:R-:W-:Y:S01]  /*5760*/  IMAD.IADD R4, R20, 0x1, R11 ;  /* 0x0000000114047824 */ /* 0x002fe200078e020b */
[----:B------:R-:W-:Y:S06]  /*5770*/  @P2 BRA `(.L_x_1393) ;  /* 0x00000000005c2947 */ /* 0x000fec0003800000 */
[----:B------:R-:W-:Y:S01]  /*5780*/  IMAD.U32 R10, RZ, RZ, UR44 ;  /* 0x0000002cff0a7e24 */ /* 0x000fe2000f8e00ff */
[----:B------:R-:W-:Y:S04]  /*5790*/  BSSY B0, `(.L_x_1394) ;  /* 0x0000011000007945 */ /* 0x000fe80003800000 */
[----:B------:R-:W-:-:S04]  /*57a0*/  IADD3 R9, -R10, UR39, R11 ;  /* 0x000000270a097c10 */ /* 0x000fc8000fffe10b */
        /* <DEDUP_REMOVED lines=10> */
.L_x_1395:
[----:B------:R-:W-:-:S05]  /*5850*/  IMAD.U32 R11, RZ, RZ, UR52 ;  /* 0x00000034ff0b7e24 */ /* 0x000fca000f8e00ff */
[----:B------:R-:W-:-:S13]  /*5860*/  ISETP.NE.AND P2, PT, R11, 0x1, PT ;  /* 0x000000010b00780c */ /* 0x000fda0003f45270 */
[----:B------:R-:W0:Y:S02]  /*5870*/  @P2 LDC.64 R152, c[0x0][0x9e8] ;  /* 0x00027a00ff982b82 */ /* 0x000e240000000a00 */
[----:B0-----:R-:W-:-:S05]  /*5880*/  @P2 IMAD.HI.U32 R10, R9, R152, RZ ;  /* 0x00000098090a2227 */ /* 0x001fca00078e00ff */
[----:B------:R-:W-:-:S07]  /*5890*/  @P2 SHF.R.U32.HI R9, RZ, R153, R10 ;  /* 0x00000099ff092219 */ /* 0x000fce000001160a */
.L_x_1396:
[----:B------:R-:W-:Y:S05]  /*58a0*/  BSYNC B0 ;  /* 0x0000000000007941 */ /* 0x000fea0003800000 */
.L_x_1394:
[----:B------:R-:W-:-:S04]  /*58b0*/  IMAD R9, R9, R11, -R12 ;  /* 0x0000000b09097224 */ /* 0x000fc800078e0a0c */
[----:B------:R-:W-:-:S05]  /*58c0*/  IMAD R9, R16, -0x2, R9 ;  /* 0xfffffffe10097824 */ /* 0x000fca00078e0209 */
[----:B------:R-:W-:Y:S02]  /*58d0*/  VIADDMNMX R6, R9, R11, R6, PT ;  /* 0x0000000b09067246 */ /* 0x000fe40003800106 */
[----:B------:R-:W-:-:S07]  /*58e0*/  VIMNMX R4, R4, R9, !PT ;  /* 0x0000000904047248 */ /* 0x000fce0007fe0100 */
.L_x_1393:
[----:B------:R-:W-:Y:S01]  /*58f0*/  ISETP.GT.AND P2, PT, R5, -0x1, PT ;  /* 0xffffffff0500780c */ /* 0x000fe20003f44270 */
[----:B------:R-:W0:Y:S03]  /*5900*/  SHFL.IDX PT, R9, R8, 0x1, 0x1c1f ;  /* 0x003c1f0008097f89 */ /* 0x000e2600000e0000 */
[C---:B------:R-:W-:Y:S02]  /*5910*/  ISETP.GT.AND P5, PT, R4.reuse, RZ, P2 ;  /* 0x000000ff0400720c */ /* 0x040fe400017a4270 */
[----:B------:R-:W-:Y:S02]  /*5920*/  ISETP.GT.AND P3, PT, R4, 0x9, P2 ;  /* 0x000000090400780c */ /* 0x000fe40001764270 */
[C---:B------:R-:W-:Y:S02]  /*5930*/  ISETP.LT.OR P5, PT, R6.reuse, 0x1, P5 ;  /* 0x000000010600780c */ /* 0x040fe40002fa1670 */
[----:B------:R-:W-:-:S02]  /*5940*/  ISETP.LT.OR P3, PT, R6, 0xa, P3 ;  /* 0x0000000a0600780c */ /* 0x000fc40001f61670 */
[----:B------:R-:W-:Y:S02]  /*5950*/  FSEL R169, R24, -INF , !P5 ;  /* 0xff80000018a97808 */ /* 0x000fe40006800000 */
[C---:B------:R-:W-:Y:S02]  /*5960*/  ISETP.GT.AND P5, PT, R4.reuse, 0x10, P2 ;  /* 0x000000100400780c */ /* 0x040fe400017a4270 */
[----:B------:R-:W-:Y:S02]  /*5970*/  ISETP.GT.AND P4, PT, R4, 0x1, P2 ;  /* 0x000000010400780c */ /* 0x000fe40001784270 */
[----:B------:R-:W-:Y:S02]  /*5980*/  ISETP.LT.OR P5, PT, R6, 0x11, P5 ;  /* 0x000000110600780c */ /* 0x000fe40002fa1670 */
[----:B------:R-:W-:Y:S02]  /*5990*/  ISETP.GT.AND P6, PT, R4, 0x8, P2 ;  /* 0x000000080400780c */ /* 0x000fe400017c4270 */
[----:B------:R-:W-:-:S02]  /*59a0*/  FSEL R193, R29, -INF , !P3 ;  /* 0xff8000001dc17808 */ /* 0x000fc40005800000 */
[----:B------:R-:W-:Y:S01]  /*59b0*/  ISETP.GT.AND P3, PT, R4, 0x19, P2 ;  /* 0x000000190400780c */ /* 0x000fe20001764270 */
[----:B0-----:R-:W-:Y:S01]  /*59c0*/  IMAD.IADD R8, R20, 0x1, R9 ;  /* 0x0000000114087824 */ /* 0x001fe200078e0209 */
[----:B------:R-:W-:Y:S02]  /*59d0*/  FSEL R181, R32, -INF , !P5 ;  /* 0xff80000020b57808 */ /* 0x000fe40006800000 */
[----:B------:R-:W-:Y:S02]  /*59e0*/  ISETP.GT.AND P5, PT, R4, 0x20, P2 ;  /* 0x000000200400780c */ /* 0x000fe400017a4270 */
[C---:B------:R-:W-:Y:S02]  /*59f0*/  ISETP.LT.OR P4, PT, R6.reuse, 0x2, P4 ;  /* 0x000000020600780c */ /* 0x040fe40002781670 */
[C---:B------:R-:W-:Y:S02]  /*5a00*/  ISETP.LT.OR P6, PT, R6.reuse, 0x9, P6 ;  /* 0x000000090600780c */ /* 0x040fe400037c1670 */
[----:B------:R-:W-:-:S02]  /*5a10*/  ISETP.LT.OR P3, PT, R6, 0x1a, P3 ;  /* 0x0000001a0600780c */ /* 0x000fc40001f61670 */
[----:B------:R-:W-:Y:S02]  /*5a20*/  ISETP.LT.OR P5, PT, R6, 0x21, P5 ;  /* 0x000000210600780c */ /* 0x000fe40002fa1670 */
[----:B------:R-:W-:Y:S02]  /*5a30*/  FSEL R171, R25, -INF , !P4 ;  /* 0xff80000019ab7808 */ /* 0x000fe40006000000 */
[----:B------:R-:W-:Y:S02]  /*5a40*/  FSEL R175, R28, -INF , !P6 ;  /* 0xff8000001caf7808 */ /* 0x000fe40007000000 */
[C---:B------:R-:W-:Y:S02]  /*5a50*/  ISETP.GT.AND P4, PT, R4.reuse, 0x11, P2 ;  /* 0x000000110400780c */ /* 0x040fe40001784270 */
[----:B------:R-:W-:Y:S02]  /*5a60*/  ISETP.GT.AND P6, PT, R4, 0x18, P2 ;  /* 0x000000180400780c */ /* 0x000fe400017c4270 */
[----:B------:R-:W-:-:S02]  /*5a70*/  FSEL R177, R37, -INF , !P3 ;  /* 0xff80000025b17808 */ /* 0x000fc40005800000 */
[----:B------:R-:W-:Y:S02]  /*5a80*/  ISETP.GT.AND P3, PT, R4, 0x29, P2 ;  /* 0x000000290400780c */ /* 0x000fe40001764270 */
        /* <DEDUP_REMOVED lines=11> */
[----:B------:R-:W-:Y:S02]  /*5b40*/  FSEL R45, R48, -INF , !P5 ;  /* 0xff800000302d7808 */ /* 0x000fe40006800000 */
[----:B------:R-:W-:Y:S02]  /*5b50*/  ISETP.GT.AND P5, PT, R4, 0x40, P2 ;  /* 0x000000400400780c */ /* 0x000fe400017a4270 */
[C---:B------:R-:W-:Y:S02]  /*5b60*/  ISETP.LT.OR P4, PT, R6.reuse, 0x22, P4 ;  /* 0x000000220600780c */ /* 0x040fe40002781670 */
[C---:B------:R-:W-:Y:S02]  /*5b70*/  ISETP.LT.OR P6, PT, R6.reuse, 0x29, P6 ;  /* 0x000000290600780c */ /* 0x040fe400037c1670 */
[----:B------:R-:W-:Y:S02]  /*5b80*/  ISETP.LT.OR P5, PT, R6, 0x41, P5 ;  /* 0x000000410600780c */ /* 0x000fe40002fa1670 */
[----:B------:R-:W-:-:S02]  /*5b90*/  FSEL R157, R41, -INF , !P4 ;  /* 0xff800000299d7808 */ /* 0x000fc40006000000 */
[----:B------:R-:W-:Y:S02]  /*5ba0*/  FSEL R155, R44, -INF , !P6 ;  /* 0xff8000002c9b7808 */ /* 0x000fe40007000000 */
[C---:B------:R-:W-:Y:S02]  /*5bb0*/  ISETP.GT.AND P4, PT, R4.reuse, 0x31, P2 ;  /* 0x000000310400780c */ /* 0x040fe40001784270 */
[C---:B------:R-:W-:Y:S02]  /*5bc0*/  ISETP.GT.AND P6, PT, R4.reuse, 0x38, P2 ;  /* 0x000000380400780c */ /* 0x040fe400017c4270 */
[----:B------:R-:W-:Y:S02]  /*5bd0*/  ISETP.GT.AND P3, PT, R4, 0x39, P2 ;  /* 0x000000390400780c */ /* 0x000fe40001764270 */
        /* <DEDUP_REMOVED lines=49> */
[----:B------:R-:W-:Y:S01]  /*5ef0*/  ISETP.LT.OR P3, PT, R6, 0x7a, P3 ;  /* 0x0000007a0600780c */ /* 0x000fe20001f61670 */
[----:B------:R-:W-:Y:S01]  /*5f00*/  IMAD.IADD R6, R14, 0x1, R9 ;  /* 0x000000010e067824 */ /* 0x000fe200078e0209 */
[----:B------:R-:W-:-:S02]  /*5f10*/  FSEL R81, R81, -INF , !P4 ;  /* 0xff80000051517808 */ /* 0x000fc40006000000 */
[----:B------:R-:W-:Y:S02]  /*5f20*/  FSEL R29, R84, -INF , !P6 ;  /* 0xff800000541d7808 */ /* 0x000fe40007000000 */
[----:B------:R-:W-:Y:S01]  /*5f30*/  FSEL R85, R85, -INF , !P3 ;  /* 0xff80000055557808 */ /* 0x000fe20005800000 */
        /* <DEDUP_REMOVED lines=14> */
.L_x_1399:
[----:B------:R-:W-:-:S05]  /*6020*/  IMAD.U32 R10, RZ, RZ, UR52 ;  /* 0x00000034ff0a7e24 */ /* 0x000fca000f8e00ff */
[----:B------:R-:W-:-:S13]  /*6030*/  ISETP.NE.AND P3, PT, R10, 0x1, PT ;  /* 0x000000010a00780c */ /* 0x000fda0003f65270 */
[----:B------:R-:W0:Y:S02]  /*6040*/  @P3 LDC.64 R158, c[0x0][0x9e8] ;  /* 0x00027a00ff9e3b82 */ /* 0x000e240000000a00 */
[----:B0-----:R-:W-:-:S05]  /*6050*/  @P3 IMAD.HI.U32 R4, R9, R158, RZ ;  /* 0x0000009e09043227 */ /* 0x001fca00078e00ff */
[----:B------:R-:W-:-:S07]  /*6060*/  @P3 SHF.R.U32.HI R9, RZ, R159, R4 ;  /* 0x0000009fff093219 */ /* 0x000fce0000011604 */
.L_x_1400:
[----:B------:R-:W-:Y:S05]  /*6070*/  BSYNC B0 ;  /* 0x0000000000007941 */ /* 0x000fea0003800000 */
.L_x_1398:
[----:B------:R-:W-:-:S04]  /*6080*/  IMAD R9, R9, R10, -R12 ;  /* 0x0000000a09097224 */ /* 0x000fc800078e0a0c */
[----:B------:R-:W-:-:S05]  /*6090*/  IMAD R9, R16, -0x2, R9 ;  /* 0xfffffffe10097824 */ /* 0x000fca00078e0209 */
[----:B------:R-:W-:Y:S02]  /*60a0*/  VIADDMNMX R6, R9, R10, R6, PT ;  /* 0x0000000a09067246 */ /* 0x000fe40003800106 */
[----:B------:R-:W-:-:S07]  /*60b0*/  VIMNMX R8, R8, R9, !PT ;  /* 0x0000000908087248 */ /* 0x000fce0007fe0100 */
.L_x_1397:
        /* <DEDUP_REMOVED lines=74> */
[----:B------:R-:W-:Y:S01]  /*6560*/  ISETP.GT.AND P3, PT, R8, 0x21, P2 ;  /* 0x000000210800780c */ /* 0x000fe20001764270 */
        /* <DEDUP_REMOVED lines=29> */
[----:B------:R-:W-:Y:S01]  /*6740*/  ISETP.GT.AND P3, PT, R8, 0x31, P2 ;  /* 0x000000310800780c */ /* 0x000fe20001764270 */
[--C-:B------:R-:W-:Y:S01]  /*6750*/  FFMA.FTZ R162, R21, R4, -R10.reuse ;  /* 0x0000000415a27223 */ /* 0x100fe2000001080a */
[----:B------:R-:W-:Y:S01]  /*6760*/  FMNMX.FTZ R12, R159, R12, !PT ;  /* 0x0000000c9f0c7209 */ /* 0x000fe20007810000 */
[-CC-:B------:R-:W-:Y:S01]  /*6770*/  FFMA.FTZ R21, R69, R4.reuse, -R10.reuse ;  /* 0x0000000445157223 */ /* 0x180fe2000001080a */
[----:B------:R-:W-:Y:S01]  /*6780*/  FSEL R47, R47, -INF , !P4 ;  /* 0xff8000002f2f7808 */ /* 0x000fe20006000000 */
[--C-:B------:R-:W-:Y:S01]  /*6790*/  FFMA.FTZ R158, R11, R4, -R10.reuse ;  /* 0x000000040b9e7223 */ /* 0x100fe2000001080a */
[----:B------:R-:W-:Y:S01]  /*67a0*/  FMNMX.FTZ R12, R169, R12, !PT ;  /* 0x0000000ca90c7209 */ /* 0x000fe20007810000 */
[----:B------:R-:W-:Y:S01]  /*67b0*/  MUFU.EX2 R180, R180 ;  /* 0x000000b400b47308 */ /* 0x000fe20000000800 */
[----:B------:R-:W-:Y:S01]  /*67c0*/  ISETP.LT.OR P5, PT, R6, 0x31, P5 ;  /* 0x000000310600780c */ /* 0x000fe20002fa1670 */
[--C-:B------:R-:W-:Y:S01]  /*67d0*/  FFMA.FTZ R156, R13, R4, -R10.reuse ;  /* 0x000000040d9c7223 */ /* 0x100fe2000001080a */
[----:B------:R-:W-:Y:S01]  /*67e0*/  FMNMX.FTZ R12, R35, R12, !PT ;  /* 0x0000000c230c7209 */ /* 0x000fe20007810000 */
[-CC-:B------:R-:W-:Y:S01]  /*67f0*/  FFMA.FTZ R13, R73, R4.reuse, -R10.reuse ;  /* 0x00000004490d7223 */ /* 0x180fe2000001080a */
[----:B------:R-:W-:Y:S01]  /*6800*/  ISETP.GT.AND P4, PT, R8, 0x38, P2 ;  /* 0x000000380800780c */ /* 0x000fe20001784270 */
[--C-:B------:R-:W-:Y:S01]  /*6810*/  FFMA.FTZ R152, R33, R4, -R10.reuse ;  /* 0x0000000421987223 */ /* 0x100fe2000001080a */
[----:B------:R-:W-:Y:S01]  /*6820*/  FMNMX.FTZ R12, R173, R12, !PT ;  /* 0x0000000cad0c7209 */ /* 0x000fe20007810000 */
[----:B------:R-:W-:Y:S01]  /*6830*/  MUFU.EX2 R27, R27 ;  /* 0x0000001b001b7308 */ /* 0x000fe20000000800 */
        /* <DEDUP_REMOVED lines=8> */
[----:B------:R-:W-:-:S02]  /*68c0*/  ISETP.GT.AND P5, PT, R8, 0x39, P2 ;  /* 0x000000390800780c */ /* 0x000fc400017a4270 */
[----:B------:R-:W-:Y:S02]  /*68d0*/  FMNMX.FTZ R12, R43, R12, !PT ;  /* 0x0000000c2b0c7209 */ /* 0x000fe40007810000 */
[----:B------:R-:W-:Y:S01]  /*68e0*/  FSEL R183, R51, -INF , !P3 ;  /* 0xff80000033b77808 */ /* 0x000fe20005800000 */
[----:B------:R-:W-:Y:S01]  /*68f0*/  FFMA.FTZ R51, R177, R4, -R10 ;  /* 0x00000004b1337223 */ /* 0x000fe2000001080a */
[----:B------:R-:W-:Y:S01]  /*6900*/  FMNMX.FTZ R12, R47, R12, !PT ;  /* 0x0000000c2f0c7209 */ /* 0x000fe20007810000 */
        /* <DEDUP_REMOVED lines=17> */
[----:B------:R-:W-:Y:S02]  /*6a20*/  FMNMX.FTZ R12, R55, R12, !PT ;  /* 0x0000000c370c7209 */ /* 0x000fe40007810000 */
[----:B------:R-:W-:-:S02]  /*6a30*/  ISETP.GT.AND P3, PT, R8, 0x49, P2 ;  /* 0x000000490800780c */ /* 0x000fc40001764270 */
[----:B------:R-:W-:Y:S01]  /*6a40*/  FSEL R167, R59, -INF , !P4 ;  /* 0xff8000003ba77808 */ /* 0x000fe20006000000 */
[----:B------:R-:W-:Y:S01]  /*6a50*/  FFMA.FTZ R59, R157, R4, -R10 ;  /* 0x000000049d3b7223 */ /* 0x000fe2000001080a */
[----:B------:R-:W-:Y:S01]  /*6a60*/  ISETP.LT.OR P5, PT, R6, 0x49, P5 ;  /* 0x000000490600780c */ /* 0x000fe20002fa1670 */
[----:B------:R-:W-:Y:S01]  /*6a70*/  MUFU.EX2 R51, R51 ;  /* 0x0000003300337308 */ /* 0x000fe20000000800 */
[----:B------:R-:W-:Y:S02]  /*6a80*/  FMNMX.FTZ R12, R177, R12, !PT ;  /* 0x0000000cb10c7209 */ /* 0x000fe40007810000 */
[----:B------:R-:W-:Y:S02]  /*6a90*/  ISETP.GT.AND P4, PT, R8, 0x50, P2 ;  /* 0x000000500800780c */ /* 0x000fe40001784270 */
[----:B------:R-:W-:Y:S02]  /*6aa0*/  ISETP.LT.OR P3, PT, R6, 0x4a, P3 ;  /* 0x0000004a0600780c */ /* 0x000fe40001f61670 */
[----:B------:R-:W-:Y:S01]  /*6ab0*/  FSEL R157, R62, -INF , !P5 ;  /* 0xff8000003e9d7808 */ /* 0x000fe20006800000 */
[----:B------:R-:W-:Y:S01]  /*6ac0*/  MUFU.EX2 R172, R172 ;  /* 0x000000ac00ac7308 */ /* 0x000fe20000000800 */
[----:B------:R-:W-:-:S02]  /*6ad0*/  FMNMX.FTZ R12, R167, R12, !PT ;  /* 0x0000000ca70c7209 */ /* 0x000fc40007810000 */
[----:B------:R-:W-:Y:S02]  /*6ae0*/  ISETP.GT.AND P5, PT, R8, 0x51, P2 ;  /* 0x000000510800780c */ /* 0x000fe400017a4270 */
[----:B------:R-:W-:Y:S02]  /*6af0*/  FSEL R63, R63, -INF , !P3 ;  /* 0xff8000003f3f7808 */ /* 0x000fe40005800000 */
[----:B------:R-:W-:Y:S01]  /*6b00*/  ISETP.LT.OR P4, PT, R6, 0x51, P4 ;  /* 0x000000510600780c */ /* 0x000fe20002781670 */
[----:B------:R-:W-:Y:S01]  /*6b10*/  MUFU.EX2 R59, R59 ;  /* 0x0000003b003b7308 */ /* 0x000fe20000000800 */
[----:B------:R-:W-:Y:S02]  /*6b20*/  FMNMX.FTZ R12, R157, R12, !PT ;  /* 0x0000000c9d0c7209 */ /* 0x000fe40007810000 */
[----:B------:R-:W-:Y:S02]  /*6b30*/  ISETP.GT.AND P3, PT, R8, 0x58, P2 ;  /* 0x000000580800780c */ /* 0x000fe40001764270 */
[----:B------:R-:W-:-:S02]  /*6b40*/  ISETP.LT.OR P5, PT, R6, 0x52, P5 ;  /* 0x000000520600780c */ /* 0x000fc40002fa1670 */
[----:B------:R-:W-:Y:S01]  /*6b50*/  FSEL R155, R66, -INF , !P4 ;  /* 0xff800000429b7808 */ /* 0x000fe20006000000 */
[----:B------:R-:W-:Y:S01]  /*6b60*/  MUFU.EX2 R174, R174 ;  /* 0x000000ae00ae7308 */ /* 0x000fe20000000800 */
[----:B------:R-:W-:Y:S02]  /*6b70*/  FMNMX.FTZ R12, R63, R12, !PT ;  /* 0x0000000c3f0c7209 */ /* 0x000fe40007810000 */
[----:B------:R-:W-:Y:S02]  /*6b80*/  ISETP.GT.AND P4, PT, R8, 0x59, P2 ;  /* 0x000000590800780c */ /* 0x000fe40001784270 */
[----:B------:R-:W-:Y:S02]  /*6b90*/  FSEL R153, R67, -INF , !P5 ;  /* 0xff80000043997808 */ /* 0x000fe40006800000 */
[----:B------:R-:W-:Y:S01]  /*6ba0*/  ISETP.LT.OR P3, PT, R6, 0x59, P3 ;  /* 0x000000590600780c */ /* 0x000fe20001f61670 */
[----:B------:R-:W-:Y:S01]  /*6bb0*/  MUFU.EX2 R67, R14 ;  /* 0x0000000e00437308 */ /* 0x000fe20000000800 */
[----:B------:R-:W-:-:S02]  /*6bc0*/  FMNMX.FTZ R12, R155, R12, !PT ;  /* 0x0000000c9b0c7209 */ /* 0x000fc40007810000 */
[----:B------:R-:W-:Y:S02]  /*6bd0*/  ISETP.GT.AND P5, PT, R8, 0x60, P2 ;  /* 0x000000600800780c */ /* 0x000fe400017a4270 */
[----:B------:R-:W-:Y:S02]  /*6be0*/  ISETP.LT.OR P4, PT, R6, 0x5a, P4 ;  /* 0x0000005a0600780c */ /* 0x000fe40002781670 */
[----:B------:R-:W-:Y:S01]  /*6bf0*/  FSEL R193, R70, -INF , !P3 ;  /* 0xff80000046c17808 */ /* 0x000fe20005800000 */
[----:B------:R-:W-:Y:S01]  /*6c00*/  MUFU.EX2 R168, R168 ;  /* 0x000000a800a87308 */ /* 0x000fe20000000800 */
[----:B------:R-:W-:Y:S02]  /*6c10*/  FMNMX.FTZ R12, R153, R12, !PT ;  /* 0x0000000c990c7209 */ /* 0x000fe40007810000 */
[----:B------:R-:W-:Y:S02]  /*6c20*/  ISETP.GT.AND P3, PT, R8, 0x61, P2 ;  /* 0x000000610800780c */ /* 0x000fe40001764270 */
[----:B------:R-:W-:-:S02]  /*6c30*/  FSEL R71, R71, -INF , !P4 ;  /* 0xff80000047477808 */ /* 0x000fc40006000000 */
        /* <DEDUP_REMOVED lines=29> */
[----:B------:R-:W-:-:S02]  /*6e10*/  ISETP.LT.OR P5, PT, R6, 0x79, P5 ;  /* 0x000000790600780c */ /* 0x000fc40002fa1670 */
[----:B------:R-:W-:Y:S01]  /*6e20*/  FSEL R83, R83, -INF , !P4 ;  /* 0xff80000053537808 */ /* 0x000fe20006000000 */
[----:B------:R-:W-:Y:S01]  /*6e30*/  MUFU.EX2 R25, R25 ;  /* 0x0000001900197308 */ /* 0x000fe20000000800 */
[----:B------:R-:W-:Y:S02]  /*6e40*/  FMNMX.FTZ R12, R195, R12, !PT ;  /* 0x0000000cc30c7209 */ /* 0x000fe40007810000 */
[----:B------:R-:W-:Y:S02]  /*6e50*/  ISETP.LT.OR P2, PT, R6, 0x7a, P2 ;  /* 0x0000007a0600780c */ /* 0x000fe40001741670 */
[----:B------:R-:W-:Y:S02]  /*6e60*/  FSEL R57, R86, -INF , !P5 ;  /* 0xff80000056397808 */ /* 0x000fe40006800000 */
[----:B------:R-:W-:Y:S01]  /*6e70*/  FMNMX.FTZ R12, R83, R12, !PT ;  /* 0x0000000c530c7209 */ /* 0x000fe20007810000 */
[----:B------:R-:W-:Y:S01]  /*6e80*/  MUFU.EX2 R160, R160 ;  /* 0x000000a000a07308 */ /* 0x000fe20000000800 */
[----:B------:R-:W-:-:S02]  /*6e90*/  FSEL R87, R87, -INF , !P2 ;  /* 0xff80000057577808 */ /* 0x000fc40005000000 */
[----:B------:R-:W-:Y:S02]  /*6ea0*/  FMNMX.FTZ R12, R57, R12, !PT ;  /* 0x0000000c390c7209 */ /* 0x000fe40007810000 */
[----:B------:R-:W-:Y:S02]  /*6eb0*/  FSEL R69, R9, RZ, P6 ;  /* 0x000000ff09457208 */ /* 0x000fe40003000000 */
[----:B------:R-:W-:Y:S01]  /*6ec0*/  FMNMX.FTZ R12, R87, R12, !PT ;  /* 0x0000000c570c7209 */ /* 0x000fe20007810000 */
[----:B------:R-:W-:Y:S02]  /*6ed0*/  MUFU.EX2 R15, R15 ;  /* 0x0000000f000f7308 */ /* 0x000fe40000000800 */
[----:B------:R-:W-:Y:S02]  /*6ee0*/  FADD.FTZ R69, -R69, R0 ;  /* 0x0000000045457221 */ /* 0x000fe40000010100 */
[----:B------:R-:W0:Y:S04]  /*6ef0*/  SHFL.BFLY PT, R61, R12, 0x2, 0x1f ;  /* 0x0c401f000c3d7f89 */ /* 0x000e2800000e0000 */
[----:B------:R-:W-:Y:S08]  /*6f00*/  MUFU.EX2 R162, R162 ;  /* 0x000000a200a27308 */ /* 0x000ff00000000800 */
[----:B------:R-:W-:Y:S08]  /*6f10*/  MUFU.EX2 R21, R21 ;  /* 0x0000001500157308 */ /* 0x000ff00000000800 */
[----:B------:R-:W-:Y:S01]  /*6f20*/  MUFU.EX2 R156, R156 ;  /* 0x0000009c009c7308 */ /* 0x000fe20000000800 */
[----:B0-----:R-:W-:Y:S01]  /*6f30*/  FMNMX.FTZ R6, R12, R61, !PT ;  /* 0x0000003d0c067209 */ /* 0x001fe20007810000 */
[----:B------:R-:W-:-:S06]  /*6f40*/  FFMA.FTZ R61, R77, R4, -R10 ;  /* 0x000000044d3d7223 */ /* 0x000fcc000001080a */
[----:B------:R-:W-:Y:S01]  /*6f50*/  MUFU.EX2 R13, R13 ;  /* 0x0000000d000d7308 */ /* 0x000fe20000000800 */
[----:B------:R-:W0:Y:S07]  /*6f60*/  SHFL.BFLY PT, R65, R6, 0x1, 0x1f ;  /* 0x0c201f0006417f89 */ /* 0x000e2e00000e0000 */
[----:B------:R-:W-:Y:S08]  /*6f70*/  MUFU.EX2 R158, R158 ;  /* 0x0000009e009e7308 */ /* 0x000ff00000000800 */
[----:B------:R-:W-:Y:S08]  /*6f80*/  MUFU.EX2 R61, R61 ;  /* 0x0000003d003d7308 */ /* 0x000ff00000000800 */
[----:B------:R-:W-:Y:S01]  /*6f90*/  MUFU.EX2 R152, R152 ;  /* 0x0000009800987308 */ /* 0x000fe20000000800 */
[----:B0-----:R-:W-:Y:S01]  /*6fa0*/  FMNMX.FTZ R11, R6, R65, !PT ;  /* 0x00000041060b7209 */ /* 0x001fe20007810000 */
[----:B------:R-:W-:-:S03]  /*6fb0*/  FMUL.FTZ R65, R69, R4 ;  /* 0x0000000445417220 */ /* 0x000fc60000410000 */
[C---:B------:R-:W-:Y:S01]  /*6fc0*/  FSETP.NEU.FTZ.AND P2, PT, R11.reuse, -INF , PT ;  /* 0xff8000000b00780b */ /* 0x040fe20003f5d000 */
[----:B------:R-:W-:Y:S02]  /*6fd0*/  FMUL.FTZ R0, R11, R4 ;  /* 0x000000040b007220 */ /* 0x000fe40000410000 */
[----:B------:R-:W0:Y:S03]  /*6fe0*/  MUFU.EX2 R65, R65 ;  /* 0x0000004100417308 */ /* 0x000e260000000800 */
[----:B------:R-:W-:-:S05]  /*6ff0*/  FSEL R30, R0, RZ, P2 ;  /* 0x000000ff001e7208 */ /* 0x000fca0001000000 */
        /* <DEDUP_REMOVED lines=9> */
[----:B0-----:R-:W-:Y:S01]  /*7090*/  FFMA.FTZ R14, R65, R3, R180 ;  /* 0x00000003410e7223 */ /* 0x001fe200000100b4 */
[-CC-:B------:R-:W-:Y:S01]  /*70a0*/  FFMA.FTZ R10, R35, R4.reuse, -R30.reuse ;  /* 0x00000004230a7223 */ /* 0x180fe2000001081e */
[-CC-:B------:R-:W-:Y:S01]  /*70b0*/  FFMA.FTZ R35, R173, R4.reuse, -R30.reuse ;  /* 0x00000004ad237223 */ /* 0x180fe2000001081e */
[-C--:B------:R-:W-:Y:S01]  /*70c0*/  FFMA.FTZ R173, R171, R4.reuse, -R30 ;  /* 0x00000004abad7223 */ /* 0x080fe2000001081e */
[----:B------:R-:W-:Y:S01]  /*70d0*/  FADD.FTZ R3, R27, R14 ;  /* 0x0000000e1b037221 */ /* 0x000fe20000010000 */
[-CC-:B------:R-:W-:Y:S01]  /*70e0*/  FFMA.FTZ R14, R47, R4.reuse, -R30.reuse ;  /* 0x000000042f0e7223 */ /* 0x180fe2000001081e */
[-CC-:B------:R-:W-:Y:S01]  /*70f0*/  FFMA.FTZ R169, R181, R4.reuse, -R30.reuse ;  /* 0x00000004b5a97223 */ /* 0x180fe2000001081e */
[----:B------:R-:W0:Y:S01]  /*7100*/  MUFU.EX2 R0, R0 ;  /* 0x0000000000007308 */ /* 0x000e220000000800 */
[----:B------:R-:W-:Y:S01]  /*7110*/  FADD.FTZ R20, R182, R3 ;  /* 0x00000003b6147221 */ /* 0x000fe20000010000 */
[-CC-:B------:R-:W-:Y:S01]  /*7120*/  FFMA.FTZ R171, R179, R4.reuse, -R30.reuse ;  /* 0x00000004b3ab7223 */ /* 0x180fe2000001081e */
[-CC-:B------:R-:W-:Y:S01]  /*7130*/  FFMA.FTZ R26, R55, R4.reuse, -R30.reuse ;  /* 0x00000004371a7223 */ /* 0x180fe2000001081e */
[-C--:B------:R-:W-:Y:S01]  /*7140*/  FFMA.FTZ R165, R177, R4.reuse, -R30 ;  /* 0x00000004b1a57223 */ /* 0x080fe2000001081e */
[----:B------:R-:W-:Y:S01]  /*7150*/  FADD.FTZ R3, R31, R20 ;  /* 0x000000141f037221 */ /* 0x000fe20000010000 */
[-CC-:B------:R-:W-:Y:S01]  /*7160*/  FFMA.FTZ R157, R157, R4.reuse, -R30.reuse ;  /* 0x000000049d9d7223 */ /* 0x180fe2000001081e */
[-CC-:B------:R-:W-:Y:S01]  /*7170*/  FFMA.FTZ R63, R63, R4.reuse, -R30.reuse ;  /* 0x000000043f3f7223 */ /* 0x180fe2000001081e */
        /* <DEDUP_REMOVED lines=19> */
[----:B------:R-:W-:Y:S01]  /*72b0*/  FFMA.FTZ R57, R57, R4, -R30 ;  /* 0x0000000439397223 */ /* 0x000fe2000001081e */
[----:B0-----:R-:W-:Y:S01]  /*72c0*/  F2FP.F16.F32.PACK_AB R181, R0, R69 ;  /* 0x0000004500b5723e */ /* 0x001fe200000000ff */
[----:B------:R-:W-:Y:S01]  /*72d0*/  FADD.FTZ R3, R59, R24 ;  /* 0x000000183b037221 */ /* 0x000fe20000010000 */
[----:B------:R-:W-:Y:S01]  /*72e0*/  FSEL R24, R11, RZ, P2 ;  /* 0x000000ff0b187208 */ /* 0x000fe20001000000 */
[----:B------:R-:W-:Y:S01]  /*72f0*/  FMUL.FTZ R88, R88, R65 ;  /* 0x0000004158587220 */ /* 0x000fe20000410000 */
[----:B------:R-:W-:Y:S01]  /*7300*/  MUFU.EX2 R77, R77 ;  /* 0x0000004d004d7308 */ /* 0x000fe20000000800 */
[----:B------:R-:W-:Y:S01]  /*7310*/  FADD.FTZ R28, R174, R3 ;  /* 0x00000003ae1c7221 */ /* 0x000fe20000010000 */
[----:B------:R-:W-:Y:S01]  /*7320*/  ISETP.GT.AND P2, PT, R5, UR57, PT ;  /* 0x0000003905007c0c */ /* 0x000fe2000bf44270 */
[----:B------:R-:W-:Y:S01]  /*7330*/  FADD.FTZ R3, -R24, R7 ;  /* 0x0000000718037221 */ /* 0x000fe20000010100 */
[----:B------:R-:W-:Y:S01]  /*7340*/  F2FP.F16.F32.PACK_AB R180, R27, R180 ;  /* 0x000000b41bb4723e */ /* 0x000fe200000000ff */
[----:B------:R-:W-:Y:S01]  /*7350*/  FADD.FTZ R43, R67, R28 ;  /* 0x0000001c432b7221 */ /* 0x000fe20000010000 */
[----:B------:R-:W-:-:S02]  /*7360*/  @!P1 VIADD R28, R32, 0x28860 ;  /* 0x00028860201c9836 */ /* 0x000fc40000000000 */
[----:B------:R-:W-:Y:S01]  /*7370*/  FMUL.FTZ R3, R3, R4 ;  /* 0x0000000403037220 */ /* 0x000fe20000410000 */
[----:B------:R-:W-:Y:S01]  /*7380*/  MUFU.EX2 R10, R10 ;  /* 0x0000000a000a7308 */ /* 0x000fe20000000800 */
[----:B------:R-:W-:Y:S01]  /*7390*/  FADD.FTZ R24, R168, R43 ;  /* 0x0000002ba8187221 */ /* 0x000fe20000010000 */
[----:B------:R-:W-:Y:S01]  /*73a0*/  F2FP.F16.F32.PACK_AB R182, R31, R182 ;  /* 0x000000b61fb6723e */ /* 0x000fe200000000ff */
[-C--:B------:R-:W-:Y:S01]  /*73b0*/  FMUL.FTZ R89, R89, R65.reuse ;  /* 0x0000004159597220 */ /* 0x080fe20000410000 */
[----:B------:R-:W-:Y:S01]  /*73c0*/  @!P1 PRMT R28, RZ, 0x654, R28 ;  /* 0x00000654ff1c9816 */ /* 0x000fe2000000001c */
[----:B------:R-:W-:Y:S01]  /*73d0*/  FADD.FTZ R7, R45, R24 ;  /* 0x000000182d077221 */ /* 0x000fe20000010000 */
[----:B------:R-:W-:Y:S01]  /*73e0*/  F2FP.F16.F32.PACK_AB R176, R39, R176 ;  /* 0x000000b027b0723e */ /* 0x000fe200000000ff */
[-C--:B------:R-:W-:Y:S01]  /*73f0*/  FMUL.FTZ R92, R92, R65.reuse ;  /* 0x000000415c5c7220 */ /* 0x080fe20000410000 */
[----:B------:R0:W1:Y:S01]  /*7400*/  MUFU.EX2 R24, R3 ;  /* 0x0000000300187308 */ /* 0x0000620000000800 */
[----:B------:R-:W-:Y:S01]  /*7410*/  FADD.FTZ R32, R170, R7 ;  /* 0x00000007aa207221 */ /* 0x000fe20000010000 */
[----:B------:R2:W-:Y:S01]  /*7420*/  @!P1 SYNCS.ARRIVE.TRANS64.RED.A1T0 RZ, [R28+URZ], RZ ;  /* 0x000000ff1cff99a7 */ /* 0x0005e2000810043f */
[----:B------:R-:W-:Y:S01]  /*7430*/  F2FP.F16.F32.PACK_AB R178, R51, R178 ;  /* 0x000000b233b2723e */ /* 0x000fe200000000ff */
[-C--:B------:R-:W-:Y:S01]  /*7440*/  FMUL.FTZ R93, R93, R65.reuse ;  /* 0x000000415d5d7220 */ /* 0x080fe20000410000 */
[----:B------:R-:W-:Y:S01]  /*7450*/  FADD.FTZ R7, R41, R32 ;  /* 0x0000002029077221 */ /* 0x000fe20000010000 */
[----:B------:R-:W-:Y:S01]  /*7460*/  F2FP.F16.F32.PACK_AB R172, R59, R172 ;  /* 0x000000ac3bac723e */ /* 0x000fe200000000ff */
[-C--:B------:R-:W-:Y:S01]  /*7470*/  FMUL.FTZ R96, R96, R65.reuse ;  /* 0x0000004160607220 */ /* 0x080fe20000410000 */
[----:B------:R-:W3:Y:S01]  /*7480*/  MUFU.EX2 R35, R35 ;  /* 0x0000002300237308 */ /* 0x000ee20000000800 */
[----:B------:R-:W-:Y:S01]  /*7490*/  FADD.FTZ R32, R164, R7 ;  /* 0x00000007a4207221 */ /* 0x000fe20000010000 */
[-CC-:B--2---:R-:W-:Y:S01]  /*74a0*/  FFMA.FTZ R28, R167, R4.reuse, -R30.reuse ;  /* 0x00000004a71c7223 */ /* 0x184fe2000001081e */
[----:B------:R-:W-:Y:S01]  /*74b0*/  FFMA.FTZ R30, R87, R4, -R30 ;  /* 0x00000004571e7223 */ /* 0x000fe2000001081e */
[----:B------:R-:W-:Y:S01]  /*74c0*/  F2FP.F16.F32.PACK_AB R174, R67, R174 ;  /* 0x000000ae43ae723e */ /* 0x000fe200000000ff */
[----:B0-----:R-:W-:Y:S01]  /*74d0*/  FADD.FTZ R3, R37, R32 ;  /* 0x0000002025037221 */ /* 0x001fe20000010000 */
[----:B------:R-:W-:Y:S01]  /*74e0*/  F2FP.F16.F32.PACK_AB R168, R45, R168 ;  /* 0x000000a82da8723e */ /* 0x000fe200000000ff */
[-C--:B------:R-:W-:Y:S01]  /*74f0*/  FMUL.FTZ R97, R97, R65.reuse ;  /* 0x0000004161617220 */ /* 0x080fe20000410000 */
[----:B------:R-:W0:Y:S01]  /*7500*/  MUFU.EX2 R173, R173 ;  /* 0x000000ad00ad7308 */ /* 0x000e220000000800 */
[----:B------:R-:W-:Y:S01]  /*7510*/  FADD.FTZ R32, R166, R3 ;  /* 0x00000003a6207221 */ /* 0x000fe20000010000 */
[----:B-1----:R-:W-:Y:S01]  /*7520*/  FFMA.FTZ R3, R24, R2, R69 ;  /* 0x0000000218037223 */ /* 0x002fe20000010045 */
[----:B------:R-:W-:Y:S01]  /*7530*/  F2FP.F16.F32.PACK_AB R170, R41, R170 ;  /* 0x000000aa29aa723e */ /* 0x000fe200000000ff */
[-C--:B------:R-:W-:Y:S01]  /*7540*/  FMUL.FTZ R100, R100, R65.reuse ;  /* 0x0000004164647220 */ /* 0x080fe20000410000 */
[----:B------:R-:W-:Y:S01]  /*7550*/  FADD.FTZ R7, R25, R32 ;  /* 0x0000002019077221 */ /* 0x000fe20000010000 */
[----:B------:R-:W-:Y:S01]  /*7560*/  FADD.FTZ R3, R0, R3 ;  /* 0x0000000300037221 */ /* 0x000fe20000010000 */
[----:B------:R-:W-:Y:S01]  /*7570*/  F2FP.F16.F32.PACK_AB R164, R37, R164 ;  /* 0x000000a425a4723e */ /* 0x000fe200000000ff */
[----:B------:R-:W1:Y:S01]  /*7580*/  MUFU.EX2 R12, R12 ;  /* 0x0000000c000c7308 */ /* 0x000e620000000800 */
[----:B------:R-:W-:Y:S01]  /*7590*/  FADD.FTZ R32, R160, R7 ;  /* 0x00000007a0207221 */ /* 0x000fe20000010000 */
[----:B------:R-:W-:Y:S01]  /*75a0*/  FADD.FTZ R2, R6, R3 ;  /* 0x0000000306027221 */ /* 0x000fe20000010000 */
[----:B------:R-:W-:Y:S01]  /*75b0*/  F2FP.F16.F32.PACK_AB R166, R25, R166 ;  /* 0x000000a619a6723e */ /* 0x000fe200000000ff */
[-C--:B------:R-:W-:Y:S01]  /*75c0*/  FMUL.FTZ R101, R101, R65.reuse ;  /* 0x0000004165657220 */ /* 0x080fe20000410000 */
[----:B------:R-:W-:Y:S01]  /*75d0*/  FADD.FTZ R7, R15, R32 ;  /* 0x000000200f077221 */ /* 0x000fe20000010000 */
[----:B------:R-:W-:Y:S01]  /*75e0*/  FADD.FTZ R3, R73, R2 ;  /* 0x0000000249037221 */ /* 0x000fe20000010000 */
[----:B------:R-:W-:Y:S01]  /*75f0*/  F2FP.F16.F32.PACK_AB R160, R15, R160 ;  /* 0x000000a00fa0723e */ /* 0x000fe200000000ff */
[----:B------:R-:W2:Y:S01]  /*7600*/  MUFU.EX2 R175, R175 ;  /* 0x000000af00af7308 */ /* 0x000ea20000000800 */
[----:B------:R-:W-:Y:S01]  /*7610*/  FADD.FTZ R32, R162, R7 ;  /* 0x00000007a2207221 */ /* 0x000fe20000010000 */
[----:B------:R-:W-:Y:S01]  /*7620*/  FADD.FTZ R2, R8, R3 ;  /* 0x0000000308027221 */ /* 0x000fe20000010000 */
[C---:B------:R-:W-:Y:S01]  /*7630*/  F2FP.F16.F32.PACK_AB R162, R21.reuse, R162 ;  /* 0x000000a215a2723e */ /* 0x040fe200000000ff */
[-C--:B------:R-:W-:Y:S01]  /*7640*/  FMUL.FTZ R104, R104, R65.reuse ;  /* 0x0000004168687220 */ /* 0x080fe20000410000 */
[----:B------:R-:W-:Y:S01]  /*7650*/  FADD.FTZ R7, R21, R32 ;  /* 0x0000002015077221 */ /* 0x000fe20000010000 */
[----:B------:R-:W-:Y:S01]  /*7660*/  FADD.FTZ R3, R77, R2 ;  /* 0x000000024d037221 */ /* 0x000fe20000010000 */
[-C--:B------:R-:W-:Y:S01]  /*7670*/  FMUL.FTZ R105, R105, R65.reuse ;  /* 0x0000004169697220 */ /* 0x080fe20000410000 */
[----:B------:R-:W4:Y:S01]  /*7680*/  MUFU.EX2 R33, R33 ;  /* 0x0000002100217308 */ /* 0x000f220000000800 */
[----:B------:R-:W-:Y:S01]  /*7690*/  FADD.FTZ R32, R156, R7 ;  /* 0x000000079c207221 */ /* 0x000fe20000010000 */
[----:B------:R-:W-:Y:S01]  /*76a0*/  FADD.FTZ R2, R10, R3 ;  /* 0x000000030a027221 */ /* 0x000fe20000010000 */
[C---:B------:R-:W-:Y:S01]  /*76b0*/  F2FP.F16.F32.PACK_AB R156, R13.reuse, R156 ;  /* 0x0000009c0d9c723e */ /* 0x040fe200000000ff */
[-C--:B------:R-:W-:Y:S01]  /*76c0*/  FMUL.FTZ R108, R108, R65.reuse ;  /* 0x000000416c6c7220 */ /* 0x080fe20000410000 */
[----:B------:R-:W-:Y:S01]  /*76d0*/  FADD.FTZ R3, R13, R32 ;  /* 0x000000200d037221 */ /* 0x000fe20000010000 */
[----:B---3--:R-:W-:Y:S01]  /*76e0*/  FADD.FTZ R2, R35, R2 ;  /* 0x0000000223027221 */ /* 0x008fe20000010000 */
[-C--:B------:R-:W-:Y:S01]  /*76f0*/  FMUL.FTZ R109, R109, R65.reuse ;  /* 0x000000416d6d7220 */ /* 0x080fe20000410000 */
[----:B------:R-:W3:Y:S01]  /*7700*/  MUFU.EX2 R14, R14 ;  /* 0x0000000e000e7308 */ /* 0x000ee20000000800 */
[----:B------:R-:W-:Y:S01]  /*7710*/  FADD.FTZ R32, R158, R3 ;  /* 0x000000039e207221 */ /* 0x000fe20000010000 */
[----:B0-----:R-:W-:Y:S01]  /*7720*/  FADD.FTZ R3, R173, R2 ;  /* 0x00000002ad037221 */ /* 0x001fe20000010000 */
[C---:B------:R-:W-:Y:S01]  /*7730*/  F2FP.F16.F32.PACK_AB R158, R61.reuse, R158 ;  /* 0x0000009e3d9e723e */ /* 0x040fe200000000ff */
[-C--:B------:R-:W-:Y:S01]  /*7740*/  FMUL.FTZ R112, R112, R65.reuse ;  /* 0x0000004170707220 */ /* 0x080fe20000410000 */
[----:B------:R-:W-:Y:S01]  /*7750*/  FADD.FTZ R7, R61, R32 ;  /* 0x000000203d077221 */ /* 0x000fe20000010000 */
[----:B-1----:R-:W-:Y:S01]  /*7760*/  FADD.FTZ R2, R12, R3 ;  /* 0x000000030c027221 */ /* 0x002fe20000010000 */
[-C--:B------:R-:W-:Y:S01]  /*7770*/  FMUL.FTZ R113, R113, R65.reuse ;  /* 0x0000004171717220 */ /* 0x080fe20000410000 */
[----:B------:R-:W0:Y:S01]  /*7780*/  MUFU.EX2 R154, R154 ;  /* 0x0000009a009a7308 */ /* 0x000e220000000800 */
[----:B------:R-:W-:Y:S01]  /*7790*/  FADD.FTZ R32, R152, R7 ;  /* 0x0000000798207221 */ /* 0x000fe20000010000 */
[----:B--2---:R-:W-:Y:S01]  /*77a0*/  FADD.FTZ R3, R175, R2 ;  /* 0x00000002af037221 */ /* 0x004fe20000010000 */
[C---:B----4-:R-:W-:Y:S01]  /*77b0*/  F2FP.F16.F32.PACK_AB R152, R33.reuse, R152 ;  /* 0x000000982198723e */ /* 0x050fe200000000ff */
[-C--:B------:R-:W-:Y:S01]  /*77c0*/  FMUL.FTZ R116, R116, R65.reuse ;  /* 0x0000004174747220 */ /* 0x080fe20000410000 */
[----:B------:R-:W-:Y:S01]  /*77d0*/  FADD.FTZ R7, R33, R32 ;  /* 0x0000002021077221 */ /* 0x000fe20000010000 */
[-C--:B------:R-:W-:Y:S01]  /*77e0*/  FMUL.FTZ R117, R117, R65.reuse ;  /* 0x0000004175757220 */ /* 0x080fe20000410000 */
[-C--:B------:R-:W-:Y:S01]  /*77f0*/  FMUL.FTZ R120, R120, R65.reuse ;  /* 0x0000004178787220 */ /* 0x080fe20000410000 */
[----:B------:R-:W1:Y:S01]  /*7800*/  MUFU.EX2 R169, R169 ;  /* 0x000000a900a97308 */ /* 0x000e620000000800 */
[----:B---3--:R-:W-:Y:S01]  /*7810*/  FADD.FTZ R2, R14, R3 ;  /* 0x000000030e027221 */ /* 0x008fe20000010000 */
        /* <DEDUP_REMOVED lines=18> */
[----:B------:R-:W-:Y:S01]  /*7940*/  FMUL.FTZ R149, R149, R65 ;  /* 0x0000004195957220 */ /* 0x000fe20000410000 */
[----:B------:R-:W-:Y:S01]  /*7950*/  F2FP.F16.F32.PACK_AB R183, R73, R6 ;  /* 0x0000000649b7723e */ /* 0x000fe200000000ff */
[----:B------:R-:W-:Y:S01]  /*7960*/  VIADD R5, R5, 0xffffffff ;  /* 0xffffffff05057836 */ /* 0x000fe20000000000 */
[----:B------:R-:W-:Y:S01]  /*7970*/  F2FP.F16.F32.PACK_AB R177, R77, R8 ;  /* 0x000000084db1723e */ /* 0x000fe200000000ff */
[----:B------:R-:W1:Y:S01]  /*7980*/  MUFU.EX2 R26, R26 ;  /* 0x0000001a001a7308 */ /* 0x000e620000000800 */
[----:B--2---:R-:W-:Y:S01]  /*7990*/  FADD.FTZ R2, R20, R7 ;  /* 0x0000000714027221 */ /* 0x004fe20000010000 */
[----:B------:R-:W-:Y:S01]  /*79a0*/  F2FP.F16.F32.PACK_AB R179, R35, R10 ;  /* 0x0000000a23b3723e */ /* 0x000fe200000000ff */
[-C--:B------:R-:W-:Y:S01]  /*79b0*/  FMUL.FTZ R90, R90, R24.reuse ;  /* 0x000000185a5a7220 */ /* 0x080fe20000410000 */
[----:B------:R-:W-:Y:S01]  /*79c0*/  F2FP.F16.F32.PACK_AB R173, R12, R173 ;  /* 0x000000ad0cad723e */ /* 0x000fe200000000ff */
[-C--:B------:R-:W-:Y:S01]  /*79d0*/  FMUL.FTZ R91, R91, R24.reuse ;  /* 0x000000185b5b7220 */ /* 0x080fe20000410000 */
[----:B------:R-:W-:Y:S01]  /*79e0*/  F2FP.F16.F32.PACK_AB R175, R14, R175 ;  /* 0x000000af0eaf723e */ /* 0x000fe200000000ff */
[-C--:B------:R-:W-:Y:S01]  /*79f0*/  FMUL.FTZ R94, R94, R24.reuse ;  /* 0x000000185e5e7220 */ /* 0x080fe20000410000 */
[----:B------:R-:W2:Y:S01]  /*7a00*/  MUFU.EX2 R165, R165 ;  /* 0x000000a500a57308 */ /* 0x000ea20000000800 */
[----:B0-----:R-:W-:Y:S01]  /*7a10*/  FADD.FTZ R7, R171, R2 ;  /* 0x00000002ab077221 */ /* 0x001fe20000010000 */
[----:B------:R-:W-:Y:S01]  /*7a20*/  F2FP.F16.F32.PACK_AB R169, R20, R169 ;  /* 0x000000a914a9723e */ /* 0x000fe200000000ff */
[-C--:B------:R-:W-:Y:S01]  /*7a30*/  FMUL.FTZ R95, R95, R24.reuse ;  /* 0x000000185f5f7220 */ /* 0x080fe20000410000 */
[-C--:B------:R-:W-:Y:S01]  /*7a40*/  FMUL.FTZ R98, R98, R24.reuse ;  /* 0x0000001862627220 */ /* 0x080fe20000410000 */
[-C--:B------:R-:W-:Y:S01]  /*7a50*/  FMUL.FTZ R99, R99, R24.reuse ;  /* 0x0000001863637220 */ /* 0x080fe20000410000 */
[-C--:B------:R-:W-:Y:S01]  /*7a60*/  FMUL.FTZ R102, R102, R24.reuse ;  /* 0x0000001866667220 */ /* 0x080fe20000410000 */
[-C--:B------:R-:W-:Y:S01]  /*7a70*/  FMUL.FTZ R103, R103, R24.reuse ;  /* 0x0000001867677220 */ /* 0x080fe20000410000 */
        /* <DEDUP_REMOVED lines=31> */
[----:B------:R-:W-:Y:S01]  /*7c70*/  FMUL.FTZ R147, R147, R24 ;  /* 0x0000001893937220 */ /* 0x000fe20000410000 */
[----:B------:R-:W1:Y:S01]  /*7c80*/  MUFU.EX2 R36, R155 ;  /* 0x0000009b00247308 */ /* 0x000e620000000800 */
[C---:B--2---:R-:W-:Y:S01]  /*7c90*/  FADD.FTZ R7, R63.reuse, R7 ;  /* 0x000000073f077221 */ /* 0x044fe20000010000 */
[----:B------:R-:W-:Y:S01]  /*7ca0*/  F2FP.F16.F32.PACK_AB R167, R63, R34 ;  /* 0x000000223fa7723e */ /* 0x000fe200000000ff */
[-C--:B------:R-:W-:Y:S01]  /*7cb0*/  FMUL.FTZ R150, R150, R24.reuse ;  /* 0x0000001896967220 */ /* 0x080fe20000410000 */
[----:B------:R-:W-:Y:S01]  /*7cc0*/  FMUL.FTZ R151, R151, R24 ;  /* 0x0000001897977220 */ /* 0x000fe20000410000 */
[----:B------:R-:W-:-:S03]  /*7cd0*/  IMAD.MOV.U32 R0, RZ, RZ, R9 ;  /* 0x000000ffff007224 */ /* 0x000fc600078e0009 */
        /* <DEDUP_REMOVED lines=31> */
[----:B------:R-:W-:Y:S01]  /*7ed0*/  IMAD.MOV.U32 R7, RZ, RZ, R11 ;  /* 0x000000ffff077224 */ /* 0x000fe200078e000b */
[----:B------:R-:W-:Y:S06]  /*7ee0*/  @P2 BRA `(.L_x_1401) ;  /* 0xffffffcc00e42947 */ /* 0x000fec000383ffff */
[----:B------:R-:W-:Y:S01]  /*7ef0*/  IMAD.MOV.U32 R7, RZ, RZ, R11 ;  /* 0x000000ffff077224 */ /* 0x000fe200078e000b */
[----:B------:R-:W-:Y:S01]  /*7f00*/  UMOV UR45, UR56 ;  /* 0x00000038002d7c82 */ /* 0x000fe20008000000 */
[----:B------:R-:W-:Y:S01]  /*7f10*/  IMAD.MOV.U32 R0, RZ, RZ, R9 ;  /* 0x000000ffff007224 */ /* 0x000fe200078e0009 */
[----:B------:R-:W-:-:S06]  /*7f20*/  UMOV UR46, UR55 ;  /* 0x00000037002e7c82 */ /* 0x000fcc0008000000 */
.L_x_1384:
[----:B------:R-:W-:Y:S01]  /*7f30*/  ULDC UR6, c[0x0][0x448] ;  /* 0x0001120000067ab9 */ /* 0x000fe20000000800 */
[----:B------:R-:W-:Y:S01]  /*7f40*/  ULDC UR14, c[0x0][0x9e4] ;  /* 0x00027900000e7ab9 */ /* 0x000fe20000000800 */
[----:B------:R-:W-:Y:S02]  /*7f50*/  UISETP.NE.AND UP0, UPT, UR6, 0x1, UPT ;  /* 0x000000010600788c */ /* 0x000fe4000bf05270 */
[----:B------:R-:W-:Y:S02]  /*7f60*/  UISETP.GE.AND UP1, UPT, UR14, 0x1, UPT ;  /* 0x000000010e00788c */ /* 0x000fe4000bf26270 */
[----:B------:R-:W-:Y:S02]  /*7f70*/  UIADD3 UR10, UR38, 0x7f, URZ ;  /* 0x0000007f260a7890 */ /* 0x000fe4000fffe03f */
[----:B------:R-:W-:Y:S02]  /*7f80*/  UIADD3 UR11, UR39, 0x1, -UR44 ;  /* 0x00000001270b7890 */ /* 0x000fe4000fffe82c */
[----:B------:R-:W-:-:S03]  /*7f90*/  PLOP3.LUT P6, PT, PT, PT, UP1, 0x80, 0x0 ;  /* 0x000000000000781c */ /* 0x000fc60003fcf018 */
[----:B------:R-:W-:Y:S01]  /*7fa0*/  @UP0 ULDC UR6, c[0x0][0x44c] ;  /* 0x0001130000060ab9 */ /* 0x000fe20000000800 */
[----:B------:R-:W-:Y:S01]  /*7fb0*/  @UP0 ULDC UR15, c[0x0][0x450] ;  /* 0x00011400000f0ab9 */ /* 0x000fe20000000800 */
[----:B------:R-:W-:-:S04]  /*7fc0*/  UIMAD.WIDE.U32 UR6, UR10, UR6, URZ ;  /* 0x000000060a0672a5 */ /* 0x000fc8000f8e003f */
[----:B------:R-:W-:-:S04]  /*7fd0*/  @UP0 USHF.R.U32.HI UR10, URZ, UR15, UR7 ;  /* 0x0000000f3f0a0299 */ /* 0x000fc80008011607 */
[----:B------:R-:W-:-:S04]  /*7fe0*/  UIADD3 UR10, UR11, UR10, URZ ;  /* 0x0000000a0b0a7290 */ /* 0x000fc8000fffe03f */
        /* <DEDUP_REMOVED lines=12> */
.L_x_1403:
[----:B------:R-:W-:-:S11]  /*80b0*/  UISETP.NE.AND UP1, UPT, UR14, 0x1, UPT ;  /* 0x000000010e00788c */ /* 0x000fd6000bf25270 */
[----:B------:R-:W-:Y:S02]  /*80c0*/  @UP1 ULDC.64 UR18, c[0x0][0x9e8] ;  /* 0x00027a0000121ab9 */ /* 0x000fe40000000a00 */
[----:B------:R-:W-:-:S04]  /*80d0*/  UIMAD.WIDE.U32 UR6, UR10, UR18, URZ ;  /* 0x000000120a0672a5 */ /* 0x000fc8000f8e003f */
[----:B------:R-:W-:-:S12]  /*80e0*/  @UP1 USHF.R.U32.HI UR10, URZ, UR19, UR7 ;  /* 0x000000133f0a1299 */ /* 0x000fd80008011607 */
.L_x_1404:
[----:B------:R-:W-:-:S04]  /*80f0*/  UIMAD UR10, UR10, UR14, URZ ;  /* 0x0000000e0a0a72a4 */ /* 0x000fc8000f8e023f */
[----:B------:R-:W-:-:S04]  /*8100*/  UISETP.LT.AND UP1, UPT, UR53, UR10, UPT ;  /* 0x0000000a3500728c */ /* 0x000fc8000bf21270 */
[----:B------:R-:W-:-:S12]  /*8110*/  USEL UR53, UR53, UR10, !UP1 ;  /* 0x0000000a35357287 */ /* 0x000fd8000c800000 */
.L_x_1402:
[----:B------:R-:W-:-:S04]  /*8120*/  UIADD3 UR53, UR53, 0x7f, URZ ;  /* 0x0000007f35357890 */ /* 0x000fc8000fffe03f */
[----:B------:R-:W-:-:S04]  /*8130*/  USHF.R.S32.HI UR6, URZ, 0x1f, UR53 ;  /* 0x0000001f3f067899 */ /* 0x000fc80008011435 */
[----:B------:R-:W-:-:S04]  /*8140*/  ULEA.HI UR6, UR6, UR53, URZ, 0x7 ;  /* 0x0000003506067291 */ /* 0x000fc8000f8f383f */
[----:B------:R-:W-:-:S04]  /*8150*/  USHF.R.S32.HI UR6, URZ, 0x7, UR6 ;  /* 0x000000073f067899 */ /* 0x000fc80008011406 */
[----:B------:R-:W-:-:S04]  /*8160*/  UISETP.LT.AND UP1, UPT, UR40, UR6, UPT ;  /* 0x000000062800728c */ /* 0x000fc8000bf21270 */
[----:B------:R-:W-:-:S06]  /*8170*/  USEL UR52, UR40, UR6, !UP1 ;  /* 0x0000000628347287 */ /* 0x000fcc000c800000 */
[----:B------:R-:W-:-:S13]  /*8180*/  ISETP.GE.AND P2, PT, R5, UR52, PT ;  /* 0x0000003405007c0c */ /* 0x000fda000bf46270 */
[----:B------:R-:W-:Y:S05]  /*8190*/  @!P2 BRA `(.L_x_1405) ;  /* 0x0000001c00f4a947 */ /* 0x000fea0003800000 */
[----:B------:R-:W-:Y:S01]  /*81a0*/  IMAD.MOV.U32 R8, RZ, RZ, R7 ;  /* 0x000000ffff087224 */ /* 0x000fe200078e0007 */
[----:B------:R-:W-:Y:S01]  /*81b0*/  UMOV UR54, UR46 ;  /* 0x0000002e00367c82 */ /* 0x000fe20008000000 */
[----:B------:R-:W-:Y:S01]  /*81c0*/  IMAD.MOV.U32 R9, RZ, RZ, R0 ;  /* 0x000000ffff097224 */ /* 0x000fe200078e0000 */
[----:B------:R-:W-:-:S06]  /*81d0*/  UMOV UR53, UR45 ;  /* 0x0000002d00357c82 */ /* 0x000fcc0008000000 */
.L_x_1414:
        /* <DEDUP_REMOVED lines=9> */
.L_x_1407:
[----:B------:R-:W-:Y:S01]  /*8270*/  ULEA UR6, UR45, UR41, 0x3 ;  /* 0x000000292d067291 */ /* 0x000fe2000f8e183f */
[----:B------:R-:W-:-:S05]  /*8280*/  IMAD.U32 R0, RZ, RZ, UR46 ;  /* 0x0000002eff007e24 */ /* 0x000fca000f8e00ff */
[----:B------:R-:W-:-:S04]  /*8290*/  SHF.L.U32 R0, R0, 0x1f, RZ ;  /* 0x0000001f00007819 */ /* 0x000fc800000006ff */
[----:B------:R0:W1:Y:S01]  /*82a0*/  SYNCS.PHASECHK.TRANS64.TRYWAIT P2, [UR6+0x28830], R0 ;  /* 0x02883000ff0075a7 */ /* 0x0000620008040146 */
[----:B------:R-:W-:Y:S05]  /*82b0*/  @!P0 BRA `(.L_x_1408) ;  /* 0x0000000000048947 */ /* 0x000fea0003800000 */
[----:B------:R-:W-:Y:S01]  /*82c0*/  BPT.TRAP 0x1 ;  /* 0x000000040000795c */ /* 0x000fe20000300000 */
.L_x_1408:
[----:B-1----:R-:W-:Y:S05]  /*82d0*/  @P2 BRA `(.L_x_1406) ;  /* 0x0000000000082947 */ /* 0x002fea0003800000 */
[----:B------:R-:W1:Y:S02]  /*82e0*/  SYNCS.PHASECHK.TRANS64.TRYWAIT P2, [UR6+0x28830], R0 ;  /* 0x02883000ff0075a7 */ /* 0x000e640008040146 */
[----:B-1----:R-:W-:Y:S05]  /*82f0*/  @!P2 BRA `(.L_x_1409) ;  /* 0x000000dc00f0a947 */ /* 0x002fea0003800000 */
.L_x_1406:
        /* <DEDUP_REMOVED lines=45> */
.L_x_1411:
[----:B------:R-:W-:Y:S01]  /*85d0*/  ULEA UR6, UR53, UR41, 0x3 ;  /* 0x0000002935067291 */ /* 0x000fe2000f8e183f */
[----:B------:R-:W-:-:S05]  /*85e0*/  IMAD.U32 R0, RZ, RZ, UR54 ;  /* 0x00000036ff007e24 */ /* 0x000fca000f8e00ff */
[----:B------:R-:W-:-:S04]  /*85f0*/  SHF.L.U32 R0, R0, 0x1f, RZ ;  /* 0x0000001f00007819 */ /* 0x000fc800000006ff */
[----:B------:R0:W1:Y:S01]  /*8600*/  SYNCS.PHASECHK.TRANS64.TRYWAIT P2, [UR6+0x28850], R0 ;  /* 0x02885000ff0075a7 */ /* 0x0000620008040146 */
[----:B------:R-:W-:Y:S05]  /*8610*/  @!P0 BRA `(.L_x_1412) ;  /* 0x0000000000048947 */ /* 0x000fea0003800000 */
[----:B------:R-:W-:Y:S01]  /*8620*/  BPT.TRAP 0x1 ;  /* 0x000000040000795c */ /* 0x000fe20000300000 */
.L_x_1412:
[----:B-1----:R-:W-:Y:S05]  /*8630*/  @P2 BRA `(.L_x_1410) ;  /* 0x0000000000082947 */ /* 0x002fea0003800000 */
[----:B------:R-:W1:Y:S02]  /*8640*/  SYNCS.PHASECHK.TRANS64.TRYWAIT P2, [UR6+0x28850], R0 ;  /* 0x02885000ff0075a7 */ /* 0x000e640008040146 */
[----:B-1----:R-:W-:Y:S05]  /*8650*/  @!P2 BRA `(.L_x_1413) ;  /* 0x000000dc0030a947 */ /* 0x002fea0003800000 */
.L_x_1410:
[----:B------:R-:W-:Y:S01]  /*8660*/  UIADD3 UR6, UR41, 0x400, URZ ;  /* 0x0000040029067890 */ /* 0x000fe2000fffe03f */
[----:B------:R-:W-:Y:S01]  /*8670*/  WARPGROUP.ARRIVE ;  /* 0x00000000000079c5 */ /* 0x000fe20000000000 */
[----:B------:R-:W-:Y:S01]  /*8680*/  UMOV UR7, 0x40000040 ;  /* 0x4000004000077882 */ /* 0x000fe20000000000 */
[----:B01----:R-:W-:Y:S01]  /*8690*/  FMNMX.FTZ R0, R24, R9, !PT ;  /* 0x0000000918007209 */ /* 0x003fe20007810000 */
[----:B------:R-:W-:Y:S01]  /*86a0*/  USHF.R.U32.HI UR6, URZ, 0x4, UR6 ;  /* 0x000000043f067899 */ /* 0x000fe20008011606 */
[----:B------:R-:W0:Y:S01]  /*86b0*/  LDC R4, c[0x0][0x988] ;  /* 0x00026200ff047b82 */ /* 0x000e220000000800 */
[----:B------:R-:W-:Y:S01]  /*86c0*/  ISETP.GT.AND P2, PT, R5, UR52, PT ;  /* 0x0000003405007c0c */ /* 0x000fe2000bf44270 */
[----:B------:R-:W-:Y:S01]  /*86d0*/  UMOV UR54, UR46 ;  /* 0x0000002e00367c82 */ /* 0x000fe20008000000 */
[----:B------:R-:W-:Y:S01]  /*86e0*/  ULOP3.LUT UR6, UR6, 0x3fff, URZ, 0xc0, !UPT ;  /* 0x00003fff06067892 */ /* 0x000fe2000f8ec03f */
[----:B------:R-:W-:Y:S01]  /*86f0*/  FMNMX.FTZ R7, R25, R0, !PT ;  /* 0x0000000019077209 */ /* 0x000fe20007810000 */
[----:B------:R-:W-:-:S02]  /*8700*/  VIADD R5, R5, 0xffffffff ;  /* 0xffffffff05057836 */ /* 0x000fc40000000000 */
[----:B------:R-:W-:Y:S01]  /*8710*/  ULOP3.LUT UR6, UR6, 0x4000000, URZ, 0xfc, !UPT ;  /* 0x0400000006067892 */ /* 0x000fe2000f8efc3f */
[----:B------:R-:W-:-:S03]  /*8720*/  FMNMX.FTZ R0, R28, R7, !PT ;  /* 0x000000071c007209 */ /* 0x000fc60007810000 */
[----:B------:R-:W-:Y:S01]  /*8730*/  ULEA UR10, UR53, UR6, 0xb ;  /* 0x00000006350a7291 */ /* 0x000fe2000f8e583f */
        /* <DEDUP_REMOVED lines=33> */
[----:B------:R-:W1:Y:S02]  /*8950*/  SHFL.BFLY PT, R0, R7, 0x2, 0x1f ;  /* 0x0c401f0007007f89 */ /* 0x000e6400000e0000 */
[----:B-1----:R-:W-:-:S05]  /*8960*/  FMNMX.FTZ R10, R7, R0, !PT ;  /* 0x00000000070a7209 */ /* 0x002fca0007810000 */
[----:B------:R-:W1:Y:S01]  /*8970*/  SHFL.BFLY PT, R11, R10, 0x1, 0x1f ;  /* 0x0c201f000a0b7f89 */ /* 0x000e6200000e0000 */
[----:B------:R-:W-:Y:S02]  /*8980*/  WARPGROUP.DEPBAR.LE gsb0, 0x0 ;  /* 0x00008000000079c5 */ /* 0x000fe40000010000 */
[----:B------:R-:W-:-:S06]  /*8990*/  WARPGROUP.ARRIVE ;  /* 0x00000000000079c5 */ /* 0x000fcc0000000000 */
[----:B------:R-:W-:Y:S01]  /*89a0*/  HGMMA.64x128x16.F32 R88, R176, gdesc[UR4].tnspB, R88, gsb0 ;  /* 0x41e00004b0587df0 */ /* 0x000fe20008000858 */
[----:B------:R-:W-:Y:S01]  /*89b0*/  UIADD3 UR6, UR10, 0x100, URZ ;  /* 0x000001000a067890 */ /* 0x000fe2000fffe03f */
[----:B------:R-:W-:Y:S01]  /*89c0*/  UMOV UR7, 0x40000040 ;  /* 0x4000004000077882 */ /* 0x000fe20000000000 */
[----:B-1----:R-:W-:Y:S02]  /*89d0*/  FMNMX.FTZ R0, R10, R11, !PT ;  /* 0x0000000b0a007209 */ /* 0x002fe40007810000 */
[----:B------:R-:W-:-:S03]  /*89e0*/  FMNMX.FTZ R10, R26, R8, !PT ;  /* 0x000000081a0a7209 */ /* 0x000fc60007810000 */
[----:B------:R-:W-:Y:S01]  /*89f0*/  FADD.FTZ R9, -R0, R9 ;  /* 0x0000000900097221 */ /* 0x000fe20000010100 */
[----:B------:R-:W-:-:S03]  /*8a00*/  FMNMX.FTZ R7, R27, R10, !PT ;  /* 0x0000000a1b077209 */ /* 0x000fc60007810000 */
[----:B0-----:R-:W-:Y:S01]  /*8a10*/  FMUL.FTZ R6, R9, R4 ;  /* 0x0000000409067220 */ /* 0x001fe20000410000 */
        /* <DEDUP_REMOVED lines=32> */
[----:B------:R-:W-:Y:S02]  /*8c20*/  WARPGROUP.ARRIVE ;  /* 0x00000000000079c5 */ /* 0x000fe40000000000 */
[----:B------:R-:W0:Y:S04]  /*8c30*/  SHFL.BFLY PT, R12, R7, 0x2, 0x1f ;  /* 0x0c401f00070c7f89 */ /* 0x000e2800000e0000 */
[----:B------:R-:W-:Y:S01]  /*8c40*/  HGMMA.64x128x16.F32 R88, R172, gdesc[UR4].tnspB, R88, gsb0 ;  /* 0x41e00004ac587df0 */ /* 0x000fe20008000858 */
[----:B------:R-:W-:Y:S01]  /*8c50*/  UIADD3 UR6, UR10, 0x180, URZ ;  /* 0x000001800a067890 */ /* 0x000fe2000fffe03f */
[----:B------:R-:W-:Y:S01]  /*8c60*/  UMOV UR7, 0x40000040 ;  /* 0x4000004000077882 */ /* 0x000fe20000000000 */
[----:B0-----:R-:W-:-:S05]  /*8c70*/  FMNMX.FTZ R20, R7, R12, !PT ;  /* 0x0000000c07147209 */ /* 0x001fca0007810000 */
[----:B------:R-:W0:Y:S02]  /*8c80*/  SHFL.BFLY PT, R7, R20, 0x1, 0x1f ;  /* 0x0c201f0014077f89 */ /* 0x000e2400000e0000 */
[----:B0-----:R-:W-:Y:S01]  /*8c90*/  FMNMX.FTZ R7, R20, R7, !PT ;  /* 0x0000000714077209 */ /* 0x001fe20007810000 */
[----:B------:R-:W-:Y:S02]  /*8ca0*/  WARPGROUP.DEPBAR.LE gsb0, 0x0 ;  /* 0x00008000000079c5 */ /* 0x000fe40000010000 */
[----:B------:R-:W-:-:S06]  /*8cb0*/  WARPGROUP.ARRIVE ;  /* 0x00000000000079c5 */ /* 0x000fcc0000000000 */
[----:B------:R-:W-:Y:S01]  /*8cc0*/  HGMMA.64x128x16.F32 R88, R168, gdesc[UR4].tnspB, R88, gsb0 ;  /* 0x41e00004a8587df0 */ /* 0x000fe20008000858 */
[----:B------:R-:W-:Y:S01]  /*8cd0*/  UIADD3 UR6, UR10, 0x200, URZ ;  /* 0x000002000a067890 */ /* 0x000fe2000fffe03f */
[----:B------:R-:W-:Y:S01]  /*8ce0*/  UMOV UR7, 0x40000040 ;  /* 0x4000004000077882 */ /* 0x000fe20000000000 */
[----:B------:R-:W-:Y:S02]  /*8cf0*/  WARPGROUP.DEPBAR.LE gsb0, 0x0 ;  /* 0x00008000000079c5 */ /* 0x000fe40000010000 */
[----:B------:R-:W-:Y:S01]  /*8d00*/  WARPGROUP.ARRIVE ;  /* 0x00000000000079c5 */ /* 0x000fe20000000000 */
[----:B------:R-:W-:-:S04]  /*8d10*/  FMUL.FTZ R169, R0, R4 ;  /* 0x0000000400a97220 */ /* 0x000fc80000410000 */
[-CC-:B------:R-:W-:Y:S02]  /*8d20*/  FFMA.FTZ R13, R33, R4.reuse, -R169.reuse ;  /* 0x00000004210d7223 */ /* 0x180fe400000108a9 */
[----:B------:R-:W-:Y:S01]  /*8d30*/  HGMMA.64x128x16.F32 R88, R164, gdesc[UR4].tnspB, R88, gsb0 ;  /* 0x41e00004a4587df0 */ /* 0x000fe20008000858 */
[----:B------:R-:W-:Y:S01]  /*8d40*/  UIADD3 UR6, UR10, 0x280, URZ ;  /* 0x000002800a067890 */ /* 0x000fe2000fffe03f */
[-CC-:B------:R-:W-:Y:S01]  /*8d50*/  FFMA.FTZ R33, R53, R4.reuse, -R169.reuse ;  /* 0x0000000435217223 */ /* 0x180fe200000108a9 */
[----:B------:R-:W-:Y:S01]  /*8d60*/  UMOV UR7, 0x40000040 ;  /* 0x4000004000077882 */ /* 0x000fe20000000000 */
[-CC-:B------:R-:W-:Y:S01]  /*8d70*/  FFMA.FTZ R53, R73, R4.reuse, -R169.reuse ;  /* 0x0000000449357223 */ /* 0x180fe200000108a9 */
[-CC-:B------:R-:W-:Y:S01]  /*8d80*/  FFMA.FTZ R11, R29, R4.reuse, -R169.reuse ;  /* 0x000000041d0b7223 */ /* 0x180fe200000108a9 */
[-C--:B------:R-:W-:Y:S01]  /*8d90*/  FMUL.FTZ R73, R7, R4.reuse ;  /* 0x0000000407497220 */ /* 0x080fe20000410000 */
[-CC-:B------:R-:W-:Y:S01]  /*8da0*/  FFMA.FTZ R29, R49, R4.reuse, -R169.reuse ;  /* 0x00000004311d7223 */ /* 0x180fe200000108a9 */
[-C--:B------:R-:W-:Y:S01]  /*8db0*/  FFMA.FTZ R49, R69, R4.reuse, -R169 ;  /* 0x0000000445317223 */ /* 0x080fe200000108a9 */
[----:B------:R-:W-:Y:S01]  /*8dc0*/  FADD.FTZ R69, -R7, R8 ;  /* 0x0000000807457221 */ /* 0x000fe20000010100 */
[----:B------:R-:W-:Y:S01]  /*8dd0*/  FFMA.FTZ R181, R27, R4, -R73 ;  /* 0x000000041bb57223 */ /* 0x000fe20000010849 */
[----:B------:R-:W-:-:S02]  /*8de0*/  IMAD.U32 R27, RZ, RZ, UR45 ;  /* 0x0000002dff1b7e24 */ /* 0x000fc4000f8e00ff */
[-C--:B------:R-:W-:Y:S01]  /*8df0*/  FFMA.FTZ R9, R24, R4.reuse, -R169 ;  /* 0x0000000418097223 */ /* 0x080fe200000108a9 */
[-C--:B------:R-:W-:Y:S01]  /*8e00*/  FMUL.FTZ R69, R69, R4.reuse ;  /* 0x0000000445457220 */ /* 0x080fe20000410000 */
[-C--:B------:R-:W-:Y:S01]  /*8e10*/  FFMA.FTZ R8, R26, R4.reuse, -R73 ;  /* 0x000000041a087223 */ /* 0x080fe20000010849 */
[-CC-:B------:R-:W-:Y:S01]  /*8e20*/  FFMA.FTZ R180, R25, R4.reuse, -R169.reuse ;  /* 0x0000000419b47223 */ /* 0x180fe200000108a9 */
[----:B------:R-:W-:Y:S01]  /*8e30*/  @!P1 LEA R27, R27, UR41, 0x3 ;  /* 0x000000291b1b9c11 */ /* 0x000fe2000f8e18ff */
[-C--:B------:R-:W-:Y:S01]  /*8e40*/  FFMA.FTZ R182, R28, R4.reuse, -R169 ;  /* 0x000000041cb67223 */ /* 0x080fe200000108a9 */
[----:B------:R-:W0:Y:S01]  /*8e50*/  MUFU.EX2 R9, R9 ;  /* 0x0000000900097308 */ /* 0x000e220000000800 */
[-C--:B------:R-:W-:Y:S01]  /*8e60*/  FFMA.FTZ R183, R30, R4.reuse, -R73 ;  /* 0x000000041eb77223 */ /* 0x080fe20000010849 */
[-C--:B------:R-:W-:Y:S01]  /*8e70*/  FFMA.FTZ R176, R32, R4.reuse, -R169 ;  /* 0x0000000420b07223 */ /* 0x080fe200000108a9 */
[----:B------:R-:W-:Y:S02]  /*8e80*/  @!P1 VIADD R27, R27, 0x28840 ;  /* 0x000288401b1b9836 */ /* 0x000fe40000000000 */
[-CC-:B------:R-:W-:Y:S01]  /*8e90*/  FFMA.FTZ R32, R31, R4.reuse, -R73.reuse ;  /* 0x000000041f207223 */ /* 0x180fe20000010849 */
[----:B------:R-:W-:Y:S01]  /*8ea0*/  IADD3 R31, -R23, 0xb, RZ ;  /* 0x0000000b171f7810 */ /* 0x000fe20007ffe1ff */
[-CC-:B------:R-:W-:Y:S01]  /*8eb0*/  FFMA.FTZ R177, R34, R4.reuse, -R73.reuse ;  /* 0x0000000422b17223 */ /* 0x180fe20000010849 */
[-C--:B------:R-:W-:Y:S01]  /*8ec0*/  FFMA.FTZ R34, R35, R4.reuse, -R73 ;  /* 0x0000000423227223 */ /* 0x080fe20000010849 */
[----:B------:R-:W-:Y:S01]  /*8ed0*/  MUFU.EX2 R69, R69 ;  /* 0x0000004500457308 */ /* 0x000fe20000000800 */
[----:B------:R-:W-:Y:S01]  /*8ee0*/  @!P1 PRMT R27, RZ, 0x654, R27 ;  /* 0x00000654ff1b9816 */ /* 0x000fe2000000001b */
[-C--:B------:R-:W-:Y:S01]  /*8ef0*/  FFMA.FTZ R178, R36, R4.reuse, -R169 ;  /* 0x0000000424b27223 */ /* 0x080fe200000108a9 */
[-C--:B------:R-:W-:Y:S01]  /*8f00*/  FFMA.FTZ R179, R38, R4.reuse, -R73 ;  /* 0x0000000426b37223 */ /* 0x080fe20000010849 */
[-C--:B------:R-:W-:Y:S01]  /*8f10*/  FFMA.FTZ R15, R37, R4.reuse, -R169 ;  /* 0x00000004250f7223 */ /* 0x080fe200000108a9 */
[-C--:B------:R-:W-:Y:S01]  /*8f20*/  FFMA.FTZ R36, R39, R4.reuse, -R73 ;  /* 0x0000000427247223 */ /* 0x080fe20000010849 */
[-C--:B------:R-:W-:Y:S01]  /*8f30*/  FFMA.FTZ R172, R40, R4.reuse, -R169 ;  /* 0x0000000428ac7223 */ /* 0x080fe200000108a9 */
[-C--:B------:R-:W-:Y:S01]  /*8f40*/  FFMA.FTZ R173, R42, R4.reuse, -R73 ;  /* 0x000000042aad7223 */ /* 0x080fe20000010849 */
[----:B------:R-:W1:Y:S01]  /*8f50*/  MUFU.EX2 R8, R8 ;  /* 0x0000000800087308 */ /* 0x000e620000000800 */
[----:B0-----:R-:W-:Y:S01]  /*8f60*/  FFMA.FTZ R3, R6, R3, R9 ;  /* 0x0000000306037223 */ /* 0x001fe20000010009 */
[-C--:B------:R-:W-:Y:S01]  /*8f70*/  FFMA.FTZ R21, R41, R4.reuse, -R169 ;  /* 0x0000000429157223 */ /* 0x080fe200000108a9 */
[-C--:B------:R-:W-:Y:S01]  /*8f80*/  FFMA.FTZ R30, R43, R4.reuse, -R73 ;  /* 0x000000042b1e7223 */ /* 0x080fe20000010849 */
[-C--:B------:R-:W-:Y:S01]  /*8f90*/  FFMA.FTZ R174, R44, R4.reuse, -R169 ;  /* 0x000000042cae7223 */ /* 0x080fe200000108a9 */
[-C--:B------:R-:W-:Y:S01]  /*8fa0*/  FFMA.FTZ R175, R46, R4.reuse, -R73 ;  /* 0x000000042eaf7223 */ /* 0x080fe20000010849 */
[-C--:B------:R-:W-:Y:S01]  /*8fb0*/  FFMA.FTZ R25, R45, R4.reuse, -R169 ;  /* 0x000000042d197223 */ /* 0x080fe200000108a9 */
[-C--:B------:R-:W-:Y:S01]  /*8fc0*/  FFMA.FTZ R26, R47, R4.reuse, -R73 ;  /* 0x000000042f1a7223 */ /* 0x080fe20000010849 */
[----:B------:R-:W0:Y:S01]  /*8fd0*/  MUFU.EX2 R180, R180 ;  /* 0x000000b400b47308 */ /* 0x000e220000000800 */
        /* <DEDUP_REMOVED lines=8> */
[----:B-1----:R-:W-:Y:S01]  /*9060*/  FFMA.FTZ R2, R69, R2, R8 ;  /* 0x0000000245027223 */ /* 0x002fe20000010008 */
[-CC-:B------:R-:W-:Y:S01]  /*9070*/  FFMA.FTZ R57, R77, R4.reuse, -R169.reuse ;  /* 0x000000044d397223 */ /* 0x180fe200000108a9 */
[-CC-:B------:R-:W-:Y:S01]  /*9080*/  FFMA.FTZ R14, R80, R4.reuse, -R169.reuse ;  /* 0x00000004500e7223 */ /* 0x180fe200000108a9 */
[-CC-:B------:R-:W-:Y:S01]  /*9090*/  FFMA.FTZ R61, R81, R4.reuse, -R169.reuse ;  /* 0x00000004513d7223 */ /* 0x180fe200000108a9 */
[-CC-:B------:R-:W-:Y:S01]  /*90a0*/  FFMA.FTZ R84, R84, R4.reuse, -R169.reuse ;  /* 0x0000000454547223 */ /* 0x180fe200000108a9 */
[-C--:B------:R-:W-:Y:S01]  /*90b0*/  FFMA.FTZ R65, R85, R4.reuse, -R169 ;  /* 0x0000000455417223 */ /* 0x080fe200000108a9 */
[-C--:B------:R-:W-:Y:S01]  /*90c0*/  FFMA.FTZ R28, R51, R4.reuse, -R73 ;  /* 0x00000004331c7223 */ /* 0x080fe20000010849 */
[----:B------:R-:W1:Y:S01]  /*90d0*/  MUFU.EX2 R182, R182 ;  /* 0x000000b600b67308 */ /* 0x000e620000000800 */
[----:B0-----:R-:W-:Y:S01]  /*90e0*/  FADD.FTZ R3, R180, R3 ;  /* 0x00000003b4037221 */ /* 0x001fe20000010000 */
[-CC-:B------:R-:W-:Y:S01]  /*90f0*/  FFMA.FTZ R171, R54, R4.reuse, -R73.reuse ;  /* 0x0000000436ab7223 */ /* 0x180fe20000010849 */
[-CC-:B------:R-:W-:Y:S01]  /*9100*/  FFMA.FTZ R24, R55, R4.reuse, -R73.reuse ;  /* 0x0000000437187223 */ /* 0x180fe20000010849 */
[-CC-:B------:R-:W-:Y:S01]  /*9110*/  FFMA.FTZ R38, R59, R4.reuse, -R73.reuse ;  /* 0x000000043b267223 */ /* 0x180fe20000010849 */
[----:B------:R-:W-:Y:S01]  /*9120*/  F2FP.F16.F32.PACK_AB R180, R180, R9 ;  /* 0x00000009b4b4723e */ /* 0x000fe200000000ff */
[-CC-:B------:R-:W-:Y:S01]  /*9130*/  FFMA.FTZ R63, R63, R4.reuse, -R73.reuse ;  /* 0x000000043f3f7223 */ /* 0x180fe20000010849 */
[-CC-:B------:R-:W-:Y:S01]  /*9140*/  FFMA.FTZ R66, R66, R4.reuse, -R73.reuse ;  /* 0x0000000442427223 */ /* 0x180fe20000010849 */
[----:B------:R-:W0:Y:S01]  /*9150*/  MUFU.EX2 R183, R183 ;  /* 0x000000b700b77308 */ /* 0x000e220000000800 */
[----:B--2---:R-:W-:Y:S01]  /*9160*/  FADD.FTZ R2, R181, R2 ;  /* 0x00000002b5027221 */ /* 0x004fe20000010000 */
[--C-:B------:R-:W-:Y:S01]  /*9170*/  FFMA.FTZ R67, R67, R4, -R73.reuse ;  /* 0x0000000443437223 */ /* 0x100fe20000010849 */
[----:B------:R-:W-:Y:S01]  /*9180*/  F2FP.F16.F32.PACK_AB R181, R181, R8 ;  /* 0x00000008b5b5723e */ /* 0x000fe200000000ff */
[-CC-:B------:R-:W-:Y:S01]  /*9190*/  FFMA.FTZ R70, R70, R4.reuse, -R73.reuse ;  /* 0x0000000446467223 */ /* 0x180fe20000010849 */
[-CC-:B------:R-:W-:Y:S01]  /*91a0*/  FFMA.FTZ R71, R71, R4.reuse, -R73.reuse ;  /* 0x0000000447477223 */ /* 0x180fe20000010849 */
[-CC-:B------:R-:W-:Y:S01]  /*91b0*/  FFMA.FTZ R74, R74, R4.reuse, -R73.reuse ;  /* 0x000000044a4a7223 */ /* 0x180fe20000010849 */
[-C--:B------:R-:W-:Y:S01]  /*91c0*/  FFMA.FTZ R75, R75, R4.reuse, -R73 ;  /* 0x000000044b4b7223 */ /* 0x080fe20000010849 */
[----:B------:R-:W2:Y:S01]  /*91d0*/  MUFU.EX2 R11, R11 ;  /* 0x0000000b000b7308 */ /* 0x000ea20000000800 */
[----:B-1----:R-:W-:Y:S01]  /*91e0*/  FADD.FTZ R40, R182, R3 ;  /* 0x00000003b6287221 */ /* 0x002fe20000010000 */
[-CC-:B------:R-:W-:Y:S01]  /*91f0*/  FFMA.FTZ R78, R78, R4.reuse, -R73.reuse ;  /* 0x000000044e4e7223 */ /* 0x180fe20000010849 */
[-CC-:B------:R-:W-:Y:S01]  /*9200*/  FFMA.FTZ R79, R79, R4.reuse, -R73.reuse ;  /* 0x000000044f4f7223 */ /* 0x180fe20000010849 */
[-CC-:B------:R-:W-:Y:S01]  /*9210*/  FFMA.FTZ R82, R82, R4.reuse, -R73.reuse ;  /* 0x0000000452527223 */ /* 0x180fe20000010849 */
[-CC-:B------:R-:W-:Y:S01]  /*9220*/  FFMA.FTZ R83, R83, R4.reuse, -R73.reuse ;  /* 0x0000000453537223 */ /* 0x180fe20000010849 */
[----:B------:R-:W-:-:S02]  /*9230*/  FFMA.FTZ R86, R86, R4, -R73 ;  /* 0x0000000456567223 */ /* 0x000fc40000010849 */
[----:B------:R-:W1:Y:S01]  /*9240*/  MUFU.EX2 R32, R32 ;  /* 0x0000002000207308 */ /* 0x000e620000000800 */
[----:B0-----:R-:W-:-:S07]  /*9250*/  FADD.FTZ R3, R183, R2 ;  /* 0x00000002b7037221 */ /* 0x001fce0000010000 */
[----:B------:R-:W-:Y:S01]  /*9260*/  MUFU.EX2 R176, R176 ;  /* 0x000000b000b07308 */ /* 0x000fe20000000800 */
[----:B--2---:R-:W-:-:S07]  /*9270*/  F2FP.F16.F32.PACK_AB R182, R11, R182 ;  /* 0x000000b60bb6723e */ /* 0x004fce00000000ff */
[----:B------:R-:W0:Y:S01]  /*9280*/  MUFU.EX2 R177, R177 ;  /* 0x000000b100b17308 */ /* 0x000e220000000800 */
[C---:B-1----:R-:W-:Y:S01]  /*9290*/  FADD.FTZ R2, R32.reuse, R3 ;  /* 0x0000000320027221 */ /* 0x042fe20000010000 */
[----:B------:R-:W-:-:S06]  /*92a0*/  F2FP.F16.F32.PACK_AB R183, R32, R183 ;  /* 0x000000b720b7723e */ /* 0x000fcc00000000ff */
[----:B------:R-:W-:Y:S08]  /*92b0*/  MUFU.EX2 R13, R13 ;  /* 0x0000000d000d7308 */ /* 0x000ff00000000800 */
[----:B------:R-:W1:Y:S01]  /*92c0*/  MUFU.EX2 R34, R34 ;  /* 0x0000002200227308 */ /* 0x000e620000000800 */
[----:B0-----:R-:W-:-:S07]  /*92d0*/  FADD.FTZ R3, R177, R2 ;  /* 0x00000002b1037221 */ /* 0x001fce0000010000 */
[----:B------:R-:W-:Y:S08]  /*92e0*/  MUFU.EX2 R178, R178 ;  /* 0x000000b200b27308 */ /* 0x000ff00000000800 */
[----:B------:R-:W0:Y:S01]  /*92f0*/  MUFU.EX2 R179, R179 ;  /* 0x000000b300b37308 */ /* 0x000e220000000800 */
[C---:B-1----:R-:W-:Y:S01]  /*9300*/  FADD.FTZ R2, R34.reuse, R3 ;  /* 0x0000000322027221 */ /* 0x042fe20000010000 */
[----:B------:R-:W-:-:S06]  /*9310*/  F2FP.F16.F32.PACK_AB R177, R34, R177 ;  /* 0x000000b122b1723e */ /* 0x000fcc00000000ff */
[----:B------:R-:W-:Y:S01]  /*9320*/  MUFU.EX2 R15, R15 ;  /* 0x0000000f000f7308 */ /* 0x000fe20000000800 */
[----:B------:R-:W-:Y:S02]  /*9330*/  WARPGROUP.DEPBAR.LE gsb0, 0x0 ;  /* 0x00008000000079c5 */ /* 0x000fe40000010000 */
[----:B------:R-:W-:Y:S01]  /*9340*/  WARPGROUP.ARRIVE ;  /* 0x00000000000079c5 */ /* 0x000fe20000000000 */
[----:B------:R-:W-:-:S04]  /*9350*/  FFMA.FTZ R164, R56, R4, -R169 ;  /* 0x0000000438a47223 */ /* 0x000fc800000108a9 */
[----:B------:R-:W1:Y:S01]  /*9360*/  MUFU.EX2 R36, R36 ;  /* 0x0000002400247308 */ /* 0x000e620000000800 */
[-C--:B------:R-:W-:Y:S01]  /*9370*/  FFMA.FTZ R166, R60, R4.reuse, -R169 ;  /* 0x000000043ca67223 */ /* 0x080fe200000108a9 */
[----:B0-----:R-:W-:Y:S01]  /*9380*/  FADD.FTZ R3, R179, R2 ;  /* 0x00000002b3037221 */ /* 0x001fe20000010000 */
[-CC-:B------:R-:W-:Y:S01]  /*9390*/  FFMA.FTZ R165, R58, R4.reuse, -R73.reuse ;  /* 0x000000043aa57223 */ /* 0x180fe20000010849 */
[----:B------:R-:W-:Y:S01]  /*93a0*/  HGMMA.64x128x16.F32 R88, R160, gdesc[UR4].tnspB, R88, gsb0 ;  /* 0x41e00004a0587df0 */ /* 0x000fe20008000858 */
[----:B------:R-:W-:Y:S01]  /*93b0*/  UIADD3 UR6, UR10, 0x300, URZ ;  /* 0x000003000a067890 */ /* 0x000fe2000fffe03f */
[----:B------:R-:W-:Y:S01]  /*93c0*/  FFMA.FTZ R167, R62, R4, -R73 ;  /* 0x000000043ea77223 */ /* 0x000fe20000010849 */
[----:B------:R-:W-:Y:S01]  /*93d0*/  UMOV UR7, 0x40000040 ;  /* 0x4000004000077882 */ /* 0x000fe20000000000 */
[----:B------:R-:W-:Y:S08]  /*93e0*/  MUFU.EX2 R172, R172 ;  /* 0x000000ac00ac7308 */ /* 0x000ff00000000800 */
        /* <DEDUP_REMOVED lines=14> */
[----:B------:R-:W-:Y:S01]  /*94d0*/  MUFU.EX2 R29, R29 ;  /* 0x0000001d001d7308 */ /* 0x000fe20000000800 */
[C---:B-1----:R-:W-:Y:S01]  /*94e0*/  FADD.FTZ R2, R26.reuse, R3 ;  /* 0x000000031a027221 */ /* 0x042fe20000010000 */
[----:B------:R-:W-:-:S06]  /*94f0*/  F2FP.F16.F32.PACK_AB R175, R26, R175 ;  /* 0x000000af1aaf723e */ /* 0x000fcc00000000ff */
        /* <DEDUP_REMOVED lines=12> */
[-CC-:B------:R-:W-:Y:S02]  /*95c0*/  FFMA.FTZ R169, R50, R4.reuse, -R73.reuse ;  /* 0x0000000432a97223 */ /* 0x180fe40000010849 */
[----:B------:R-:W-:Y:S01]  /*95d0*/  MUFU.EX2 R38, R38 ;  /* 0x0000002600267308 */ /* 0x000fe20000000800 */
[----:B------:R-:W-:Y:S01]  /*95e0*/  FFMA.FTZ R73, R87, R4, -R73 ;  /* 0x0000000457497223 */ /* 0x000fe20000010849 */
[----:B------:R-:W-:Y:S01]  /*95f0*/  HGMMA.64x128x16.F32 R88, R156, gdesc[UR4].tnspB, R88, gsb0 ;  /* 0x41e000049c587df0 */ /* 0x000fe20008000858 */
[----:B------:R-:W-:Y:S01]  /*9600*/  UIADD3 UR6, UR10, 0x380, URZ ;  /* 0x000003800a067890 */ /* 0x000fe2000fffe03f */
[----:B------:R-:W-:-:S04]  /*9610*/  UMOV UR7, 0x40000040 ;  /* 0x4000004000077882 */ /* 0x000fc80000000000 */
[----:B------:R-:W0:Y:S08]  /*9620*/  MUFU.EX2 R169, R169 ;  /* 0x000000a900a97308 */ /* 0x000e300000000800 */
[----:B------:R-:W-:Y:S08]  /*9630*/  MUFU.EX2 R166, R166 ;  /* 0x000000a600a67308 */ /* 0x000ff00000000800 */
[----:B------:R-:W1:Y:S01]  /*9640*/  MUFU.EX2 R167, R167 ;  /* 0x000000a700a77308 */ /* 0x000e620000000800 */
[----:B0-----:R-:W-:Y:S01]  /*9650*/  FADD.FTZ R3, R169, R2 ;  /* 0x00000002a9037221 */ /* 0x001fe20000010000 */
[----:B------:R-:W-:-:S03]  /*9660*/  F2FP.F16.F32.PACK_AB R169, R28, R169 ;  /* 0x000000a91ca9723e */ /* 0x000fc600000000ff */
[----:B------:R-:W-:-:S03]  /*9670*/  FADD.FTZ R2, R28, R3 ;  /* 0x000000031c027221 */ /* 0x000fc60000010000 */
[----:B------:R-:W-:Y:S01]  /*9680*/  MUFU.EX2 R41, R41 ;  /* 0x0000002900297308 */ /* 0x000fe20000000800 */
[----:B------:R-:W-:Y:S01]  /*9690*/  FADD.FTZ R3, R171, R2 ;  /* 0x00000002ab037221 */ /* 0x000fe20000010000 */
[----:B------:R-:W-:-:S03]  /*96a0*/  F2FP.F16.F32.PACK_AB R171, R24, R171 ;  /* 0x000000ab18ab723e */ /* 0x000fc600000000ff */
[----:B------:R-:W-:-:S03]  /*96b0*/  FADD.FTZ R2, R24, R3 ;  /* 0x0000000318027221 */ /* 0x000fc60000010000 */
[----:B------:R-:W0:Y:S01]  /*96c0*/  MUFU.EX2 R63, R63 ;  /* 0x0000003f003f7308 */ /* 0x000e220000000800 */
[----:B------:R-:W-:Y:S01]  /*96d0*/  FADD.FTZ R3, R165, R2 ;  /* 0x00000002a5037221 */ /* 0x000fe20000010000 */
[----:B------:R-:W-:-:S03]  /*96e0*/  F2FP.F16.F32.PACK_AB R165, R38, R165 ;  /* 0x000000a526a5723e */ /* 0x000fc600000000ff */
[----:B------:R-:W-:-:S03]  /*96f0*/  FADD.FTZ R2, R38, R3 ;  /* 0x0000000326027221 */ /* 0x000fc60000010000 */
[----:B------:R-:W-:Y:S01]  /*9700*/  MUFU.EX2 R160, R160 ;  /* 0x000000a000a07308 */ /* 0x000fe20000000800 */
[----:B-1----:R-:W-:-:S07]  /*9710*/  FADD.FTZ R2, R167, R2 ;  /* 0x00000002a7027221 */ /* 0x002fce0000010000 */
[----:B------:R-:W1:Y:S01]  /*9720*/  MUFU.EX2 R161, R66 ;  /* 0x0000004200a17308 */ /* 0x000e620000000800 */
[C---:B0-----:R-:W-:Y:S01]  /*9730*/  FADD.FTZ R2, R63.reuse, R2 ;  /* 0x000000023f027221 */ /* 0x041fe20000010000 */
[----:B------:R-:W-:-:S06]  /*9740*/  F2FP.F16.F32.PACK_AB R167, R63, R167 ;  /* 0x000000a73fa7723e */ /* 0x000fcc00000000ff */
[----:B------:R-:W-:Y:S08]  /*9750*/  MUFU.EX2 R45, R45 ;  /* 0x0000002d002d7308 */ /* 0x000ff00000000800 */
[----:B------:R-:W0:Y:S01]  /*9760*/  MUFU.EX2 R67, R67 ;  /* 0x0000004300437308 */ /* 0x000e220000000800 */
[----:B-1----:R-:W-:-:S07]  /*9770*/  FADD.FTZ R2, R161, R2 ;  /* 0x00000002a1027221 */ /* 0x002fce0000010000 */
[----:B------:R-:W-:Y:S08]  /*9780*/  MUFU.EX2 R162, R162 ;  /* 0x000000a200a27308 */ /* 0x000ff00000000800 */
        /* <DEDUP_REMOVED lines=11> */
[----:B------:R-:W-:Y:S01]  /*9840*/  MUFU.EX2 R12, R12 ;  /* 0x0000000c000c7308 */ /* 0x000fe20000000800 */
[----:B------:R-:W-:Y:S02]  /*9850*/  WARPGROUP.DEPBAR.LE gsb0, 0x0 ;  /* 0x00008000000079c5 */ /* 0x000fe40000010000 */
[----:B------:R-:W-:-:S05]  /*9860*/  WARPGROUP.ARRIVE ;  /* 0x00000000000079c5 */ /* 0x000fca0000000000 */
[----:B------:R-:W0:Y:S01]  /*9870*/  MUFU.EX2 R157, R74 ;  /* 0x0000004a009d7308 */ /* 0x000e220000000800 */
[----:B-1----:R-:W-:Y:S01]  /*9880*/  F2FP.F16.F32.PACK_AB R156, R53, R10 ;  /* 0x0000000a359c723e */ /* 0x002fe200000000ff */
[----:B------:R-:W-:Y:S06]  /*9890*/  HGMMA.64x128x16.F32 R88, R152, gdesc[UR4].tnspB, R88, gsb0 ;  /* 0x41e0000498587df0 */ /* 0x000fec0008000858 */
[----:B------:R-:W1:Y:S08]  /*98a0*/  MUFU.EX2 R159, R78 ;  /* 0x0000004e009f7308 */ /* 0x000e700000000800 */
[----:B------:R-:W2:Y:S01]  /*98b0*/  MUFU.EX2 R57, R57 ;  /* 0x0000003900397308 */ /* 0x000ea20000000800 */
[----:B0-----:R-:W-:Y:S01]  /*98c0*/  FADD.FTZ R2, R157, R2 ;  /* 0x000000029d027221 */ /* 0x001fe20000010000 */
[----:B------:R-:W-:-:S03]  /*98d0*/  F2FP.F16.F32.PACK_AB R157, R75, R157 ;  /* 0x0000009d4b9d723e */ /* 0x000fc600000000ff */
[----:B------:R-:W-:-:S03]  /*98e0*/  FADD.FTZ R2, R75, R2 ;  /* 0x000000024b027221 */ /* 0x000fc60000010000 */
[----:B------:R-:W0:Y:S01]  /*98f0*/  MUFU.EX2 R79, R79 ;  /* 0x0000004f004f7308 */ /* 0x000e220000000800 */
[----:B-1----:R-:W-:-:S07]  /*9900*/  FADD.FTZ R2, R159, R2 ;  /* 0x000000029f027221 */ /* 0x002fce0000010000 */
[----:B------:R-:W-:Y:S01]  /*9910*/  MUFU.EX2 R14, R14 ;  /* 0x0000000e000e7308 */ /* 0x000fe20000000800 */
[----:B--2---:R-:W-:-:S07]  /*9920*/  F2FP.F16.F32.PACK_AB R158, R57, R12 ;  /* 0x0000000c399e723e */ /* 0x004fce00000000ff */
[----:B------:R-:W1:Y:S01]  /*9930*/  MUFU.EX2 R61, R61 ;  /* 0x0000003d003d7308 */ /* 0x000e620000000800 */
[C---:B0-----:R-:W-:Y:S01]  /*9940*/  FADD.FTZ R2, R79.reuse, R2 ;  /* 0x000000024f027221 */ /* 0x041fe20000010000 */
[----:B------:R-:W-:-:S06]  /*9950*/  F2FP.F16.F32.PACK_AB R159, R79, R159 ;  /* 0x0000009f4f9f723e */ /* 0x000fcc00000000ff */
[----:B------:R-:W-:Y:S08]  /*9960*/  MUFU.EX2 R83, R83 ;  /* 0x0000005300537308 */ /* 0x000ff00000000800 */
[----:B------:R-:W-:Y:S08]  /*9970*/  MUFU.EX2 R20, R84 ;  /* 0x0000005400147308 */ /* 0x000ff00000000800 */
[----:B------:R-:W0:Y:S08]  /*9980*/  MUFU.EX2 R65, R65 ;  /* 0x0000004100417308 */ /* 0x000e300000000800 */
[----:B------:R-:W-:Y:S01]  /*9990*/  MUFU.EX2 R73, R73 ;  /* 0x0000004900497308 */ /* 0x000fe20000000800 */
[----:B------:R-:W-:-:S02]  /*99a0*/  WARPGROUP.DEPBAR.LE gsb0, 0x0 ;  /* 0x00008000000079c5 */ /* 0x000fc40000010000 */
[----:B------:R2:W-:Y:S06]  /*99b0*/  BAR.ARV R31, 0x100 ;  /* 0x0004001f0000751d */ /* 0x0005ec0000002000 */
[----:B------:R3:W-:Y:S01]  /*99c0*/  @!P1 SYNCS.ARRIVE.TRANS64.RED.A1T0 RZ, [R27+URZ], RZ ;  /* 0x000000ff1bff99a7 */ /* 0x0007e2000810043f */
[----:B------:R-:W4:Y:S01]  /*99d0*/  MUFU.EX2 R153, R82 ;  /* 0x0000005200997308 */ /* 0x000f220000000800 */
[----:B-1----:R-:W-:Y:S01]  /*99e0*/  F2FP.F16.F32.PACK_AB R152, R61, R14 ;  /* 0x0000000e3d98723e */ /* 0x002fe200000000ff */
[----:B------:R-:W-:Y:S01]  /*99f0*/  FMUL.FTZ R88, R88, R6 ;  /* 0x0000000658587220 */ /* 0x000fe20000410000 */
[----:B0-----:R-:W-:Y:S01]  /*9a00*/  F2FP.F16.F32.PACK_AB R154, R65, R20 ;  /* 0x00000014419a723e */ /* 0x001fe200000000ff */
[-C--:B------:R-:W-:Y:S01]  /*9a10*/  FMUL.FTZ R89, R89, R6.reuse ;  /* 0x0000000659597220 */ /* 0x080fe20000410000 */
[-C--:B------:R-:W-:Y:S01]  /*9a20*/  FMUL.FTZ R92, R92, R6.reuse ;  /* 0x000000065c5c7220 */ /* 0x080fe20000410000 */
[-C--:B------:R-:W-:Y:S01]  /*9a30*/  FMUL.FTZ R93, R93, R6.reuse ;  /* 0x000000065d5d7220 */ /* 0x080fe20000410000 */
[----:B---3--:R-:W-:Y:S01]  /*9a40*/  IMAD.U32 R27, RZ, RZ, UR53 ;  /* 0x00000035ff1b7e24 */ /* 0x008fe2000f8e00ff */
[----:B------:R-:W0:Y:S01]  /*9a50*/  MUFU.EX2 R155, R86 ;  /* 0x00000056009b7308 */ /* 0x000e220000000800 */
[----:B------:R-:W-:Y:S01]  /*9a60*/  UMOV UR53, UR45 ;  /* 0x0000002d00357c82 */ /* 0x000fe20008000000 */
        /* <DEDUP_REMOVED lines=8> */
[----:B----4-:R-:W-:Y:S01]  /*9af0*/  FADD.FTZ R2, R153, R2 ;  /* 0x0000000299027221 */ /* 0x010fe20000010000 */
[----:B------:R-:W-:Y:S01]  /*9b00*/  F2FP.F16.F32.PACK_AB R153, R83, R153 ;  /* 0x000000995399723e */ /* 0x000fe200000000ff */
[-C--:B------:R-:W-:Y:S01]  /*9b10*/  FMUL.FTZ R108, R108, R6.reuse ;  /* 0x000000066c6c7220 */ /* 0x080fe20000410000 */
[-C--:B------:R-:W-:Y:S01]  /*9b20*/  FMUL.FTZ R109, R109, R6.reuse ;  /* 0x000000066d6d7220 */ /* 0x080fe20000410000 */
[----:B--2---:R-:W-:Y:S01]  /*9b30*/  @!P1 PRMT R31, RZ, 0x654, R27 ;  /* 0x00000654ff1f9816 */ /* 0x004fe2000000001b */
[----:B------:R-:W-:Y:S01]  /*9b40*/  FADD.FTZ R27, R11, R40 ;  /* 0x000000280b1b7221 */ /* 0x000fe20000010000 */
[----:B------:R-:W-:Y:S01]  /*9b50*/  FADD.FTZ R2, R83, R2 ;  /* 0x0000000253027221 */ /* 0x000fe20000010000 */
[----:B------:R-:W-:Y:S01]  /*9b60*/  FMUL.FTZ R112, R112, R6 ;  /* 0x0000000670707220 */ /* 0x000fe20000410000 */
[----:B------:R1:W-:Y:S01]  /*9b70*/  @!P1 SYNCS.ARRIVE.TRANS64.RED.A1T0 RZ, [R31+URZ], RZ ;  /* 0x000000ff1fff99a7 */ /* 0x0003e2000810043f */
[----:B------:R-:W-:Y:S01]  /*9b80*/  FADD.FTZ R40, R176, R27 ;  /* 0x0000001bb0287221 */ /* 0x000fe20000010000 */
[----:B0-----:R-:W-:Y:S01]  /*9b90*/  FADD.FTZ R2, R155, R2 ;  /* 0x000000029b027221 */ /* 0x001fe20000010000 */
[----:B------:R-:W-:Y:S01]  /*9ba0*/  F2FP.F16.F32.PACK_AB R176, R13, R176 ;  /* 0x000000b00db0723e */ /* 0x000fe200000000ff */
[-C--:B------:R-:W-:Y:S01]  /*9bb0*/  FMUL.FTZ R113, R113, R6.reuse ;  /* 0x0000000671717220 */ /* 0x080fe20000410000 */
[----:B------:R-:W-:Y:S01]  /*9bc0*/  FADD.FTZ R27, R13, R40 ;  /* 0x000000280d1b7221 */ /* 0x000fe20000010000 */
[C---:B------:R-:W-:Y:S01]  /*9bd0*/  FADD.FTZ R2, R73.reuse, R2 ;  /* 0x0000000249027221 */ /* 0x040fe20000010000 */
[----:B------:R-:W-:Y:S01]  /*9be0*/  F2FP.F16.F32.PACK_AB R155, R73, R155 ;  /* 0x0000009b499b723e */ /* 0x000fe200000000ff */
        /* <DEDUP_REMOVED lines=28> */
[----:B------:R-:W-:Y:S01]  /*9db0*/  FMUL.FTZ R149, R149, R6 ;  /* 0x0000000695957220 */ /* 0x000fe20000410000 */
        /* <DEDUP_REMOVED lines=45> */
[-C--:B------:R-:W-:Y:S01]  /*a090*/  FMUL.FTZ R146, R146, R69.reuse ;  /* 0x0000004592927220 */ /* 0x080fe20000410000 */
[-C--:B------:R-:W-:Y:S01]  /*a0a0*/  FMUL.FTZ R147, R147, R69.reuse ;  /* 0x0000004593937220 */ /* 0x080fe20000410000 */
[-C--:B------:R-:W-:Y:S01]  /*a0b0*/  FMUL.FTZ R150, R150, R69.reuse ;  /* 0x0000004596967220 */ /* 0x080fe20000410000 */
[----:B------:R-:W-:Y:S01]  /*a0c0*/  FADD.FTZ R3, R53, R8 ;  /* 0x0000000835037221 */ /* 0x000fe20000010000 */
[----:B------:R-:W-:Y:S01]  /*a0d0*/  FMUL.FTZ R151, R151, R69 ;  /* 0x0000004597977220 */ /* 0x000fe20000410000 */
[----:B------:R-:W-:-:S02]  /*a0e0*/  IMAD.MOV.U32 R9, RZ, RZ, R0 ;  /* 0x000000ffff097224 */ /* 0x000fc400078e0000 */
[----:B------:R-:W-:-:S04]  /*a0f0*/  FADD.FTZ R8, R12, R3 ;  /* 0x000000030c087221 */ /* 0x000fc80000010000 */
[----:B------:R-:W-:-:S04]  /*a100*/  FADD.FTZ R3, R57, R8 ;  /* 0x0000000839037221 */ /* 0x000fc80000010000 */
[----:B------:R-:W-:-:S04]  /*a110*/  FADD.FTZ R8, R14, R3 ;  /* 0x000000030e087221 */ /* 0x000fc80000010000 */
[----:B------:R-:W-:-:S04]  /*a120*/  FADD.FTZ R3, R61, R8 ;  /* 0x000000083d037221 */ /* 0x000fc80000010000 */
[----:B------:R-:W-:-:S04]  /*a130*/  FADD.FTZ R8, R20, R3 ;  /* 0x0000000314087221 */ /* 0x000fc80000010000 */
[----:B------:R-:W-:Y:S01]  /*a140*/  FADD.FTZ R3, R65, R8 ;  /* 0x0000000841037221 */ /* 0x000fe20000010000 */
[----:B------:R-:W-:Y:S01]  /*a150*/  IMAD.MOV.U32 R8, RZ, RZ, R7 ;  /* 0x000000ffff087224 */ /* 0x000fe200078e0007 */
[----:B-1----:R-:W-:Y:S06]  /*a160*/  @P2 BRA `(.L_x_1414) ;  /* 0xffffffe0001c2947 */ /* 0x002fec000383ffff */
.L_x_1405:
        /* <DEDUP_REMOVED lines=8> */
[----:B------:R-:W-:-:S05]  /*a1f0*/  ULDC UR53, c[0x0][0x9e0] ;  /* 0x0002780000357ab9 */ /* 0x000fca0000000800 */
.L_x_1432:
        /* <DEDUP_REMOVED lines=9> */
.L_x_1417:
[----:B------:R-:W-:Y:S01]  /*a290*/  ULEA UR6, UR45, UR41, 0x3 ;  /* 0x000000292d067291 */ /* 0x000fe2000f8e183f */
[----:B------:R-:W-:-:S05]  /*a2a0*/  IMAD.U32 R0, RZ, RZ, UR46 ;  /* 0x0000002eff007e24 */ /* 0x000fca000f8e00ff */
[----:B------:R-:W-:-:S04]  /*a2b0*/  SHF.L.U32 R0, R0, 0x1f, RZ ;  /* 0x0000001f00007819 */ /* 0x000fc800000006ff */
[----:B------:R0:W1:Y:S01]  /*a2c0*/  SYNCS.PHASECHK.TRANS64.TRYWAIT P2, [UR6+0x28830], R0 ;  /* 0x02883000ff0075a7 */ /* 0x0000620008040146 */
[----:B------:R-:W-:Y:S05]  /*a2d0*/  @!P0 BRA `(.L_x_1418) ;  /* 0x0000000000048947 */ /* 0x000fea0003800000 */
[----:B------:R-:W-:Y:S01]  /*a2e0*/  BPT.TRAP 0x1 ;  /* 0x000000040000795c */ /* 0x000fe20000300000 */
.L_x_1418:
[----:B-1----:R-:W-:Y:S05]  /*a2f0*/  @P2 BRA `(.L_x_1416) ;  /* 0x0000000000082947 */ /* 0x002fea0003800000 */
[----:B------:R-:W1:Y:S02]  /*a300*/  SYNCS.PHASECHK.TRANS64.TRYWAIT P2, [UR6+0x28830], R0 ;  /* 0x02883000ff0075a7 */ /* 0x000e640008040146 */
[----:B-1----:R-:W-:Y:S05]  /*a310*/  @!P2 BRA `(.L_x_1419) ;  /* 0x000000c00018a947 */ /* 0x002fea0003800000 */
.L_x_1416:
        /* <DEDUP_REMOVED lines=45> */
.L_x_1421:
[----:B------:R-:W-:Y:S01]  /*a5f0*/  ULEA UR6, UR55, UR41, 0x3 ;  /* 0x0000002937067291 */ /* 0x000fe2000f8e183f */
[----:B------:R-:W-:-:S05]  /*a600*/  IMAD.U32 R0, RZ, RZ, UR56 ;  /* 0x00000038ff007e24 */ /* 0x000fca000f8e00ff */
[----:B------:R-:W-:-:S04]  /*a610*/  SHF.L.U32 R0, R0, 0x1f, RZ ;  /* 0x0000001f00007819 */ /* 0x000fc800000006ff */
[----:B------:R0:W1:Y:S01]  /*a620*/  SYNCS.PHASECHK.TRANS64.TRYWAIT P2, [UR6+0x28850], R0 ;  /* 0x02885000ff0075a7 */ /* 0x0000620008040146 */
[----:B------:R-:W-:Y:S05]  /*a630*/  @!P0 BRA `(.L_x_1422) ;  /* 0x0000000000048947 */ /* 0x000fea0003800000 */
[----:B------:R-:W-:Y:S01]  /*a640*/  BPT.TRAP 0x1 ;  /* 0x000000040000795c */ /* 0x000fe20000300000 */
.L_x_1422:
[----:B-1----:R-:W-:Y:S05]  /*a650*/  @P2 BRA `(.L_x_1420) ;  /* 0x0000000000082947 */ /* 0x002fea0003800000 */
[----:B------:R-:W1:Y:S02]  /*a660*/  SYNCS.PHASECHK.TRANS64.TRYWAIT P2, [UR6+0x28850], R0 ;  /* 0x02885000ff0075a7 */ /* 0x000e640008040146 */
[----:B-1----:R-:W-:Y:S05]  /*a670*/  @!P2 BRA `(.L_x_1423) ;  /* 0x000000bc0058a947 */ /* 0x002fea0003800000 */
.L_x_1420:
[----:B------:R-:W-:Y:S01]  /*a680*/  UIADD3 UR6, UR41, 0x400, URZ ;  /* 0x0000040029067890 */ /* 0x000fe2000fffe03f */
[----:B------:R-:W-:Y:S01]  /*a690*/  WARPGROUP.ARRIVE ;  /* 0x00000000000079c5 */ /* 0x000fe20000000000 */
[----:B------:R-:W-:Y:S01]  /*a6a0*/  UMOV UR7, 0x40000040 ;  /* 0x4000004000077882 */ /* 0x000fe20000000000 */
[----:B------:R-:W-:Y:S01]  /*a6b0*/  PLOP3.LUT P2, PT, PT, PT, UP0, 0x80, 0x0 ;  /* 0x000000000000781c */ /* 0x000fe20003f4f008 */
[----:B------:R-:W-:Y:S01]  /*a6c0*/  USHF.R.U32.HI UR6, URZ, 0x4, UR6 ;  /* 0x000000043f067899 */ /* 0x000fe20008011606 */
[----:B01----:R-:W-:Y:S01]  /*a6d0*/  VIADD R0, R17, UR38 ;  /* 0x0000002611007c36 */ /* 0x003fe20008000000 */
[----:B------:R-:W-:Y:S01]  /*a6e0*/  IADD3 R11, -R23, 0xb, RZ ;  /* 0x0000000b170b7810 */ /* 0x000fe20007ffe1ff */
[----:B------:R-:W-:Y:S01]  /*a6f0*/  IMAD.U32 R4, RZ, RZ, UR45 ;  /* 0x0000002dff047e24 */ /* 0x000fe2000f8e00ff */
[----:B------:R-:W-:Y:S01]  /*a700*/  ULOP3.LUT UR6, UR6, 0x3fff, URZ, 0xc0, !UPT ;  /* 0x00003fff06067892 */ /* 0x000fe2000f8ec03f */
[----:B------:R-:W-:-:S03]  /*a710*/  IMAD.SHL.U32 R14, R5, 0x80, RZ ;  /* 0x00000080050e7824 */ /* 0x000fc600078e00ff */
[----:B------:R-:W-:Y:S01]  /*a720*/  ULOP3.LUT UR6, UR6, 0x4000000, URZ, 0xfc, !UPT ;  /* 0x0400000006067892 */ /* 0x000fe2000f8efc3f */
[----:B------:R-:W-:-:S03]  /*a730*/  @!P1 LEA R4, R4, UR41, 0x3 ;  /* 0x0000002904049c11 */ /* 0x000fc6000f8e18ff */
[----:B------:R-:W-:Y:S02]  /*a740*/  ULEA UR10, UR55, UR6, 0xb ;  /* 0x00000006370a7291 */ /* 0x000fe4000f8e583f */
[----:B------:R-:W-:-:S05]  /*a750*/  @!P1 VIADD R4, R4, 0x28840 ;  /* 0x0002884004049836 */ /* 0x000fca0000000000 */
        /* <DEDUP_REMOVED lines=39> */
[----:B------:R-:W-:Y:S01]  /*a9d0*/  @P2 IMAD.HI.U32 R7, R0, UR6, RZ ;  /* 0x0000000600072c27 */ /* 0x000fe2000f8e00ff */
[----:B------:R-:W-:-:S04]  /*a9e0*/  @UP0 ULDC UR6, c[0x0][0x450] ;  /* 0x0001140000060ab9 */ /* 0x000fc80000000800 */
[----:B------:R-:W-:Y:S01]  /*a9f0*/  @P2 SHF.R.U32.HI R0, RZ, UR6, R7 ;  /* 0x00000006ff002c19 */ /* 0x000fe20008011607 */
[----:B------:R-:W-:Y:S01]  /*aa00*/  ULOP3.LUT UR6, URZ, UR54, URZ, 0x33, !UPT ;  /* 0x000000363f067292 */ /* 0x000fe2000f8e333f */
[----:B------:R-:W-:-:S03]  /*aa10*/  IADD3 R7, -R14, 0x1, RZ ;  /* 0x000000010e077810 */ /* 0x000fc60007ffe1ff */
[----:B------:R-:W0:Y:S02]  /*aa20*/  SHFL.IDX PT, R9, R0, RZ, 0x1c1f ;  /* 0x001c1fff00097589 */ /* 0x000e2400000e0000 */
[----:B------:R-:W-:Y:S01]  /*aa30*/  IMAD R7, R16, -0x2, R7 ;  /* 0xfffffffe10077824 */ /* 0x000fe200078e0207 */
        /* <DEDUP_REMOVED lines=8> */
[----:B------:R-:W-:Y:S01]  /*aac0*/  IMAD.IADD R10, R152, 0x1, R9 ;  /* 0x00000001980a7824 */ /* 0x000fe200078e0209 */
[----:B-1----:R-:W-:Y:S06]  /*aad0*/  @!P6 BRA `(.L_x_1424) ;  /* 0x00000000005ce947 */ /* 0x002fec0003800000 */
        /* <DEDUP_REMOVED lines=13> */
.L_x_1426:
[----:B------:R-:W-:-:S05]  /*abb0*/  IMAD.U32 R9, RZ, RZ, UR52 ;  /* 0x00000034ff097e24 */ /* 0x000fca000f8e00ff */
[----:B------:R-:W-:-:S13]  /*abc0*/  ISETP.NE.AND P2, PT, R9, 0x1, PT ;  /* 0x000000010900780c */ /* 0x000fda0003f45270 */
[----:B------:R-:W0:Y:S02]  /*abd0*/  @P2 LDC.64 R12, c[0x0][0x9e8] ;  /* 0x00027a00ff0c2b82 */ /* 0x000e240000000a00 */
[----:B0-----:R-:W-:-:S05]  /*abe0*/  @P2 IMAD.HI.U32 R12, R7, R12, RZ ;  /* 0x0000000c070c2227 */ /* 0x001fca00078e00ff */
[----:B------:R-:W-:-:S07]  /*abf0*/  @P2 SHF.R.U32.HI R7, RZ, R13, R12 ;  /* 0x0000000dff072219 */ /* 0x000fce000001160c */
.L_x_1427:
[----:B------:R-:W-:Y:S05]  /*ac00*/  BSYNC B0 ;  /* 0x0000000000007941 */ /* 0x000fea0003800000 */
.L_x_1425:
[----:B------:R-:W-:-:S04]  /*ac10*/  IMAD R7, R7, R9, -R14 ;  /* 0x0000000907077224 */ /* 0x000fc800078e0a0e */
[----:B------:R-:W-:-:S05]  /*ac20*/  IMAD R7, R16, -0x2, R7 ;  /* 0xfffffffe10077824 */ /* 0x000fca00078e0207 */
[----:B------:R-:W-:Y:S02]  /*ac30*/  VIADDMNMX R4, R7, R9, R4, PT ;  /* 0x0000000907047246 */ /* 0x000fe40003800104 */
[----:B------:R-:W-:-:S07]  /*ac40*/  VIMNMX R10, R10, R7, !PT ;  /* 0x000000070a0a7248 */ /* 0x000fce0007fe0100 */
.L_x_1424:
        /* <DEDUP_REMOVED lines=8> */
[----:B------:R-:W-:Y:S02]  /*acd0*/  FSEL R167, R25, -INF , !P5 ;  /* 0xff80000019a77808 */ /* 0x000fe40006800000 */
[C---:B------:R-:W-:Y:S02]  /*ace0*/  ISETP.GT.AND P3, PT, R10.reuse, 0x8, P2 ;  /* 0x000000080a00780c */ /* 0x040fe40001764270 */
[----:B------:R-:W-:Y:S02]  /*acf0*/  ISETP.GT.AND P5, PT, R10, 0x10, P2 ;  /* 0x000000100a00780c */ /* 0x000fe400017a4270 */
[----:B------:R-:W-:-:S02]  /*ad00*/  ISETP.LT.OR P4, PT, R4, 0xa, P4 ;  /* 0x0000000a0400780c */ /* 0x000fc40002781670 */
[----:B------:R-:W-:Y:S01]  /*ad10*/  ISETP.LT.OR P3, PT, R4, 0x9, P3 ;  /* 0x000000090400780c */ /* 0x000fe20001f61670 */
[----:B0-----:R-:W-:Y:S01]  /*ad20*/  IMAD.IADD R12, R152, 0x1, R157 ;  /* 0x00000001980c7824 */ /* 0x001fe200078e029d */
[----:B------:R-:W-:Y:S02]  /*ad30*/  ISETP.LT.OR P5, PT, R4, 0x11, P5 ;  /* 0x000000110400780c */ /* 0x000fe40002fa1670 */
[----:B------:R-:W-:Y:S02]  /*ad40*/  FSEL R181, R29, -INF , !P4 ;  /* 0xff8000001db57808 */ /* 0x000fe40006000000 */
[----:B------:R-:W-:Y:S02]  /*ad50*/  FSEL R173, R28, -INF , !P3 ;  /* 0xff8000001cad7808 */ /* 0x000fe40005800000 */
[----:B------:R-:W-:Y:S02]  /*ad60*/  ISETP.GT.AND P4, PT, R10, 0x18, P2 ;  /* 0x000000180a00780c */ /* 0x000fe40001784270 */
[----:B------:R-:W-:-:S02]  /*ad70*/  FSEL R177, R32, -INF , !P5 ;  /* 0xff80000020b17808 */ /* 0x000fc40006800000 */
[C---:B------:R-:W-:Y:S02]  /*ad80*/  ISETP.GT.AND P3, PT, R10.reuse, 0x11, P2 ;  /* 0x000000110a00780c */ /* 0x040fe40001764270 */
[----:B------:R-:W-:Y:S02]  /*ad90*/  ISETP.GT.AND P5, PT, R10, 0x19, P2 ;  /* 0x000000190a00780c */ /* 0x000fe400017a4270 */
[C---:B------:R-:W-:Y:S02]  /*ada0*/  ISETP.LT.OR P4, PT, R4.reuse, 0x19, P4 ;  /* 0x000000190400780c */ /* 0x040fe40002781670 */
[C---:B------:R-:W-:Y:S02]  /*adb0*/  ISETP.LT.OR P3, PT, R4.reuse, 0x12, P3 ;  /* 0x000000120400780c */ /* 0x040fe40001f61670 */
[----:B------:R-:W-:Y:S02]  /*adc0*/  ISETP.LT.OR P5, PT, R4, 0x1a, P5 ;  /* 0x0000001a0400780c */ /* 0x000fe40002fa1670 */
[----:B------:R-:W-:-:S02]  /*add0*/  FSEL R175, R36, -INF , !P4 ;  /* 0xff80000024af7808 */ /* 0x000fc40006000000 */
[----:B------:R-:W-:Y:S02]  /*ade0*/  FSEL R179, R33, -INF , !P3 ;  /* 0xff80000021b37808 */ /* 0x000fe40005800000 */
[C---:B------:R-:W-:Y:S02]  /*adf0*/  ISETP.GT.AND P4, PT, R10.reuse, 0x21, P2 ;  /* 0x000000210a00780c */ /* 0x040fe40001784270 */
[----:B------:R-:W-:Y:S02]  /*ae00*/  FSEL R171, R37, -INF , !P5 ;  /* 0xff80000025ab7808 */ /* 0x000fe40006800000 */
[C---:B------:R-:W-:Y:S02]  /*ae10*/  ISETP.GT.AND P3, PT, R10.reuse, 0x20, P2 ;  /* 0x000000200a00780c */ /* 0x040fe40001764270 */
[----:B------:R-:W-:Y:S02]  /*ae20*/  ISETP.GT.AND P5, PT, R10, 0x28, P2 ;  /* 0x000000280a00780c */ /* 0x000fe400017a4270 */
[----:B------:R-:W-:-:S02]  /*ae30*/  ISETP.LT.OR P4, PT, R4, 0x22, P4 ;  /* 0x000000220400780c */ /* 0x000fc40002781670 */
[C---:B------:R-:W-:Y:S02]  /*ae40*/  ISETP.LT.OR P3, PT, R4.reuse, 0x21, P3 ;  /* 0x000000210400780c */ /* 0x040fe40001f61670 */
[----:B------:R-:W-:Y:S02]  /*ae50*/  ISETP.LT.OR P5, PT, R4, 0x29, P5 ;  /* 0x000000290400780c */ /* 0x000fe40002fa1670 */
[----:B------:R-:W-:Y:S02]  /*ae60*/  FSEL R153, R41, -INF , !P4 ;  /* 0xff80000029997808 */ /* 0x000fe40006000000 */
[----:B------:R-:W-:Y:S02]  /*ae70*/  FSEL R155, R40, -INF , !P3 ;  /* 0xff800000289b7808 */ /* 0x000fe40005800000 */
[----:B------:R-:W-:Y:S02]  /*ae80*/  FSEL R41, R44, -INF , !P5 ;  /* 0xff8000002c297808 */ /* 0x000fe40006800000 */
[----:B------:R-:W-:-:S02]  /*ae90*/  ISETP.GT.AND P3, PT, R10, 0x29, P2 ;  /* 0x000000290a00780c */ /* 0x000fc40001764270 */
[C---:B------:R-:W-:Y:S02]  /*aea0*/  ISETP.GT.AND P4, PT, R10.reuse, 0x30, P2 ;  /* 0x000000300a00780c */ /* 0x040fe40001784270 */
[----:B------:R-:W-:Y:S02]  /*aeb0*/  ISETP.GT.AND P5, PT, R10, 0x31, P2 ;  /* 0x000000310a00780c */ /* 0x000fe400017a4270 */
[C---:B------:R-:W-:Y:S02]  /*aec0*/  ISETP.LT.OR P3, PT, R4.reuse, 0x2a, P3 ;  /* 0x0000002a0400780c */ /* 0x040fe40001f61670 */
[C---:B------:R-:W-:Y:S02]  /*aed0*/  ISETP.LT.OR P4, PT, R4.reuse, 0x31, P4 ;  /* 0x000000310400780c */ /* 0x040fe40002781670 */
[----:B------:R-:W-:Y:S02]  /*aee0*/  ISETP.LT.OR P5, PT, R4, 0x32, P5 ;  /* 0x000000320400780c */ /* 0x000fe40002fa1670 */
[----:B------:R-:W-:-:S02]  /*aef0*/  FSEL R45, R45, -INF , !P3 ;  /* 0xff8000002d2d7808 */ /* 0x000fc40005800000 */
[----:B------:R-:W-:Y:S02]  /*af00*/  FSEL R37, R48, -INF , !P4 ;  /* 0xff80000030257808 */ /* 0x000fe40006000000 */
[----:B------:R-:W-:Y:S02]  /*af10*/  FSEL R49, R49, -INF , !P5 ;  /* 0xff80000031317808 */ /* 0x000fe40006800000 */
[C---:B------:R-:W-:Y:S02]  /*af20*/  ISETP.GT.AND P3, PT, R10.reuse, 0x38, P2 ;  /* 0x000000380a00780c */ /* 0x040fe40001764270 */
        /* <DEDUP_REMOVED lines=46> */
[----:B------:R-:W-:Y:S01]  /*b210*/  ISETP.GT.AND P5, PT, R10, 0x79, P2 ;  /* 0x000000790a00780c */ /* 0x000fe200017a4270 */
[----:B------:R-:W-:Y:S01]  /*b220*/  IMAD.IADD R10, R20, 0x1, R157 ;  /* 0x00000001140a7824 */ /* 0x000fe200078e029d */
[C---:B------:R-:W-:Y:S02]  /*b230*/  ISETP.LT.OR P3, PT, R4.reuse, 0x72, P3 ;  /* 0x000000720400780c */ /* 0x040fe40001f61670 */
[C---:B------:R-:W-:Y:S02]  /*b240*/  ISETP.LT.OR P4, PT, R4.reuse, 0x79, P4 ;  /* 0x000000790400780c */ /* 0x040fe40002781670 */
[----:B------:R-:W-:Y:S02]  /*b250*/  ISETP.LT.OR P5, PT, R4, 0x7a, P5 ;  /* 0x0000007a0400780c */ /* 0x000fe40002fa1670 */
[----:B------:R-:W-:-:S02]  /*b260*/  FSEL R81, R81, -INF , !P3 ;  /* 0xff80000051517808 */ /* 0x000fc40005800000 */
[----:B------:R-:W-:Y:S02]  /*b270*/  FSEL R25, R84, -INF , !P4 ;  /* 0xff80000054197808 */ /* 0x000fe40006000000 */
[----:B------:R-:W-:Y:S01]  /*b280*/  FSEL R85, R85, -INF , !P5 ;  /* 0xff80000055557808 */ /* 0x000fe20006800000 */
[----:B------:R-:W-:Y:S06]  /*b290*/  @!P6 BRA `(.L_x_1428) ;  /* 0x00000000005ce947 */ /* 0x000fec0003800000 */
        /* <DEDUP_REMOVED lines=13> */
.L_x_1430:
[----:B------:R-:W-:-:S05]  /*b370*/  IMAD.U32 R4, RZ, RZ, UR52 ;  /* 0x00000034ff047e24 */ /* 0x000fca000f8e00ff */
[----:B------:R-:W-:-:S13]  /*b380*/  ISETP.NE.AND P3, PT, R4, 0x1, PT ;  /* 0x000000010400780c */ /* 0x000fda0003f65270 */
[----:B------:R-:W0:Y:S02]  /*b390*/  @P3 LDC.64 R158, c[0x0][0x9e8] ;  /* 0x00027a00ff9e3b82 */ /* 0x000e240000000a00 */
[----:B0-----:R-:W-:-:S05]  /*b3a0*/  @P3 IMAD.HI.U32 R0, R157, R158, RZ ;  /* 0x0000009e9d003227 */ /* 0x001fca00078e00ff */
[----:B------:R-:W-:-:S07]  /*b3b0*/  @P3 SHF.R.U32.HI R157, RZ, R159, R0 ;  /* 0x0000009fff9d3219 */ /* 0x000fce0000011600 */
.L_x_1431:
[----:B------:R-:W-:Y:S05]  /*b3c0*/  BSYNC B0 ;  /* 0x0000000000007941 */ /* 0x000fea0003800000 */
.L_x_1429:
[----:B------:R-:W-:-:S04]  /*b3d0*/  IMAD R157, R157, R4, -R14 ;  /* 0x000000049d9d7224 */ /* 0x000fc800078e0a0e */
[----:B------:R-:W-:-:S05]  /*b3e0*/  IMAD R157, R16, -0x2, R157 ;  /* 0xfffffffe109d7824 */ /* 0x000fca00078e029d */
[----:B------:R-:W-:Y:S02]  /*b3f0*/  VIADDMNMX R10, R157, R4, R10, PT ;  /* 0x000000049d0a7246 */ /* 0x000fe4000380010a */
[----:B------:R-:W-:-:S07]  /*b400*/  VIMNMX R12, R12, R157, !PT ;  /* 0x0000009d0c0c7248 */ /* 0x000fce0007fe0100 */
.L_x_1428:
[----:B------:R-:W-:Y:S01]  /*b410*/  FMNMX.FTZ R0, R165, R6, !PT ;  /* 0x00000006a5007209 */ /* 0x000fe20007810000 */
[----:B------:R-:W0:Y:S01]  /*b420*/  LDC R4, c[0x0][0x988] ;  /* 0x00026200ff047b82 */ /* 0x000e220000000800 */
[----:B------:R-:W-:Y:S01]  /*b430*/  ISETP.GT.AND P4, PT, R12, 0x8, P2 ;  /* 0x000000080c00780c */ /* 0x000fe20001784270 */
[----:B------:R-:W-:Y:S01]  /*b440*/  UMOV UR56, UR46 ;  /* 0x0000002e00387c82 */ /* 0x000fe20008000000 */
[----:B------:R-:W-:Y:S02]  /*b450*/  FMNMX.FTZ R0, R167, R0, !PT ;  /* 0x00000000a7007209 */ /* 0x000fe40007810000 */
        /* <DEDUP_REMOVED lines=28> */
[C---:B------:R-:W-:Y:S02]  /*b620*/  ISETP.GT.AND P3, PT, R12.reuse, 0x9, P2 ;  /* 0x000000090c00780c */ /* 0x040fe40001764270 */
[----:B------:R-:W-:Y:S02]  /*b630*/  FMNMX.FTZ R0, R29, R0, !PT ;  /* 0x000000001d007209 */ /* 0x000fe40007810000 */
[----:B------:R-:W-:Y:S02]  /*b640*/  FSEL R169, R43, -INF , !P4 ;  /* 0xff8000002ba97808 */ /* 0x000fe40006000000 */
[----:B------:R-:W-:Y:S02]  /*b650*/  FMNMX.FTZ R0, R57, R0, !PT ;  /* 0x0000000039007209 */ /* 0x000fe40007810000 */
[----:B------:R-:W-:-:S02]  /*b660*/  ISETP.GT.AND P4, PT, R12, RZ, P2 ;  /* 0x000000ff0c00720c */ /* 0x000fc40001784270 */
[----:B------:R-:W-:Y:S02]  /*b670*/  FMNMX.FTZ R0, R15, R0, !PT ;  /* 0x000000000f007209 */ /* 0x000fe40007810000 */
[C---:B------:R-:W-:Y:S02]  /*b680*/  ISETP.LT.OR P5, PT, R10.reuse, 0x11, P5 ;  /* 0x000000110a00780c */ /* 0x040fe40002fa1670 */
        /* <DEDUP_REMOVED lines=11> */
[----:B------:R-:W-:Y:S02]  /*b740*/  ISETP.LT.OR P3, PT, R10, 0x19, P3 ;  /* 0x000000190a00780c */ /* 0x000fe40001f61670 */
        /* <DEDUP_REMOVED lines=9> */
[----:B------:R-:W-:-:S02]  /*b7e0*/  ISETP.GT.AND P4, PT, R12, 0x30, P2 ;  /* 0x000000300c00780c */ /* 0x000fc40001784270 */
[----:B------:R-:W-:Y:S02]  /*b7f0*/  FMNMX.FTZ R0, R25, R0, !PT ;  /* 0x0000000019007209 */ /* 0x000fe40007810000 */
[----:B------:R-:W-:Y:S02]  /*b800*/  ISETP.LT.OR P4, PT, R10, 0x31, P4 ;  /* 0x000000310a00780c */ /* 0x000fe40002781670 */
[----:B------:R-:W-:-:S05]  /*b810*/  FMNMX.FTZ R14, R85, R0, !PT ;  /* 0x00000000550e7209 */ /* 0x000fca0007810000 */
[----:B------:R-:W1:Y:S02]  /*b820*/  SHFL.BFLY PT, R157, R14, 0x2, 0x1f ;  /* 0x0c401f000e9d7f89 */ /* 0x000e6400000e0000 */
[----:B-1----:R-:W-:-:S05]  /*b830*/  FMNMX.FTZ R157, R14, R157, !PT ;  /* 0x0000009d0e9d7209 */ /* 0x002fca0007810000 */
[----:B------:R-:W1:Y:S02]  /*b840*/  SHFL.BFLY PT, R0, R157, 0x1, 0x1f ;  /* 0x0c201f009d007f89 */ /* 0x000e6400000e0000 */
[----:B-1----:R-:W-:Y:S02]  /*b850*/  FMNMX.FTZ R0, R157, R0, !PT ;  /* 0x000000009d007209 */ /* 0x002fe40007810000 */
[----:B------:R-:W-:Y:S01]  /*b860*/  FSEL R157, R34, -INF , !P5 ;  /* 0xff800000229d7808 */ /* 0x000fe20006800000 */
[----:B------:R-:W-:Y:S01]  /*b870*/  IMAD.U32 R34, RZ, RZ, UR55 ;  /* 0x00000037ff227e24 */ /* 0x000fe2000f8e00ff */
[C---:B------:R-:W-:Y:S01]  /*b880*/  FSETP.NEU.FTZ.AND P5, PT, R0.reuse, -INF , PT ;  /* 0xff8000000000780b */ /* 0x040fe20003fbd000 */
[----:B0-----:R-:W-:Y:S01]  /*b890*/  FMUL.FTZ R14, R0, R4 ;  /* 0x00000004000e7220 */ /* 0x001fe20000410000 */
[----:B------:R-:W-:Y:S01]  /*b8a0*/  FMNMX.FTZ R20, R157, R20, !PT ;  /* 0x000000149d147209 */ /* 0x000fe20007810000 */
[----:B------:R-:W-:Y:S01]  /*b8b0*/  UMOV UR55, UR45 ;  /* 0x0000002d00377c82 */ /* 0x000fe20008000000 */
[----:B------:R-:W-:-:S02]  /*b8c0*/  @!P1 LEA R34, R34, UR41, 0x3 ;  /* 0x0000002922229c11 */ /* 0x000fc4000f8e18ff */
[----:B------:R-:W-:Y:S02]  /*b8d0*/  FSEL R14, R14, RZ, P5 ;  /* 0x000000ff0e0e7208 */ /* 0x000fe40002800000 */
[----:B------:R-:W-:-:S03]  /*b8e0*/  FMNMX.FTZ R20, R35, R20, !PT ;  /* 0x0000001423147209 */ /* 0x000fc60007810000 */
        /* <DEDUP_REMOVED lines=18> */
[-CC-:B------:R-:W-:Y:S01]  /*ba10*/  FFMA.FTZ R41, R45, R4.reuse, -R14.reuse ;  /* 0x000000042d297223 */ /* 0x180fe2000001080e */
[----:B------:R-:W-:Y:S01]  /*ba20*/  FSEL R177, R50, -INF , !P4 ;  /* 0xff80000032b17808 */ /* 0x000fe20006000000 */
[-CC-:B------:R-:W-:Y:S01]  /*ba30*/  FFMA.FTZ R168, R37, R4.reuse, -R14.reuse ;  /* 0x0000000425a87223 */ /* 0x180fe2000001080e */
[----:B------:R-:W-:Y:S01]  /*ba40*/  FSEL R173, R46, -INF , !P3 ;  /* 0xff8000002ead7808 */ /* 0x000fe20005800000 */
[-CC-:B------:R-:W-:Y:S01]  /*ba50*/  FFMA.FTZ R37, R49, R4.reuse, -R14.reuse ;  /* 0x0000000431257223 */ /* 0x180fe2000001080e */
[C---:B------:R-:W-:Y:S01]  /*ba60*/  ISETP.GT.AND P3, PT, R12.reuse, 0x29, P2 ;  /* 0x000000290c00780c */ /* 0x040fe20001764270 */
[-CC-:B------:R-:W-:Y:S01]  /*ba70*/  FFMA.FTZ R170, R33, R4.reuse, -R14.reuse ;  /* 0x0000000421aa7223 */ /* 0x180fe2000001080e */
[----:B------:R-:W-:Y:S01]  /*ba80*/  ISETP.GT.AND P4, PT, R12, 0x38, P2 ;  /* 0x000000380c00780c */ /* 0x000fe20001784270 */
        /* <DEDUP_REMOVED lines=8> */
[-CC-:B------:R-:W-:Y:S01]  /*bb10*/  FFMA.FTZ R29, R57, R4.reuse, -R14.reuse ;  /* 0x00000004391d7223 */ /* 0x180fe2000001080e */
[C---:B------:R-:W-:Y:S01]  /*bb20*/  ISETP.LT.OR P4, PT, R10.reuse, 0x39, P4 ;  /* 0x000000390a00780c */ /* 0x040fe20002781670 */
[-CC-:B------:R-:W-:Y:S01]  /*bb30*/  FFMA.FTZ R61, R65, R4.reuse, -R14.reuse ;  /* 0x00000004413d7223 */ /* 0x180fe2000001080e */
[----:B------:R-:W-:Y:S01]  /*bb40*/  ISETP.LT.OR P3, PT, R10, 0x32, P3 ;  /* 0x000000320a00780c */ /* 0x000fe20001f61670 */
[--C-:B------:R-:W-:Y:S01]  /*bb50*/  FFMA.FTZ R160, R7, R4, -R14.reuse ;  /* 0x0000000407a07223 */ /* 0x100fe2000001080e */
[----:B------:R-:W-:Y:S01]  /*bb60*/  FMNMX.FTZ R20, R173, R20, !PT ;  /* 0x00000014ad147209 */ /* 0x000fe20007810000 */
[----:B------:R-:W-:Y:S01]  /*bb70*/  MUFU.EX2 R180, R180 ;  /* 0x000000b400b47308 */ /* 0x000fe20000000800 */
[----:B------:R-:W-:Y:S01]  /*bb80*/  FSEL R179, R51, -INF , !P3 ;  /* 0xff80000033b37808 */ /* 0x000fe20005800000 */
[-CC-:B------:R-:W-:Y:S01]  /*bb90*/  FFMA.FTZ R51, R171, R4.reuse, -R14.reuse ;  /* 0x00000004ab337223 */ /* 0x180fe2000001080e */
[----:B------:R-:W-:Y:S01]  /*bba0*/  ISETP.GT.AND P3, PT, R12, 0x39, P2 ;  /* 0x000000390c00780c */ /* 0x000fe20001764270 */
[-CC-:B------:R-:W-:Y:S01]  /*bbb0*/  FFMA.FTZ R158, R11, R4.reuse, -R14.reuse ;  /* 0x000000040b9e7223 */ /* 0x180fe2000001080e */
[----:B------:R-:W-:Y:S01]  /*bbc0*/  FSEL R181, R54, -INF , !P4 ;  /* 0xff80000036b57808 */ /* 0x000fe20006000000 */
[--C-:B------:R-:W-:Y:S01]  /*bbd0*/  FFMA.FTZ R11, R77, R4, -R14.reuse ;  /* 0x000000044d0b7223 */ /* 0x100fe2000001080e */
[----:B------:R-:W-:Y:S01]  /*bbe0*/  FMNMX.FTZ R20, R47, R20, !PT ;  /* 0x000000142f147209 */ /* 0x000fe20007810000 */
[----:B------:R-:W-:Y:S01]  /*bbf0*/  MUFU.EX2 R27, R27 ;  /* 0x0000001b001b7308 */ /* 0x000fe20000000800 */
[----:B------:R-:W-:Y:S01]  /*bc00*/  ISETP.GT.AND P4, PT, R12, 0x40, P2 ;  /* 0x000000400c00780c */ /* 0x000fe20001784270 */
[-CC-:B------:R-:W-:Y:S01]  /*bc10*/  FFMA.FTZ R162, R9, R4.reuse, -R14.reuse ;  /* 0x0000000409a27223 */ /* 0x180fe2000001080e */
[C---:B------:R-:W-:Y:S01]  /*bc20*/  ISETP.LT.OR P3, PT, R10.reuse, 0x3a, P3 ;  /* 0x0000003a0a00780c */ /* 0x040fe20001f61670 */
[--C-:B------:R-:W-:Y:S01]  /*bc30*/  FFMA.FTZ R9, R69, R4, -R14.reuse ;  /* 0x0000000445097223 */ /* 0x100fe2000001080e */
[----:B------:R-:W-:Y:S01]  /*bc40*/  FMNMX.FTZ R20, R177, R20, !PT ;  /* 0x00000014b1147209 */ /* 0x000fe20007810000 */
[-CC-:B------:R-:W-:Y:S01]  /*bc50*/  FFMA.FTZ R156, R13, R4.reuse, -R14.reuse ;  /* 0x000000040d9c7223 */ /* 0x180fe2000001080e */
[----:B------:R-:W-:Y:S01]  /*bc60*/  ISETP.LT.OR P4, PT, R10, 0x41, P4 ;  /* 0x000000410a00780c */ /* 0x000fe20002781670 */
[----:B------:R-:W-:Y:S01]  /*bc70*/  MUFU.EX2 R182, R182 ;  /* 0x000000b600b67308 */ /* 0x000fe20000000800 */
[----:B------:R-:W-:Y:S01]  /*bc80*/  FSEL R55, R55, -INF , !P3 ;  /* 0xff80000037377808 */ /* 0x000fe20005800000 */
[-CC-:B------:R-:W-:Y:S01]  /*bc90*/  FFMA.FTZ R152, R21, R4.reuse, -R14.reuse ;  /* 0x0000000415987223 */ /* 0x180fe2000001080e */
[----:B------:R-:W-:Y:S01]  /*bca0*/  ISETP.GT.AND P3, PT, R12, 0x41, P2 ;  /* 0x000000410c00780c */ /* 0x000fe20001764270 */
[--C-:B------:R-:W-:Y:S01]  /*bcb0*/  FFMA.FTZ R154, R25, R4, -R14.reuse ;  /* 0x00000004199a7223 */ /* 0x100fe2000001080e */
[----:B------:R-:W-:Y:S01]  /*bcc0*/  FMNMX.FTZ R20, R179, R20, !PT ;  /* 0x00000014b3147209 */ /* 0x000fe20007810000 */
[-CC-:B------:R-:W-:Y:S01]  /*bcd0*/  FFMA.FTZ R13, R73, R4.reuse, -R14.reuse ;  /* 0x00000004490d7223 */ /* 0x180fe2000001080e */
[----:B------:R-:W-:Y:S01]  /*bce0*/  FSEL R171, R58, -INF , !P4 ;  /* 0xff8000003aab7808 */ /* 0x000fe20006000000 */
[----:B------:R-:W-:Y:S01]  /*bcf0*/  MUFU.EX2 R31, R31 ;  /* 0x0000001f001f7308 */ /* 0x000fe20000000800 */
[----:B------:R-:W-:Y:S01]  /*bd00*/  ISETP.GT.AND P4, PT, R12, 0x48, P2 ;  /* 0x000000480c00780c */ /* 0x000fe20001784270 */
[-CC-:B------:R-:W-:Y:S01]  /*bd10*/  FFMA.FTZ R21, R81, R4.reuse, -R14.reuse ;  /* 0x0000000451157223 */ /* 0x180fe2000001080e */
[----:B------:R-:W-:Y:S01]  /*bd20*/  ISETP.LT.OR P3, PT, R10, 0x42, P3 ;  /* 0x000000420a00780c */ /* 0x000fe20001f61670 */
[----:B------:R-:W-:Y:S01]  /*bd30*/  FFMA.FTZ R25, R85, R4, -R14 ;  /* 0x0000000455197223 */ /* 0x000fe2000001080e */
[----:B------:R-:W-:-:S02]  /*bd40*/  FMNMX.FTZ R20, R181, R20, !PT ;  /* 0x00000014b5147209 */ /* 0x000fc40007810000 */
[----:B------:R-:W-:Y:S01]  /*bd50*/  ISETP.LT.OR P4, PT, R10, 0x49, P4 ;  /* 0x000000490a00780c */ /* 0x000fe20002781670 */
[----:B------:R-:W-:Y:S01]  /*bd60*/  MUFU.EX2 R176, R176 ;  /* 0x000000b000b07308 */ /* 0x000fe20000000800 */
[----:B------:R-:W-:Y:S01]  /*bd70*/  FSEL R155, R59, -INF , !P3 ;  /* 0xff8000003b9b7808 */ /* 0x000fe20005800000 */
[----:B------:R-:W-:Y:S01]  /*bd80*/  FFMA.FTZ R59, R153, R4, -R14 ;  /* 0x00000004993b7223 */ /* 0x000fe2000001080e */
[----:B------:R-:W-:Y:S02]  /*bd90*/  ISETP.GT.AND P3, PT, R12, 0x49, P2 ;  /* 0x000000490c00780c */ /* 0x000fe40001764270 */
[----:B------:R-:W-:Y:S02]  /*bda0*/  FMNMX.FTZ R20, R55, R20, !PT ;  /* 0x0000001437147209 */ /* 0x000fe40007810000 */
[----:B------:R-:W-:Y:S01]  /*bdb0*/  FSEL R175, R62, -INF , !P4 ;  /* 0xff8000003eaf7808 */ /* 0x000fe20006000000 */
[----:B------:R-:W-:Y:S01]  /*bdc0*/  MUFU.EX2 R43, R43 ;  /* 0x0000002b002b7308 */ /* 0x000fe20000000800 */
[----:B------:R-:W-:-:S02]  /*bdd0*/  ISETP.GT.AND P4, PT, R12, 0x50, P2 ;  /* 0x000000500c00780c */ /* 0x000fc40001784270 */
[C---:B------:R-:W-:Y:S02]  /*bde0*/  ISETP.LT.OR P3, PT, R10.reuse, 0x4a, P3 ;  /* 0x0000004a0a00780c */ /* 0x040fe40001f61670 */
[----:B------:R-:W-:Y:S02]  /*bdf0*/  FMNMX.FTZ R20, R171, R20, !PT ;  /* 0x00000014ab147209 */ /* 0x000fe40007810000 */
[----:B------:R-:W-:Y:S01]  /*be00*/  ISETP.LT.OR P4, PT, R10, 0x51, P4 ;  /* 0x000000510a00780c */ /* 0x000fe20002781670 */
[----:B------:R-:W-:Y:S01]  /*be10*/  MUFU.EX2 R178, R178 ;  /* 0x000000b200b27308 */ /* 0x000fe20000000800 */
[----:B------:R-:W-:Y:S02]  /*be20*/  FSEL R63, R63, -INF , !P3 ;  /* 0xff8000003f3f7808 */ /* 0x000fe40005800000 */
[----:B------:R-:W-:Y:S02]  /*be30*/  ISETP.GT.AND P3, PT, R12, 0x51, P2 ;  /* 0x000000510c00780c */ /* 0x000fe40001764270 */
[----:B------:R-:W-:-:S02]  /*be40*/  FMNMX.FTZ R20, R155, R20, !PT ;  /* 0x000000149b147209 */ /* 0x000fc40007810000 */
[----:B------:R-:W-:Y:S01]  /*be50*/  FSEL R153, R66, -INF , !P4 ;  /* 0xff80000042997808 */ /* 0x000fe20006000000 */
[----:B------:R-:W-:Y:S01]  /*be60*/  MUFU.EX2 R51, R51 ;  /* 0x0000003300337308 */ /* 0x000fe20000000800 */
[----:B------:R-:W-:Y:S02]  /*be70*/  ISETP.GT.AND P4, PT, R12, 0x58, P2 ;  /* 0x000000580c00780c */ /* 0x000fe40001784270 */
[C---:B------:R-:W-:Y:S02]  /*be80*/  ISETP.LT.OR P3, PT, R10.reuse, 0x52, P3 ;  /* 0x000000520a00780c */ /* 0x040fe40001f61670 */
[----:B------:R-:W-:Y:S02]  /*be90*/  FMNMX.FTZ R20, R175, R20, !PT ;  /* 0x00000014af147209 */ /* 0x000fe40007810000 */
[----:B------:R-:W-:Y:S01]  /*bea0*/  ISETP.LT.OR P4, PT, R10, 0x59, P4 ;  /* 0x000000590a00780c */ /* 0x000fe20002781670 */
[----:B------:R-:W-:Y:S01]  /*beb0*/  MUFU.EX2 R172, R172 ;  /* 0x000000ac00ac7308 */ /* 0x000fe20000000800 */
[----:B------:R-:W-:-:S02]  /*bec0*/  FSEL R67, R67, -INF , !P3 ;  /* 0xff80000043437808 */ /* 0x000fc40005800000 */
[----:B------:R-:W-:Y:S02]  /*bed0*/  FMNMX.FTZ R20, R63, R20, !PT ;  /* 0x000000143f147209 */ /* 0x000fe40007810000 */
[----:B------:R-:W-:Y:S02]  /*bee0*/  ISETP.GT.AND P3, PT, R12, 0x59, P2 ;  /* 0x000000590c00780c */ /* 0x000fe40001764270 */
[----:B------:R-:W-:Y:S01]  /*bef0*/  FSEL R45, R70, -INF , !P4 ;  /* 0xff800000462d7808 */ /* 0x000fe20006000000 */
[----:B------:R-:W-:Y:S01]  /*bf00*/  MUFU.EX2 R59, R59 ;  /* 0x0000003b003b7308 */ /* 0x000fe20000000800 */
[----:B------:R-:W-:Y:S02]  /*bf10*/  FMNMX.FTZ R20, R153, R20, !PT ;  /* 0x0000001499147209 */ /* 0x000fe40007810000 */
[----:B------:R-:W-:Y:S02]  /*bf20*/  ISETP.GT.AND P4, PT, R12, 0x60, P2 ;  /* 0x000000600c00780c */ /* 0x000fe40001784270 */
[----:B------:R-:W-:-:S02]  /*bf30*/  ISETP.LT.OR P3, PT, R10, 0x5a, P3 ;  /* 0x0000005a0a00780c */ /* 0x000fc40001f61670 */
[----:B------:R-:W-:Y:S01]  /*bf40*/  FMNMX.FTZ R20, R67, R20, !PT ;  /* 0x0000001443147209 */ /* 0x000fe20007810000 */
[----:B------:R-:W-:Y:S01]  /*bf50*/  MUFU.EX2 R174, R174 ;  /* 0x000000ae00ae7308 */ /* 0x000fe20000000800 */
[----:B------:R-:W-:Y:S02]  /*bf60*/  ISETP.LT.OR P4, PT, R10, 0x61, P4 ;  /* 0x000000610a00780c */ /* 0x000fe40002781670 */
[----:B------:R-:W-:Y:S02]  /*bf70*/  FSEL R71, R71, -INF , !P3 ;  /* 0xff80000047477808 */ /* 0x000fe40005800000 */
[----:B------:R-:W-:Y:S02]  /*bf80*/  ISETP.GT.AND P3, PT, R12, 0x61, P2 ;  /* 0x000000610c00780c */ /* 0x000fe40001764270 */
[----:B------:R-:W-:Y:S01]  /*bf90*/  FMNMX.FTZ R20, R45, R20, !PT ;  /* 0x000000142d147209 */ /* 0x000fe20007810000 */
[----:B------:R-:W-:Y:S01]  /*bfa0*/  MUFU.EX2 R41, R41 ;  /* 0x0000002900297308 */ /* 0x000fe20000000800 */
[----:B------:R-:W-:-:S02]  /*bfb0*/  FSEL R49, R74, -INF , !P4 ;  /* 0xff8000004a317808 */ /* 0x000fc40006000000 */
[----:B------:R-:W-:Y:S02]  /*bfc0*/  ISETP.GT.AND P4, PT, R12, 0x68, P2 ;  /* 0x000000680c00780c */ /* 0x000fe40001784270 */
[C---:B------:R-:W-:Y:S02]  /*bfd0*/  ISETP.LT.OR P3, PT, R10.reuse, 0x62, P3 ;  /* 0x000000620a00780c */ /* 0x040fe40001f61670 */
[----:B------:R-:W-:Y:S01]  /*bfe0*/  FMNMX.FTZ R20, R71, R20, !PT ;  /* 0x0000001447147209 */ /* 0x000fe20007810000 */
[----:B------:R-:W-:Y:S01]  /*bff0*/  MUFU.EX2 R168, R168 ;  /* 0x000000a800a87308 */ /* 0x000fe20000000800 */
[----:B------:R-:W-:Y:S02]  /*c000*/  ISETP.LT.OR P4, PT, R10, 0x69, P4 ;  /* 0x000000690a00780c */ /* 0x000fe40002781670 */
[----:B------:R-:W-:Y:S02]  /*c010*/  FSEL R75, R75, -INF , !P3 ;  /* 0xff8000004b4b7808 */ /* 0x000fe40005800000 */
[----:B------:R-:W-:-:S02]  /*c020*/  ISETP.GT.AND P3, PT, R12, 0x69, P2 ;  /* 0x000000690c00780c */ /* 0x000fc40001764270 */
[----:B------:R-:W-:Y:S01]  /*c030*/  FMNMX.FTZ R20, R49, R20, !PT ;  /* 0x0000001431147209 */ /* 0x000fe20007810000 */
[----:B------:R-:W-:Y:S01]  /*c040*/  MUFU.EX2 R37, R37 ;  /* 0x0000002500257308 */ /* 0x000fe20000000800 */
[----:B------:R-:W-:Y:S02]  /*c050*/  FSEL R193, R78, -INF , !P4 ;  /* 0xff8000004ec17808 */ /* 0x000fe40006000000 */
[----:B------:R-:W-:Y:S02]  /*c060*/  ISETP.GT.AND P4, PT, R12, 0x70, P2 ;  /* 0x000000700c00780c */ /* 0x000fe40001784270 */
[C---:B------:R-:W-:Y:S02]  /*c070*/  ISETP.LT.OR P3, PT, R10.reuse, 0x6a, P3 ;  /* 0x0000006a0a00780c */ /* 0x040fe40001f61670 */
[----:B------:R-:W-:Y:S01]  /*c080*/  FMNMX.FTZ R20, R75, R20, !PT ;  /* 0x000000144b147209 */ /* 0x000fe20007810000 */
[----:B------:R-:W-:Y:S01]  /*c090*/  MUFU.EX2 R170, R170 ;  /* 0x000000aa00aa7308 */ /* 0x000fe20000000800 */
[----:B------:R-:W-:-:S02]  /*c0a0*/  ISETP.LT.OR P4, PT, R10, 0x71, P4 ;  /* 0x000000710a00780c */ /* 0x000fc40002781670 */
[----:B------:R-:W-:Y:S02]  /*c0b0*/  FSEL R79, R79, -INF , !P3 ;  /* 0xff8000004f4f7808 */ /* 0x000fe40005800000 */
[----:B------:R-:W-:Y:S02]  /*c0c0*/  ISETP.GT.AND P3, PT, R12, 0x71, P2 ;  /* 0x000000710c00780c */ /* 0x000fe40001764270 */
[----:B------:R-:W-:Y:S01]  /*c0d0*/  FMNMX.FTZ R20, R193, R20, !PT ;  /* 0x00000014c1147209 */ /* 0x000fe20007810000 */
[----:B------:R-:W-:Y:S01]  /*c0e0*/  MUFU.EX2 R33, R33 ;  /* 0x0000002100217308 */ /* 0x000fe20000000800 */
[----:B------:R-:W-:Y:S02]  /*c0f0*/  FSEL R53, R82, -INF , !P4 ;  /* 0xff80000052357808 */ /* 0x000fe40006000000 */
[----:B------:R-:W-:Y:S02]  /*c100*/  ISETP.GT.AND P4, PT, R12, 0x78, P2 ;  /* 0x000000780c00780c */ /* 0x000fe40001784270 */
[----:B------:R-:W-:-:S02]  /*c110*/  ISETP.LT.OR P3, PT, R10, 0x72, P3 ;  /* 0x000000720a00780c */ /* 0x000fc40001f61670 */
[----:B------:R-:W-:Y:S01]  /*c120*/  FMNMX.FTZ R20, R79, R20, !PT ;  /* 0x000000144f147209 */ /* 0x000fe20007810000 */
[----:B------:R-:W-:Y:S01]  /*c130*/  MUFU.EX2 R164, R164 ;  /* 0x000000a400a47308 */ /* 0x000fe20000000800 */
[----:B------:R-:W-:Y:S02]  /*c140*/  ISETP.GT.AND P2, PT, R12, 0x79, P2 ;  /* 0x000000790c00780c */ /* 0x000fe40001744270 */
[C---:B------:R-:W-:Y:S02]  /*c150*/  ISETP.LT.OR P4, PT, R10.reuse, 0x79, P4 ;  /* 0x000000790a00780c */ /* 0x040fe40002781670 */
[----:B------:R-:W-:Y:S02]  /*c160*/  FSEL R83, R83, -INF , !P3 ;  /* 0xff80000053537808 */ /* 0x000fe40005800000 */
[----:B------:R-:W-:Y:S01]  /*c170*/  FMNMX.FTZ R20, R53, R20, !PT ;  /* 0x0000001435147209 */ /* 0x000fe20007810000 */
[----:B------:R-:W-:Y:S01]  /*c180*/  MUFU.EX2 R29, R29 ;  /* 0x0000001d001d7308 */ /* 0x000fe20000000800 */
[----:B------:R-:W-:-:S02]  /*c190*/  ISETP.LT.OR P2, PT, R10, 0x7a, P2 ;  /* 0x0000007a0a00780c */ /* 0x000fc40001741670 */
[----:B------:R-:W-:Y:S02]  /*c1a0*/  FSEL R57, R86, -INF , !P4 ;  /* 0xff80000056397808 */ /* 0x000fe40006000000 */
[----:B------:R-:W-:Y:S02]  /*c1b0*/  FMNMX.FTZ R20, R83, R20, !PT ;  /* 0x0000001453147209 */ /* 0x000fe40007810000 */
[----:B------:R-:W-:Y:S01]  /*c1c0*/  FSEL R65, R0, RZ, P5 ;  /* 0x000000ff00417208 */ /* 0x000fe20002800000 */
[----:B------:R-:W-:Y:S01]  /*c1d0*/  MUFU.EX2 R166, R166 ;  /* 0x000000a600a67308 */ /* 0x000fe20000000800 */
[----:B------:R-:W-:Y:S02]  /*c1e0*/  FSEL R87, R87, -INF , !P2 ;  /* 0xff80000057577808 */ /* 0x000fe40005000000 */
[----:B------:R-:W-:Y:S01]  /*c1f0*/  FMNMX.FTZ R20, R57, R20, !PT ;  /* 0x0000001439147209 */ /* 0x000fe20007810000 */
[----:B------:R-:W-:-:S03]  /*c200*/  FADD.FTZ R65, -R65, R6 ;  /* 0x0000000641417221 */ /* 0x000fc60000010100 */
[----:B------:R-:W-:Y:S01]  /*c210*/  FMNMX.FTZ R20, R87, R20, !PT ;  /* 0x0000001457147209 */ /* 0x000fe20007810000 */
[----:B------:R-:W-:Y:S01]  /*c220*/  FMUL.FTZ R65, R65, R4 ;  /* 0x0000000441417220 */ /* 0x000fe20000410000 */
[----:B------:R-:W-:Y:S03]  /*c230*/  MUFU.EX2 R15, R15 ;  /* 0x0000000f000f7308 */ /* 0x000fe60000000800 */
[----:B------:R-:W0:Y:S05]  /*c240*/  SHFL.BFLY PT, R7, R20, 0x2, 0x1f ;  /* 0x0c401f0014077f89 */ /* 0x000e2a00000e0000 */
[----:B------:R-:W1:Y:S08]  /*c250*/  MUFU.EX2 R65, R65 ;  /* 0x0000004100417308 */ /* 0x000e700000000800 */
[----:B------:R-:W-:Y:S08]  /*c260*/  MUFU.EX2 R160, R160 ;  /* 0x000000a000a07308 */ /* 0x000ff00000000800 */
[----:B------:R-:W-:Y:S01]  /*c270*/  MUFU.EX2 R61, R61 ;  /* 0x0000003d003d7308 */ /* 0x000fe20000000800 */
[----:B-1----:R-:W-:Y:S01]  /*c280*/  FFMA.FTZ R26, R65, R3, R180 ;  /* 0x00000003411a7223 */ /* 0x002fe200000100b4 */
[C---:B------:R-:W-:Y:S01]  /*c290*/  F2FP.F16.F32.PACK_AB R180, R27.reuse, R180 ;  /* 0x000000b41bb4723e */ /* 0x040fe200000000ff */
[----:B------:R-:W-:Y:S01]  /*c2a0*/  FMUL.FTZ R88, R88, R65 ;  /* 0x0000004158587220 */ /* 0x000fe20000410000 */
[----:B0-----:R-:W-:Y:S01]  /*c2b0*/  FMNMX.FTZ R7, R20, R7, !PT ;  /* 0x0000000714077209 */ /* 0x001fe20007810000 */
[----:B------:R-:W-:Y:S01]  /*c2c0*/  FADD.FTZ R3, R27, R26 ;  /* 0x0000001a1b037221 */ /* 0x000fe20000010000 */
[-C--:B------:R-:W-:Y:S01]  /*c2d0*/  FMUL.FTZ R89, R89, R65.reuse ;  /* 0x0000004159597220 */ /* 0x080fe20000410000 */
[-C--:B------:R-:W-:Y:S01]  /*c2e0*/  FMUL.FTZ R92, R92, R65.reuse ;  /* 0x000000415c5c7220 */ /* 0x080fe20000410000 */
[----:B------:R-:W-:Y:S01]  /*c2f0*/  MUFU.EX2 R162, R162 ;  /* 0x000000a200a27308 */ /* 0x000fe20000000800 */
[----:B------:R-:W-:Y:S01]  /*c300*/  FADD.FTZ R26, R182, R3 ;  /* 0x00000003b61a7221 */ /* 0x000fe20000010000 */
[----:B------:R-:W0:Y:S01]  /*c310*/  SHFL.BFLY PT, R10, R7, 0x1, 0x1f ;  /* 0x0c201f00070a7f89 */ /* 0x000e2200000e0000 */
[----:B------:R-:W-:Y:S01]  /*c320*/  F2FP.F16.F32.PACK_AB R182, R31, R182 ;  /* 0x000000b61fb6723e */ /* 0x000fe200000000ff */
[-C--:B------:R-:W-:Y:S01]  /*c330*/  FMUL.FTZ R93, R93, R65.reuse ;  /* 0x000000415d5d7220 */ /* 0x080fe20000410000 */
[----:B------:R-:W-:Y:S01]  /*c340*/  FADD.FTZ R3, R31, R26 ;  /* 0x0000001a1f037221 */ /* 0x000fe20000010000 */
[-C--:B------:R-:W-:Y:S01]  /*c350*/  FMUL.FTZ R96, R96, R65.reuse ;  /* 0x0000004160607220 */ /* 0x080fe20000410000 */
[-C--:B------:R-:W-:Y:S01]  /*c360*/  FMUL.FTZ R97, R97, R65.reuse ;  /* 0x0000004161617220 */ /* 0x080fe20000410000 */
[----:B------:R-:W-:Y:S01]  /*c370*/  MUFU.EX2 R9, R9 ;  /* 0x0000000900097308 */ /* 0x000fe20000000800 */
[----:B------:R-:W-:Y:S01]  /*c380*/  FADD.FTZ R26, R176, R3 ;  /* 0x00000003b01a7221 */ /* 0x000fe20000010000 */
[----:B------:R-:W-:Y:S01]  /*c390*/  F2FP.F16.F32.PACK_AB R176, R43, R176 ;  /* 0x000000b02bb0723e */ /* 0x000fe200000000ff */
[-C--:B------:R-:W-:Y:S01]  /*c3a0*/  FMUL.FTZ R100, R100, R65.reuse ;  /* 0x0000004164647220 */ /* 0x080fe20000410000 */
        /* <DEDUP_REMOVED lines=14> */
[----:B0-----:R-:W-:Y:S01]  /*c490*/  FMNMX.FTZ R7, R7, R10, !PT ;  /* 0x0000000a07077209 */ /* 0x001fe20007810000 */
[-C--:B------:R-:W-:Y:S01]  /*c4a0*/  FMUL.FTZ R116, R116, R65.reuse ;  /* 0x0000004174747220 */ /* 0x080fe20000410000 */
[C---:B------:R-:W-:Y:S01]  /*c4b0*/  F2FP.F16.F32.PACK_AB R172, R59.reuse, R172 ;  /* 0x000000ac3bac723e */ /* 0x040fe200000000ff */
[----:B------:R-:W-:Y:S01]  /*c4c0*/  FADD.FTZ R3, R59, R30 ;  /* 0x0000001e3b037221 */ /* 0x000fe20000010000 */
[C---:B------:R-:W-:Y:S01]  /*c4d0*/  FSETP.NEU.FTZ.AND P2, PT, R7.reuse, -INF , PT ;  /* 0xff8000000700780b */ /* 0x040fe20003f5d000 */
[C---:B------:R-:W-:Y:S01]  /*c4e0*/  FMUL.FTZ R6, R7.reuse, R4 ;  /* 0x0000000407067220 */ /* 0x040fe20000410000 */
[----:B------:R-:W-:Y:S01]  /*c4f0*/  MUFU.EX2 R158, R158 ;  /* 0x0000009e009e7308 */ /* 0x000fe20000000800 */
[----:B------:R-:W-:Y:S01]  /*c500*/  FADD.FTZ R30, R174, R3 ;  /* 0x00000003ae1e7221 */ /* 0x000fe20000010000 */
[----:B------:R-:W-:Y:S01]  /*c510*/  FSEL R3, R7, RZ, P2 ;  /* 0x000000ff07037208 */ /* 0x000fe20001000000 */
[----:B------:R-:W-:Y:S01]  /*c520*/  FMUL.FTZ R117, R117, R65 ;  /* 0x0000004175757220 */ /* 0x000fe20000410000 */
[----:B------:R-:W-:Y:S01]  /*c530*/  FSEL R32, R6, RZ, P2 ;  /* 0x000000ff06207208 */ /* 0x000fe20001000000 */
[----:B------:R-:W-:Y:S01]  /*c540*/  FADD.FTZ R77, R41, R30 ;  /* 0x0000001e294d7221 */ /* 0x000fe20000010000 */
[----:B------:R-:W-:-:S02]  /*c550*/  @!P1 VIADD R30, R34, 0x28860 ;  /* 0x00028860221e9836 */ /* 0x000fc40000000000 */
[----:B------:R-:W-:Y:S01]  /*c560*/  FADD.FTZ R3, -R3, R8 ;  /* 0x0000000803037221 */ /* 0x000fe20000010100 */
[----:B------:R-:W-:Y:S01]  /*c570*/  MUFU.EX2 R11, R11 ;  /* 0x0000000b000b7308 */ /* 0x000fe20000000800 */
[----:B------:R-:W-:Y:S01]  /*c580*/  FADD.FTZ R8, R168, R77 ;  /* 0x0000004da8087221 */ /* 0x000fe20000010000 */
[-CC-:B------:R-:W-:Y:S01]  /*c590*/  FFMA.FTZ R69, R183, R4.reuse, -R32.reuse ;  /* 0x00000004b7457223 */ /* 0x180fe20000010820 */
[-C--:B------:R-:W-:Y:S01]  /*c5a0*/  FMUL.FTZ R3, R3, R4.reuse ;  /* 0x0000000403037220 */ /* 0x080fe20000410000 */
        /* <DEDUP_REMOVED lines=12> */
[----:B------:R0:W1:Y:S01]  /*c670*/  MUFU.EX2 R8, R3 ;  /* 0x0000000300087308 */ /* 0x0000620000000800 */
[----:B------:R-:W-:Y:S01]  /*c680*/  FADD.FTZ R34, R164, R77 ;  /* 0x0000004da4227221 */ /* 0x000fe20000010000 */
        /* <DEDUP_REMOVED lines=8> */
[-C--:B------:R-:W-:Y:S01]  /*c710*/  FFMA.FTZ R55, R55, R4.reuse, -R32 ;  /* 0x0000000437377223 */ /* 0x080fe20000010820 */
[----:B------:R-:W-:Y:S01]  /*c720*/  @!P1 PRMT R30, RZ, 0x654, R30 ;  /* 0x00000654ff1e9816 */ /* 0x000fe2000000001e */
[-CC-:B------:R-:W-:Y:S01]  /*c730*/  FFMA.FTZ R165, R171, R4.reuse, -R32.reuse ;  /* 0x00000004aba57223 */ /* 0x180fe20000010820 */
[----:B------:R-:W-:Y:S01]  /*c740*/  FADD.FTZ R34, R166, R3 ;  /* 0x00000003a6227221 */ /* 0x000fe20000010000 */
[----:B------:R-:W-:Y:S01]  /*c750*/  FFMA.FTZ R175, R175, R4, -R32 ;  /* 0x00000004afaf7223 */ /* 0x000fe20000010820 */
[----:B------:R0:W-:Y:S01]  /*c760*/  @!P1 SYNCS.ARRIVE.TRANS64.RED.A1T0 RZ, [R30+URZ], RZ ;  /* 0x000000ff1eff99a7 */ /* 0x0001e2000810043f */
[----:B------:R-:W3:Y:S01]  /*c770*/  MUFU.EX2 R183, R183 ;  /* 0x000000b700b77308 */ /* 0x000ee20000000800 */
[----:B-1----:R-:W-:Y:S01]  /*c780*/  FFMA.FTZ R3, R8, R2, R69 ;  /* 0x0000000208037223 */ /* 0x002fe20000010045 */
[----:B------:R-:W-:Y:S01]  /*c790*/  FADD.FTZ R77, R15, R34 ;  /* 0x000000220f4d7221 */ /* 0x000fe20000010000 */
[-CC-:B------:R-:W-:Y:S01]  /*c7a0*/  FFMA.FTZ R63, R63, R4.reuse, -R32.reuse ;  /* 0x000000043f3f7223 */ /* 0x180fe20000010820 */
[-CC-:B------:R-:W-:Y:S01]  /*c7b0*/  FFMA.FTZ R153, R153, R4.reuse, -R32.reuse ;  /* 0x0000000499997223 */ /* 0x180fe20000010820 */
[-CC-:B------:R-:W-:Y:S01]  /*c7c0*/  FFMA.FTZ R67, R67, R4.reuse, -R32.reuse ;  /* 0x0000000443437223 */ /* 0x180fe20000010820 */
[----:B------:R-:W-:Y:S01]  /*c7d0*/  FADD.FTZ R34, R160, R77 ;  /* 0x0000004da0227221 */ /* 0x000fe20000010000 */
[-C--:B0-----:R-:W-:Y:S01]  /*c7e0*/  FFMA.FTZ R30, R155, R4.reuse, -R32 ;  /* 0x000000049b1e7223 */ /* 0x081fe20000010820 */
[----:B------:R-:W0:Y:S01]  /*c7f0*/  MUFU.EX2 R10, R10 ;  /* 0x0000000a000a7308 */ /* 0x000e220000000800 */
[----:B--2---:R-:W-:Y:S01]  /*c800*/  FADD.FTZ R2, R6, R3 ;  /* 0x0000000306027221 */ /* 0x004fe20000010000 */
[----:B------:R-:W-:Y:S01]  /*c810*/  FADD.FTZ R77, R61, R34 ;  /* 0x000000223d4d7221 */ /* 0x000fe20000010000 */
[-CC-:B------:R-:W-:Y:S01]  /*c820*/  FFMA.FTZ R45, R45, R4.reuse, -R32.reuse ;  /* 0x000000042d2d7223 */ /* 0x180fe20000010820 */
[-CC-:B------:R-:W-:Y:S01]  /*c830*/  FFMA.FTZ R71, R71, R4.reuse, -R32.reuse ;  /* 0x0000000447477223 */ /* 0x180fe20000010820 */
[----:B------:R-:W-:Y:S01]  /*c840*/  FFMA.FTZ R49, R49, R4, -R32 ;  /* 0x0000000431317223 */ /* 0x000fe20000010820 */
[----:B------:R-:W-:Y:S01]  /*c850*/  FADD.FTZ R34, R162, R77 ;  /* 0x0000004da2227221 */ /* 0x000fe20000010000 */
[----:B------:R-:W-:Y:S01]  /*c860*/  F2FP.F16.F32.PACK_AB R162, R9, R162 ;  /* 0x000000a209a2723e */ /* 0x000fe200000000ff */
[----:B------:R-:W1:Y:S01]  /*c870*/  MUFU.EX2 R12, R12 ;  /* 0x0000000c000c7308 */ /* 0x000e620000000800 */
[----:B---3--:R-:W-:Y:S01]  /*c880*/  FADD.FTZ R3, R183, R2 ;  /* 0x00000002b7037221 */ /* 0x008fe20000010000 */
[----:B------:R-:W-:Y:S01]  /*c890*/  FADD.FTZ R27, R9, R34 ;  /* 0x00000022091b7221 */ /* 0x000fe20000010000 */
[-CC-:B------:R-:W-:Y:S01]  /*c8a0*/  FFMA.FTZ R75, R75, R4.reuse, -R32.reuse ;  /* 0x000000044b4b7223 */ /* 0x180fe20000010820 */
        /* <DEDUP_REMOVED lines=9> */
[----:B------:R-:W-:Y:S01]  /*c940*/  FFMA.FTZ R32, R87, R4, -R32 ;  /* 0x0000000457207223 */ /* 0x000fe20000010820 */
[----:B------:R-:W-:Y:S01]  /*c950*/  FADD.FTZ R34, R158, R27 ;  /* 0x0000001b9e227221 */ /* 0x000fe20000010000 */
[----:B------:R-:W-:Y:S01]  /*c960*/  ISETP.GT.AND P2, PT, R5, UR40, PT ;  /* 0x0000002805007c0c */ /* 0x000fe2000bf44270 */
[----:B------:R-:W0:Y:S01]  /*c970*/  MUFU.EX2 R14, R14 ;  /* 0x0000000e000e7308 */ /* 0x000e220000000800 */
[----:B-1----:R-:W-:Y:S01]  /*c980*/  FADD.FTZ R2, R12, R3 ;  /* 0x000000030c027221 */ /* 0x002fe20000010000 */
[----:B------:R-:W-:Y:S01]  /*c990*/  FADD.FTZ R27, R11, R34 ;  /* 0x000000220b1b7221 */ /* 0x000fe20000010000 */
[----:B------:R-:W-:Y:S01]  /*c9a0*/  F2FP.F16.F32.PACK_AB R181, R6, R69 ;  /* 0x0000004506b5723e */ /* 0x000fe200000000ff */
        /* <DEDUP_REMOVED lines=41> */
[----:B------:R-:W-:Y:S01]  /*cc40*/  FMUL.FTZ R151, R151, R8 ;  /* 0x0000000897977220 */ /* 0x000fe20000410000 */
[----:B------:R-:W-:Y:S01]  /*cc50*/  F2FP.F16.F32.PACK_AB R174, R41, R174 ;  /* 0x000000ae29ae723e */ /* 0x000fe200000000ff */
[-C--:B------:R-:W-:Y:S01]  /*cc60*/  FMUL.FTZ R120, R120, R65.reuse ;  /* 0x0000004178787220 */ /* 0x080fe20000410000 */
[----:B------:R-:W0:Y:S01]  /*cc70*/  MUFU.EX2 R169, R169 ;  /* 0x000000a900a97308 */ /* 0x000e220000000800 */
[----:B-1----:R-:W-:Y:S01]  /*cc80*/  FADD.FTZ R2, R24, R3 ;  /* 0x0000000318027221 */ /* 0x002fe20000010000 */
[----:B------:R-:W-:Y:S01]  /*cc90*/  F2FP.F16.F32.PACK_AB R168, R37, R168 ;  /* 0x000000a825a8723e */ /* 0x000fe200000000ff */
[-C--:B------:R-:W-:Y:S01]  /*cca0*/  FMUL.FTZ R121, R121, R65.reuse ;  /* 0x0000004179797220 */ /* 0x080fe20000410000 */
[----:B------:R-:W-:Y:S01]  /*ccb0*/  F2FP.F16.F32.PACK_AB R170, R33, R170 ;  /* 0x000000aa21aa723e */ /* 0x000fe200000000ff */
[-C--:B------:R-:W-:Y:S01]  /*ccc0*/  FMUL.FTZ R124, R124, R65.reuse ;  /* 0x000000417c7c7220 */ /* 0x080fe20000410000 */
[----:B------:R-:W-:Y:S01]  /*ccd0*/  F2FP.F16.F32.PACK_AB R164, R29, R164 ;  /* 0x000000a41da4723e */ /* 0x000fe200000000ff */
[-C--:B------:R-:W-:Y:S01]  /*cce0*/  FMUL.FTZ R125, R125, R65.reuse ;  /* 0x000000417d7d7220 */ /* 0x080fe20000410000 */
        /* <DEDUP_REMOVED lines=21> */
[----:B------:R-:W-:Y:S01]  /*ce40*/  FMUL.FTZ R149, R149, R65 ;  /* 0x0000004195957220 */ /* 0x000fe20000410000 */
[----:B------:R-:W-:Y:S01]  /*ce50*/  F2FP.F16.F32.PACK_AB R183, R10, R183 ;  /* 0x000000b70ab7723e */ /* 0x000fe200000000ff */
[----:B------:R-:W-:Y:S01]  /*ce60*/  VIADD R5, R5, 0xffffffff ;  /* 0xffffffff05057836 */ /* 0x000fe20000000000 */
[----:B------:R-:W1:Y:S01]  /*ce70*/  MUFU.EX2 R165, R165 ;  /* 0x000000a500a57308 */ /* 0x000e620000000800 */
[----:B--2---:R-:W-:Y:S01]  /*ce80*/  FADD.FTZ R2, R28, R9 ;  /* 0x000000091c027221 */ /* 0x004fe20000010000 */
[----:B------:R-:W-:Y:S01]  /*ce90*/  F2FP.F16.F32.PACK_AB R177, R35, R12 ;  /* 0x0000000c23b1723e */ /* 0x000fe200000000ff */
[----:B------:R-:W-:Y:S01]  /*cea0*/  IMAD.MOV.U32 R6, RZ, RZ, R0 ;  /* 0x000000ffff067224 */ /* 0x000fe200078e0000 */
[----:B------:R-:W-:Y:S01]  /*ceb0*/  F2FP.F16.F32.PACK_AB R179, R39, R14 ;  /* 0x0000000e27b3723e */ /* 0x000fe200000000ff */
[----:B------:R-:W-:Y:S01]  /*cec0*/  IMAD.MOV.U32 R8, RZ, RZ, R7 ;  /* 0x000000ffff087224 */ /* 0x000fe200078e0007 */
[----:B------:R-:W-:-:S02]  /*ced0*/  F2FP.F16.F32.PACK_AB R173, R73, R20 ;  /* 0x0000001449ad723e */ /* 0x000fc400000000ff */
[----:B------:R-:W2:Y:S01]  /*cee0*/  MUFU.EX2 R152, R152 ;  /* 0x0000009800987308 */ /* 0x000ea20000000800 */
[C---:B0-----:R-:W-:Y:S01]  /*cef0*/  FADD.FTZ R2, R55.reuse, R2 ;  /* 0x0000000237027221 */ /* 0x041fe20000010000 */
[----:B------:R-:W-:Y:S02]  /*cf00*/  F2FP.F16.F32.PACK_AB R169, R26, R169 ;  /* 0x000000a91aa9723e */ /* 0x000fe400000000ff */
[----:B------:R-:W-:-:S04]  /*cf10*/  F2FP.F16.F32.PACK_AB R171, R55, R28 ;  /* 0x0000001c37ab723e */ /* 0x000fc800000000ff */
[----:B------:R-:W0:Y:S01]  /*cf20*/  MUFU.EX2 R30, R30 ;  /* 0x0000001e001e7308 */ /* 0x000e220000000800 */
[----:B-1----:R-:W-:-:S07]  /*cf30*/  FADD.FTZ R9, R165, R2 ;  /* 0x00000002a5097221 */ /* 0x002fce0000010000 */
[----:B------:R-:W1:Y:S01]  /*cf40*/  MUFU.EX2 R21, R21 ;  /* 0x0000001500157308 */ /* 0x000e620000000800 */
[----:B--2---:R-:W-:-:S07]  /*cf50*/  FADD.FTZ R34, R152, R27 ;  /* 0x0000001b98227221 */ /* 0x004fce0000010000 */
[----:B------:R2:W3:Y:S01]  /*cf60*/  MUFU.EX2 R36, R175 ;  /* 0x000000af00247308 */ /* 0x0004e20000000800 */
[C---:B0-----:R-:W-:Y:S01]  /*cf70*/  FADD.FTZ R9, R30.reuse, R9 ;  /* 0x000000091e097221 */ /* 0x041fe20000010000 */
[----:B------:R-:W-:-:S06]  /*cf80*/  F2FP.F16.F32.PACK_AB R165, R30, R165 ;  /* 0x000000a51ea5723e */ /* 0x000fcc00000000ff */
[----:B------:R-:W0:Y:S01]  /*cf90*/  MUFU.EX2 R154, R154 ;  /* 0x0000009a009a7308 */ /* 0x000e220000000800 */
[C---:B-1----:R-:W-:Y:S01]  /*cfa0*/  FADD.FTZ R3, R21.reuse, R34 ;  /* 0x0000002215037221 */ /* 0x042fe20000010000 */
[----:B------:R-:W-:Y:S02]  /*cfb0*/  F2FP.F16.F32.PACK_AB R152, R21, R152 ;  /* 0x000000981598723e */ /* 0x000fe400000000ff */
[----:B--2---:R-:W-:-:S04]  /*cfc0*/  F2FP.F16.F32.PACK_AB R175, R47, R24 ;  /* 0x000000182faf723e */ /* 0x004fc800000000ff */
[----:B------:R-:W1:Y:S01]  /*cfd0*/  MUFU.EX2 R63, R63 ;  /* 0x0000003f003f7308 */ /* 0x000e620000000800 */
[----:B---3--:R-:W-:-:S07]  /*cfe0*/  FADD.FTZ R9, R36, R9 ;  /* 0x0000000924097221 */ /* 0x008fce0000010000 */
        /* <DEDUP_REMOVED lines=32> */
[----:B------:R-:W-:-:S03]  /*d1f0*/  F2FP.F16.F32.PACK_AB R153, R83, R42 ;  /* 0x0000002a5399723e */ /* 0x000fc600000000ff */
[----:B-1----:R-:W-:-:S04]  /*d200*/  FADD.FTZ R9, R44, R9 ;  /* 0x000000092c097221 */ /* 0x002fc80000010000 */
[C---:B--2---:R-:W-:Y:S01]  /*d210*/  FADD.FTZ R2, R32.reuse, R9 ;  /* 0x0000000920027221 */ /* 0x044fe20000010000 */
[----:B------:R-:W-:Y:S01]  /*d220*/  F2FP.F16.F32.PACK_AB R155, R32, R44 ;  /* 0x0000002c209b723e */ /* 0x000fe200000000ff */
[----:B------:R-:W-:Y:S06]  /*d230*/  @P2 BRA `(.L_x_1432) ;  /* 0xffffffcc00f02947 */ /* 0x000fec000383ffff */
.L_x_1415:
[----:B------:R-:W-:Y:S06]  /*d240*/  BAR.ARV 0x8, 0x180 ;  /* 0x0206000000007b1d */ /* 0x000fec0000002000 */
[----:B------:R-:W-:Y:S05]  /*d250*/  @!P0 BRA `(.L_x_1433) ;  /* 0x0000000000048947 */ /* 0x000fea0003800000 */
[----:B------:R-:W-:Y:S01]  /*d260*/  BPT.TRAP 0x1 ;  /* 0x000000040000795c */ /* 0x000fe20000300000 */
.L_x_1433:
[----:B------:R-:W-:Y:S01]  /*d270*/  ULEA UR5, UR45, UR41, 0x3 ;  /* 0x000000292d057291 */ /* 0x000fe2000f8e183f */
[----:B------:R-:W-:-:S05]  /*d280*/  IMAD.U32 R5, RZ, RZ, UR46 ;  /* 0x0000002eff057e24 */ /* 0x000fca000f8e00ff */
[----:B------:R-:W-:-:S04]  /*d290*/  SHF.L.U32 R5, R5, 0x1f, RZ ;  /* 0x0000001f05057819 */ /* 0x000fc800000006ff */
[----:B------:R0:W1:Y:S01]  /*d2a0*/  SYNCS.PHASECHK.TRANS64.TRYWAIT P2, [UR5+0x28850], R5 ;  /* 0x02885005ff0075a7 */ /* 0x0000620008040145 */
[----:B------:R-:W-:Y:S05]  /*d2b0*/  @!P0 BRA `(.L_x_1434) ;  /* 0x0000000000048947 */ /* 0x000fea0003800000 */
[----:B------:R-:W-:Y:S01]  /*d2c0*/  BPT.TRAP 0x1 ;  /* 0x000000040000795c */ /* 0x000fe20000300000 */
.L_x_1434:
[----:B-1----:R-:W-:Y:S05]  /*d2d0*/  @P2 BRA `(.L_x_1435) ;  /* 0x0000000000082947 */ /* 0x002fea0003800000 */
[----:B------:R-:W1:Y:S02]  /*d2e0*/  SYNCS.PHASECHK.TRANS64.TRYWAIT P0, [UR5+0x28850], R5 ;  /* 0x02885005ff0075a7 */ /* 0x000e640008000145 */
[----:B-1----:R-:W-:Y:S05]  /*d2f0*/  @!P0 BRA `(.L_x_1436) ;  /* 0x0000009000508947 */ /* 0x002fea0003800000 */
.L_x_1435:
[----:B------:R-:W-:Y:S01]  /*d300*/  UIADD3 UR41, UR41, 0x400, URZ ;  /* 0x0000040029297890 */ /* 0x000fe2000fffe03f */
[----:B------:R-:W-:Y:S01]  /*d310*/  WARPGROUP.ARRIVE ;  /* 0x00000000000079c5 */ /* 0x000fe20000000000 */
[----:B------:R-:W-:Y:S01]  /*d320*/  UMOV UR7, 0x40000040 ;  /* 0x4000004000077882 */ /* 0x000fe20000000000 */
[----:B-1----:R-:W1:Y:S01]  /*d330*/  SHFL.BFLY PT, R6, R3, 0x2, 0x1f ;  /* 0x0c401f0003067f89 */ /* 0x002e6200000e0000 */
[----:B------:R-:W-:Y:S01]  /*d340*/  USHF.R.U32.HI UR41, URZ, 0x4, UR41 ;  /* 0x000000043f297899 */ /* 0x000fe20008011629 */
[----:B------:R-:W-:Y:S01]  /*d350*/  IMAD.MOV.U32 R11, RZ, RZ, RZ ;  /* 0x000000ffff0b7224 */ /* 0x000fe200078e00ff */
[----:B------:R-:W-:Y:S01]  /*d360*/  UIADD3 UR47, UR47, 0x1, URZ ;  /* 0x000000012f2f7890 */ /* 0x000fe2000fffe03f */
[----:B0-----:R-:W0:Y:S01]  /*d370*/  SHFL.BFLY PT, R5, R2, 0x2, 0x1f ;  /* 0x0c401f0002057f89 */ /* 0x001e2200000e0000 */
[----:B------:R-:W-:-:S04]  /*d380*/  ULOP3.LUT UR41, UR41, 0x3fff, URZ, 0xc0, !UPT ;  /* 0x00003fff29297892 */ /* 0x000fc8000f8ec03f */
[----:B------:R-:W-:-:S04]  /*d390*/  ULOP3.LUT UR4, UR41, 0x4000000, URZ, 0xfc, !UPT ;  /* 0x0400000029047892 */ /* 0x000fc8000f8efc3f */
[----:B------:R-:W-:Y:S02]  /*d3a0*/  ULEA UR4, UR45, UR4, 0xb ;  /* 0x000000042d047291 */ /* 0x000fe4000f8e583f */
[----:B------:R-:W-:-:S04]  /*d3b0*/  UIADD3 UR45, UR45, 0x1, URZ ;  /* 0x000000012d2d7890 */ /* 0x000fc8000fffe03f */
[----:B------:R-:W-:Y:S01]  /*d3c0*/  UISETP.NE.AND UP0, UPT, UR45, 0x2, UPT ;  /* 0x000000022d00788c */ /* 0x000fe2000bf05270 */
[----:B------:R-:W-:Y:S02]  /*d3d0*/  UMOV UR6, UR4 ;  /* 0x0000000400067c82 */ /* 0x000fe40008000000 */
[----:B------:R-:W-:Y:S01]  /*d3e0*/  HGMMA.64x128x16.F32 R88, R180, gdesc[UR4].tnspB, R88, gsb0 ;  /* 0x41e00004b4587df0 */ /* 0x000fe20008000858 */
[----:B------:R-:W-:Y:S01]  /*d3f0*/  UIADD3 UR6, UR4, 0x80, URZ ;  /* 0x0000008004067890 */ /* 0x000fe2000fffe03f */
[----:B-1----:R-:W-:Y:S01]  /*d400*/  FADD.FTZ R6, R6, R3 ;  /* 0x0000000306067221 */ /* 0x002fe20000010000 */
[----:B------:R-:W-:Y:S01]  /*d410*/  UMOV UR7, 0x40000040 ;  /* 0x4000004000077882 */ /* 0x000fe20000000000 */
[----:B------:R-:W-:Y:S02]  /*d420*/  IMAD.MOV.U32 R3, RZ, RZ, -0x800000 ;  /* 0xff800000ff037424 */ /* 0x000fe400078e00ff */
[----:B0-----:R-:W-:Y:S01]  /*d430*/  FADD.FTZ R8, R5, R2 ;  /* 0x0000000205087221 */ /* 0x001fe20000010000 */
[----:B------:R-:W-:Y:S01]  /*d440*/  IMAD.MOV.U32 R2, RZ, RZ, -0x800000 ;  /* 0xff800000ff027424 */ /* 0x000fe200078e00ff */
[----:B------:R-:W0:Y:S01]  /*d450*/  SHFL.BFLY PT, R5, R6, 0x1, 0x1f ;  /* 0x0c201f0006057f89 */ /* 0x000e2200000e0000 */
[----:B------:R-:W-:-:S03]  /*d460*/  USEL UR45, UR45, URZ, UP0 ;  /* 0x0000003f2d2d7287 */ /* 0x000fc60008000000 */
[----:B------:R-:W1:Y:S01]  /*d470*/  SHFL.BFLY PT, R9, R8, 0x1, 0x1f ;  /* 0x0c201f0008097f89 */ /* 0x000e6200000e0000 */
[----:B0-----:R-:W-:Y:S01]  /*d480*/  FADD.FTZ R13, R6, R5 ;  /* 0x00000005060d7221 */ /* 0x001fe20000010000 */
[----:B------:R-:W-:Y:S02]  /*d490*/  IMAD.U32 R6, RZ, RZ, UR5 ;  /* 0x00000005ff067e24 */ /* 0x000fe4000f8e00ff */
[----:B------:R-:W-:Y:S02]  /*d4a0*/  IMAD.MOV.U32 R5, RZ, RZ, RZ ;  /* 0x000000ffff057224 */ /* 0x000fe400078e00ff */
[----:B-1----:R-:W-:Y:S01]  /*d4b0*/  FADD.FTZ R14, R8, R9 ;  /* 0x00000009080e7221 */ /* 0x002fe20000010000 */
[----:B------:R-:W-:-:S04]  /*d4c0*/  FSETP.NE.FTZ.AND P0, PT, R13, RZ, PT ;  /* 0x000000ff0d00720b */ /* 0x000fc80003f15000 */
[----:B------:R-:W-:-:S09]  /*d4d0*/  FSETP.NE.FTZ.AND P2, PT, R14, RZ, PT ;  /* 0x000000ff0e00720b */ /* 0x000fd20003f55000 */
[C---:B------:R-:W-:Y:S01]  /*d4e0*/  @P0 FMUL.FTZ R9, R4.reuse, 0.69314718246459960938 ;  /* 0x3f31721804090820 */ /* 0x040fe20000410000 */
[----:B------:R-:W0:Y:S03]  /*d4f0*/  @P0 MUFU.LG2 R10, R13 ;  /* 0x0000000d000a0308 */ /* 0x000e260000000c00 */
[----:B------:R-:W-:Y:S01]  /*d500*/  @P2 FMUL.FTZ R15, R4, 0.69314718246459960938 ;  /* 0x3f317218040f2820 */ /* 0x000fe20000410000 */
[----:B------:R-:W-:-:S04]  /*d510*/  @!P1 VIADD R4, R6, 0x28860 ;  /* 0x0002886006049836 */ /* 0x000fc80000000000 */
[----:B------:R-:W1:Y:S01]  /*d520*/  @P2 MUFU.LG2 R12, R14 ;  /* 0x0000000e000c2308 */ /* 0x000e620000000c00 */
[----:B------:R-:W-:-:S07]  /*d530*/  @!P1 PRMT R4, RZ, 0x654, R4 ;  /* 0x00000654ff049816 */ /* 0x000fce0000000004 */
        /* <DEDUP_REMOVED lines=109> */
.L_x_1366:
[----:B------:R-:W0:Y:S01]  /*dc10*/  S2R R5, SR_CgaCtaId ;  /* 0x0000000000057919 */ /* 0x000e220000008800 */
[----:B------:R-:W-:Y:S01]  /*dc20*/  MOV R0, 0x400 ;  /* 0x0000040000007802 */ /* 0x000fe20000000f00 */
[----:B------:R-:W-:Y:S01]  /*dc30*/  BSSY B0, `(.L_x_1437) ;  /* 0x000020d000007945 */ /* 0x000fe20003800000 */
[----:B------:R-:W-:Y:S02]  /*dc40*/  BAR.SYNC.DEFER_BLOCKING 0x5, 0x180 ;  /* 0x0146000000007b1d */ /* 0x000fe40000010000 */
[----:B0-----:R-:W-:-:S05]  /*dc50*/  LEA R0, R5, R0, 0x18 ;  /* 0x0000000005007211 */ /* 0x001fca00078ec0ff */
[----:B------:R-:W0:Y:S02]  /*dc60*/  LDS.128 R4, [R0+0x288d0] ;  /* 0x0288d00000047984 */ /* 0x000e240000000c00 */
[----:B0-----:R-:W-:Y:S02]  /*dc70*/  R2UR UR5, R5 ;  /* 0x00000000050572ca */ /* 0x001fe400000e0000 */
[----:B------:R-:W-:Y:S02]  /*dc80*/  R2UR UR7, R6 ;  /* 0x00000000060772ca */ /* 0x000fe400000e0000 */
[----:B------:R-:W-:Y:S01]  /*dc90*/  R2UR UR6, R7 ;  /* 0x00000000070672ca */ /* 0x000fe200000e0000 */
[----:B------:R-:W-:Y:S06]  /*dca0*/  BAR.ARV 0x4, 0x180 ;  /* 0x0106000000007b1d */ /* 0x000fec0000002000 */
[----:B------:R-:W-:Y:S08]  /*dcb0*/  @P0 BRA `(.L_x_1438) ;  /* 0x0000001400300947 */ /* 0x000ff00003800000 */
[----:B------:R-:W0:Y:S01]  /*dcc0*/  S2R R5, SR_SWINHI ;  /* 0x0000000000057919 */ /* 0x000e220000002f00 */
[----:B------:R-:W-:Y:S01]  /*dcd0*/  F2FP.F16.F32.PACK_AB R120, R121, R120 ;  /* 0x000000787978723e */ /* 0x000fe200000000ff */
[----:B------:R-:W-:Y:S01]  /*dce0*/  ULDC.64 UR8, c[0x0][0xc00] ;  /* 0x0003000000087ab9 */ /* 0x000fe20000000a00 */
[----:B------:R-:W-:Y:S01]  /*dcf0*/  F2FP.F16.F32.PACK_AB R121, R123, R122 ;  /* 0x0000007a7b79723e */ /* 0x000fe200000000ff */
[----:B------:R-:W-:Y:S01]  /*dd00*/  UISETP.NE.U32.AND UP0, UPT, UR8, URZ, UPT ;  /* 0x0000003f0800728c */ /* 0x000fe2000bf05070 */
[----:B------:R-:W-:Y:S01]  /*dd10*/  F2FP.F16.F32.PACK_AB R128, R129, R128 ;  /* 0x000000808180723e */ /* 0x000fe200000000ff */
[----:B------:R-:W1:Y:S01]  /*dd20*/  LDC R49, c[0x0][0xbe8] ;  /* 0x0002fa00ff317b82 */ /* 0x000e620000000800 */
[----:B------:R-:W-:Y:S01]  /*dd30*/  F2FP.F16.F32.PACK_AB R122, R125, R124 ;  /* 0x0000007c7d7a723e */ /* 0x000fe200000000ff */
[----:B------:R-:W-:Y:S01]  /*dd40*/  UISETP.NE.AND.EX UP0, UPT, UR9, URZ, UPT, UP0 ;  /* 0x0000003f0900728c */ /* 0x000fe2000bf05300 */
[----:B------:R-:W-:Y:S02]  /*dd50*/  F2FP.F16.F32.PACK_AB R123, R127, R126 ;  /* 0x0000007e7f7b723e */ /* 0x000fe400000000ff */
[----:B------:R-:W-:Y:S01]  /*dd60*/  F2FP.F16.F32.PACK_AB R129, R131, R130 ;  /* 0x000000828381723e */ /* 0x000fe200000000ff */
[----:B------:R-:W-:Y:S01]  /*dd70*/  ULDC.64 UR8, c[0x0][0xc00] ;  /* 0x0003000000087ab9 */ /* 0x000fe20000000a00 */
[----:B------:R-:W-:Y:S01]  /*dd80*/  F2FP.F16.F32.PACK_AB R136, R137, R136 ;  /* 0x000000888988723e */ /* 0x000fe200000000ff */
[----:B------:R-:W-:Y:S01]  /*dd90*/  UIMAD.WIDE UR8, UR37, 0x4, UR8 ;  /* 0x00000004250878a5 */ /* 0x000fe2000f8e0208 */
        /* <DEDUP_REMOVED lines=9> */
[----:B------:R-:W-:Y:S02]  /*de30*/  MOV R20, R0 ;  /* 0x0000000000147202 */ /* 0x000fe40000000f00 */
[----:B0-----:R-:W-:-:S03]  /*de40*/  MOV R21, R5 ;  /* 0x0000000500157202 */ /* 0x001fc60000000f00 */
[----:B------:R-:W-:-:S03]  /*de50*/  IMAD.WIDE R4, R188, 0x2, R20 ;  /* 0x00000002bc047825 */ /* 0x000fc600078e0214 */
[C---:B------:R-:W-:Y:S02]  /*de60*/  LOP3.LUT R7, R4.reuse, 0x380, RZ, 0xc0, !PT ;  /* 0x0000038004077812 */ /* 0x040fe400078ec0ff */
[C---:B------:R-:W-:Y:S02]  /*de70*/  IADD3 R31, P6, R4.reuse, 0x20, RZ ;  /* 0x00000020041f7810 */ /* 0x040fe40007fde0ff */
[----:B------:R-:W-:Y:S02]  /*de80*/  SHF.R.U64 R7, R7, 0x3, RZ ;  /* 0x0000000307077819 */ /* 0x000fe400000012ff */
[C---:B------:R-:W-:Y:S01]  /*de90*/  IADD3 R10, P5, R4.reuse, 0x40, RZ ;  /* 0x00000040040a7810 */ /* 0x040fe20007fbe0ff */
[--C-:B------:R-:W-:Y:S01]  /*dea0*/  IMAD.X R29, RZ, RZ, R5.reuse, P6 ;  /* 0x000000ffff1d7224 */ /* 0x100fe200030e0605 */
[C---:B------:R-:W-:Y:S02]  /*deb0*/  IADD3 R33, P4, R4.reuse, 0x60, RZ ;  /* 0x0000006004217810 */ /* 0x040fe40007f9e0ff */
[C---:B------:R-:W-:Y:S01]  /*dec0*/  IADD3 R35, P3, R4.reuse, 0x4000, RZ ;  /* 0x0000400004237810 */ /* 0x040fe20007f7e0ff */
[--C-:B------:R-:W-:Y:S01]  /*ded0*/  IMAD.X R27, RZ, RZ, R5.reuse, P5 ;  /* 0x000000ffff1b7224 */ /* 0x100fe200028e0605 */
        /* <DEDUP_REMOVED lines=9> */
[----:B------:R-:W-:Y:S01]  /*df70*/  IMAD.X R25, RZ, RZ, R5, P0 ;  /* 0x000000ffff197224 */ /* 0x000fe200000e0605 */
[----:B------:R-:W-:-:S02]  /*df80*/  MOV R32, R4 ;  /* 0x0000000400207202 */ /* 0x000fc40000000f00 */
[----:B------:R-:W-:Y:S02]  /*df90*/  F2FP.F16.F32.PACK_AB R4, R89, R8 ;  /* 0x000000085904723e */ /* 0x000fe400000000ff */
[----:B------:R-:W-:Y:S02]  /*dfa0*/  LOP3.LUT R6, R31, 0x380, RZ, 0xc0, !PT ;  /* 0x000003801f067812 */ /* 0x000fe400078ec0ff */
[----:B------:R-:W-:Y:S02]  /*dfb0*/  LOP3.LUT R8, R37, 0x380, RZ, 0xc0, !PT ;  /* 0x0000038025087812 */ /* 0x000fe400078ec0ff */
[----:B------:R-:W-:Y:S02]  /*dfc0*/  LOP3.LUT R24, R39, 0x380, RZ, 0xc0, !PT ;  /* 0x0000038027187812 */ /* 0x000fe400078ec0ff */
[----:B------:R-:W-:Y:S02]  /*dfd0*/  LOP3.LUT R12, R33, 0x380, RZ, 0xc0, !PT ;  /* 0x00000380210c7812 */ /* 0x000fe400078ec0ff */
[----:B------:R-:W-:-:S02]  /*dfe0*/  LOP3.LUT R14, R35, 0x380, RZ, 0xc0, !PT ;  /* 0x00000380230e7812 */ /* 0x000fc400078ec0ff */
[----:B------:R-:W-:Y:S02]  /*dff0*/  SHF.R.U64 R7, R7, 0x3, RZ ;  /* 0x0000000307077819 */ /* 0x000fe400000012ff */
[----:B------:R-:W-:Y:S02]  /*e000*/  LOP3.LUT R30, R41, 0x380, RZ, 0xc0, !PT ;  /* 0x00000380291e7812 */ /* 0x000fe400078ec0ff */
[----:B------:R-:W-:Y:S02]  /*e010*/  SHF.R.U64 R6, R6, 0x3, RZ ;  /* 0x0000000306067819 */ /* 0x000fe400000012ff */
[----:B------:R-:W-:Y:S02]  /*e020*/  SHF.R.U64 R8, R8, 0x3, RZ ;  /* 0x0000000308087819 */ /* 0x000fe400000012ff */
[----:B------:R-:W-:Y:S02]  /*e030*/  SHF.R.U64 R24, R24, 0x3, RZ ;  /* 0x0000000318187819 */ /* 0x000fe400000012ff */
[----:B------:R-:W-:-:S02]  /*e040*/  SHF.R.U64 R12, R12, 0x3, RZ ;  /* 0x000000030c0c7819 */ /* 0x000fc400000012ff */
[----:B------:R-:W-:Y:S02]  /*e050*/  SHF.R.U64 R14, R14, 0x3, RZ ;  /* 0x000000030e0e7819 */ /* 0x000fe400000012ff */
[----:B------:R-:W-:Y:S02]  /*e060*/  LOP3.LUT R26, R7, R10, RZ, 0x3c, !PT ;  /* 0x0000000a071a7212 */ /* 0x000fe400078e3cff */
[----:B------:R-:W-:Y:S02]  /*e070*/  SHF.R.U64 R30, R30, 0x3, RZ ;  /* 0x000000031e1e7819 */ /* 0x000fe400000012ff */
[----:B------:R-:W-:Y:S02]  /*e080*/  LOP3.LUT R28, R6, R31, RZ, 0x3c, !PT ;  /* 0x0000001f061c7212 */ /* 0x000fe400078e3cff */
[----:B------:R-:W-:Y:S02]  /*e090*/  LOP3.LUT R10, R8, R37, RZ, 0x3c, !PT ;  /* 0x00000025080a7212 */ /* 0x000fe400078e3cff */
[----:B------:R-:W-:-:S02]  /*e0a0*/  F2FP.F16.F32.PACK_AB R5, R91, R90 ;  /* 0x0000005a5b05723e */ /* 0x000fc400000000ff */
[----:B------:R-:W-:Y:S02]  /*e0b0*/  F2FP.F16.F32.PACK_AB R6, R93, R92 ;  /* 0x0000005c5d06723e */ /* 0x000fe400000000ff */
[----:B------:R-:W-:Y:S01]  /*e0c0*/  F2FP.F16.F32.PACK_AB R7, R95, R94 ;  /* 0x0000005e5f07723e */ /* 0x000fe200000000ff */
[----:B------:R-:W-:Y:S01]  /*e0d0*/  BAR.SYNC.DEFER_BLOCKING 0x1, 0x100 ;  /* 0x0044000000007b1d */ /* 0x000fe20000010000 */
[----:B------:R-:W-:Y:S02]  /*e0e0*/  LOP3.LUT R8, R24, R39, RZ, 0x3c, !PT ;  /* 0x0000002718087212 */ /* 0x000fe400078e3cff */
[----:B------:R-:W-:Y:S02]  /*e0f0*/  LOP3.LUT R12, R12, R33, RZ, 0x3c, !PT ;  /* 0x000000210c0c7212 */ /* 0x000fe400078e3cff */
[----:B------:R-:W-:Y:S02]  /*e100*/  LOP3.LUT R14, R14, R35, RZ, 0x3c, !PT ;  /* 0x000000230e0e7212 */ /* 0x000fe400078e3cff */
[----:B------:R-:W-:-:S02]  /*e110*/  LOP3.LUT R24, R30, R41, RZ, 0x3c, !PT ;  /* 0x000000291e187212 */ /* 0x000fc400078e3cff */
[----:B------:R-:W-:Y:S02]  /*e120*/  MOV R30, R26 ;  /* 0x0000001a001e7202 */ /* 0x000fe40000000f00 */
[----:B------:R-:W-:Y:S02]  /*e130*/  MOV R27, R10 ;  /* 0x0000000a001b7202 */ /* 0x000fe40000000f00 */
[----:B------:R-:W-:Y:S02]  /*e140*/  MOV R26, R8 ;  /* 0x00000008001a7202 */ /* 0x000fe40000000f00 */
[----:B------:R-:W-:Y:S02]  /*e150*/  MOV R31, R28 ;  /* 0x0000001c001f7202 */ /* 0x000fe40000000f00 */
[----:B------:R-:W-:Y:S02]  /*e160*/  F2FP.F16.F32.PACK_AB R8, R97, R96 ;  /* 0x000000606108723e */ /* 0x000fe400000000ff */
[----:B------:R-:W-:-:S02]  /*e170*/  F2FP.F16.F32.PACK_AB R9, R99, R98 ;  /* 0x000000626309723e */ /* 0x000fc400000000ff */
[----:B------:R-:W-:Y:S02]  /*e180*/  F2FP.F16.F32.PACK_AB R10, R101, R100 ;  /* 0x00000064650a723e */ /* 0x000fe400000000ff */
[----:B------:R-:W-:Y:S01]  /*e190*/  F2FP.F16.F32.PACK_AB R11, R103, R102 ;  /* 0x00000066670b723e */ /* 0x000fe200000000ff */
[----:B------:R0:W-:Y:S01]  /*e1a0*/  STSM.16.M88.4 [R32], R4 ;  /* 0x0000000420007844 */ /* 0x0001e20000000200 */
[----:B------:R-:W-:Y:S02]  /*e1b0*/  MOV R29, R12 ;  /* 0x0000000c001d7202 */ /* 0x000fe40000000f00 */
[----:B------:R-:W-:Y:S01]  /*e1c0*/  MOV R28, R14 ;  /* 0x0000000e001c7202 */ /* 0x000fe20000000f00 */
[----:B------:R-:W-:Y:S01]  /*e1d0*/  STSM.16.M88.4 [R31], R8 ;  /* 0x000000081f007844 */ /* 0x000fe20000000200 */
[----:B------:R-:W-:Y:S02]  /*e1e0*/  F2FP.F16.F32.PACK_AB R12, R113, R112 ;  /* 0x00000070710c723e */ /* 0x000fe400000000ff */
[----:B------:R-:W-:-:S02]  /*e1f0*/  F2FP.F16.F32.PACK_AB R13, R115, R114 ;  /* 0x00000072730d723e */ /* 0x000fc400000000ff */
[----:B------:R-:W-:Y:S02]  /*e200*/  F2FP.F16.F32.PACK_AB R14, R117, R116 ;  /* 0x00000074750e723e */ /* 0x000fe400000000ff */
[----:B------:R-:W-:Y:S02]  /*e210*/  F2FP.F16.F32.PACK_AB R15, R119, R118 ;  /* 0x00000076770f723e */ /* 0x000fe400000000ff */
[----:B------:R-:W-:Y:S02]  /*e220*/  MOV R24, R24 ;  /* 0x0000001800187202 */ /* 0x000fe40000000f00 */
[----:B------:R-:W-:Y:S02]  /*e230*/  PLOP3.LUT P0, PT, PT, PT, UP0, 0x80, 0x0 ;  /* 0x000000000000781c */ /* 0x000fe40003f0f008 */
[----:B0-----:R-:W-:Y:S02]  /*e240*/  F2FP.F16.F32.PACK_AB R4, R105, R104 ;  /* 0x000000686904723e */ /* 0x001fe400000000ff */
[----:B------:R-:W-:-:S02]  /*e250*/  F2FP.F16.F32.PACK_AB R5, R107, R106 ;  /* 0x0000006a6b05723e */ /* 0x000fc400000000ff */
[----:B------:R-:W-:Y:S02]  /*e260*/  F2FP.F16.F32.PACK_AB R6, R109, R108 ;  /* 0x0000006c6d06723e */ /* 0x000fe400000000ff */
[----:B------:R-:W-:-:S05]  /*e270*/  F2FP.F16.F32.PACK_AB R7, R111, R110 ;  /* 0x0000006e6f07723e */ /* 0x000fca00000000ff */
[----:B------:R0:W-:Y:S04]  /*e280*/  STSM.16.M88.4 [R30], R4 ;  /* 0x000000041e007844 */ /* 0x0001e80000000200 */
[----:B------:R2:W-:Y:S04]  /*e290*/  STSM.16.M88.4 [R29], R12 ;  /* 0x0000000c1d007844 */ /* 0x0005e80000000200 */
[----:B------:R2:W-:Y:S04]  /*e2a0*/  STSM.16.M88.4 [R28], R120 ;  /* 0x000000781c007844 */ /* 0x0005e80000000200 */
[----:B------:R2:W-:Y:S04]  /*e2b0*/  STSM.16.M88.4 [R27], R128 ;  /* 0x000000801b007844 */ /* 0x0005e80000000200 */
[----:B------:R2:W-:Y:S01]  /*e2c0*/  STSM.16.M88.4 [R26], R136 ;  /* 0x000000881a007844 */ /* 0x0005e20000000200 */
[----:B0-----:R-:W-:-:S02]  /*e2d0*/  IMAD.U32 R4, RZ, RZ, UR8 ;  /* 0x00000008ff047e24 */ /* 0x001fc4000f8e00ff */
[----:B------:R-:W-:Y:S01]  /*e2e0*/  IMAD.U32 R5, RZ, RZ, UR9 ;  /* 0x00000009ff057e24 */ /* 0x000fe2000f8e00ff */
[----:B------:R2:W-:Y:S01]  /*e2f0*/  STSM.16.M88.4 [R24], R144 ;  /* 0x0000009018007844 */ /* 0x0005e20000000200 */
[----:B------:R-:W-:Y:S01]  /*e300*/  ULDC.64 UR8, c[0x0][0xc08] ;  /* 0x0003020000087ab9 */ /* 0x000fe20000000a00 */
[----:B------:R-:W-:Y:S06]  /*e310*/  BAR.SYNC.DEFER_BLOCKING 0x1, 0x100 ;  /* 0x0044000000007b1d */ /* 0x000fec0000010000 */
[----:B------:R-:W3:Y:S01]  /*e320*/  @P0 LDG.E R6, desc[UR50][R4.64] ;  /* 0x0000003204060981 */ /* 0x000ee2000c1e1900 */
[----:B------:R-:W-:Y:S01]  /*e330*/  UISETP.NE.U32.AND UP1, UPT, UR8, URZ, UPT ;  /* 0x0000003f0800728c */ /* 0x000fe2000bf25070 */
[----:B-1----:R-:W-:Y:S01]  /*e340*/  ISETP.NE.AND P1, PT, R49, 0x1, PT ;  /* 0x000000013100780c */ /* 0x002fe20003f25270 */
[----:B------:R-:W-:Y:S01]  /*e350*/  ULDC UR10, c[0x0][0xa88] ;  /* 0x0002a200000a7ab9 */ /* 0x000fe20000000800 */
[----:B------:R-:W-:Y:S01]  /*e360*/  UMOV UR4, URZ ;  /* 0x0000003f00047c82 */ /* 0x000fe20008000000 */
[----:B------:R-:W-:-:S06]  /*e370*/  UISETP.NE.AND.EX UP1, UPT, UR9, URZ, UPT, UP1 ;  /* 0x0000003f0900728c */ /* 0x000fcc000bf25310 */
[----:B------:R-:W-:-:S04]  /*e380*/  PLOP3.LUT P2, PT, PT, PT, UP1, 0x80, 0x0 ;  /* 0x000000000000781c */ /* 0x000fc80003f4f018 */
[----:B------:R-:W0:Y:S01]  /*e390*/  @P1 LDC R7, c[0x0][0xbec] ;  /* 0x0002fb00ff071b82 */ /* 0x000e220000000800 */
[----:B------:R-:W-:Y:S02]  /*e3a0*/  @UP1 ULDC.64 UR8, c[0x0][0xc08] ;  /* 0x0003020000081ab9 */ /* 0x000fe40000000a00 */
[----:B------:R-:W-:-:S05]  /*e3b0*/  @UP1 UIMAD.WIDE UR8, UR37, 0x4, UR8 ;  /* 0x00000004250818a5 */ /* 0x000fca000f8e0208 */
[----:B------:R-:W1:Y:S01]  /*e3c0*/  @P1 LDC R8, c[0x0][0xbf0] ;  /* 0x0002fc00ff081b82 */ /* 0x000e620000000800 */
[----:B------:R-:W-:Y:S02]  /*e3d0*/  IMAD.U32 R10, RZ, RZ, UR8 ;  /* 0x00000008ff0a7e24 */ /* 0x000fe4000f8e00ff */
[----:B------:R-:W-:Y:S01]  /*e3e0*/  IMAD.U32 R11, RZ, RZ, UR9 ;  /* 0x00000009ff0b7e24 */ /* 0x000fe2000f8e00ff */
[----:B---3--:R-:W-:Y:S01]  /*e3f0*/  @P0 R2UR UR4, R6 ;  /* 0x00000000060402ca */ /* 0x008fe200000e0000 */
[----:B------:R-:W-:-:S06]  /*e400*/  IMAD.U32 R6, RZ, RZ, UR10 ;  /* 0x0000000aff067e24 */ /* 0x000fcc000f8e00ff */
[----:B------:R2:W5:Y:S01]  /*e410*/  @P2 LDG.E R6, desc[UR50][R10.64] ;  /* 0x000000320a062981 */ /* 0x000562000c1e1900 */
[----:B01----:R-:W-:Y:S07]  /*e420*/  @P2 BRA `(.L_x_1439) ;  /* 0x0000000000102947 */ /* 0x003fee0003800000 */
[----:B------:R-:W-:Y:S05]  /*e430*/  @!P0 BRA `(.L_x_1439) ;  /* 0x00000000000c8947 */ /* 0x000fea0003800000 */
[----:B------:R-:W3:Y:S04]  /*e440*/  LDG.E R9, desc[UR50][R4.64] ;  /* 0x0000003204097981 */ /* 0x000ee8000c1e1900 */
[----:B-----5:R-:W3:Y:S02]  /*e450*/  LDG.E R6, desc[UR50][R4.64+0x4] ;  /* 0x0000043204067981 */ /* 0x020ee4000c1e1900 */
[----:B---3--:R-:W-:-:S07]  /*e460*/  IMAD.IADD R6, R6, 0x1, -R9 ;  /* 0x0000000106067824 */ /* 0x008fce00078e0a09 */
.L_x_1439:
[----:B------:R-:W-:Y:S01]  /*e470*/  USHF.R.S32.HI UR9, URZ, 0x1f, UR4 ;  /* 0x0000001f3f097899 */ /* 0x000fe20008011404 */
[----:B--2---:R-:W-:Y:S01]  /*e480*/  VIADD R10, R17, UR38 ;  /* 0x00000026110a7c36 */ /* 0x004fe20008000000 */
[----:B------:R-:W-:Y:S01]  /*e490*/  USHF.R.S32.HI UR16, URZ, 0x1f, UR42 ;  /* 0x0000001f3f107899 */ /* 0x000fe2000801142a */
[----:B------:R-:W-:Y:S01]  /*e4a0*/  VIADD R24, R187, UR38 ;  /* 0x00000026bb187c36 */ /* 0x000fe20008000000 */
[----:B------:R-:W-:Y:S01]  /*e4b0*/  ULDC.64 UR14, c[0x0][0xb90] ;  /* 0x0002e400000e7ab9 */ /* 0x000fe20000000a00 */
[----:B------:R-:W-:Y:S01]  /*e4c0*/  UMOV UR8, UR4 ;  /* 0x0000000400087c82 */ /* 0x000fe20008000000 */
[----:B------:R-:W-:Y:S01]  /*e4d0*/  UIMAD UR12, UR16, UR14, URZ ;  /* 0x0000000e100c72a4 */ /* 0x000fe2000f8e023f */
[----:B------:R-:W-:Y:S01]  /*e4e0*/  @P1 IMAD.HI.U32 R5, R10, R7, RZ ;  /* 0x000000070a051227 */ /* 0x000fe200078e00ff */
[----:B------:R-:W-:Y:S02]  /*e4f0*/  UIMAD.WIDE.U32 UR10, UR42, UR14, UR8 ;  /* 0x0000000e2a0a72a5 */ /* 0x000fe4000f8e0008 */
[----:B------:R-:W-:Y:S01]  /*e500*/  USHF.R.S32.HI UR8, URZ, 0x1f, UR37 ;  /* 0x0000001f3f087899 */ /* 0x000fe20008011425 */
[----:B------:R-:W-:Y:S01]  /*e510*/  IMAD.MOV.U32 R4, RZ, RZ, R10 ;  /* 0x000000ffff047224 */ /* 0x000fe200078e000a */
[----:B------:R-:W-:Y:S01]  /*e520*/  UIMAD UR12, UR42, UR15, UR12 ;  /* 0x0000000f2a0c72a4 */ /* 0x000fe2000f8e020c */
[----:B------:R-:W-:Y:S01]  /*e530*/  @P1 SHF.R.U32.HI R4, RZ, R8, R5 ;  /* 0x00000008ff041219 */ /* 0x000fe20000011605 */
[----:B------:R-:W-:Y:S01]  /*e540*/  USEL UR18, UR8, URZ, !UP0 ;  /* 0x0000003f08127287 */ /* 0x000fe2000c000000 */
[----:B------:R-:W-:Y:S01]  /*e550*/  IMAD R5, R184, 0x40, R18 ;  /* 0x00000040b8057824 */ /* 0x000fe200078e0212 */
[----:B------:R-:W-:Y:S01]  /*e560*/  ULDC.64 UR14, c[0x0][0xb98] ;  /* 0x0002e600000e7ab9 */ /* 0x000fe20000000a00 */
[----:B------:R-:W-:Y:S01]  /*e570*/  USEL UR17, UR37, URZ, !UP0 ;  /* 0x0000003f25117287 */ /* 0x000fe2000c000000 */
[----:B------:R-:W-:Y:S01]  /*e580*/  IMAD.MOV R8, RZ, RZ, -R4 ;  /* 0x000000ffff087224 */ /* 0x000fe200078e0a04 */
[----:B------:R-:W-:Y:S01]  /*e590*/  UIMAD UR8, UR18, UR14, URZ ;  /* 0x0000000e120872a4 */ /* 0x000fe2000f8e023f */
[----:B------:R-:W-:Y:S01]  /*e5a0*/  IMAD.WIDE R20, R5, 0x2, R20 ;  /* 0x0000000205147825 */ /* 0x000fe200078e0214 */
[----:B------:R-:W-:Y:S01]  /*e5b0*/  UIADD3 UR11, UR11, UR12, URZ ;  /* 0x0000000c0b0b7290 */ /* 0x000fe2000fffe03f */
[----:B------:R-:W-:Y:S01]  /*e5c0*/  SHF.R.S32.HI R5, RZ, 0x1f, R4 ;  /* 0x0000001fff057819 */ /* 0x000fe20000011404 */
[----:B------:R-:W-:Y:S01]  /*e5d0*/  UIMAD UR8, UR17, UR15, UR8 ;  /* 0x0000000f110872a4 */ /* 0x000fe2000f8e0208 */
[----:B------:R-:W-:Y:S01]  /*e5e0*/  IMAD R7, R49, R8, R10 ;  /* 0x0000000831077224 */ /* 0x000fe200078e020a */
[----:B------:R-:W-:Y:S01]  /*e5f0*/  UIMAD.WIDE.U32 UR10, UR17, UR14, UR10 ;  /* 0x0000000e110a72a5 */ /* 0x000fe2000f8e000a */
[----:B------:R-:W-:Y:S01]  /*e600*/  IADD3 R11, P3, R20, 0x2000, RZ ;  /* 0x00002000140b7810 */ /* 0x000fe20007f7e0ff */
[----:B-----5:R-:W-:Y:S01]  /*e610*/  IMAD R51, R6, R49, RZ ;  /* 0x0000003106337224 */ /* 0x020fe200078e02ff */
[----:B------:R-:W-:Y:S01]  /*e620*/  IADD3 R13, P0, R20, 0x1000, RZ ;  /* 0x00001000140d7810 */ /* 0x000fe20007f1e0ff */
[----:B------:R-:W-:Y:S01]  /*e630*/  IMAD.U32 R10, RZ, RZ, UR8 ;  /* 0x00000008ff0a7e24 */ /* 0x000fe2000f8e00ff */
[----:B------:R-:W-:Y:S01]  /*e640*/  SHF.R.S32.HI R8, RZ, 0x1f, R7 ;  /* 0x0000001fff087819 */ /* 0x000fe20000011407 */
[----:B------:R-:W-:Y:S01]  /*e650*/  ULDC.64 UR12, c[0x0][0xaa0] ;  /* 0x0002a800000c7ab9 */ /* 0x000fe20000000a00 */
[----:B------:R-:W-:-:S02]  /*e660*/  IADD3 R4, P2, R4, UR10, RZ ;  /* 0x0000000a04047c10 */ /* 0x000fc4000ff5e0ff */
[----:B------:R-:W-:Y:S02]  /*e670*/  LOP3.LUT R9, R11, 0x380, RZ, 0xc0, !PT ;  /* 0x000003800b097812 */ /* 0x000fe400078ec0ff */
[----:B------:R-:W-:Y:S01]  /*e680*/  IADD3.X R5, R5, UR11, R10, P2, !PT ;  /* 0x0000000b05057c10 */ /* 0x000fe200097fe40a */
[----:B------:R-:W-:Y:S01]  /*e690*/  ULDC.64 UR10, c[0x0][0xb88] ;  /* 0x0002e200000a7ab9 */ /* 0x000fe20000000a00 */
[----:B------:R-:W-:Y:S01]  /*e6a0*/  LOP3.LUT R12, R13, 0x380, RZ, 0xc0, !PT ;  /* 0x000003800d0c7812 */ /* 0x000fe200078ec0ff */
[----:B------:R-:W-:Y:S01]  /*e6b0*/  IMAD R10, R8, UR10, RZ ;  /* 0x0000000a080a7c24 */ /* 0x000fe2000f8e02ff */
[----:B------:R-:W-:Y:S01]  /*e6c0*/  SHF.R.U64 R8, R9, 0x3, RZ ;  /* 0x0000000309087819 */ /* 0x000fe200000012ff */
[C---:B------:R-:W-:Y:S01]  /*e6d0*/  IMAD.WIDE.U32 R4, R7.reuse, UR10, R4 ;  /* 0x0000000a07047c25 */ /* 0x040fe2000f8e0004 */
[----:B------:R-:W-:Y:S02]  /*e6e0*/  SHF.R.U64 R12, R12, 0x3, RZ ;  /* 0x000000030c0c7819 */ /* 0x000fe400000012ff */
[C---:B------:R-:W-:Y:S01]  /*e6f0*/  IADD3 R41, P6, R20.reuse, 0x4000, RZ ;  /* 0x0000400014297810 */ /* 0x040fe20007fde0ff */
[----:B------:R-:W-:Y:S01]  /*e700*/  IMAD R9, R7, UR11, R10 ;  /* 0x0000000b07097c24 */ /* 0x000fe2000f8e020a */
[----:B------:R-:W-:Y:S01]  /*e710*/  ULDC.64 UR10, c[0x0][0xb50] ;  /* 0x0002d400000a7ab9 */ /* 0x000fe20000000a00 */
[----:B------:R-:W-:-:S02]  /*e720*/  IADD3 R7, P2, R20, 0x3000, RZ ;  /* 0x0000300014077810 */ /* 0x000fc40007f5e0ff */
[----:B------:R-:W-:Y:S01]  /*e730*/  IMAD.IADD R9, R5, 0x1, R9 ;  /* 0x0000000105097824 */ /* 0x000fe200078e0209 */
[----:B------:R-:W-:Y:S02]  /*e740*/  LEA R10, P4, R4, UR10, 0x2 ;  /* 0x0000000a040a7c11 */ /* 0x000fe4000f8810ff */
[----:B------:R-:W-:Y:S01]  /*e750*/  LOP3.LUT R12, R12, R13, RZ, 0x3c, !PT ;  /* 0x0000000d0c0c7212 */ /* 0x000fe200078e3cff */
[----:B------:R-:W-:Y:S01]  /*e760*/  IMAD.X R13, RZ, RZ, R21, P0 ;  /* 0x000000ffff0d7224 */ /* 0x000fe200000e0615 */
[----:B------:R-:W-:Y:S01]  /*e770*/  LEA.HI.X R14, R4, UR11, R9, 0x2, P4 ;  /* 0x0000000b040e7c11 */ /* 0x000fe2000a0f1409 */
[----:B------:R-:W-:Y:S01]  /*e780*/  SHFL.IDX PT, R44, R10, RZ, 0x1c1f ;  /* 0x001c1fff0a2c7589 */ /* 0x000fe200000e0000 */
[----:B------:R-:W-:Y:S01]  /*e790*/  LOP3.LUT R5, R7, 0x380, RZ, 0xc0, !PT ;  /* 0x0000038007057812 */ /* 0x000fe200078ec0ff */
[----:B------:R-:W-:Y:S01]  /*e7a0*/  UIMAD UR10, UR9, UR12, URZ ;  /* 0x0000000c090a72a4 */ /* 0x000fe2000f8e023f */
[----:B------:R-:W-:Y:S01]  /*e7b0*/  LOP3.LUT P0, RZ, R185, 0x3, RZ, 0xc0, !PT ;  /* 0x00000003b9ff7812 */ /* 0x000fe2000780c0ff */
[----:B------:R-:W0:Y:S01]  /*e7c0*/  SHFL.IDX PT, R45, R14, RZ, 0x1c1f ;  /* 0x001c1fff0e2d7589 */ /* 0x000e2200000e0000 */
[----:B------:R-:W-:Y:S01]  /*e7d0*/  SHF.R.U64 R4, R5, 0x3, RZ ;  /* 0x0000000305047819 */ /* 0x000fe200000012ff */
[--C-:B------:R-:W-:Y:S01]  /*e7e0*/  IMAD.X R5, RZ, RZ, R21.reuse, P2 ;  /* 0x000000ffff057224 */ /* 0x100fe200010e0615 */
[----:B------:R-:W-:Y:S01]  /*e7f0*/  ISETP.GE.OR P2, PT, R24, R51, P0 ;  /* 0x000000331800720c */ /* 0x000fe20000746670 */
[----:B------:R-:W-:Y:S01]  /*e800*/  SHFL.IDX PT, R46, R10, 0x1, 0x1c1f ;  /* 0x003c1f000a2e7f89 */ /* 0x000fe200000e0000 */
[----:B------:R-:W-:Y:S01]  /*e810*/  LOP3.LUT R4, R4, R7, RZ, 0x3c, !PT ;  /* 0x0000000704047212 */ /* 0x000fe200078e3cff */
[----:B------:R-:W-:Y:S01]  /*e820*/  VIADD R7, R24, 0x8 ;  /* 0x0000000818077836 */ /* 0x000fe20000000000 */
[C---:B------:R-:W-:Y:S01]  /*e830*/  IADD3 R37, P5, R20.reuse, 0x5000, RZ ;  /* 0x0000500014257810 */ /* 0x040fe20007fbe0ff */
[----:B------:R-:W1:Y:S01]  /*e840*/  SHFL.IDX PT, R47, R14, 0x1, 0x1c1f ;  /* 0x003c1f000e2f7f89 */ /* 0x000e6200000e0000 */
[C---:B------:R-:W-:Y:S01]  /*e850*/  IADD3 R33, P4, R20.reuse, 0x6000, RZ ;  /* 0x0000600014217810 */ /* 0x040fe20007f9e0ff */
[----:B------:R-:W-:Y:S01]  /*e860*/  IMAD.X R9, RZ, RZ, R21, P3 ;  /* 0x000000ffff097224 */ /* 0x000fe200018e0615 */
[----:B------:R-:W-:Y:S01]  /*e870*/  ISETP.GE.OR P0, PT, R7, R51, P0 ;  /* 0x000000330700720c */ /* 0x000fe20000706670 */
[----:B------:R-:W-:Y:S01]  /*e880*/  UIMAD.WIDE.U32 UR8, UR4, UR12, URZ ;  /* 0x0000000c040872a5 */ /* 0x000fe2000f8e003f */
[----:B------:R-:W-:Y:S01]  /*e890*/  LOP3.LUT R15, R20, 0x380, RZ, 0xc0, !PT ;  /* 0x00000380140f7812 */ /* 0x000fe200078ec0ff */
[----:B------:R-:W-:Y:S01]  /*e8a0*/  UIMAD UR10, UR4, UR13, UR10 ;  /* 0x0000000d040a72a4 */ /* 0x000fe2000f8e020a */
[----:B------:R-:W-:-:S02]  /*e8b0*/  LOP3.LUT R40, R41, 0x380, RZ, 0xc0, !PT ;  /* 0x0000038029287812 */ /* 0x000fc400078ec0ff */
[----:B------:R-:W-:Y:S01]  /*e8c0*/  ULDC.64 UR12, c[0x0][0xae8] ;  /* 0x0002ba00000c7ab9 */ /* 0x000fe20000000a00 */
[----:B------:R-:W-:Y:S01]  /*e8d0*/  LOP3.LUT R8, R8, R11, RZ, 0x3c, !PT ;  /* 0x0000000b08087212 */ /* 0x000fe200078e3cff */
[----:B0-----:R0:W-:Y:S01]  /*e8e0*/  @!P2 ST.E desc[UR50][R44.64], R3 ;  /* 0x000000032c00a985 */ /* 0x0011e2000c101932 */
[----:B------:R-:W-:Y:S01]  /*e8f0*/  UIADD3 UR9, UR9, UR10, URZ ;  /* 0x0000000a09097290 */ /* 0x000fe2000fffe03f */
[----:B------:R-:W-:Y:S01]  /*e900*/  LOP3.LUT R36, R37, 0x380, RZ, 0xc0, !PT ;  /* 0x0000038025247812 */ /* 0x000fe200078ec0ff */
[----:B------:R-:W-:Y:S01]  /*e910*/  UIMAD UR4, UR16, UR12, URZ ;  /* 0x0000000c100472a4 */ /* 0x000fe2000f8e023f */
[----:B------:R-:W-:Y:S02]  /*e920*/  LOP3.LUT R32, R33, 0x380, RZ, 0xc0, !PT ;  /* 0x0000038021207812 */ /* 0x000fe400078ec0ff */
[----:B------:R-:W-:Y:S01]  /*e930*/  SHF.R.U64 R15, R15, 0x3, RZ ;  /* 0x000000030f0f7819 */ /* 0x000fe200000012ff */
[----:B-1----:R1:W-:Y:S01]  /*e940*/  @!P0 ST.E desc[UR50][R46.64], R2 ;  /* 0x000000022e008985 */ /* 0x0023e2000c101932 */
[----:B------:R-:W-:-:S02]  /*e950*/  IADD3 R11, P3, R20, 0x7000, RZ ;  /* 0x00007000140b7810 */ /* 0x000fc40007f7e0ff */
[----:B------:R-:W-:Y:S01]  /*e960*/  SHF.R.U64 R40, R40, 0x3, RZ ;  /* 0x0000000328287819 */ /* 0x000fe200000012ff */
[----:B0-----:R-:W0:Y:S08]  /*e970*/  @P1 LDC R44, c[0x0][0xbec] ;  /* 0x0002fb00ff2c1b82 */ /* 0x001e300000000800 */
[----:B------:R-:W2:Y:S01]  /*e980*/  @P1 LDC R3, c[0x0][0xbf0] ;  /* 0x0002fc00ff031b82 */ /* 0x000ea20000000800 */
[----:B-1----:R-:W-:Y:S01]  /*e990*/  IMAD R2, R22, 0x20, R184 ;  /* 0x0000002016027824 */ /* 0x002fe200078e02b8 */
[----:B------:R-:W-:Y:S01]  /*e9a0*/  UIMAD UR4, UR42, UR13, UR4 ;  /* 0x0000000d2a0472a4 */ /* 0x000fe2000f8e0204 */
[----:B------:R-:W-:Y:S01]  /*e9b0*/  SHF.R.U64 R36, R36, 0x3, RZ ;  /* 0x0000000324247819 */ /* 0x000fe200000012ff */
[----:B------:R-:W-:Y:S01]  /*e9c0*/  UIMAD.WIDE.U32 UR8, UR42, UR12, UR8 ;  /* 0x0000000c2a0872a5 */ /* 0x000fe2000f8e0008 */
[----:B------:R-:W-:Y:S01]  /*e9d0*/  VIADD R45, R2, UR38 ;  /* 0x00000026022d7c36 */ /* 0x000fe20008000000 */
[----:B------:R-:W-:Y:S01]  /*e9e0*/  SHF.R.U64 R32, R32, 0x3, RZ ;  /* 0x0000000320207819 */ /* 0x000fe200000012ff */
[----:B------:R-:W-:Y:S01]  /*e9f0*/  ULDC.64 UR10, c[0x0][0xaf0] ;  /* 0x0002bc00000a7ab9 */ /* 0x000fe20000000a00 */
[----:B------:R-:W-:Y:S01]  /*ea00*/  LOP3.LUT R20, R15, R20, RZ, 0x3c, !PT ;  /* 0x000000140f147212 */ /* 0x000fe200078e3cff */
[----:B------:R-:W-:Y:S01]  /*ea10*/  UIADD3 UR9, UR9, UR4, URZ ;  /* 0x0000000409097290 */ /* 0x000fe2000fffe03f */
[----:B------:R-:W-:Y:S01]  /*ea20*/  LOP3.LUT R40, R40, R41, RZ, 0x3c, !PT ;  /* 0x0000002928287212 */ /* 0x000fe200078e3cff */
[----:B------:R-:W-:Y:S01]  /*ea30*/  UIMAD UR4, UR18, UR10, URZ ;  /* 0x0000000a120472a4 */ /* 0x000fe2000f8e023f */
[----:B------:R-:W-:Y:S01]  /*ea40*/  LOP3.LUT R36, R36, R37, RZ, 0x3c, !PT ;  /* 0x0000002524247212 */ /* 0x000fe200078e3cff */
[--C-:B------:R-:W-:Y:S01]  /*ea50*/  IMAD.X R41, RZ, RZ, R21.reuse, P6 ;  /* 0x000000ffff297224 */ /* 0x100fe200030e0615 */
[----:B------:R-:W-:Y:S01]  /*ea60*/  LOP3.LUT R32, R32, R33, RZ, 0x3c, !PT ;  /* 0x0000002120207212 */ /* 0x000fe200078e3cff */
[--C-:B------:R-:W-:Y:S01]  /*ea70*/  IMAD.X R37, RZ, RZ, R21.reuse, P5 ;  /* 0x000000ffff257224 */ /* 0x100fe200028e0615 */
[----:B------:R-:W-:Y:S01]  /*ea80*/  LOP3.LUT R6, R11, 0x380, RZ, 0xc0, !PT ;  /* 0x000003800b067812 */ /* 0x000fe200078ec0ff */
[----:B0-----:R-:W-:Y:S01]  /*ea90*/  @P1 IMAD.HI.U32 R2, R45, R44, RZ ;  /* 0x0000002c2d021227 */ /* 0x001fe200078e00ff */
[----:B------:R0:W5:Y:S03]  /*eaa0*/  LD.E.128 R28, desc[UR50][R20.64] ;  /* 0x00000032141c7980 */ /* 0x000166000c101d00 */
[--C-:B------:R-:W-:Y:S01]  /*eab0*/  IMAD.X R25, RZ, RZ, R21.reuse, P3 ;  /* 0x000000ffff197224 */ /* 0x100fe200018e0615 */
[----:B------:R-:W-:Y:S01]  /*eac0*/  SHF.R.U64 R6, R6, 0x3, RZ ;  /* 0x0000000306067819 */ /* 0x000fe200000012ff */
[----:B------:R-:W-:Y:S01]  /*ead0*/  IMAD.X R33, RZ, RZ, R21, P4 ;  /* 0x000000ffff217224 */ /* 0x000fe200020e0615 */
[----:B------:R-:W-:Y:S01]  /*eae0*/  UIMAD UR4, UR17, UR11, UR4 ;  /* 0x0000000b110472a4 */ /* 0x000fe2000f8e0204 */
[----:B------:R-:W5:Y:S01]  /*eaf0*/  LD.E.128 R12, desc[UR50][R12.64] ;  /* 0x000000320c0c7980 */ /* 0x000f62000c101d00 */
[----:B------:R-:W-:Y:S01]  /*eb00*/  UIMAD.WIDE.U32 UR8, UR17, UR10, UR8 ;  /* 0x0000000a110872a5 */ /* 0x000fe2000f8e0008 */
[----:B------:R-:W-:Y:S01]  /*eb10*/  LOP3.LUT R24, R6, R11, RZ, 0x3c, !PT ;  /* 0x0000000b06187212 */ /* 0x000fe200078e3cff */
[----:B0-----:R-:W-:Y:S01]  /*eb20*/  IMAD.MOV.U32 R21, RZ, RZ, R45 ;  /* 0x000000ffff157224 */ /* 0x001fe200078e002d */
[----:B--2---:R-:W-:Y:S01]  /*eb30*/  @P1 SHF.R.U32.HI R21, RZ, R3, R2 ;  /* 0x00000003ff151219 */ /* 0x004fe20000011602 */
[----:B------:R-:W-:Y:S01]  /*eb40*/  UIADD3 UR4, UR9, UR4, URZ ;  /* 0x0000000409047290 */ /* 0x000fe2000fffe03f */
[----:B------:R-:W5:Y:S01]  /*eb50*/  LD.E.128 R8, desc[UR50][R8.64] ;  /* 0x0000003208087980 */ /* 0x000f62000c101d00 */
[----:B------:R-:W-:Y:S01]  /*eb60*/  ULDC.64 UR10, c[0x0][0xae0] ;  /* 0x0002b800000a7ab9 */ /* 0x000fe20000000a00 */
[--C-:B------:R-:W-:Y:S01]  /*eb70*/  SHF.R.S32.HI R20, RZ, 0x1f, R21.reuse ;  /* 0x0000001fff147819 */ /* 0x100fe20000011415 */
[----:B------:R-:W-:Y:S01]  /*eb80*/  IMAD.MOV R44, RZ, RZ, -R21 ;  /* 0x000000ffff2c7224 */ /* 0x000fe200078e0a15 */
[----:B------:R-:W5:Y:S01]  /*eb90*/  LD.E.128 R4, desc[UR50][R4.64] ;  /* 0x0000003204047980 */ /* 0x000f62000c101d00 */
[----:B------:R-:W-:-:S02]  /*eba0*/  IMAD.U32 R3, RZ, RZ, UR9 ;  /* 0x00000009ff037e24 */ /* 0x000fc4000f8e00ff */
[----:B------:R-:W-:Y:S01]  /*ebb0*/  IMAD R20, R20, UR10, RZ ;  /* 0x0000000a14147c24 */ /* 0x000fe2000f8e02ff */
[----:B------:R-:W5:Y:S01]  /*ebc0*/  LD.E.128 R40, desc[UR50][R40.64] ;  /* 0x0000003228287980 */ /* 0x000f62000c101d00 */
[----:B------:R-:W-:Y:S02]  /*ebd0*/  IMAD R45, R49, R44, R45 ;  /* 0x0000002c312d7224 */ /* 0x000fe400078e022d */
[----:B------:R-:W-:Y:S01]  /*ebe0*/  IMAD.U32 R2, RZ, RZ, UR8 ;  /* 0x00000008ff027e24 */ /* 0x000fe2000f8e00ff */
[----:B------:R-:W5:Y:S01]  /*ebf0*/  LD.E.128 R36, desc[UR50][R36.64] ;  /* 0x0000003224247980 */ /* 0x000f62000c101d00 */
[----:B------:R-:W-:Y:S01]  /*ec00*/  IMAD.U32 R3, RZ, RZ, UR4 ;  /* 0x00000004ff037e24 */ /* 0x000fe2000f8e00ff */
[----:B------:R-:W-:Y:S02]  /*ec10*/  ULDC.64 UR8, c[0x0][0xad8] ;  /* 0x0002b60000087ab9 */ /* 0x000fe40000000a00 */
[----:B------:R-:W5:Y:S01]  /*ec20*/  LD.E.128 R32, desc[UR50][R32.64] ;  /* 0x0000003220207980 */ /* 0x000f62000c101d00 */
[----:B------:R-:W-:-:S03]  /*ec30*/  IMAD R47, R21, UR11, R20 ;  /* 0x0000000b152f7c24 */ /* 0x000fc6000f8e0214 */
[----:B------:R-:W5:Y:S01]  /*ec40*/  LD.E.128 R24, desc[UR50][R24.64] ;  /* 0x0000003218187980 */ /* 0x000f62000c101d00 */
[----:B------:R-:W-:Y:S01]  /*ec50*/  SHF.R.S32.HI R20, RZ, 0x1f, R45 ;  /* 0x0000001fff147819 */ /* 0x000fe2000001142d */
[----:B------:R-:W-:Y:S01]  /*ec60*/  @!PT LDS RZ, [RZ] ;  /* 0x00000000fffff984 */ /* 0x000fe20000000800 */
[----:B------:R-:W-:Y:S01]  /*ec70*/  @!PT LDS RZ, [RZ] ;  /* 0x00000000fffff984 */ /* 0x000fe20000000800 */
[----:B------:R-:W-:Y:S01]  /*ec80*/  @!PT LDS RZ, [RZ] ;  /* 0x00000000fffff984 */ /* 0x000fe20000000800 */
[----:B------:R-:W-:Y:S01]  /*ec90*/  @!PT LDS RZ, [RZ] ;  /* 0x00000000fffff984 */ /* 0x000fe20000000800 */
[----:B------:R0:W-:Y:S06]  /*eca0*/  MEMBAR.ALL.CTA ;  /* 0x0000000000007992 */ /* 0x0001ec0000008000 */
[----:B0-----:R-:W0:Y:S01]  /*ecb0*/  FENCE.VIEW.ASYNC.S ;  /* 0x00000000000073c6 */ /* 0x001e220000000000 */
        /* <DEDUP_REMOVED lines=18> */
[----:B0-----:R0:W-:Y:S01]  /*ede0*/  SYNCS.ARRIVE.TRANS64.RED.A1T0 RZ, [R0+URZ], RZ ;  /* 0x000000ff00ff79a7 */ /* 0x0011e2000810043f */
        /* <DEDUP_REMOVED lines=12> */
.L_x_1441:
[----:B------:R-:W-:Y:S05]  /*eeb0*/  BSYNC B1 ;  /* 0x0000000000017941 */ /* 0x000fea0003800000 */
.L_x_1440:
        /* <DEDUP_REMOVED lines=13> */
.L_x_1443:
[----:B------:R-:W-:Y:S05]  /*ef90*/  BSYNC B1 ;  /* 0x0000000000017941 */ /* 0x000fea0003800000 */
.L_x_1442:
[----:B----4-:R4:W0:Y:S01]  /*efa0*/  SHFL.IDX PT, R0, R45, 0x2, 0x181f ;  /* 0x00581f002d007f89 */ /* 0x01082200000e0000 */
        /* <DEDUP_REMOVED lines=12> */
.L_x_1445:
[----:B------:R-:W-:Y:S05]  /*f070*/  BSYNC B1 ;  /* 0x0000000000017941 */ /* 0x000fea0003800000 */
.L_x_1444:
[----:B0-----:R-:W-:Y:S01]  /*f080*/  VIADD R0, R46, 0x60 ;  /* 0x000000602e007836 */ /* 0x001fe20000000000 */
[----:B-1--4-:R-:W0:Y:S04]  /*f090*/  SHFL.IDX PT, R45, R45, 0x3, 0x181f ;  /* 0x00781f002d2d7f89 */ /* 0x012e2800000e0000 */
[----:B------:R-:W-:Y:S01]  /*f0a0*/  ISETP.GE.AND P0, PT, R0, R51, PT ;  /* 0x000000330000720c */ /* 0x000fe20003f06270 */
[----:B------:R-:W1:-:S12]  /*f0b0*/  SHFL.IDX PT, R44, R44, 0x3, 0x181f ;  /* 0x00781f002c2c7f89 */ /* 0x000e5800000e0000 */
[----:B------:R-:W-:Y:S05]  /*f0c0*/  @P0 BRA `(.L_x_1446) ;  /* 0x0000000c000c0947 */ /* 0x000fea0003800000 */
[----:B------:R-:W-:Y:S02]  /*f0d0*/  ULDC UR4, c[0x0][0xac8] ;  /* 0x0002b20000047ab9 */ /* 0x000fe40000000800 */
[----:B------:R-:W-:-:S13]  /*f0e0*/  ISETP.GE.AND P1, PT, R18, UR4, PT ;  /* 0x0000000412007c0c */ /* 0x000fda000bf26270 */
[----:B-1----:R-:W-:-:S04]  /*f0f0*/  @!P1 LEA R2, P0, R18, R44, 0x1 ;  /* 0x0000002c12029211 */ /* 0x002fc800078008ff */
        /* <DEDUP_REMOVED lines=8> */
.L_x_1438:
[----:B------:R-:W-:Y:S01]  /*f180*/  ULDC.64 UR8, c[0x0][0xc00] ;  /* 0x0003000000087ab9 */ /* 0x000fe20000000a00 */
[----:B------:R-:W-:Y:S01]  /*f190*/  ULDC UR4, c[0x0][0xa88] ;  /* 0x0002a20000047ab9 */ /* 0x000fe20000000800 */
[----:B------:R-:W-:Y:S01]  /*f1a0*/  UISETP.NE.U32.AND UP0, UPT, UR8, URZ, UPT ;  /* 0x0000003f0800728c */ /* 0x000fe2000bf05070 */
[----:B------:R-:W0:Y:S03]  /*f1b0*/  LDC R11, c[0x0][0xbe8] ;  /* 0x0002fa00ff0b7b82 */ /* 0x000e260000000800 */
[----:B------:R-:W-:-:S03]  /*f1c0*/  UISETP.NE.AND.EX UP0, UPT, UR9, URZ, UPT, UP0 ;  /* 0x0000003f0900728c */ /* 0x000fc6000bf05300 */
[----:B------:R-:W-:Y:S02]  /*f1d0*/  ULDC.64 UR8, c[0x0][0xc00] ;  /* 0x0003000000087ab9 */ /* 0x000fe40000000a00 */
[----:B------:R-:W-:Y:S01]  /*f1e0*/  UIMAD.WIDE UR8, UR37, 0x4, UR8 ;  /* 0x00000004250878a5 */ /* 0x000fe2000f8e0208 */
[----:B------:R-:W-:-:S05]  /*f1f0*/  PLOP3.LUT P2, PT, PT, PT, UP0, 0x80, 0x0 ;  /* 0x000000000000781c */ /* 0x000fca0003f4f008 */
[----:B------:R-:W-:Y:S02]  /*f200*/  IMAD.U32 R2, RZ, RZ, UR8 ;  /* 0x00000008ff027e24 */ /* 0x000fe4000f8e00ff */
[----:B------:R-:W-:Y:S01]  /*f210*/  IMAD.U32 R3, RZ, RZ, UR9 ;  /* 0x00000009ff037e24 */ /* 0x000fe2000f8e00ff */
[----:B------:R-:W-:Y:S02]  /*f220*/  ULDC.64 UR8, c[0x0][0xc08] ;  /* 0x0003020000087ab9 */ /* 0x000fe40000000a00 */
[----:B------:R-:W-:Y:S01]  /*f230*/  UISETP.NE.U32.AND UP1, UPT, UR8, URZ, UPT ;  /* 0x0000003f0800728c */ /* 0x000fe2000bf25070 */
[----:B------:R-:W-:Y:S02]  /*f240*/  IMAD.U32 R0, RZ, RZ, UR4 ;  /* 0x00000004ff007e24 */ /* 0x000fe4000f8e00ff */
[----:B------:R-:W2:Y:S01]  /*f250*/  @P2 LDG.E R6, desc[UR50][R2.64] ;  /* 0x0000003202062981 */ /* 0x000ea2000c1e1900 */
[----:B------:R-:W-:-:S06]  /*f260*/  UISETP.NE.AND.EX UP1, UPT, UR9, URZ, UPT, UP1 ;  /* 0x0000003f0900728c */ /* 0x000fcc000bf25310 */
[----:B------:R-:W-:-:S05]  /*f270*/  PLOP3.LUT P3, PT, PT, PT, UP1, 0x80, 0x0 ;  /* 0x000000000000781c */ /* 0x000fca0003f6f018 */
[----:B------:R-:W-:Y:S02]  /*f280*/  @UP1 ULDC.64 UR8, c[0x0][0xc08] ;  /* 0x0003020000081ab9 */ /* 0x000fe40000000a00 */
[----:B------:R-:W-:-:S06]  /*f290*/  @UP1 UIMAD.WIDE UR8, UR37, 0x4, UR8 ;  /* 0x00000004250818a5 */ /* 0x000fcc000f8e0208 */
[----:B------:R-:W-:Y:S02]  /*f2a0*/  IMAD.U32 R4, RZ, RZ, UR8 ;  /* 0x00000008ff047e24 */ /* 0x000fe4000f8e00ff */
[----:B------:R-:W-:-:S05]  /*f2b0*/  IMAD.U32 R5, RZ, RZ, UR9 ;  /* 0x00000009ff057e24 */ /* 0x000fca000f8e00ff */
[----:B------:R1:W5:Y:S01]  /*f2c0*/  @P3 LDG.E R0, desc[UR50][R4.64] ;  /* 0x0000003204003981 */ /* 0x000362000c1e1900 */
[----:B0-----:R-:W-:Y:S01]  /*f2d0*/  ISETP.NE.AND P0, PT, R11, 0x1, PT ;  /* 0x000000010b00780c */ /* 0x001fe20003f05270 */
[----:B------:R-:W-:Y:S01]  /*f2e0*/  UMOV UR4, URZ ;  /* 0x0000003f00047c82 */ /* 0x000fe20008000000 */
[----:B------:R-:W-:Y:S01]  /*f2f0*/  USHF.R.S32.HI UR12, URZ, 0x1f, UR42 ;  /* 0x0000001f3f0c7899 */ /* 0x000fe2000801142a */
[----:B------:R-:W-:-:S10]  /*f300*/  ISETP.GE.AND P1, PT, R191, 0x80, PT ;  /* 0x00000080bf00780c */ /* 0x000fd40003f26270 */
[----:B------:R-:W0:Y:S01]  /*f310*/  @P0 LDC R9, c[0x0][0xbec] ;  /* 0x0002fb00ff090b82 */ /* 0x000e220000000800 */
[----:B--2---:R-:W-:Y:S01]  /*f320*/  @P2 R2UR UR4, R6 ;  /* 0x00000000060422ca */ /* 0x004fe200000e0000 */
[----:B01----:R-:W-:-:S14]  /*f330*/  @P3 BRA `(.L_x_1447) ;  /* 0x0000000000103947 */ /* 0x003fdc0003800000 */
[----:B------:R-:W-:Y:S05]  /*f340*/  @!P2 BRA `(.L_x_1447) ;  /* 0x00000000000ca947 */ /* 0x000fea0003800000 */
[----:B------:R-:W2:Y:S04]  /*f350*/  LDG.E R5, desc[UR50][R2.64] ;  /* 0x0000003202057981 */ /* 0x000ea8000c1e1900 */
[----:B-----5:R-:W2:Y:S02]  /*f360*/  LDG.E R0, desc[UR50][R2.64+0x4] ;  /* 0x0000043202007981 */ /* 0x020ea4000c1e1900 */
[----:B--2---:R-:W-:-:S07]  /*f370*/  IMAD.IADD R0, R0, 0x1, -R5 ;  /* 0x0000000100007824 */ /* 0x004fce00078e0a05 */
.L_x_1447:
[----:B------:R-:W-:Y:S01]  /*f380*/  USHF.R.S32.HI UR8, URZ, 0x1f, UR37 ;  /* 0x0000001f3f087899 */ /* 0x000fe20008011425 */
[----:B------:R-:W-:Y:S01]  /*f390*/  BSSY B1, `(.L_x_1448) ;  /* 0x000002e000017945 */ /* 0x000fe20003800000 */
[----:B------:R-:W-:Y:S02]  /*f3a0*/  USHF.R.S32.HI UR11, URZ, 0x1f, UR4 ;  /* 0x0000001f3f0b7899 */ /* 0x000fe40008011404 */
[----:B------:R-:W-:Y:S02]  /*f3b0*/  USEL UR13, UR37, URZ, !UP0 ;  /* 0x0000003f250d7287 */ /* 0x000fe4000c000000 */
[----:B------:R-:W-:Y:S01]  /*f3c0*/  USEL UR14, UR8, URZ, !UP0 ;  /* 0x0000003f080e7287 */ /* 0x000fe2000c000000 */
[----:B------:R-:W-:Y:S11]  /*f3d0*/  @P1 BRA `(.L_x_1449) ;  /* 0x0000000000a41947 */ /* 0x000ff60003800000 */
[----:B------:R-:W0:Y:S01]  /*f3e0*/  S2R R3, SR_TID.X ;  /* 0x0000000000037919 */ /* 0x000e220000002100 */
[----:B------:R-:W1:Y:S01]  /*f3f0*/  LDC R7, c[0x0][0xbe8] ;  /* 0x0002fa00ff077b82 */ /* 0x000e620000000800 */
[----:B------:R-:W-:Y:S02]  /*f400*/  IMAD.U32 R4, RZ, RZ, UR38 ;  /* 0x00000026ff047e24 */ /* 0x000fe4000f8e00ff */
[----:B-1---5:R-:W-:-:S03]  /*f410*/  IMAD R2, R0, R7, RZ ;  /* 0x0000000700027224 */ /* 0x022fc600078e02ff */
[----:B0-----:R-:W-:-:S04]  /*f420*/  IADD3 R4, R4, -0x80, R3 ;  /* 0xffffff8004047810 */ /* 0x001fc80007ffe003 */
[----:B------:R-:W-:-:S13]  /*f430*/  ISETP.GE.AND P1, PT, R4, R2, PT ;  /* 0x000000020400720c */ /* 0x000fda0003f26270 */
[----:B------:R-:W-:Y:S05]  /*f440*/  @P1 BRA `(.L_x_1449) ;  /* 0x0000000000881947 */ /* 0x000fea0003800000 */
[----:B------:R-:W-:Y:S01]  /*f450*/  ISETP.NE.AND P1, PT, R7, 0x1, PT ;  /* 0x000000010700780c */ /* 0x000fe20003f25270 */
[----:B------:R-:W-:Y:S01]  /*f460*/  ULDC.64 UR16, c[0x0][0xb90] ;  /* 0x0002e40000107ab9 */ /* 0x000fe20000000a00 */
[----:B------:R-:W-:Y:S01]  /*f470*/  UMOV UR8, UR4 ;  /* 0x0000000400087c82 */ /* 0x000fe20008000000 */
[----:B------:R-:W-:Y:S01]  /*f480*/  UIMAD UR10, UR12, UR16, URZ ;  /* 0x000000100c0a72a4 */ /* 0x000fe2000f8e023f */
[----:B------:R-:W-:Y:S01]  /*f490*/  IMAD.MOV.U32 R2, RZ, RZ, R4 ;  /* 0x000000ffff027224 */ /* 0x000fe200078e0004 */
[----:B------:R-:W-:Y:S02]  /*f4a0*/  UMOV UR9, UR11 ;  /* 0x0000000b00097c82 */ /* 0x000fe40008000000 */
[----:B------:R-:W-:Y:S02]  /*f4b0*/  UIMAD.WIDE.U32 UR8, UR42, UR16, UR8 ;  /* 0x000000102a0872a5 */ /* 0x000fe4000f8e0008 */
[----:B------:R-:W-:-:S03]  /*f4c0*/  UIMAD UR10, UR42, UR17, UR10 ;  /* 0x000000112a0a72a4 */ /* 0x000fc6000f8e020a */
[----:B------:R-:W-:Y:S01]  /*f4d0*/  ULDC.64 UR16, c[0x0][0xb98] ;  /* 0x0002e60000107ab9 */ /* 0x000fe20000000a00 */
[----:B------:R-:W0:Y:S01]  /*f4e0*/  @P1 LDC R3, c[0x0][0xbec] ;  /* 0x0002fb00ff031b82 */ /* 0x000e220000000800 */
[----:B------:R-:W-:Y:S02]  /*f4f0*/  UIADD3 UR9, UR9, UR10, URZ ;  /* 0x0000000a09097290 */ /* 0x000fe4000fffe03f */
[----:B------:R-:W-:Y:S02]  /*f500*/  UIMAD UR10, UR14, UR16, URZ ;  /* 0x000000100e0a72a4 */ /* 0x000fe4000f8e023f */
[----:B------:R-:W-:Y:S02]  /*f510*/  UIMAD.WIDE.U32 UR8, UR13, UR16, UR8 ;  /* 0x000000100d0872a5 */ /* 0x000fe4000f8e0008 */
[----:B------:R-:W-:Y:S01]  /*f520*/  UIMAD UR10, UR13, UR17, UR10 ;  /* 0x000000110d0a72a4 */ /* 0x000fe2000f8e020a */
[----:B------:R-:W1:Y:S02]  /*f530*/  @P1 LDC R6, c[0x0][0xbf0] ;  /* 0x0002fc00ff061b82 */ /* 0x000e640000000800 */
[----:B------:R-:W-:Y:S01]  /*f540*/  ULDC.64 UR16, c[0x0][0xb88] ;  /* 0x0002e20000107ab9 */ /* 0x000fe20000000a00 */
[----:B0-----:R-:W-:-:S05]  /*f550*/  @P1 IMAD.HI.U32 R3, R4, R3, RZ ;  /* 0x0000000304031227 */ /* 0x001fca00078e00ff */
[----:B-1----:R-:W-:Y:S01]  /*f560*/  @P1 SHF.R.U32.HI R2, RZ, R6, R3 ;  /* 0x00000006ff021219 */ /* 0x002fe20000011603 */
[----:B------:R-:W-:-:S03]  /*f570*/  IMAD.U32 R6, RZ, RZ, UR10 ;  /* 0x0000000aff067e24 */ /* 0x000fc6000f8e00ff */
[--C-:B------:R-:W-:Y:S01]  /*f580*/  SHF.R.S32.HI R3, RZ, 0x1f, R2.reuse ;  /* 0x0000001fff037819 */ /* 0x100fe20000011402 */
[----:B------:R-:W-:Y:S01]  /*f590*/  IMAD.MOV R5, RZ, RZ, -R2 ;  /* 0x000000ffff057224 */ /* 0x000fe200078e0a02 */
[----:B------:R-:W-:-:S03]  /*f5a0*/  IADD3 R2, P1, R2, UR8, RZ ;  /* 0x0000000802027c10 */ /* 0x000fc6000ff3e0ff */
[----:B------:R-:W-:Y:S01]  /*f5b0*/  IMAD R5, R7, R5, R4 ;  /* 0x0000000507057224 */ /* 0x000fe200078e0204 */
[----:B------:R-:W-:Y:S01]  /*f5c0*/  IADD3.X R3, R3, UR9, R6, P1, !PT ;  /* 0x0000000903037c10 */ /* 0x000fe20008ffe406 */
[----:B------:R-:W-:-:S03]  /*f5d0*/  ULDC.64 UR8, c[0x0][0xb50] ;  /* 0x0002d40000087ab9 */ /* 0x000fc60000000a00 */
[----:B------:R-:W-:Y:S01]  /*f5e0*/  SHF.R.S32.HI R4, RZ, 0x1f, R5 ;  /* 0x0000001fff047819 */ /* 0x000fe20000011405 */
[----:B------:R-:W-:-:S04]  /*f5f0*/  IMAD.WIDE.U32 R2, R5, UR16, R2 ;  /* 0x0000001005027c25 */ /* 0x000fc8000f8e0002 */
[----:B------:R-:W-:-:S04]  /*f600*/  IMAD R4, R4, UR16, RZ ;  /* 0x0000001004047c24 */ /* 0x000fc8000f8e02ff */
[----:B------:R-:W-:Y:S01]  /*f610*/  IMAD R7, R5, UR17, R4 ;  /* 0x0000001105077c24 */ /* 0x000fe2000f8e0204 */
[----:B------:R-:W-:-:S03]  /*f620*/  LEA R4, P1, R2, UR8, 0x2 ;  /* 0x0000000802047c11 */ /* 0x000fc6000f8210ff */
[----:B------:R-:W-:-:S05]  /*f630*/  IMAD.IADD R3, R3, 0x1, R7 ;  /* 0x0000000103037824 */ /* 0x000fca00078e0207 */
[----:B------:R-:W-:Y:S01]  /*f640*/  LEA.HI.X R5, R2, UR9, R3, 0x2, P1 ;  /* 0x0000000902057c11 */ /* 0x000fe200088f1403 */
[----:B------:R-:W-:-:S05]  /*f650*/  IMAD.MOV.U32 R3, RZ, RZ, -0x800000 ;  /* 0xff800000ff037424 */ /* 0x000fca00078e00ff */
[----:B------:R0:W-:Y:S02]  /*f660*/  STG.E desc[UR50][R4.64], R3 ;  /* 0x0000000304007986 */ /* 0x0001e4000c101932 */
.L_x_1449:
[----:B------:R-:W-:Y:S05]  /*f670*/  BSYNC B1 ;  /* 0x0000000000017941 */ /* 0x000fea0003800000 */
.L_x_1448:
[----:B0-----:R-:W0:Y:S01]  /*f680*/  @P0 LDC R3, c[0x0][0xbf0] ;  /* 0x0002fc00ff030b82 */ /* 0x001e220000000800 */
[----:B------:R-:W-:Y:S01]  /*f690*/  ULDC.64 UR16, c[0x0][0xaa0] ;  /* 0x0002a80000107ab9 */ /* 0x000fe20000000a00 */
[----:B------:R-:W-:Y:S01]  /*f6a0*/  IMAD R2, R22, 0x20, R184 ;  /* 0x0000002016027824 */ /* 0x000fe200078e02b8 */
[----:B------:R-:W-:Y:S01]  /*f6b0*/  UIMAD UR10, UR11, UR16, URZ ;  /* 0x000000100b0a72a4 */ /* 0x000fe2000f8e023f */
[----:B------:R-:W-:Y:S01]  /*f6c0*/  BSSY B1, `(.L_x_1450) ;  /* 0x0000039000017945 */ /* 0x000fe20003800000 */
[----:B------:R-:W-:Y:S01]  /*f6d0*/  UIMAD.WIDE.U32 UR8, UR4, UR16, URZ ;  /* 0x00000010040872a5 */ /* 0x000fe2000f8e003f */
[----:B------:R-:W-:Y:S01]  /*f6e0*/  VIADD R6, R2, UR38 ;  /* 0x0000002602067c36 */ /* 0x000fe20008000000 */
[----:B------:R-:W-:-:S03]  /*f6f0*/  UIMAD UR10, UR4, UR17, UR10 ;  /* 0x00000011040a72a4 */ /* 0x000fc6000f8e020a */
[----:B------:R-:W-:Y:S01]  /*f700*/  ULDC.64 UR16, c[0x0][0xae8] ;  /* 0x0002ba0000107ab9 */ /* 0x000fe20000000a00 */
[----:B------:R-:W-:Y:S01]  /*f710*/  UIADD3 UR9, UR9, UR10, URZ ;  /* 0x0000000a09097290 */ /* 0x000fe2000fffe03f */
[----:B------:R-:W-:Y:S01]  /*f720*/  @P0 IMAD.HI.U32 R2, R6, R9, RZ ;  /* 0x0000000906020227 */ /* 0x000fe200078e00ff */
[----:B------:R-:W-:Y:S02]  /*f730*/  UIMAD UR4, UR12, UR16, URZ ;  /* 0x000000100c0472a4 */ /* 0x000fe4000f8e023f */
[----:B------:R-:W-:Y:S01]  /*f740*/  UIMAD.WIDE.U32 UR8, UR42, UR16, UR8 ;  /* 0x000000102a0872a5 */ /* 0x000fe2000f8e0008 */
[----:B------:R-:W-:Y:S01]  /*f750*/  IMAD.MOV.U32 R5, RZ, RZ, R6 ;  /* 0x000000ffff057224 */ /* 0x000fe200078e0006 */
[----:B------:R-:W-:Y:S01]  /*f760*/  UIMAD UR4, UR42, UR17, UR4 ;  /* 0x000000112a0472a4 */ /* 0x000fe2000f8e0204 */
[----:B------:R-:W-:-:S03]  /*f770*/  ULDC.64 UR10, c[0x0][0xaf0] ;  /* 0x0002bc00000a7ab9 */ /* 0x000fc60000000a00 */
[----:B------:R-:W-:Y:S02]  /*f780*/  UIADD3 UR9, UR9, UR4, URZ ;  /* 0x0000000409097290 */ /* 0x000fe4000fffe03f */
[----:B------:R-:W-:Y:S01]  /*f790*/  UIMAD UR4, UR14, UR10, URZ ;  /* 0x0000000a0e0472a4 */ /* 0x000fe2000f8e023f */
[----:B0-----:R-:W-:Y:S01]  /*f7a0*/  @P0 SHF.R.U32.HI R5, RZ, R3, R2 ;  /* 0x00000003ff050219 */ /* 0x001fe20000011602 */
        /* <DEDUP_REMOVED lines=11> */
[----:B------:R-:W-:Y:S02]  /*f860*/  IMAD.U32 R3, RZ, RZ, UR4 ;  /* 0x00000004ff037e24 */ /* 0x000fe4000f8e00ff */
[C---:B------:R-:W-:Y:S01]  /*f870*/  IMAD R9, R5.reuse, UR11, R4 ;  /* 0x0000000b05097c24 */ /* 0x040fe2000f8e0204 */
[----:B------:R-:W-:Y:S01]  /*f880*/  SHF.R.S32.HI R4, RZ, 0x1f, R7 ;  /* 0x0000001fff047819 */ /* 0x000fe20000011407 */
[----:B------:R-:W-:-:S04]  /*f890*/  IMAD.WIDE.U32 R2, R5, UR10, R2 ;  /* 0x0000000a05027c25 */ /* 0x000fc8000f8e0002 */
[----:B------:R-:W-:Y:S02]  /*f8a0*/  IMAD.IADD R3, R3, 0x1, R9 ;  /* 0x0000000103037824 */ /* 0x000fe400078e0209 */
[----:B------:R-:W-:Y:S02]  /*f8b0*/  IMAD R4, R4, UR8, RZ ;  /* 0x0000000804047c24 */ /* 0x000fe4000f8e02ff */
[----:B------:R-:W-:Y:S02]  /*f8c0*/  VIADD R6, R184, UR38 ;  /* 0x00000026b8067c36 */ /* 0x000fe40008000000 */
[----:B-----5:R-:W-:Y:S02]  /*f8d0*/  IMAD R11, R0, R11, RZ ;  /* 0x0000000b000b7224 */ /* 0x020fe400078e02ff */
        /* <DEDUP_REMOVED lines=23> */
.L_x_1451:
[----:B------:R-:W-:Y:S05]  /*fa50*/  BSYNC B1 ;  /* 0x0000000000017941 */ /* 0x000fea0003800000 */
.L_x_1450:
        /* <DEDUP_REMOVED lines=13> */
.L_x_1453:
[----:B------:R-:W-:Y:S05]  /*fb30*/  BSYNC B1 ;  /* 0x0000000000017941 */ /* 0x000fea0003800000 */
.L_x_1452:
        /* <DEDUP_REMOVED lines=13> */
.L_x_1455:
[----:B------:R-:W-:Y:S05]  /*fc10*/  BSYNC B1 ;  /* 0x0000000000017941 */ /* 0x000fea0003800000 */
.L_x_1454:
[----:B0-----:R-:W-:Y:S01]  /*fc20*/  VIADD R0, R6, 0x60 ;  /* 0x0000006006007836 */ /* 0x001fe20000000000 */
[----:B--2-4-:R-:W0:Y:S04]  /*fc30*/  SHFL.IDX PT, R5, R5, 0x3, 0x181f ;  /* 0x00781f0005057f89 */ /* 0x014e2800000e0000 */
[----:B------:R-:W-:Y:S01]  /*fc40*/  ISETP.GE.AND P0, PT, R0, R11, PT ;  /* 0x0000000b0000720c */ /* 0x000fe20003f06270 */
[----:B-1-3--:R1:W2:-:S12]  /*fc50*/  SHFL.IDX PT, R2, R4, 0x3, 0x181f ;  /* 0x00781f0004027f89 */ /* 0x00a29800000e0000 */
[----:B-1----:R-:W-:Y:S05]  /*fc60*/  @P0 BRA `(.L_x_1446) ;  /* 0x0000000000240947 */ /* 0x002fea0003800000 */
[----:B------:R-:W-:Y:S02]  /*fc70*/  ULDC UR4, c[0x0][0xac8] ;  /* 0x0002b20000047ab9 */ /* 0x000fe40000000800 */
        /* <DEDUP_REMOVED lines=8> */
.L_x_1446:
[----:B------:R-:W-:Y:S05]  /*fd00*/  BSYNC B0 ;  /* 0x0000000000007941 */ /* 0x000fea0003800000 */
.L_x_1437:
[----:B------:R-:W-:Y:S02]  /*fd10*/  ULDC UR4, c[0x0][0xc3c] ;  /* 0x00030f0000047ab9 */ /* 0x000fe40000000800 */
[----:B------:R-:W-:-:S06]  /*fd20*/  UISETP.GE.AND UP0, UPT, UR6, UR4, UPT ;  /* 0x000000040600728c */ /* 0x000fcc000bf06270 */
[----:B------:R-:W-:-:S13]  /*fd30*/  PLOP3.LUT P0, PT, PT, PT, UP0, 0x80, 0x0 ;  /* 0x000000000000781c */ /* 0x000fda0003f0f008 */
[----:B------:R-:W-:Y:S05]  /*fd40*/  @!P0 BRA `(.L_x_1456) ;  /* 0xffffff1000308947 */ /* 0x000fea000383ffff */
[----:B------:R-:W-:Y:S05]  /*fd50*/  EXIT ;  /* 0x000000000000794d */ /* 0x000fea0003800000 */
.L_x_1355:
[----:B------:R-:W-:-:S08]  /*fd60*/  NOP ;  /* 0x0000000000007918 */ /* 0x000fd00000000000 */
[----:B------:R-:W0:-:S00]  /*fd70*/  USETMAXREG.DEALLOC.CTAPOOL 0x18 ;  /* 0x00000018000079c8 */ /* 0x000e0000080e0500 */
        /* <DEDUP_REMOVED lines=13> */
[----:B------:R-:W2:Y:S01]  /*fe50*/  LDS.128 R16, [UR4+0x288d0] ;  /* 0x0288d004ff107984 */ /* 0x000ea20008000c00 */
[----:B------:R-:W-:Y:S06]  /*fe60*/  BAR.ARV 0x4, 0x180 ;  /* 0x0106000000007b1d */ /* 0x000fec0000002000 */
[----:B------:R-:W-:Y:S05]  /*fe70*/  BRA `(.L_x_1458) ;  /* 0x0000000800847947 */ /* 0x000fea0003800000 */
.L_x_1457:
[----:B------:R-:W1:Y:S01]  /*fe80*/  S2R R0, SR_TID.X ;  /* 0x0000000000007919 */ /* 0x000e620000002100 */
[----:B------:R-:W-:Y:S01]  /*fe90*/  ULDC UR4, c[0x0][0xc3c] ;  /* 0x00030f0000047ab9 */ /* 0x000fe20000000800 */
[----:B------:R-:W2:Y:S01]  /*fea0*/  S2UR UR6, SR_CTAID.X ;  /* 0x00000000000679c3 */ /* 0x000ea20000002500 */
[----:B------:R-:W-:Y:S01]  /*feb0*/  ULDC UR5, c[0x0][0xc38] ;  /* 0x00030e0000057ab9 */ /* 0x000fe20000000800 */
[----:B-1----:R-:W-:-:S04]  /*fec0*/  LOP3.LUT R0, R0, 0x1f, RZ, 0xc0, !PT ;  /* 0x0000001f00007812 */ /* 0x002fc800078ec0ff */
[----:B------:R-:W-:-:S04]  /*fed0*/  ISETP.NE.AND P0, PT, R0, 0x1f, PT ;  /* 0x0000001f0000780c */ /* 0x000fc80003f05270 */
[----:B------:R-:W-:-:S13]  /*fee0*/  ISETP.GE.OR P1, PT, R0, UR4, !P0 ;  /* 0x0000000400007c0c */ /* 0x000fda000c726670 */
[----:B0-----:R-:W0:Y:S02]  /*fef0*/  @!P1 LDC.64 R2, c[0x0][0xc80] ;  /* 0x00032000ff029b82 */ /* 0x001e240000000a00 */
[----:B0-----:R-:W-:-:S05]  /*ff00*/  @!P1 IMAD.WIDE.U32 R2, R0, 0x4, R2 ;  /* 0x0000000400029825 */ /* 0x001fca00078e0002 */
[----:B------:R-:W3:Y:S01]  /*ff10*/  @!P1 LDG.E R4, desc[UR50][R2.64] ;  /* 0x0000003202049981 */ /* 0x000ee2000c1e1900 */
[C---:B------:R-:W-:Y:S01]  /*ff20*/  ISETP.NE.AND P1, PT, R0.reuse, RZ, PT ;  /* 0x000000ff0000720c */ /* 0x040fe20003f25270 */
[----:B------:R-:W-:Y:S01]  /*ff30*/  UMOV UR4, URZ ;  /* 0x0000003f00047c82 */ /* 0x000fe20008000000 */
[C---:B------:R-:W-:Y:S01]  /*ff40*/  ISETP.GE.U32.AND P2, PT, R0.reuse, 0x2, PT ;  /* 0x000000020000780c */ /* 0x040fe20003f46070 */
[----:B------:R-:W-:Y:S01]  /*ff50*/  IMAD.MOV.U32 R16, RZ, RZ, RZ ;  /* 0x000000ffff107224 */ /* 0x000fe200078e00ff */
[C---:B------:R-:W-:Y:S02]  /*ff60*/  ISETP.GE.U32.AND P3, PT, R0.reuse, 0x4, PT ;  /* 0x000000040000780c */ /* 0x040fe40003f66070 */
[C---:B------:R-:W-:Y:S02]  /*ff70*/  ISETP.GE.U32.AND P4, PT, R0.reuse, 0x8, PT ;  /* 0x000000080000780c */ /* 0x040fe40003f86070 */
[----:B------:R-:W-:Y:S01]  /*ff80*/  ISETP.GE.U32.AND P5, PT, R0, 0x10, PT ;  /* 0x000000100000780c */ /* 0x000fe20003fa6070 */
[----:B---3--:R-:W0:Y:S02]  /*ff90*/  SHFL.UP PT, R5, R4, 0x1, RZ ;  /* 0x0420000004057989 */ /* 0x008e2400000e00ff */
        /* <DEDUP_REMOVED lines=17> */
[----:B--2---:R-:W-:-:S13]  /*100b0*/  ISETP.GT.AND P6, PT, R6, UR6, PT ;  /* 0x0000000606007c0c */ /* 0x004fda000bfc4270 */
[----:B------:R-:W-:Y:S05]  /*100c0*/  @P6 BRA `(.L_x_1459) ;  /* 0x00000000009c6947 */ /* 0x000fea0003800000 */
[----:B------:R-:W0:Y:S01]  /*100d0*/  LDC R5, c[0x0][0xc3c] ;  /* 0x00030f00ff057b82 */ /* 0x000e220000000800 */
[----:B------:R-:W-:Y:S01]  /*100e0*/  IMAD.MOV.U32 R6, RZ, RZ, R3 ;  /* 0x000000ffff067224 */ /* 0x000fe200078e0003 */
[----:B------:R-:W-:Y:S01]  /*100f0*/  UMOV UR4, URZ ;  /* 0x0000003f00047c82 */ /* 0x000fe20008000000 */
[----:B------:R-:W-:Y:S01]  /*10100*/  ULDC UR7, c[0x0][0xc3c] ;  /* 0x00030f0000077ab9 */ /* 0x000fe20000000800 */
[----:B------:R-:W-:-:S05]  /*10110*/  ULDC UR5, c[0x0][0xc38] ;  /* 0x00030e0000057ab9 */ /* 0x000fca0000000800 */
.L_x_1463:
        /* <DEDUP_REMOVED lines=12> */
.L_x_1462:
[----:B------:R-:W-:Y:S05]  /*101e0*/  BSYNC B0 ;  /* 0x0000000000007941 */ /* 0x000fea0003800000 */
.L_x_1461:
        /* <DEDUP_REMOVED lines=20> */
[----:B------:R-:W-:-:S07]  /*10330*/  IMAD.MOV.U32 R5, RZ, RZ, R9 ;  /* 0x000000ffff057224 */ /* 0x000fce00078e0009 */
.L_x_1459:
[----:B------:R-:W-:-:S04]  /*10340*/  IMAD.IADD R6, R6, 0x1, -R3 ;  /* 0x0000000106067824 */ /* 0x000fc800078e0a03 */
[----:B------:R-:W-:-:S05]  /*10350*/  IMAD R2, R5, UR5, R6 ;  /* 0x0000000505027c24 */ /* 0x000fca000f8e0206 */
[----:B------:R-:W-:Y:S02]  /*10360*/  ISETP.GT.AND P0, PT, R2, UR6, PT ;  /* 0x0000000602007c0c */ /* 0x000fe4000bf04270 */
[----:B------:R-:W0:Y:S11]  /*10370*/  LDC.64 R2, c[0x0][0xc90] ;  /* 0x00032400ff027b82 */ /* 0x000e360000000a00 */
[----:B------:R-:W-:-:S04]  /*10380*/  VOTE.ANY R11, PT, !P0 ;  /* 0x00000000000b7806 */ /* 0x000fc800040e0100 */
[----:B------:R-:W1:Y:S02]  /*10390*/  POPC R7, R11 ;  /* 0x0000000b00077309 */ /* 0x000e640000000000 */
[----:B-1----:R-:W-:-:S04]  /*103a0*/  VIADD R19, R7, UR4 ;  /* 0x0000000407137c36 */ /* 0x002fc80008000000 */
[----:B0-----:R-:W-:-:S05]  /*103b0*/  IMAD.WIDE R2, R19, 0x4, R2 ;  /* 0x0000000413027825 */ /* 0x001fca00078e0202 */
[----:B------:R-:W2:Y:S01]  /*103c0*/  LDG.E R9, desc[UR50][R2.64] ;  /* 0x0000003202097981 */ /* 0x000ea2000c1e1900 */
[----:B------:R-:W-:-:S03]  /*103d0*/  ISETP.NE.AND P0, PT, R11, RZ, PT ;  /* 0x000000ff0b00720c */ /* 0x000fc60003f05270 */
[----:B------:R-:W2:Y:S02]  /*103e0*/  SHFL.IDX PT, R4, R4, R7, 0x1f ;  /* 0x00001f0704047589 */ /* 0x000ea400000e0000 */
[----:B--2---:R-:W-:-:S05]  /*103f0*/  IMAD R8, R4, R9, RZ ;  /* 0x0000000904087224 */ /* 0x004fca00078e02ff */
[----:B------:R-:W-:-:S04]  /*10400*/  IABS R10, R8 ;  /* 0x00000008000a7213 */ /* 0x000fc80000000000 */
[----:B------:R-:W0:Y:S08]  /*10410*/  I2F.RP R12, R10 ;  /* 0x0000000a000c7306 */ /* 0x000e300000209400 */
[----:B0-----:R-:W0:Y:S02]  /*10420*/  MUFU.RCP R12, R12 ;  /* 0x0000000c000c7308 */ /* 0x001e240000001000 */
[----:B0-----:R-:W-:-:S06]  /*10430*/  VIADD R13, R12, 0xffffffe ;  /* 0x0ffffffe0c0d7836 */ /* 0x001fcc0000000000 */
[----:B------:R0:W1:Y:S01]  /*10440*/  F2I.FTZ.U32.TRUNC.NTZ R3, R13 ;  /* 0x0000000d00037305 */ /* 0x000062000021f000 */
[----:B------:R-:W-:Y:S05]  /*10450*/  @!P0 BRA `(.L_x_1464) ;  /* 0x0000000000088947 */ /* 0x000fea0003800000 */
[----:B------:R-:W-:-:S06]  /*10460*/  VIADD R16, R7, 0xffffffff ;  /* 0xffffffff07107836 */ /* 0x000fcc0000000000 */
[----:B------:R2:W3:Y:S02]  /*10470*/  SHFL.IDX PT, R16, R5, R16, 0x1f ;  /* 0x00001f1005107589 */ /* 0x0004e400000e0000 */
.L_x_1464:
[--C-:B-12---:R-:W-:Y:S02]  /*10480*/  IMAD.MOV R5, RZ, RZ, -R3.reuse ;  /* 0x000000ffff057224 */ /* 0x106fe400078e0a03 */
[----:B---3--:R-:W-:Y:S01]  /*10490*/  IMAD R16, R16, UR5, R6 ;  /* 0x0000000510107c24 */ /* 0x008fe2000f8e0206 */
[----:B------:R-:W-:Y:S01]  /*104a0*/  IABS R6, R8 ;  /* 0x0000000800067213 */ /* 0x000fe20000000000 */
[----:B------:R-:W-:Y:S02]  /*104b0*/  IMAD R5, R5, R10, RZ ;  /* 0x0000000a05057224 */ /* 0x000fe400078e02ff */
[----:B------:R-:W-:Y:S02]  /*104c0*/  IMAD.MOV.U32 R2, RZ, RZ, RZ ;  /* 0x000000ffff027224 */ /* 0x000fe400078e00ff */
[----:B------:R-:W-:Y:S02]  /*104d0*/  IMAD.MOV R6, RZ, RZ, -R6 ;  /* 0x000000ffff067224 */ /* 0x000fe400078e0a06 */
[----:B------:R-:W-:Y:S01]  /*104e0*/  IMAD.HI.U32 R2, R3, R5, R2 ;  /* 0x0000000503027227 */ /* 0x000fe200078e0002 */
[----:B------:R-:W-:-:S04]  /*104f0*/  IADD3 R5, -R16, UR6, RZ ;  /* 0x0000000610057c10 */ /* 0x000fc8000fffe1ff */
[----:B------:R-:W-:-:S05]  /*10500*/  IABS R3, R5 ;  /* 0x0000000500037213 */ /* 0x000fca0000000000 */
        /* <DEDUP_REMOVED lines=12> */
[----:B------:R-:W-:Y:S02]  /*105d0*/  IMAD R6, R9, R2, RZ ;  /* 0x0000000209067224 */ /* 0x000fe400078e02ff */
[----:B------:R-:W-:Y:S02]  /*105e0*/  IMAD.MOV R2, RZ, RZ, -R2 ;  /* 0x000000ffff027224 */ /* 0x000fe400078e0a02 */
[----:B------:R-:W-:Y:S02]  /*105f0*/  IMAD.MOV R10, RZ, RZ, -R6 ;  /* 0x000000ffff0a7224 */ /* 0x000fe400078e0a06 */
[----:B------:R-:W-:-:S03]  /*10600*/  IMAD R5, R8, R2, R5 ;  /* 0x0000000208057224 */ /* 0x000fc600078e0205 */
[----:B------:R-:W-:-:S04]  /*10610*/  VIADDMNMX R9, R10, UR5, R9, PT ;  /* 0x000000050a097c46 */ /* 0x000fc8000b800109 */
[-C--:B------:R-:W-:Y:S02]  /*10620*/  IABS R7, R9.reuse ;  /* 0x0000000900077213 */ /* 0x080fe40000000000 */
[----:B------:R-:W-:Y:S02]  /*10630*/  IABS R8, R9 ;  /* 0x0000000900087213 */ /* 0x000fe40000000000 */
[----:B------:R-:W1:Y:S03]  /*10640*/  I2F.RP R10, R7 ;  /* 0x00000007000a7306 */ /* 0x000e660000209400 */
[----:B------:R-:W-:-:S05]  /*10650*/  IMAD.MOV R8, RZ, RZ, -R8 ;  /* 0x000000ffff087224 */ /* 0x000fca00078e0a08 */
[----:B-1----:R-:W1:Y:S02]  /*10660*/  MUFU.RCP R10, R10 ;  /* 0x0000000a000a7308 */ /* 0x002e640000001000 */
[----:B-1----:R-:W-:-:S06]  /*10670*/  VIADD R3, R10, 0xffffffe ;  /* 0x0ffffffe0a037836 */ /* 0x002fcc0000000000 */
[----:B------:R-:W1:Y:S02]  /*10680*/  F2I.FTZ.U32.TRUNC.NTZ R3, R3 ;  /* 0x0000000300037305 */ /* 0x000e64000021f000 */
[----:B-1----:R-:W-:-:S04]  /*10690*/  IMAD.MOV R2, RZ, RZ, -R3 ;  /* 0x000000ffff027224 */ /* 0x002fc800078e0a03 */
[----:B------:R-:W-:Y:S02]  /*106a0*/  IMAD R11, R2, R7, RZ ;  /* 0x00000007020b7224 */ /* 0x000fe400078e02ff */
[----:B------:R-:W-:-:S04]  /*106b0*/  IMAD.MOV.U32 R2, RZ, RZ, RZ ;  /* 0x000000ffff027224 */ /* 0x000fc800078e00ff */
[----:B------:R-:W-:Y:S01]  /*106c0*/  IMAD.HI.U32 R2, R3, R11, R2 ;  /* 0x0000000b03027227 */ /* 0x000fe200078e0002 */
[----:B------:R-:W-:Y:S02]  /*106d0*/  IABS R11, R5 ;  /* 0x00000005000b7213 */ /* 0x000fe40000000000 */
[C---:B------:R-:W-:Y:S01]  /*106e0*/  LOP3.LUT R3, R5.reuse, R9, RZ, 0x3c, !PT ;  /* 0x0000000905037212 */ /* 0x040fe200078e3cff */
[----:B------:R-:W-:Y:S02]  /*106f0*/  IMAD.IADD R5, R5, 0x1, R6 ;  /* 0x0000000105057824 */ /* 0x000fe400078e0206 */
[----:B------:R-:W-:Y:S01]  /*10700*/  IMAD.HI.U32 R2, R2, R11, RZ ;  /* 0x0000000b02027227 */ /* 0x000fe200078e00ff */
[----:B------:R-:W-:-:S03]  /*10710*/  ISETP.GE.AND P2, PT, R3, RZ, PT ;  /* 0x000000ff0300720c */ /* 0x000fc60003f46270 */
[----:B------:R-:W-:-:S05]  /*10720*/  IMAD R8, R2, R8, R11 ;  /* 0x0000000802087224 */ /* 0x000fca00078e020b */
[----:B------:R-:W-:-:S13]  /*10730*/  ISETP.GT.U32.AND P1, PT, R7, R8, PT ;  /* 0x000000080700720c */ /* 0x000fda0003f24070 */
[----:B------:R-:W-:Y:S02]  /*10740*/  @!P1 IMAD.IADD R8, R8, 0x1, -R7 ;  /* 0x0000000108089824 */ /* 0x000fe400078e0a07 */
[----:B------:R-:W-:Y:S01]  /*10750*/  @!P1 VIADD R2, R2, 0x1 ;  /* 0x0000000102029836 */ /* 0x000fe20000000000 */
[----:B------:R-:W-:Y:S02]  /*10760*/  ISETP.NE.AND P1, PT, R9, RZ, PT ;  /* 0x000000ff0900720c */ /* 0x000fe40003f25270 */
[----:B------:R-:W-:-:S13]  /*10770*/  ISETP.GE.U32.AND P0, PT, R8, R7, PT ;  /* 0x000000070800720c */ /* 0x000fda0003f06070 */
[----:B------:R-:W-:-:S04]  /*10780*/  @P0 VIADD R2, R2, 0x1 ;  /* 0x0000000102020836 */ /* 0x000fc80000000000 */
[----:B------:R-:W-:Y:S01]  /*10790*/  @!P2 IMAD.MOV R2, RZ, RZ, -R2 ;  /* 0x000000ffff02a224 */ /* 0x000fe200078e0a02 */
[----:B------:R-:W-:Y:S01]  /*107a0*/  @!P1 LOP3.LUT R2, RZ, R9, RZ, 0x33, !PT ;  /* 0x00000009ff029212 */ /* 0x000fe200078e33ff */
[----:B------:R-:W-:-:S03]  /*107b0*/  IMAD.MOV R9, RZ, RZ, -R9 ;  /* 0x000000ffff097224 */ /* 0x000fc600078e0a09 */
[----:B------:R-:W-:Y:S01]  /*107c0*/  LOP3.LUT R17, RZ, R2, RZ, 0x33, !PT ;  /* 0x00000002ff117212 */ /* 0x000fe200078e33ff */
[----:B------:R-:W-:-:S04]  /*107d0*/  IMAD R18, R2, R9, R5 ;  /* 0x0000000902127224 */ /* 0x000fc800078e0205 */
[----:B------:R-:W-:Y:S01]  /*107e0*/  IMAD.IADD R17, R4, 0x1, R17 ;  /* 0x0000000104117824 */ /* 0x000fe200078e0211 */
[----:B------:R-:W-:Y:S06]  /*107f0*/  BRA `(.L_x_1465) ;  /* 0x00000000000c7947 */ /* 0x000fec0003800000 */
.L_x_1460:
[----:B------:R-:W-:Y:S02]  /*10800*/  IMAD.MOV.U32 R17, RZ, RZ, RZ ;  /* 0x000000ffff117224 */ /* 0x000fe400078e00ff */
[----:B------:R-:W-:Y:S02]  /*10810*/  IMAD.U32 R16, RZ, RZ, UR6 ;  /* 0x00000006ff107e24 */ /* 0x000fe4000f8e00ff */
[----:B------:R-:W-:-:S07]  /*10820*/  IMAD.MOV.U32 R18, RZ, RZ, RZ ;  /* 0x000000ffff127224 */ /* 0x000fce00078e00ff */
.L_x_1465:
[----:B------:R-:W-:-:S13]  /*10830*/  ISETP.NE.AND P0, PT, R0, RZ, PT ;  /* 0x000000ff0000720c */ /* 0x000fda0003f05270 */
[----:B------:R-:W1:Y:S01]  /*10840*/  @!P0 S2R R3, SR_CgaCtaId ;  /* 0x0000000000038919 */ /* 0x000e620000008800 */
[----:B------:R-:W-:-:S04]  /*10850*/  @!P0 MOV R0, 0x400 ;  /* 0x0000040000008802 */ /* 0x000fc80000000f00 */
[----:B-1----:R-:W-:-:S05]  /*10860*/  @!P0 LEA R0, R3, R0, 0x18 ;  /* 0x0000000003008211 */ /* 0x002fca00078ec0ff */
[----:B------:R1:W-:Y:S01]  /*10870*/  @!P0 STS.128 [R0+0x288d0], R16 ;  /* 0x0288d01000008388 */ /* 0x0003e20000000c00 */
[----:B------:R-:W-:Y:S06]  /*10880*/  BAR.ARV 0x5, 0x180 ;  /* 0x0146000000007b1d */ /* 0x000fec0000002000 */
.L_x_1458:
[----:B-1----:R-:W-:Y:S01]  /*10890*/  IMAD.MOV.U32 R0, RZ, RZ, 0x1 ;  /* 0x00000001ff007424 */ /* 0x002fe200078e00ff */
[----:B------:R1:W-:Y:S01]  /*108a0*/  STL [R1+0x4], RZ ;  /* 0x000004ff01007387 */ /* 0x0003e20000100800 */
[----:B------:R-:W-:Y:S02]  /*108b0*/  ULDC UR4, c[0x0][0xc3c] ;  /* 0x00030f0000047ab9 */ /* 0x000fe40000000800 */
[----:B--2---:R-:W-:Y:S01]  /*108c0*/  ISETP.GE.AND P0, PT, R19, UR4, PT ;  /* 0x0000000413007c0c */ /* 0x004fe2000bf06270 */
[----:B------:R1:W-:Y:S04]  /*108d0*/  STL [R1+0x10], R0 ;  /* 0x0000100001007387 */ /* 0x0003e80000100800 */
[----:B------:R1:W-:Y:S08]  /*108e0*/  STL [R1+0x3c], RZ ;  /* 0x00003cff01007387 */ /* 0x0003f00000100800 */
[----:B-1----:R-:W-:Y:S05]  /*108f0*/  @P0 BRA `(.L_x_1466) ;  /* 0x0000005400200947 */ /* 0x002fea0003800000 */
[----:B------:R-:W1:Y:S01]  /*10900*/  S2R R5, SR_TID.X ;  /* 0x0000000000057919 */ /* 0x000e620000002100 */
[----:B------:R-:W2:Y:S01]  /*10910*/  S2UR UR5, SR_CgaCtaId ;  /* 0x00000000000579c3 */ /* 0x000ea20000008800 */
[----:B------:R-:W-:Y:S01]  /*10920*/  UMOV UR4, 0x400 ;  /* 0x0000040000047882 */ /* 0x000fe20000000000 */
[----:B------:R-:W-:Y:S01]  /*10930*/  BSSY B8, `(.L_x_1466) ;  /* 0x0000544000087945 */ /* 0x000fe20003800000 */
[----:B------:R-:W-:Y:S01]  /*10940*/  ULDC UR37, c[0x0][0xc] ;  /* 0x0000030000257ab9 */ /* 0x000fe20000000800 */
[----:B------:R-:W-:Y:S01]  /*10950*/  ULDC.64 UR38, c[0x0][0x198] ;  /* 0x0000660000267ab9 */ /* 0x000fe20000000a00 */
[----:B--2---:R-:W-:Y:S01]  /*10960*/  ULEA UR4, UR5, UR4, 0x18 ;  /* 0x0000000405047291 */ /* 0x004fe2000f8ec03f */
[C---:B-1----:R-:W-:Y:S01]  /*10970*/  IMAD.SHL.U32 R0, R5.reuse, 0x8, RZ ;  /* 0x0000000805007824 */ /* 0x042fe200078e00ff */
[----:B------:R-:W-:-:S04]  /*10980*/  LOP3.LUT R4, R5, 0x7f, RZ, 0xc0, !PT ;  /* 0x0000007f05047812 */ /* 0x000fc800078ec0ff */
[C---:B0-----:R-:W-:Y:S02]  /*10990*/  LOP3.LUT R2, R0.reuse, 0x1f8, RZ, 0xc0, !PT ;  /* 0x000001f800027812 */ /* 0x041fe400078ec0ff */
        /* <DEDUP_REMOVED lines=10> */
[----:B------:R0:W-:Y:S01]  /*10a40*/  STL [R1], R4 ;  /* 0x0000000401007387 */ /* 0x0001e20000100800 */
[----:B------:R-:W-:-:S03]  /*10a50*/  IMAD.MOV.U32 R2, RZ, RZ, 0x1 ;  /* 0x00000001ff027424 */ /* 0x000fc600078e00ff */
[----:B------:R0:W-:Y:S04]  /*10a60*/  STL [R1+0x24], R3 ;  /* 0x0000240301007387 */ /* 0x0001e80000100800 */
[----:B------:R0:W-:Y:S04]  /*10a70*/  STL [R1+0x3c], RZ ;  /* 0x00003cff01007387 */ /* 0x0001e80000100800 */
[----:B------:R0:W-:Y:S04]  /*10a80*/  STL [R1+0x10], R2 ;  /* 0x0000100201007387 */ /* 0x0001e80000100800 */
[----:B------:R0:W-:Y:S02]  /*10a90*/  STL [R1+0x4], RZ ;  /* 0x000004ff01007387 */ /* 0x0001e40000100800 */
.L_x_1573:
[----:B------:R-:W-:Y:S05]  /*10aa0*/  YIELD ;  /* 0x0000000000007946 */ /* 0x000fea0003800000 */
[----:B------:R-:W-:Y:S01]  /*10ab0*/  ULDC.64 UR4, c[0x0][0xa28] ;  /* 0x00028a0000047ab9 */ /* 0x000fe20000000a00 */
[----:B--2---:R-:W-:Y:S01]  /*10ac0*/  IMAD.MOV.U32 R0, RZ, RZ, RZ ;  /* 0x000000ffff007224 */ /* 0x004fe200078e00ff */
[----:B------:R-:W-:Y:S01]  /*10ad0*/  ISETP.NE.U32.AND P0, PT, RZ, UR4, PT ;  /* 0x00000004ff007c0c */ /* 0x000fe2000bf05070 */
[----:B0-----:R-:W0:Y:S01]  /*10ae0*/  LDC.64 R4, c[0x0][0xa00] ;  /* 0x00028000ff047b82 */ /* 0x001e220000000a00 */
[----:B-1----:R-:W-:Y:S01]  /*10af0*/  CS2R R8, SRZ ;  /* 0x0000000000087805 */ /* 0x002fe2000001ff00 */
[----:B------:R-:W-:Y:S01]  /*10b00*/  ULDC.64 UR6, c[0x0][0xa08] ;  /* 0x0002820000067ab9 */ /* 0x000fe20000000a00 */
[----:B------:R-:W-:Y:S01]  /*10b10*/  ISETP.NE.AND.EX P0, PT, RZ, UR5, PT, P0 ;  /* 0x00000005ff007c0c */ /* 0x000fe2000bf05300 */
[----:B------:R-:W-:-:S12]  /*10b20*/  ULDC.64 UR4, c[0x0][0xa18] ;  /* 0x0002860000047ab9 */ /* 0x000fd80000000a00 */
[----:B------:R-:W1:Y:S02]  /*10b30*/  @P0 LDC.64 R2, c[0x0][0xa28] ;  /* 0x00028a00ff020b82 */ /* 0x000e640000000a00 */
[----:B-1----:R-:W-:-:S05]  /*10b40*/  @P0 IMAD.WIDE R2, R19, 0x4, R2 ;  /* 0x0000000413020825 */ /* 0x002fca00078e0202 */
[----:B------:R1:W5:Y:S01]  /*10b50*/  @P0 LDG.E R0, desc[UR50][R2.64] ;  /* 0x0000003202000981 */ /* 0x000362000c1e1900 */
[----:B------:R-:W-:Y:S01]  /*10b60*/  ISETP.NE.U32.AND P0, PT, RZ, UR4, PT ;  /* 0x00000004ff007c0c */ /* 0x000fe2000bf05070 */
[----:B0-----:R-:W-:Y:S01]  /*10b70*/  IMAD.WIDE R4, R19, 0x4, R4 ;  /* 0x0000000413047825 */ /* 0x001fe200078e0204 */
[----:B------:R-:W-:Y:S02]  /*10b80*/  ISETP.NE.U32.AND P1, PT, RZ, UR6, PT ;  /* 0x00000006ff007c0c */ /* 0x000fe4000bf25070 */
[----:B------:R-:W-:Y:S01]  /*10b90*/  ISETP.NE.AND.EX P2, PT, RZ, UR5, PT, P0 ;  /* 0x00000005ff007c0c */ /* 0x000fe2000bf45300 */
[----:B------:R-:W-:Y:S01]  /*10ba0*/  ULDC.64 UR4, c[0x0][0xa00] ;  /* 0x0002800000047ab9 */ /* 0x000fe20000000a00 */
[----:B------:R-:W-:Y:S02]  /*10bb0*/  ISETP.NE.AND.EX P1, PT, RZ, UR7, PT, P1 ;  /* 0x00000007ff007c0c */ /* 0x000fe4000bf25310 */
[----:B------:R-:W-:Y:S01]  /*10bc0*/  ISETP.NE.U32.AND P0, PT, RZ, UR4, PT ;  /* 0x00000004ff007c0c */ /* 0x000fe2000bf05070 */
[----:B-1----:R-:W0:Y:S03]  /*10bd0*/  LDC.64 R2, c[0x0][0xa08] ;  /* 0x00028200ff027b82 */ /* 0x002e260000000a00 */
[----:B------:R-:W-:-:S05]  /*10be0*/  ISETP.NE.AND.EX P0, PT, RZ, UR5, PT, P0 ;  /* 0x00000005ff007c0c */ /* 0x000fca000bf05300 */
[----:B---3--:R-:W1:Y:S08]  /*10bf0*/  @P2 LDC.64 R6, c[0x0][0xa18] ;  /* 0x00028600ff062b82 */ /* 0x008e700000000a00 */
[----:B------:R-:W2:Y:S01]  /*10c00*/  @P0 LDG.E R9, desc[UR50][R4.64] ;  /* 0x0000003204090981 */ /* 0x000ea2000c1e1900 */
[----:B------:R-:W-:Y:S01]  /*10c10*/  ULDC UR4, c[0x0][0x288] ;  /* 0x0000a20000047ab9 */ /* 0x000fe20000000800 */
[----:B0-----:R-:W-:-:S05]  /*10c20*/  IMAD.WIDE R2, R19, 0x4, R2 ;  /* 0x0000000413027825 */ /* 0x001fca00078e0202 */
[----:B------:R-:W5:Y:S01]  /*10c30*/  @P1 LDG.E R8, desc[UR50][R2.64] ;  /* 0x0000003202081981 */ /* 0x000f62000c1e1900 */
[----:B-1----:R-:W-:-:S03]  /*10c40*/  @P2 IMAD.WIDE R6, R19, 0x4, R6 ;  /* 0x0000000413062825 */ /* 0x002fc600078e0206 */
[----:B--2---:R0:W-:Y:S02]  /*10c50*/  STL [R1+0x34], R9 ;  /* 0x0000340901007387 */ /* 0x0041e40000100800 */
[----:B0-----:R-:W-:Y:S01]  /*10c60*/  IMAD.U32 R9, RZ, RZ, UR4 ;  /* 0x00000004ff097e24 */ /* 0x001fe2000f8e00ff */
[----:B------:R-:W-:-:S05]  /*10c70*/  ULDC.64 UR4, c[0x0][0x418] ;  /* 0x0001060000047ab9 */ /* 0x000fca0000000a00 */
        /* <DEDUP_REMOVED lines=11> */
[----:B------:R-:W0:Y:S04]  /*10d30*/  LDG.E R7, desc[UR50][R4.64] ;  /* 0x0000003204077981 */ /* 0x000e28000c1e1900 */
[----:B------:R-:W0:Y:S02]  /*10d40*/  LDG.E R4, desc[UR50][R4.64+0x4] ;  /* 0x0000043204047981 */ /* 0x000e24000c1e1900 */
[----:B0-----:R-:W-:-:S05]  /*10d50*/  IMAD.IADD R9, R4, 0x1, -R7 ;  /* 0x0000000104097824 */ /* 0x001fca00078e0a07 */
[----:B------:R1:W-:Y:S02]  /*10d60*/  STL [R1+0x30], R9 ;  /* 0x0000300901007387 */ /* 0x0003e40000100800 */
.L_x_1467:
[----:B-----5:R-:W-:Y:S01]  /*10d70*/  IMAD.IADD R4, R8, 0x1, R0 ;  /* 0x0000000108047824 */ /* 0x020fe200078e0200 */
[----:B------:R-:W-:Y:S02]  /*10d80*/  ULDC.64 UR4, c[0x0][0xa20] ;  /* 0x0002880000047ab9 */ /* 0x000fe40000000a00 */
[----:B------:R-:W-:Y:S02]  /*10d90*/  ISETP.NE.U32.AND P0, PT, RZ, UR4, PT ;  /* 0x00000004ff007c0c */ /* 0x000fe4000bf05070 */
[----:B------:R2:W-:Y:S02]  /*10da0*/  STL [R1+0x14], R4 ;  /* 0x0000140401007387 */ /* 0x0005e40000100800 */
[----:B------:R-:W-:-:S13]  /*10db0*/  ISETP.NE.AND.EX P0, PT, RZ, UR5, PT, P0 ;  /* 0x00000005ff007c0c */ /* 0x000fda000bf05300 */
[----:B--2---:R-:W-:Y:S05]  /*10dc0*/  @!P0 BRA `(.L_x_1468) ;  /* 0x0000000000108947 */ /* 0x004fea0003800000 */
[----:B------:R-:W2:Y:S02]  /*10dd0*/  LDC.64 R2, c[0x0][0xa20] ;  /* 0x00028800ff027b82 */ /* 0x000ea40000000a00 */
[----:B--2---:R-:W-:-:S05]  /*10de0*/  IMAD.WIDE R2, R19, 0x4, R2 ;  /* 0x0000000413027825 */ /* 0x004fca00078e0202 */
[----:B------:R2:W5:Y:S01]  /*10df0*/  LDG.E R6, desc[UR50][R2.64] ;  /* 0x0000003202067981 */ /* 0x000562000c1e1900 */
[----:B------:R-:W-:Y:S05]  /*10e00*/  BRA `(.L_x_1469) ;  /* 0x0000000000107947 */ /* 0x000fea0003800000 */
.L_x_1468:
[----:B------:R-:W-:Y:S05]  /*10e10*/  @!P1 BRA `(.L_x_1469) ;  /* 0x00000000000c9947 */ /* 0x000fea0003800000 */
[----:B------:R-:W2:Y:S04]  /*10e20*/  LDG.E R6, desc[UR50][R2.64] ;  /* 0x0000003202067981 */ /* 0x000ea8000c1e1900 */
[----:B------:R-:W2:Y:S02]  /*10e30*/  LDG.E R2, desc[UR50][R2.64+0x4] ;  /* 0x0000043202027981 */ /* 0x000ea4000c1e1900 */
[----:B--2---:R-:W-:-:S07]  /*10e40*/  IMAD.IADD R6, R2, 0x1, -R6 ;  /* 0x0000000102067824 */ /* 0x004fce00078e0a06 */
.L_x_1469:
[----:B--2---:R-:W2:Y:S01]  /*10e50*/  LDC R2, c[0x0][0x448] ;  /* 0x00011200ff027b82 */ /* 0x004ea20000000800 */
[----:B------:R-:W-:Y:S02]  /*10e60*/  IMAD.SHL.U32 R8, R17, 0x80, RZ ;  /* 0x0000008011087824 */ /* 0x000fe400078e00ff */
[----:B-----5:R-:W-:Y:S02]  /*10e70*/  IMAD.IADD R0, R6, 0x1, -R0 ;  /* 0x0000000106007824 */ /* 0x020fe400078e0a00 */
[----:B------:R-:W-:Y:S01]  /*10e80*/  VIADD R4, R8, 0x7f ;  /* 0x0000007f08047836 */ /* 0x000fe20000000000 */
[----:B------:R3:W-:Y:S03]  /*10e90*/  STL [R1+0x2c], R8 ;  /* 0x00002c0801007387 */ /* 0x0007e60000100800 */
[----:B------:R-:W-:Y:S01]  /*10ea0*/  IMAD.MOV.U32 R6, RZ, RZ, R4 ;  /* 0x000000ffff067224 */ /* 0x000fe200078e0004 */
[----:B--2---:R-:W-:-:S13]  /*10eb0*/  ISETP.NE.AND P1, PT, R2, 0x1, PT ;  /* 0x000000010200780c */ /* 0x004fda0003f25270 */
[----:B------:R-:W2:Y:S08]  /*10ec0*/  @P1 LDC R3, c[0x0][0x44c] ;  /* 0x00011300ff031b82 */ /* 0x000eb00000000800 */
[----:B------:R-:W4:Y:S01]  /*10ed0*/  @P1 LDC R2, c[0x0][0x450] ;  /* 0x00011400ff021b82 */ /* 0x000f220000000800 */
[----:B--2---:R-:W-:-:S05]  /*10ee0*/  @P1 IMAD.HI.U32 R3, R4, R3, RZ ;  /* 0x0000000304031227 */ /* 0x004fca00078e00ff */
[----:B----4-:R-:W-:Y:S02]  /*10ef0*/  @P1 SHF.R.U32.HI R6, RZ, R2, R3 ;  /* 0x00000002ff061219 */ /* 0x010fe40000011603 */
[----:B------:R-:W-:-:S05]  /*10f00*/  IADD3 R2, R0, 0x1, -R9 ;  /* 0x0000000100027810 */ /* 0x000fca0007ffe809 */
[----:B------:R-:W-:Y:S02]  /*10f10*/  IMAD.IADD R6, R2, 0x1, R6 ;  /* 0x0000000102067824 */ /* 0x000fe400078e0206 */
[----:B------:R-:W2:Y:S02]  /*10f20*/  LDC.64 R2, c[0x0][0x9e0] ;  /* 0x00027800ff027b82 */ /* 0x000ea40000000a00 */
[----:B--2---:R-:W-:Y:S01]  /*10f30*/  ISETP.GE.AND P2, PT, R3, 0x1, PT ;  /* 0x000000010300780c */ /* 0x004fe20003f46270 */
[----:B------:R-:W-:-:S12]  /*10f40*/  IMAD.IADD R2, R6, 0x1, R2 ;  /* 0x0000000106027824 */ /* 0x000fd800078e0202 */
[----:B---3--:R-:W-:Y:S05]  /*10f50*/  @!P2 BRA `(.L_x_1470) ;  /* 0x000000000048a947 */ /* 0x008fea0003800000 */
[C---:B------:R-:W-:Y:S01]  /*10f60*/  ISETP.GT.AND P0, PT, R6.reuse, RZ, PT ;  /* 0x000000ff0600720c */ /* 0x040fe20003f04270 */
[----:B------:R-:W-:Y:S01]  /*10f70*/  BSSY B0, `(.L_x_1471) ;  /* 0x000000e000007945 */ /* 0x000fe20003800000 */
[----:B------:R-:W-:-:S11]  /*10f80*/  VIADD R7, R6, 0xffffffff ;  /* 0xffffffff06077836 */ /* 0x000fd60000000000 */
[----:B------:R-:W-:Y:S05]  /*10f90*/  @P0 BRA `(.L_x_1472) ;  /* 0x00000000001c0947 */ /* 0x000fea0003800000 */
[----:B------:R-:W-:Y:S01]  /*10fa0*/  ISETP.NE.AND P0, PT, R3, 0x1, PT ;  /* 0x000000010300780c */ /* 0x000fe20003f05270 */
[----:B------:R-:W-:-:S12]  /*10fb0*/  IMAD.MOV R6, RZ, RZ, -R6 ;  /* 0x000000ffff067224 */ /* 0x000fd800078e0a06 */
[----:B------:R-:W2:Y:S02]  /*10fc0*/  @P0 LDC.64 R4, c[0x0][0x9e8] ;  /* 0x00027a00ff040b82 */ /* 0x000ea40000000a00 */
[----:B--2---:R-:W-:-:S05]  /*10fd0*/  @P0 IMAD.HI.U32 R4, R6, R4, RZ ;  /* 0x0000000406040227 */ /* 0x004fca00078e00ff */
[----:B------:R-:W-:-:S04]  /*10fe0*/  @P0 SHF.R.U32.HI R6, RZ, R5, R4 ;  /* 0x00000005ff060219 */ /* 0x000fc80000011604 */
[----:B------:R-:W-:Y:S01]  /*10ff0*/  LOP3.LUT R7, RZ, R6, RZ, 0x33, !PT ;  /* 0x00000006ff077212 */ /* 0x000fe200078e33ff */
[----:B------:R-:W-:Y:S06]  /*11000*/  BRA `(.L_x_1473) ;  /* 0x0000000000107947 */ /* 0x000fec0003800000 */
.L_x_1472:
[----:B------:R-:W-:-:S13]  /*11010*/  ISETP.NE.AND P0, PT, R3, 0x1, PT ;  /* 0x000000010300780c */ /* 0x000fda0003f05270 */
[----:B------:R-:W2:Y:S02]  /*11020*/  @P0 LDC.64 R4, c[0x0][0x9e8] ;  /* 0x00027a00ff040b82 */ /* 0x000ea40000000a00 */
[----:B--2---:R-:W-:-:S05]  /*11030*/  @P0 IMAD.HI.U32 R4, R7, R4, RZ ;  /* 0x0000000407040227 */ /* 0x004fca00078e00ff */
[----:B------:R-:W-:-:S07]  /*11040*/  @P0 SHF.R.U32.HI R7, RZ, R5, R4 ;  /* 0x00000005ff070219 */ /* 0x000fce0000011604 */
.L_x_1473:
[----:B------:R-:W-:Y:S05]  /*11050*/  BSYNC B0 ;  /* 0x0000000000007941 */ /* 0x000fea0003800000 */
.L_x_1471:
[----:B------:R-:W-:-:S05]  /*11060*/  IMAD R7, R7, R3, R3 ;  /* 0x0000000307077224 */ /* 0x000fca00078e0203 */
[----:B------:R-:W-:-:S07]  /*11070*/  VIMNMX R2, R2, R7, PT ;  /* 0x0000000702027248 */ /* 0x000fce0003fe0100 */
.L_x_1470:
[----:B------:R-:W2:Y:S01]  /*11080*/  @P1 LDC R5, c[0x0][0x44c] ;  /* 0x00011300ff051b82 */ /* 0x000ea20000000800 */
[----:B------:R-:W-:Y:S01]  /*11090*/  IMAD.MOV.U32 R6, RZ, RZ, R8 ;  /* 0x000000ffff067224 */ /* 0x000fe200078e0008 */
[----:B------:R-:W-:-:S06]  /*110a0*/  ULDC UR4, c[0x0][0x9dc] ;  /* 0x0002770000047ab9 */ /* 0x000fcc0000000800 */
[----:B------:R-:W3:Y:S01]  /*110b0*/  @P1 LDC R4, c[0x0][0x450] ;  /* 0x00011400ff041b82 */ /* 0x000ee20000000800 */
[----:B--2---:R-:W-:-:S05]  /*110c0*/  @P1 IMAD.HI.U32 R5, R8, R5, RZ ;  /* 0x0000000508051227 */ /* 0x004fca00078e00ff */
[----:B---3--:R-:W-:Y:S01]  /*110d0*/  @P1 SHF.R.U32.HI R6, RZ, R4, R5 ;  /* 0x00000004ff061219 */ /* 0x008fe20000011605 */
[----:B------:R-:W-:-:S03]  /*110e0*/  VIADD R4, R2, 0x7f ;  /* 0x0000007f02047836 */ /* 0x000fc60000000000 */
[----:B------:R-:W-:Y:S01]  /*110f0*/  IADD3 R2, R6, R0, -R9 ;  /* 0x0000000006027210 */ /* 0x000fe20007ffe809 */
[----:B------:R-:W-:Y:S01]  /*11100*/  VIADD R0, R0, 0x7f ;  /* 0x0000007f00007836 */ /* 0x000fe20000000000 */
[----:B------:R-:W-:-:S04]  /*11110*/  SHF.R.S32.HI R5, RZ, 0x1f, R4 ;  /* 0x0000001fff057819 */ /* 0x000fc80000011404 */
[----:B------:R-:W-:Y:S02]  /*11120*/  LEA.HI R5, R5, R4, RZ, 0x7 ;  /* 0x0000000405057211 */ /* 0x000fe400078f38ff */
[----:B------:R-:W-:Y:S02]  /*11130*/  SHF.R.S32.HI R4, RZ, 0x1f, R0 ;  /* 0x0000001fff047819 */ /* 0x000fe40000011400 */
[----:B------:R-:W-:Y:S02]  /*11140*/  SHF.R.S32.HI R5, RZ, 0x7, R5 ;  /* 0x00000007ff057819 */ /* 0x000fe40000011405 */
[----:B------:R-:W-:Y:S01]  /*11150*/  LEA.HI R4, R4, R0, RZ, 0x7 ;  /* 0x0000000004047211 */ /* 0x000fe200078f38ff */
[----:B------:R-:W-:-:S03]  /*11160*/  VIADD R0, R2, -UR4 ;  /* 0x8000000402007c36 */ /* 0x000fc60008000000 */
[----:B------:R-:W-:-:S04]  /*11170*/  SHF.R.S32.HI R4, RZ, 0x7, R4 ;  /* 0x00000007ff047819 */ /* 0x000fc80000011404 */
[----:B------:R-:W-:-:S05]  /*11180*/  VIMNMX R7, R4, R5, PT ;  /* 0x0000000504077248 */ /* 0x000fca0003fe0100 */
[----:B------:R2:W-:Y:S01]  /*11190*/  STL [R1+0x28], R7 ;  /* 0x0000280701007387 */ /* 0x0005e20000100800 */
[----:B------:R-:W-:Y:S05]  /*111a0*/  @!P2 BRA `(.L_x_1474) ;  /* 0x000000000044a947 */ /* 0x000fea0003800000 */
[----:B------:R-:W-:Y:S01]  /*111b0*/  ISETP.GT.AND P0, PT, R2, -0x1, PT ;  /* 0xffffffff0200780c */ /* 0x000fe20003f04270 */
[----:B------:R-:W-:-:S12]  /*111c0*/  BSSY B0, `(.L_x_1475) ;  /* 0x000000d000007945 */ /* 0x000fd80003800000 */
[----:B------:R-:W-:Y:S05]  /*111d0*/  @P0 BRA `(.L_x_1476) ;  /* 0x00000000001c0947 */ /* 0x000fea0003800000 */
[----:B------:R-:W-:Y:S02]  /*111e0*/  ISETP.NE.AND P0, PT, R3, 0x1, PT ;  /* 0x000000010300780c */ /* 0x000fe40003f05270 */
[----:B------:R-:W-:-:S11]  /*111f0*/  LOP3.LUT R2, RZ, R2, RZ, 0x33, !PT ;  /* 0x00000002ff027212 */ /* 0x000fd600078e33ff */
[----:B------:R-:W3:Y:S02]  /*11200*/  @P0 LDC.64 R4, c[0x0][0x9e8] ;  /* 0x00027a00ff040b82 */ /* 0x000ee40000000a00 */
[----:B---3--:R-:W-:-:S05]  /*11210*/  @P0 IMAD.HI.U32 R4, R2, R4, RZ ;  /* 0x0000000402040227 */ /* 0x008fca00078e00ff */
[----:B------:R-:W-:-:S04]  /*11220*/  @P0 SHF.R.U32.HI R2, RZ, R5, R4 ;  /* 0x00000005ff020219 */ /* 0x000fc80000011604 */
[----:B------:R-:W-:Y:S01]  /*11230*/  LOP3.LUT R2, RZ, R2, RZ, 0x33, !PT ;  /* 0x00000002ff027212 */ /* 0x000fe200078e33ff */
[----:B------:R-:W-:Y:S06]  /*11240*/  BRA `(.L_x_1477) ;  /* 0x0000000000107947 */ /* 0x000fec0003800000 */
.L_x_1476:
[----:B------:R-:W-:-:S13]  /*11250*/  ISETP.NE.AND P0, PT, R3, 0x1, PT ;  /* 0x000000010300780c */ /* 0x000fda0003f05270 */
[----:B------:R-:W3:Y:S02]  /*11260*/  @P0 LDC.64 R4, c[0x0][0x9e8] ;  /* 0x00027a00ff040b82 */ /* 0x000ee40000000a00 */
[----:B---3--:R-:W-:-:S05]  /*11270*/  @P0 IMAD.HI.U32 R4, R2, R4, RZ ;  /* 0x0000000402040227 */ /* 0x008fca00078e00ff */
[----:B------:R-:W-:-:S07]  /*11280*/  @P0 SHF.R.U32.HI R2, RZ, R5, R4 ;  /* 0x00000005ff020219 */ /* 0x000fce0000011604 */
.L_x_1477:
[----:B------:R-:W-:Y:S05]  /*11290*/  BSYNC B0 ;  /* 0x0000000000007941 */ /* 0x000fea0003800000 */
.L_x_1475:
[----:B------:R-:W-:-:S05]  /*112a0*/  IMAD R2, R2, R3, RZ ;  /* 0x0000000302027224 */ /* 0x000fca00078e02ff */
[----:B------:R-:W-:-:S07]  /*112b0*/  VIMNMX R0, R0, R2, !PT ;  /* 0x0000000200007248 */ /* 0x000fce0007fe0100 */
.L_x_1474:
[----:B------:R-:W-:Y:S01]  /*112c0*/  SHF.R.S32.HI R2, RZ, 0x1f, R0 ;  /* 0x0000001fff027819 */ /* 0x000fe20000011400 */
[----:B------:R-:W-:Y:S03]  /*112d0*/  BSSY B7, `(.L_x_1478) ;  /* 0x00003e4000077945 */ /* 0x000fe60003800000 */
[----:B------:R-:W-:-:S04]  /*112e0*/  LEA.HI R2, R2, R0, RZ, 0x7 ;  /* 0x0000000002027211 */ /* 0x000fc800078f38ff */
[----:B------:R-:W-:-:S04]  /*112f0*/  SHF.R.S32.HI R2, RZ, 0x7, R2 ;  /* 0x00000007ff027819 */ /* 0x000fc80000011402 */
[----:B------:R-:W-:-:S04]  /*11300*/  VIMNMX R3, RZ, R2, !PT ;  /* 0x00000002ff037248 */ /* 0x000fc80007fe0100 */
[----:B------:R-:W-:Y:S01]  /*11310*/  ISETP.GT.AND P0, PT, R7, R3, PT ;  /* 0x000000030700720c */ /* 0x000fe20003f04270 */
[----:B------:R3:W-:-:S12]  /*11320*/  STL [R1+0x20], R3 ;  /* 0x0000200301007387 */ /* 0x0007d80000100800 */
[----:B---3--:R-:W-:Y:S05]  /*11330*/  @P0 BRA `(.L_x_1479) ;  /* 0x0000000000440947 */ /* 0x008fea0003800000 */
[----:B------:R-:W3:Y:S02]  /*11340*/  S2R R3, SR_TID.X ;  /* 0x0000000000037919 */ /* 0x000ee40000002100 */
[----:B---3--:R-:W-:-:S04]  /*11350*/  LOP3.LUT R3, R3, 0x7f, RZ, 0xc0, !PT ;  /* 0x0000007f03037812 */ /* 0x008fc800078ec0ff */
[----:B------:R-:W-:-:S13]  /*11360*/  ISETP.NE.AND P0, PT, R3, RZ, PT ;  /* 0x000000ff0300720c */ /* 0x000fda0003f05270 */
[----:B------:R-:W-:Y:S05]  /*11370*/  @P0 BRA `(.L_x_1480) ;  /* 0x0000003c00640947 */ /* 0x000fea0003800000 */
[----:B------:R-:W3:Y:S01]  /*11380*/  S2R R5, SR_LANEID ;  /* 0x0000000000057919 */ /* 0x000ee20000000000 */
[----:B------:R-:W-:Y:S01]  /*11390*/  VOTEU.ANY UR4, UPT, PT ;  /* 0x0000000000047886 */ /* 0x000fe200038e0100 */
[----:B------:R-:W4:Y:S01]  /*113a0*/  LDC.64 R2, c[0x0][0xc60] ;  /* 0x00031800ff027b82 */ /* 0x000f220000000a00 */
[----:B------:R-:W3:Y:S02]  /*113b0*/  FLO.U32 R0, UR4 ;  /* 0x0000000400007d00 */ /* 0x000ee400080e0000 */
[----:B---3--:R-:W-:-:S06]  /*113c0*/  ISETP.EQ.U32.AND P0, PT, R0, R5, PT ;  /* 0x000000050000720c */ /* 0x008fcc0003f02070 */
[----:B------:R-:W4:Y:S07]  /*113d0*/  POPC R5, UR4 ;  /* 0x0000000400057d09 */ /* 0x000f2e0008000000 */
[----:B----4-:R-:W3:Y:S01]  /*113e0*/  @P0 ATOMG.E.ADD.STRONG.GPU PT, R3, desc[UR50][R2.64], R5 ;  /* 0x00000005020309a8 */ /* 0x010ee200081ee1f2 */
[----:B------:R-:W4:Y:S02]  /*113f0*/  S2R R4, SR_LTMASK ;  /* 0x0000000000047919 */ /* 0x000f240000003900 */
[----:B----4-:R-:W-:-:S04]  /*11400*/  LOP3.LUT R4, R4, UR4, RZ, 0xc0, !PT ;  /* 0x0000000404047c12 */ /* 0x010fc8000f8ec0ff */
[----:B--2---:R-:W2:Y:S01]  /*11410*/  POPC R7, R4 ;  /* 0x0000000400077309 */ /* 0x004ea20000000000 */
[----:B---3--:R-:W2:Y:S02]  /*11420*/  SHFL.IDX PT, R0, R3, R0, 0x1f ;  /* 0x00001f0003007589 */ /* 0x008ea400000e0000 */
[----:B--2---:R-:W-:Y:S01]  /*11430*/  IADD3 R16, R0, UR37, R7 ;  /* 0x0000002500107c10 */ /* 0x004fe2000fffe007 */
[----:B------:R-:W-:Y:S06]  /*11440*/  BRA `(.L_x_1480) ;  /* 0x0000003c00307947 */ /* 0x000fec0003800000 */
.L_x_1479:
[----:B------:R-:W3:Y:S01]  /*11450*/  LDL R17, [R1] ;  /* 0x0000000001117983 */ /* 0x000ee20000100800 */
[----:B------:R-:W-:Y:S01]  /*11460*/  BSSY B6, `(.L_x_1481) ;  /* 0x0000014000067945 */ /* 0x000fe20003800000 */
[----:B---3--:R-:W-:-:S05]  /*11470*/  VIADD R0, R17, 0x18400 ;  /* 0x0001840011007836 */ /* 0x008fca0000000000 */
[----:B------:R-:W-:-:S13]  /*11480*/  LOP3.LUT P0, RZ, R0, 0x3ff, RZ, 0xc0, !PT ;  /* 0x000003ff00ff7812 */ /* 0x000fda000780c0ff */
[----:B------:R-:W-:Y:S05]  /*11490*/  @!P0 BRA `(.L_x_1482) ;  /* 0x0000000000408947 */ /* 0x000fea0003800000 */
[----:B------:R-:W-:Y:S01]  /*114a0*/  MOV R2, 0x0 ;  /* 0x0000000000027802 */ /* 0x000fe20000000f00 */
[----:B------:R-:W-:Y:S01]  /*114b0*/  ULDC.64 UR6, c[0x4][0xa0] ;  /* 0x0100280000067ab9 */ /* 0x000fe20000000a00 */
[----:B------:R-:W-:Y:S01]  /*114c0*/  ULDC.64 UR8, c[0x4][0xa8] ;  /* 0x01002a0000087ab9 */ /* 0x000fe20000000a00 */
[----:B------:R-:W-:Y:S01]  /*114d0*/  ULDC.64 UR4, c[0x4][0x8] ;  /* 0x0100020000047ab9 */ /* 0x000fe20000000a00 */
[----:B------:R-:W-:Y:S02]  /*114e0*/  IMAD.U32 R4, RZ, RZ, UR6 ;  /* 0x00000006ff047e24 */ /* 0x000fe4000f8e00ff */
[----:B------:R-:W3:Y:S01]  /*114f0*/  LDC.64 R2, c[0x4][R2] ;  /* 0x0100000002027b82 */ /* 0x000ee20000000a00 */
[----:B------:R-:W-:Y:S02]  /*11500*/  IMAD.U32 R5, RZ, RZ, UR7 ;  /* 0x00000007ff057e24 */ /* 0x000fe4000f8e00ff */
[----:B------:R-:W-:Y:S02]  /*11510*/  IMAD.U32 R6, RZ, RZ, UR8 ;  /* 0x00000008ff067e24 */ /* 0x000fe4000f8e00ff */
[----:B--2---:R-:W-:-:S02]  /*11520*/  IMAD.U32 R7, RZ, RZ, UR9 ;  /* 0x00000009ff077e24 */ /* 0x004fc4000f8e00ff */
[----:B------:R-:W-:Y:S02]  /*11530*/  IMAD.U32 R10, RZ, RZ, UR4 ;  /* 0x00000004ff0a7e24 */ /* 0x000fe4000f8e00ff */
[----:B------:R-:W-:Y:S02]  /*11540*/  IMAD.U32 R11, RZ, RZ, UR5 ;  /* 0x00000005ff0b7e24 */ /* 0x000fe4000f8e00ff */
[----:B------:R-:W-:Y:S02]  /*11550*/  IMAD.MOV.U32 R8, RZ, RZ, 0x70 ;  /* 0x00000070ff087424 */ /* 0x000fe400078e00ff */
[----:B------:R-:W-:Y:S02]  /*11560*/  IMAD.MOV.U32 R12, RZ, RZ, 0x1 ;  /* 0x00000001ff0c7424 */ /* 0x000fe400078e00ff */
[----:B------:R-:W-:-:S07]  /*11570*/  IMAD.MOV.U32 R13, RZ, RZ, RZ ;  /* 0x000000ffff0d7224 */ /* 0x000fce00078e00ff */
[----:B------:R-:W-:-:S07]  /*11580*/  LEPC R20, `(.L_x_1482) ;  /* 0x000000001014794e */ /* 0x000fce0000000000 */
[----:B01-3--:R-:W-:Y:S05]  /*11590*/  CALL.ABS.NOINC R2 ;  /* 0x0000000002007343 */ /* 0x00bfea0003c00000 */
.L_x_1482:
[----:B------:R-:W-:Y:S05]  /*115a0*/  BSYNC B6 ;  /* 0x0000000000067941 */ /* 0x000fea0003800000 */
.L_x_1481:
        /* <DEDUP_REMOVED lines=8> */
[----:B------:R3:W4:Y:S01]  /*11630*/  LDC.64 R2, c[0x4][R17] ;  /* 0x0100000011027b82 */ /* 0x0007220000000a00 */
[----:B------:R-:W-:Y:S02]  /*11640*/  IMAD.U32 R4, RZ, RZ, UR6 ;  /* 0x00000006ff047e24 */ /* 0x000fe4000f8e00ff */
[----:B------:R-:W-:Y:S02]  /*11650*/  IMAD.U32 R5, RZ, RZ, UR7 ;  /* 0x00000007ff057e24 */ /* 0x000fe4000f8e00ff */
[----:B------:R-:W-:Y:S02]  /*11660*/  IMAD.U32 R6, RZ, RZ, UR8 ;  /* 0x00000008ff067e24 */ /* 0x000fe4000f8e00ff */
[----:B--2---:R-:W-:-:S02]  /*11670*/  IMAD.U32 R7, RZ, RZ, UR9 ;  /* 0x00000009ff077e24 */ /* 0x004fc4000f8e00ff */
[----:B------:R-:W-:Y:S02]  /*11680*/  IMAD.U32 R10, RZ, RZ, UR4 ;  /* 0x00000004ff0a7e24 */ /* 0x000fe4000f8e00ff */
[----:B------:R-:W-:Y:S02]  /*11690*/  IMAD.U32 R11, RZ, RZ, UR5 ;  /* 0x00000005ff0b7e24 */ /* 0x000fe4000f8e00ff */
[----:B------:R-:W-:Y:S02]  /*116a0*/  IMAD.MOV.U32 R8, RZ, RZ, 0x70 ;  /* 0x00000070ff087424 */ /* 0x000fe400078e00ff */
[----:B------:R-:W-:Y:S02]  /*116b0*/  IMAD.MOV.U32 R12, RZ, RZ, 0x1 ;  /* 0x00000001ff0c7424 */ /* 0x000fe400078e00ff */
[----:B---3--:R-:W-:-:S07]  /*116c0*/  IMAD.MOV.U32 R13, RZ, RZ, RZ ;  /* 0x000000ffff0d7224 */ /* 0x008fce00078e00ff */
[----:B------:R-:W-:-:S07]  /*116d0*/  LEPC R20, `(.L_x_1485) ;  /* 0x000000001014794e */ /* 0x000fce0000000000 */
[----:B01--4-:R-:W-:Y:S05]  /*116e0*/  CALL.ABS.NOINC R2 ;  /* 0x0000000002007343 */ /* 0x013fea0003c00000 */
.L_x_1485:
        /* <DEDUP_REMOVED lines=15> */
.L_x_1484:
[----:B------:R-:W-:Y:S05]  /*117e0*/  BSYNC B6 ;  /* 0x0000000000067941 */ /* 0x000fea0003800000 */
.L_x_1483:
[----:B------:R-:W-:Y:S01]  /*117f0*/  ULDC.64 UR4, c[0x0][0x9f8] ;  /* 0x00027e0000047ab9 */ /* 0x000fe20000000a00 */
[----:B------:R-:W3:Y:S01]  /*11800*/  LDL R17, [R1+0x28] ;  /* 0x0000280001117983 */ /* 0x000ee20000100800 */
[----:B------:R-:W-:Y:S01]  /*11810*/  ISETP.NE.U32.AND P0, PT, RZ, UR4, PT ;  /* 0x00000004ff007c0c */ /* 0x000fe2000bf05070 */
[----:B--2---:R-:W-:-:S03]  /*11820*/  IMAD.MOV.U32 R7, RZ, RZ, R19 ;  /* 0x000000ffff077224 */ /* 0x004fc600078e0013 */
[----:B------:R-:W-:Y:S01]  /*11830*/  ISETP.NE.AND.EX P0, PT, RZ, UR5, PT, P0 ;  /* 0x00000005ff007c0c */ /* 0x000fe2000bf05300 */
[----:B------:R-:W-:-:S12]  /*11840*/  ULDC.64 UR4, c[0x0][0xa08] ;  /* 0x0002820000047ab9 */ /* 0x000fd80000000a00 */
[----:B------:R-:W2:Y:S02]  /*11850*/  @P0 LDC.64 R2, c[0x0][0x9f8] ;  /* 0x00027e00ff020b82 */ /* 0x000ea40000000a00 */
[----:B--2---:R-:W-:-:S05]  /*11860*/  @P0 IMAD.WIDE R2, R19, 0x4, R2 ;  /* 0x0000000413020825 */ /* 0x004fca00078e0202 */
[----:B------:R2:W4:Y:S02]  /*11870*/  @P0 LDG.E R7, desc[UR50][R2.64] ;  /* 0x0000003202070981 */ /* 0x000524000c1e1900 */
[----:B--2---:R-:W2:Y:S02]  /*11880*/  LDC.64 R2, c[0x0][0x418] ;  /* 0x00010600ff027b82 */ /* 0x004ea40000000a00 */
[----:B--2---:R-:W-:Y:S01]  /*11890*/  LOP3.LUT P0, RZ, R2, UR4, RZ, 0xfc, !PT ;  /* 0x0000000402ff7c12 */ /* 0x004fe2000f80fcff */
[----:B------:R-:W-:-:S03]  /*118a0*/  UMOV UR4, 0xffffffff ;  /* 0xffffffff00047882 */ /* 0x000fc60000000000 */
[----:B------:R-:W-:Y:S01]  /*118b0*/  LOP3.LUT P0, RZ, R3, UR5, RZ, 0xfc, P0 ;  /* 0x0000000503ff7c12 */ /* 0x000fe2000800fcff */
[----:B---3--:R-:W-:Y:S01]  /*118c0*/  VIADD R0, R17, 0xffffffff ;  /* 0xffffffff11007836 */ /* 0x008fe20000000000 */
[----:B----4-:R-:W-:Y:S01]  /*118d0*/  SHF.R.S32.HI R8, RZ, 0x1f, R7 ;  /* 0x0000001fff087819 */ /* 0x010fe20000011407 */
[----:B------:R2:W-:Y:S01]  /*118e0*/  STL [R1+0xc], R7 ;  /* 0x00000c0701007387 */ /* 0x0005e20000100800 */
[----:B------:R-:W-:-:S03]  /*118f0*/  SEL R17, R7, RZ, !P0 ;  /* 0x000000ff07117207 */ /* 0x000fc60004000000 */
[----:B------:R2:W-:Y:S01]  /*11900*/  STL [R1+0x1c], R8 ;  /* 0x00001c0801007387 */ /* 0x0005e20000100800 */
[----:B------:R-:W-:Y:S05]  /*11910*/  BRA.DIV UR4, `(.L_x_1486) ;  /* 0x0000004a04e07947 */ /* 0x000fea000b800000 */
[----:B------:R-:W3:Y:S02]  /*11920*/  S2R R4, SR_TID.X ;  /* 0x0000000000047919 */ /* 0x000ee40000002100 */
[----:B---3--:R-:W-:-:S04]  /*11930*/  SHF.R.U32.HI R4, RZ, 0x5, R4 ;  /* 0x00000005ff047819 */ /* 0x008fc80000011604 */
[----:B------:R-:W-:-:S05]  /*11940*/  LOP3.LUT R4, R4, 0x3, RZ, 0xc0, !PT ;  /* 0x0000000304047812 */ /* 0x000fca00078ec0ff */
[----:B------:R3:W4:Y:S02]  /*11950*/  SHFL.IDX PT, R14, R4, RZ, 0x1f ;  /* 0x00001fff040e7589 */ /* 0x00072400000e0000 */
.L_x_1589:
[----:B---3--:R-:W3:Y:S01]  /*11960*/  LDL.LU R4, [R1+0x18] ;  /* 0x0000180001047983 */ /* 0x008ee20000300800 */
[----:B------:R-:W-:Y:S02]  /*11970*/  PLOP3.LUT P1, PT, PT, PT, PT, 0x8, 0x0 ;  /* 0x000000000000781c */ /* 0x000fe40003f2e170 */
[----:B----4-:R-:W-:Y:S01]  /*11980*/  ISETP.NE.AND P0, PT, R14, RZ, PT ;  /* 0x000000ff0e00720c */ /* 0x010fe20003f05270 */
[----:B------:R4:W-:Y:S01]  /*11990*/  STL [R1+0x8], R0 ;  /* 0x0000080001007387 */ /* 0x0009e20000100800 */
[----:B---3--:R-:W-:-:S09]  /*119a0*/  LOP3.LUT R4, R4, 0xfffffffe, RZ, 0xc0, !PT ;  /* 0xfffffffe04047812 */ /* 0x008fd200078ec0ff */
[----:B------:R-:W-:-:S05]  /*119b0*/  @P1 LOP3.LUT R4, R4, 0x1, RZ, 0xfc, !PT ;  /* 0x0000000104041812 */ /* 0x000fca00078efcff */
[----:B------:R4:W-:Y:S01]  /*119c0*/  STL [R1+0x18], R4 ;  /* 0x0000180401007387 */ /* 0x0009e20000100800 */
[----:B------:R-:W-:Y:S05]  /*119d0*/  @P0 BRA `(.L_x_1487) ;  /* 0x0000000400300947 */ /* 0x000fea0003800000 */
[----:B------:R-:W-:-:S03]  /*119e0*/  UMOV UR4, 0xffffffff ;  /* 0xffffffff00047882 */ /* 0x000fc60000000000 */
[----:B------:R-:W-:Y:S05]  /*119f0*/  BRA.DIV UR4, `(.L_x_1488) ;  /* 0x0000004a04dc7947 */ /* 0x000fea000b800000 */
[----:B------:R-:W-:-:S13]  /*11a00*/  ELECT P6, URZ, PT ;  /* 0x00000000003f782f */ /* 0x000fda00038c0000 */
.L_x_1592:
[----:B------:R-:W-:Y:S05]  /*11a10*/  @!P6 BRA `(.L_x_1487) ;  /* 0x000000040020e947 */ /* 0x000fea0003800000 */
[----:B------:R-:W-:-:S04]  /*11a20*/  ISETP.NE.U32.AND P0, PT, R2, RZ, PT ;  /* 0x000000ff0200720c */ /* 0x000fc80003f05070 */
[----:B------:R-:W-:-:S13]  /*11a30*/  ISETP.NE.AND.EX P0, PT, R3, RZ, PT, P0 ;  /* 0x000000ff0300720c */ /* 0x000fda0003f05300 */
[----:B------:R-:W-:Y:S05]  /*11a40*/  @!P0 BRA `(.L_x_1489) ;  /* 0x0000000000508947 */ /* 0x000fea0003800000 */
[----:B------:R-:W3:Y:S01]  /*11a50*/  LDC R6, c[0x0][0x43c] ;  /* 0x00010f00ff067b82 */ /* 0x000ee20000000800 */
[----:B01----:R-:W-:Y:S01]  /*11a60*/  IMAD.MOV.U32 R9, RZ, RZ, R0 ;  /* 0x000000ffff097224 */ /* 0x003fe200078e0000 */
[----:B------:R-:W-:-:S03]  /*11a70*/  ULDC.64 UR4, c[0x0][0x428] ;  /* 0x00010a0000047ab9 */ /* 0x000fc60000000a00 */
[----:B----4-:R-:W-:Y:S01]  /*11a80*/  IMAD.MOV.U32 R0, RZ, RZ, R9 ;  /* 0x000000ffff007224 */ /* 0x010fe200078e0009 */
[----:B---3--:R-:W-:-:S13]  /*11a90*/  ISETP.NE.AND P0, PT, R6, 0x1, PT ;  /* 0x000000010600780c */ /* 0x008fda0003f05270 */
[----:B------:R-:W0:Y:S02]  /*11aa0*/  @P0 LDC.64 R4, c[0x0][0x440] ;  /* 0x00011000ff040b82 */ /* 0x000e240000000a00 */
[----:B0-----:R-:W-:-:S05]  /*11ab0*/  @P0 IMAD.HI.U32 R4, R9, R4, RZ ;  /* 0x0000000409040227 */ /* 0x001fca00078e00ff */
[----:B------:R-:W-:-:S04]  /*11ac0*/  @P0 SHF.R.U32.HI R0, RZ, R5, R4 ;  /* 0x00000005ff000219 */ /* 0x000fc80000011604 */
[--C-:B------:R-:W-:Y:S01]  /*11ad0*/  SHF.R.S32.HI R5, RZ, 0x1f, R0.reuse ;  /* 0x0000001fff057819 */ /* 0x100fe20000011400 */
[----:B------:R-:W-:-:S04]  /*11ae0*/  IMAD.MOV R4, RZ, RZ, -R0 ;  /* 0x000000ffff047224 */ /* 0x000fc800078e0a00 */
[----:B------:R-:W-:Y:S02]  /*11af0*/  IMAD R9, R6, R4, R9 ;  /* 0x0000000406097224 */ /* 0x000fe400078e0209 */
[----:B------:R-:W-:Y:S02]  /*11b00*/  IMAD R6, R8, UR4, RZ ;  /* 0x0000000408067c24 */ /* 0x000fe4000f8e02ff */
[----:B------:R-:W-:Y:S01]  /*11b10*/  IMAD.MOV.U32 R4, RZ, RZ, R0 ;  /* 0x000000ffff047224 */ /* 0x000fe200078e0000 */
[----:B------:R3:W-:Y:S01]  /*11b20*/  STL [R1+0x8], R9 ;  /* 0x0000080901007387 */ /* 0x0007e20000100800 */
[C---:B------:R-:W-:Y:S02]  /*11b30*/  IMAD R0, R7.reuse, UR5, R6 ;  /* 0x0000000507007c24 */ /* 0x040fe4000f8e0206 */
[----:B------:R-:W-:-:S04]  /*11b40*/  IMAD.WIDE.U32 R4, R7, UR4, R4 ;  /* 0x0000000407047c25 */ /* 0x000fc8000f8e0004 */
[----:B------:R-:W-:Y:S01]  /*11b50*/  IMAD.IADD R0, R5, 0x1, R0 ;  /* 0x0000000105007824 */ /* 0x000fe200078e0200 */
[----:B------:R-:W-:-:S04]  /*11b60*/  LEA R2, P0, R4, R2, 0x2 ;  /* 0x0000000204027211 */ /* 0x000fc800078010ff */
[----:B------:R-:W-:-:S05]  /*11b70*/  LEA.HI.X R3, R4, R3, R0, 0x2, P0 ;  /* 0x0000000304037211 */ /* 0x000fca00000f1400 */
[----:B------:R3:W5:Y:S04]  /*11b80*/  LDG.E R17, desc[UR50][R2.64] ;  /* 0x0000003202117981 */ /* 0x000768000c1e1900 */
.L_x_1489:
[----:B--2---:R-:W2:Y:S04]  /*11b90*/  LDL R7, [R1] ;  /* 0x0000000001077983 */ /* 0x004ea80000100800 */
[----:B----4-:R-:W2:Y:S04]  /*11ba0*/  LDL R0, [R1+0x4] ;  /* 0x0000040001007983 */ /* 0x010ea80000100800 */
[----:B---3--:R-:W3:Y:S01]  /*11bb0*/  LDL R2, [R1+0x10] ;  /* 0x0000100001027983 */ /* 0x008ee20000100800 */
[----:B--2---:R-:W-:Y:S01]  /*11bc0*/  IMAD R0, R0, 0x8, R7 ;  /* 0x0000000800007824 */ /* 0x004fe200078e0207 */
[----:B---3--:R-:W-:-:S04]  /*11bd0*/  SHF.L.U32 R2, R2, 0x1f, RZ ;  /* 0x0000001f02027819 */ /* 0x008fc800000006ff */
[----:B------:R-:W2:Y:S02]  /*11be0*/  SYNCS.PHASECHK.TRANS64.TRYWAIT P0, [R0+URZ+0x28840], R2 ;  /* 0x02884002000075a7 */ /* 0x000ea4000800017f */
[----:B--2---:R-:W-:Y:S05]  /*11bf0*/  @!P0 BRA `(.L_x_1490) ;  /* 0x00000048007c8947 */ /* 0x004fea0003800000 */
.L_x_1593:
        /* <DEDUP_REMOVED lines=11> */
.L_x_1491:
[----:B------:R-:W3:Y:S04]  /*11cb0*/  LDL R5, [R1] ;  /* 0x0000000001057983 */ /* 0x000ee80000100800 */
[----:B------:R-:W3:Y:S04]  /*11cc0*/  LDL R4, [R1+0x4] ;  /* 0x0000040001047983 */ /* 0x000ee80000100800 */
[----:B------:R-:W4:Y:S04]  /*11cd0*/  LDL R6, [R1+0x8] ;  /* 0x0000080001067983 */ /* 0x000f280000100800 */
[----:B------:R-:W4:Y:S04]  /*11ce0*/  LDL R3, [R1+0x14] ;  /* 0x0000140001037983 */ /* 0x000f280000100800 */
[----:B--2---:R-:W2:Y:S01]  /*11cf0*/  LDL.LU R2, [R1+0x18] ;  /* 0x0000180001027983 */ /* 0x004ea20000300800 */
[----:B------:R-:W-:-:S02]  /*11d00*/  R2UR UR9, R0 ;  /* 0x00000000000972ca */ /* 0x000fc400000e0000 */
[----:B------:R-:W-:Y:S01]  /*11d10*/  PLOP3.LUT P0, PT, PT, PT, PT, 0x80, 0x0 ;  /* 0x000000000000781c */ /* 0x000fe20003f0f070 */
[----:B------:R-:W-:Y:S01]  /*11d20*/  UIADD3 UR4, UP0, UR38, 0x370, URZ ;  /* 0x0000037026047890 */ /* 0x000fe2000ff1e03f */
[----:B------:R-:W-:Y:S02]  /*11d30*/  R2UR UR12, R18 ;  /* 0x00000000120c72ca */ /* 0x000fe400000e0000 */
[----:B-----5:R-:W-:-:S07]  /*11d40*/  R2UR UR13, R17 ;  /* 0x00000000110d72ca */ /* 0x020fce00000e0000 */
[----:B------:R-:W-:Y:S01]  /*11d50*/  UIADD3 UR9, UR9, 0x28830, URZ ;  /* 0x0002883009097890 */ /* 0x000fe2000fffe03f */
[----:B------:R-:W-:Y:S01]  /*11d60*/  UMOV UR10, URZ ;  /* 0x0000003f000a7c82 */ /* 0x000fe20008000000 */
[----:B------:R-:W-:Y:S01]  /*11d70*/  UMOV UR7, 0x14f00000 ;  /* 0x14f0000000077882 */ /* 0x000fe20000000000 */
[----:B------:R-:W-:Y:S01]  /*11d80*/  UMOV UR15, 0x40 ;  /* 0x00000040000f7882 */ /* 0x000fe20000000000 */
[----:B---3--:R-:W-:Y:S01]  /*11d90*/  IMAD R0, R4, 0x8000, R5 ;  /* 0x0000800004007824 */ /* 0x008fe200078e0205 */
[----:B----4-:R-:W-:-:S04]  /*11da0*/  R2UR UR11, R6 ;  /* 0x00000000060b72ca */ /* 0x010fc800000e0000 */
[----:B------:R-:W-:Y:S02]  /*11db0*/  R2UR UR6, R0 ;  /* 0x00000000000672ca */ /* 0x000fe400000e0000 */
[----:B------:R-:W-:Y:S02]  /*11dc0*/  R2UR UR5, R3 ;  /* 0x00000000030572ca */ /* 0x000fe400000e0000 */
[----:B--2---:R-:W-:-:S09]  /*11dd0*/  LOP3.LUT R2, R2, 0xfffffffe, RZ, 0xc0, !PT ;  /* 0xfffffffe02027812 */ /* 0x004fd200078ec0ff */
[----:B------:R-:W-:Y:S02]  /*11de0*/  UIADD3 UR8, UR6, 0x18400, URZ ;  /* 0x0001840006087890 */ /* 0x000fe4000fffe03f */
[----:B------:R-:W-:Y:S02]  /*11df0*/  ULEA UR11, UR11, UR5, 0x7 ;  /* 0x000000050b0b7291 */ /* 0x000fe4000f8e383f */
[----:B------:R-:W-:Y:S02]  /*11e00*/  UIADD3.X UR5, URZ, UR39, URZ, UP0, !UPT ;  /* 0x000000273f057290 */ /* 0x000fe400087fe43f */
[----:B------:R-:W-:Y:S01]  /*11e10*/  UIADD3 UR14, UR6, 0x1c400, URZ ;  /* 0x0001c400060e7890 */ /* 0x000fe2000fffe03f */
[----:B------:R-:W-:Y:S02]  /*11e20*/  @P0 LOP3.LUT R2, R2, 0x1, RZ, 0xfc, !PT ;  /* 0x0000000102020812 */ /* 0x000fe400078efcff */
[----:B------:R-:W-:-:S04]  /*11e30*/  UMOV UR6, 0x0 ;  /* 0x0000000000067882 */ /* 0x000fc80000000000 */
[----:B------:R2:W-:Y:S01]  /*11e40*/  UTMALDG.4D [UR8], [UR4], desc[UR6] ;  /* 0x00000608040075b4 */ /* 0x0005e20008019000 */
[----:B------:R3:W-:Y:S01]  /*11e50*/  STL [R1+0x18], R2 ;  /* 0x0000180201007387 */ /* 0x0007e20000100800 */
[----:B--2---:R-:W-:Y:S01]  /*11e60*/  UMOV UR8, UR14 ;  /* 0x0000000e00087c82 */ /* 0x004fe20008000000 */
[----:B------:R-:W-:Y:S02]  /*11e70*/  UMOV UR10, UR15 ;  /* 0x0000000f000a7c82 */ /* 0x000fe40008000000 */
[----:B------:R3:W-:Y:S01]  /*11e80*/  UTMALDG.4D [UR8], [UR4], desc[UR6] ;  /* 0x00000608040075b4 */ /* 0x0007e20008019000 */
[----:B------:R-:W-:Y:S02]  /*11e90*/  NOP ;  /* 0x0000000000007918 */ /* 0x000fe40000000000 */
.L_x_1487:
[----:B----4-:R-:W4:Y:S04]  /*11ea0*/  LDL R0, [R1] ;  /* 0x0000000001007983 */ /* 0x010f280000100800 */
[----:B------:R-:W5:Y:S01]  /*11eb0*/  LDL.LU R3, [R1+0x34] ;  /* 0x0000340001037983 */ /* 0x000f620000300800 */
[----:B------:R-:W-:Y:S05]  /*11ec0*/  WARPSYNC.ALL ;  /* 0x0000000000007948 */ /* 0x000fea0003800000 */
[----:B---3--:R-:W-:Y:S01]  /*11ed0*/  ULDC.64 UR4, c[0x0][0x298] ;  /* 0x0000a60000047ab9 */ /* 0x008fe20000000a00 */
[----:B------:R-:W-:Y:S01]  /*11ee0*/  BSSY B6, `(.L_x_1492) ;  /* 0x000001c000067945 */ /* 0x000fe20003800000 */
[----:B------:R-:W-:Y:S01]  /*11ef0*/  BAR.SYNC.DEFER_BLOCKING 0x8, 0x180 ;  /* 0x0206000000007b1d */ /* 0x000fe20000010000 */
[----:B----4-:R-:W-:Y:S01]  /*11f00*/  VIADD R0, R0, 0x10400 ;  /* 0x0001040000007836 */ /* 0x010fe20000000000 */
[----:B-----5:R-:W-:Y:S01]  /*11f10*/  SHF.R.S32.HI R2, RZ, 0x1f, R3 ;  /* 0x0000001fff027819 */ /* 0x020fe20000011403 */
[----:B------:R-:W-:-:S03]  /*11f20*/  IMAD.WIDE.U32 R4, R3, UR4, RZ ;  /* 0x0000000403047c25 */ /* 0x000fc6000f8e00ff */
[----:B------:R-:W-:Y:S01]  /*11f30*/  LOP3.LUT P0, RZ, R0, 0x3ff, RZ, 0xc0, !PT ;  /* 0x000003ff00ff7812 */ /* 0x000fe2000780c0ff */
[----:B------:R-:W-:Y:S01]  /*11f40*/  IMAD R2, R2, UR4, RZ ;  /* 0x0000000402027c24 */ /* 0x000fe2000f8e02ff */
[----:B------:R3:W-:Y:S03]  /*11f50*/  STL.64 [R1+0x40], R4 ;  /* 0x0000400401007387 */ /* 0x0007e60000100a00 */
[----:B------:R-:W-:-:S04]  /*11f60*/  IMAD R2, R3, UR5, R2 ;  /* 0x0000000503027c24 */ /* 0x000fc8000f8e0202 */
[----:B------:R-:W-:-:S05]  /*11f70*/  IMAD.IADD R0, R5, 0x1, R2 ;  /* 0x0000000105007824 */ /* 0x000fca00078e0202 */
[----:B------:R3:W-:Y:S01]  /*11f80*/  STL [R1+0x34], R0 ;  /* 0x0000340001007387 */ /* 0x0007e20000100800 */
[----:B------:R-:W-:Y:S05]  /*11f90*/  @!P0 BRA `(.L_x_1493) ;  /* 0x0000000000408947 */ /* 0x000fea0003800000 */
[----:B------:R-:W-:Y:S01]  /*11fa0*/  MOV R2, 0x0 ;  /* 0x0000000000027802 */ /* 0x000fe20000000f00 */
[----:B------:R-:W-:Y:S01]  /*11fb0*/  ULDC.64 UR4, c[0x4][0xa0] ;  /* 0x0100280000047ab9 */ /* 0x000fe20000000a00 */
[----:B------:R-:W-:Y:S01]  /*11fc0*/  ULDC.64 UR6, c[0x4][0xa8] ;  /* 0x01002a0000067ab9 */ /* 0x000fe20000000a00 */
[----:B------:R-:W-:Y:S01]  /*11fd0*/  ULDC.64 UR8, c[0x4][0x20] ;  /* 0x0100080000087ab9 */ /* 0x000fe20000000a00 */
[----:B---3--:R-:W-:Y:S02]  /*11fe0*/  IMAD.U32 R4, RZ, RZ, UR4 ;  /* 0x00000004ff047e24 */ /* 0x008fe4000f8e00ff */
        /* <DEDUP_REMOVED lines=11> */
.L_x_1493:
[----:B------:R-:W-:Y:S05]  /*120a0*/  BSYNC B6 ;  /* 0x0000000000067941 */ /* 0x000fea0003800000 */
.L_x_1492:
[----:B---3--:R-:W3:Y:S01]  /*120b0*/  LDL.LU R0, [R1+0x34] ;  /* 0x0000340001007983 */ /* 0x008ee20000300800 */
[----:B--2---:R-:W2:Y:S01]  /*120c0*/  LDC R7, c[0x0][0x448] ;  /* 0x00011200ff077b82 */ /* 0x004ea20000000800 */
[----:B------:R-:W-:Y:S01]  /*120d0*/  ULDC.64 UR4, c[0x0][0x2d8] ;  /* 0x0000b60000047ab9 */ /* 0x000fe20000000a00 */
[----:B------:R-:W-:Y:S01]  /*120e0*/  ULDC.64 UR6, c[0x0][0x280] ;  /* 0x0000a00000067ab9 */ /* 0x000fe20000000a00 */
[----:B------:R-:W3:Y:S04]  /*120f0*/  LDL.LU.64 R2, [R1+0x40] ;  /* 0x0000400001027983 */ /* 0x000ee80000300a00 */
[----:B------:R-:W4:Y:S01]  /*12100*/  LDL R8, [R1+0x2c] ;  /* 0x00002c0001087983 */ /* 0x000f220000100800 */
[----:B------:R-:W0:Y:S01]  /*12110*/  S2R R5, SR_TID.X ;  /* 0x0000000000057919 */ /* 0x000e220000002100 */
[----:B------:R-:W1:Y:S01]  /*12120*/  S2R R6, SR_TID.X ;  /* 0x0000000000067919 */ /* 0x000e620000002100 */
[----:B0-----:R-:W-:-:S04]  /*12130*/  LOP3.LUT R5, R5, 0x7f, RZ, 0xc0, !PT ;  /* 0x0000007f05057812 */ /* 0x001fc800078ec0ff */
[----:B------:R-:W-:Y:S01]  /*12140*/  SHF.R.U32.HI R5, RZ, 0x3, R5 ;  /* 0x00000003ff057819 */ /* 0x000fe20000011605 */
[----:B-1----:R-:W-:-:S05]  /*12150*/  IMAD.SHL.U32 R9, R6, 0x10, RZ ;  /* 0x0000001006097824 */ /* 0x002fca00078e00ff */
[----:B------:R-:W-:Y:S01]  /*12160*/  LOP3.LUT R9, R5, 0x70, R9, 0xf8, !PT ;  /* 0x0000007005097812 */ /* 0x000fe200078ef809 */
[----:B---3--:R-:W-:Y:S01]  /*12170*/  IMAD.MOV.U32 R3, RZ, RZ, R0 ;  /* 0x000000ffff037224 */ /* 0x008fe200078e0000 */
[----:B------:R-:W-:-:S05]  /*12180*/  SHF.R.S32.HI R0, RZ, 0x1f, R18 ;  /* 0x0000001fff007819 */ /* 0x000fca0000011412 */
[----:B------:R-:W-:Y:S02]  /*12190*/  IMAD R0, R0, UR4, RZ ;  /* 0x0000000400007c24 */ /* 0x000fe4000f8e02ff */
[----:B------:R-:W-:-:S04]  /*121a0*/  IMAD.WIDE.U32 R2, R18, UR4, R2 ;  /* 0x0000000412027c25 */ /* 0x000fc8000f8e0002 */
[----:B------:R-:W-:Y:S01]  /*121b0*/  IMAD R0, R18, UR5, R0 ;  /* 0x0000000512007c24 */ /* 0x000fe2000f8e0200 */
[----:B------:R-:W-:Y:S02]  /*121c0*/  ULDC.64 UR4, c[0x0][0xa00] ;  /* 0x0002800000047ab9 */ /* 0x000fe40000000a00 */
[----:B------:R-:W-:Y:S01]  /*121d0*/  ISETP.NE.U32.AND P0, PT, RZ, UR4, PT ;  /* 0x00000004ff007c0c */ /* 0x000fe2000bf05070 */
[----:B------:R-:W-:Y:S01]  /*121e0*/  IMAD.IADD R3, R3, 0x1, R0 ;  /* 0x0000000103037824 */ /* 0x000fe200078e0200 */
[----:B------:R-:W-:Y:S02]  /*121f0*/  SHF.R.S32.HI R0, RZ, 0x1f, R19 ;  /* 0x0000001fff007819 */ /* 0x000fe40000011413 */
[----:B------:R-:W-:Y:S01]  /*12200*/  ISETP.NE.AND.EX P0, PT, RZ, UR5, PT, P0 ;  /* 0x00000005ff007c0c */ /* 0x000fe2000bf05300 */
[----:B------:R-:W-:-:S03]  /*12210*/  ULDC.64 UR4, c[0x0][0x2e0] ;  /* 0x0000b80000047ab9 */ /* 0x000fc60000000a00 */
[----:B------:R-:W-:Y:S02]  /*12220*/  SEL R4, R0, RZ, !P0 ;  /* 0x000000ff00047207 */ /* 0x000fe40004000000 */
[----:B------:R-:W-:Y:S02]  /*12230*/  SEL R0, R19, RZ, !P0 ;  /* 0x000000ff13007207 */ /* 0x000fe40004000000 */
[----:B--2---:R-:W-:Y:S01]  /*12240*/  ISETP.NE.AND P0, PT, R7, 0x1, PT ;  /* 0x000000010700780c */ /* 0x004fe20003f05270 */
[----:B------:R-:W-:-:S12]  /*12250*/  IMAD R4, R4, UR4, RZ ;  /* 0x0000000404047c24 */ /* 0x000fd8000f8e02ff */
[----:B------:R-:W0:Y:S01]  /*12260*/  @P0 LDC R5, c[0x0][0x44c] ;  /* 0x00011300ff050b82 */ /* 0x000e220000000800 */
[----:B------:R-:W-:-:S07]  /*12270*/  IMAD.WIDE.U32 R2, R0, UR4, R2 ;  /* 0x0000000400027c25 */ /* 0x000fce000f8e0002 */
[----:B------:R-:W1:Y:S01]  /*12280*/  @P0 LDC R6, c[0x0][0x450] ;  /* 0x00011400ff060b82 */ /* 0x000e620000000800 */
[----:B------:R-:W-:Y:S01]  /*12290*/  IMAD R0, R0, UR5, R4 ;  /* 0x0000000500007c24 */ /* 0x000fe2000f8e0204 */
[----:B------:R-:W-:Y:S01]  /*122a0*/  ULDC.64 UR4, c[0x0][0x2d0] ;  /* 0x0000b40000047ab9 */ /* 0x000fe20000000a00 */
[----:B----4-:R-:W-:Y:S02]  /*122b0*/  IMAD.IADD R4, R9, 0x1, R8 ;  /* 0x0000000109047824 */ /* 0x010fe400078e0208 */
[----:B------:R-:W2:Y:S01]  /*122c0*/  S2R R9, SR_TID.X ;  /* 0x0000000000097919 */ /* 0x000ea20000002100 */
[----:B------:R-:W-:Y:S02]  /*122d0*/  IMAD.IADD R3, R3, 0x1, R0 ;  /* 0x0000000103037824 */ /* 0x000fe400078e0200 */
[----:B------:R-:W-:Y:S02]  /*122e0*/  IMAD.MOV.U32 R0, RZ, RZ, R4 ;  /* 0x000000ffff007224 */ /* 0x000fe400078e0004 */
[----:B0-----:R-:W-:-:S05]  /*122f0*/  @P0 IMAD.HI.U32 R5, R4, R5, RZ ;  /* 0x0000000504050227 */ /* 0x001fca00078e00ff */
[----:B-1----:R-:W-:-:S05]  /*12300*/  @P0 SHF.R.U32.HI R0, RZ, R6, R5 ;  /* 0x00000006ff000219 */ /* 0x002fca0000011605 */
[----:B------:R-:W-:-:S04]  /*12310*/  IMAD.MOV R5, RZ, RZ, -R0 ;  /* 0x000000ffff057224 */ /* 0x000fc800078e0a00 */
[----:B------:R-:W-:Y:S01]  /*12320*/  IMAD R4, R7, R5, R4 ;  /* 0x0000000507047224 */ /* 0x000fe200078e0204 */
[----:B------:R-:W-:Y:S01]  /*12330*/  SHF.R.S32.HI R5, RZ, 0x1f, R0 ;  /* 0x0000001fff057819 */ /* 0x000fe20000011400 */
[----:B------:R-:W-:-:S04]  /*12340*/  IMAD.WIDE.U32 R2, R0, UR4, R2 ;  /* 0x0000000400027c25 */ /* 0x000fc8000f8e0002 */
[----:B------:R-:W-:Y:S02]  /*12350*/  IMAD R5, R5, UR4, RZ ;  /* 0x0000000405057c24 */ /* 0x000fe4000f8e02ff */
[----:B--2---:R-:W-:Y:S02]  /*12360*/  IMAD.SHL.U32 R9, R9, 0x8, RZ ;  /* 0x0000000809097824 */ /* 0x004fe400078e00ff */
        /* <DEDUP_REMOVED lines=9> */
[----:B------:R-:W-:Y:S02]  /*12400*/  ISETP.GE.AND P1, PT, R9, UR4, PT ;  /* 0x0000000409007c0c */ /* 0x000fe4000bf26270 */
[----:B------:R0:W5:Y:S01]  /*12410*/  LDL R9, [R1+0x24] ;  /* 0x0000240001097983 */ /* 0x0001620000100800 */
[----:B------:R-:W1:Y:S01]  /*12420*/  S2R R5, SR_TID.X ;  /* 0x0000000000057919 */ /* 0x000e620000002100 */
[----:B------:R-:W-:Y:S01]  /*12430*/  IMAD R0, R4, UR5, R0 ;  /* 0x0000000504007c24 */ /* 0x000fe2000f8e0200 */
[----:B------:R-:W-:-:S03]  /*12440*/  LEA R4, P2, R2, UR6, 0x1 ;  /* 0x0000000602047c11 */ /* 0x000fc6000f8408ff */
[----:B------:R-:W-:-:S05]  /*12450*/  IMAD.IADD R0, R3, 0x1, R0 ;  /* 0x0000000103007824 */ /* 0x000fca00078e0200 */
[----:B------:R-:W-:Y:S01]  /*12460*/  LEA.HI.X R3, R2, UR7, R0, 0x1, P2 ;  /* 0x0000000702037c11 */ /* 0x000fe200090f0c00 */
[----:B-1----:R-:W-:-:S05]  /*12470*/  IMAD.SHL.U32 R10, R5, 0x8, RZ ;  /* 0x00000008050a7824 */ /* 0x002fca00078e00ff */
[----:B------:R-:W-:-:S04]  /*12480*/  LOP3.LUT R10, R10, 0x38, RZ, 0xc0, !PT ;  /* 0x000000380a0a7812 */ /* 0x000fc800078ec0ff */
[----:B------:R-:W-:Y:S01]  /*12490*/  ISETP.GE.AND P0, PT, R10, UR4, PT ;  /* 0x000000040a007c0c */ /* 0x000fe2000bf06270 */
[----:B------:R-:W-:-:S03]  /*124a0*/  UMOV UR4, 0xffffffff ;  /* 0xffffffff00047882 */ /* 0x000fc60000000000 */
[----:B0-----:R-:W-:Y:S09]  /*124b0*/  BRA.DIV UR4, `(.L_x_1494) ;  /* 0x0000004204607947 */ /* 0x001ff2000b800000 */
[----:B------:R-:W0:Y:S01]  /*124c0*/  S2R R5, SR_TID.X ;  /* 0x0000000000057919 */ /* 0x000e220000002100 */
[----:B------:R-:W2:Y:S01]  /*124d0*/  LDL.LU R8, [R1+0x2c] ;  /* 0x00002c0001087983 */ /* 0x000ea20000300800 */
[----:B0-----:R-:W-:-:S04]  /*124e0*/  LOP3.LUT R5, R5, 0x7f, RZ, 0xc0, !PT ;  /* 0x0000007f05057812 */ /* 0x001fc800078ec0ff */
[----:B------:R-:W-:Y:S02]  /*124f0*/  SHF.R.U32.HI R6, RZ, 0x3, R5 ;  /* 0x00000003ff067819 */ /* 0x000fe40000011605 */
[----:B------:R-:W3:Y:S03]  /*12500*/  LDL.LU R5, [R1+0x30] ;  /* 0x0000300001057983 */ /* 0x000ee60000300800 */
[----:B--2---:R-:W-:Y:S02]  /*12510*/  IMAD.IADD R0, R6, 0x1, R8 ;  /* 0x0000000106007824 */ /* 0x004fe400078e0208 */
[----:B------:R-:W-:Y:S01]  /*12520*/  SHFL.IDX PT, R6, R3, RZ, 0x181f ;  /* 0x00181fff03067589 */ /* 0x000fe200000e0000 */
[----:B---3--:R-:W-:-:S03]  /*12530*/  IMAD R2, R5, R7, RZ ;  /* 0x0000000705027224 */ /* 0x008fc600078e02ff */
[----:B------:R-:W0:Y:S02]  /*12540*/  SHFL.IDX PT, R7, R4, RZ, 0x181f ;  /* 0x00181fff04077589 */ /* 0x000e2400000e0000 */
[C---:B------:R-:W-:Y:S01]  /*12550*/  ISETP.GE.AND P4, PT, R0.reuse, R2, PT ;  /* 0x000000020000720c */ /* 0x040fe20003f86270 */
[----:B------:R-:W-:-:S05]  /*12560*/  VIADD R5, R0, 0x10 ;  /* 0x0000001000057836 */ /* 0x000fca0000000000 */
[----:B------:R-:W-:Y:S02]  /*12570*/  ISETP.GE.AND P2, PT, R5, R2, PT ;  /* 0x000000020500720c */ /* 0x000fe40003f46270 */
[----:B------:R-:W1:Y:S04]  /*12580*/  SHFL.IDX PT, R5, R4, 0x1, 0x181f ;  /* 0x00381f0004057f89 */ /* 0x000e6800000e0000 */
[----:B------:R-:W2:Y:S01]  /*12590*/  SHFL.IDX PT, R8, R3, 0x1, 0x181f ;  /* 0x00381f0003087f89 */ /* 0x000ea200000e0000 */
[----:B0-----:R-:W-:-:S05]  /*125a0*/  @!P4 LEA R7, P3, R10, R7, 0x1 ;  /* 0x000000070a07c211 */ /* 0x001fca00078608ff */
[----:B------:R-:W-:-:S05]  /*125b0*/  @!P4 IMAD.X R6, RZ, RZ, R6, P3 ;  /* 0x000000ffff06c224 */ /* 0x000fca00018e0606 */
[----:B------:R-:W-:-:S04]  /*125c0*/  @!P4 LOP3.LUT R7, R7, R6, RZ, 0x3c, !PT ;  /* 0x000000060707c212 */ /* 0x000fc800078e3cff */
[----:B------:R-:W-:-:S04]  /*125d0*/  @!P4 LOP3.LUT R6, R7, R6, RZ, 0x3c, !PT ;  /* 0x000000060706c212 */ /* 0x000fc800078e3cff */
[----:B------:R-:W-:-:S05]  /*125e0*/  @!P4 LOP3.LUT R7, R7, R6, RZ, 0x3c, !PT ;  /* 0x000000060707c212 */ /* 0x000fca00078e3cff */
[----:B-----5:R-:W-:Y:S04]  /*125f0*/  @!P4 LDGSTS.E.BYPASS.LTC128B.128 [R9+0x10400], desc[UR50][R6.64], !P0 ;  /* 0x104000000609cfae */ /* 0x020fe8000c101d72 */
[----:B------:R1:W-:Y:S02]  /*12600*/  @!P4 LDGSTS.E.BYPASS.LTC128B.128 [R9+0x14400], desc[UR50][R6.64+0x80], !P1 ;  /* 0x144000800609cfae */ /* 0x0003e4000c901d72 */
[----:B-1----:R-:W-:-:S05]  /*12610*/  @!P2 LEA R7, P3, R10, R5, 0x1 ;  /* 0x000000050a07a211 */ /* 0x002fca00078608ff */
[----:B--2---:R-:W-:-:S05]  /*12620*/  @!P2 IMAD.X R6, RZ, RZ, R8, P3 ;  /* 0x000000ffff06a224 */ /* 0x004fca00018e0608 */
[----:B------:R-:W-:-:S04]  /*12630*/  @!P2 LOP3.LUT R7, R7, R6, RZ, 0x3c, !PT ;  /* 0x000000060707a212 */ /* 0x000fc800078e3cff */
[----:B------:R-:W-:Y:S01]  /*12640*/  @!P2 LOP3.LUT R6, R7, R6, RZ, 0x3c, !PT ;  /* 0x000000060706a212 */ /* 0x000fe200078e3cff */
[----:B------:R-:W-:-:S03]  /*12650*/  VIADD R5, R0, 0x20 ;  /* 0x0000002000057836 */ /* 0x000fc60000000000 */
        /* <DEDUP_REMOVED lines=50> */
[----:B------:R-:W0:Y:S04]  /*12980*/  SHFL.IDX PT, R3, R3, 0x7, 0x181f ;  /* 0x00f81f0003037f89 */ /* 0x000e2800000e0000 */
[----:B------:R1:W-:Y:S04]  /*12990*/  @!P2 LDGSTS.E.BYPASS.LTC128B.128 [R9+0x13400], desc[UR50][R6.64], !P0 ;  /* 0x134000000609afae */ /* 0x0003e8000c101d72 */
[----:B------:R1:W-:Y:S04]  /*129a0*/  @!P2 LDGSTS.E.BYPASS.LTC128B.128 [R9+0x17400], desc[UR50][R6.64+0x80], !P1 ;  /* 0x174000800609afae */ /* 0x0003e8000c901d72 */
[----:B------:R-:W2:Y:S02]  /*129b0*/  SHFL.IDX PT, R4, R4, 0x7, 0x181f ;  /* 0x00f81f0004047f89 */ /* 0x000ea400000e0000 */
.L_x_1610:
[----:B------:R-:W-:Y:S01]  /*129c0*/  VIADD R0, R0, 0x70 ;  /* 0x0000007000007836 */ /* 0x000fe20000000000 */
[----:B------:R-:W-:Y:S04]  /*129d0*/  BSSY B0, `(.L_x_1495) ;  /* 0x000000a000007945 */ /* 0x000fe80003800000 */
[----:B------:R-:W-:-:S13]  /*129e0*/  ISETP.GE.AND P2, PT, R0, R2, PT ;  /* 0x000000020000720c */ /* 0x000fda0003f46270 */
[----:B------:R-:W-:Y:S05]  /*129f0*/  @P2 BRA `(.L_x_1496) ;  /* 0x00000000001c2947 */ /* 0x000fea0003800000 */
[----:B--2---:R-:W-:-:S05]  /*12a00*/  LEA R2, P2, R10, R4, 0x1 ;  /* 0x000000040a027211 */ /* 0x004fca00078408ff */
[----:B0-----:R-:W-:-:S05]  /*12a10*/  IMAD.X R3, RZ, RZ, R3, P2 ;  /* 0x000000ffff037224 */ /* 0x001fca00010e0603 */
[----:B------:R-:W-:Y:S01]  /*12a20*/  @!PT LDS RZ, [RZ] ;  /* 0x00000000fffff984 */ /* 0x000fe20000000800 */
[----:B------:R-:W-:Y:S01]  /*12a30*/  @!PT LDS RZ, [RZ] ;  /* 0x00000000fffff984 */ /* 0x000fe20000000800 */
[----:B------:R-:W-:Y:S01]  /*12a40*/  @!PT LDS RZ, [RZ] ;  /* 0x00000000fffff984 */ /* 0x000fe20000000800 */
[----:B------:R3:W-:Y:S04]  /*12a50*/  LDGSTS.E.BYPASS.LTC128B.128 [R9+0x13c00], desc[UR50][R2.64], !P0 ;  /* 0x13c0000002097fae */ /* 0x0007e8000c101d72 */
[----:B------:R3:W-:Y:S02]  /*12a60*/  LDGSTS.E.BYPASS.LTC128B.128 [R9+0x17c00], desc[UR50][R2.64+0x80], !P1 ;  /* 0x17c0008002097fae */ /* 0x0007e4000c901d72 */
.L_x_1496:
[----:B------:R-:W-:Y:S05]  /*12a70*/  BSYNC B0 ;  /* 0x0000000000007941 */ /* 0x000fea0003800000 */
.L_x_1495:
[----:B-1-3--:R-:W3:Y:S01]  /*12a80*/  LDL R9, [R1] ;  /* 0x0000000001097983 */ /* 0x00aee20000100800 */
[----:B------:R-:W-:Y:S01]  /*12a90*/  PLOP3.LUT P0, PT, PT, PT, PT, 0x80, 0x0 ;  /* 0x000000000000781c */ /* 0x000fe20003f0f070 */
[----:B------:R-:W-:Y:S01]  /*12aa0*/  NOP ;  /* 0x0000000000007918 */ /* 0x000fe20000000000 */
[----:B---3--:R-:W-:-:S11]  /*12ab0*/  VIADD R10, R9, 0x28800 ;  /* 0x00028800090a7836 */ /* 0x008fd60000000000 */
.L_x_1497:
[----:B------:R-:W3:Y:S01]  /*12ac0*/  LDL R2, [R1] ;  /* 0x0000000001027983 */ /* 0x000ee20000100800 */
[----:B------:R-:W-:Y:S02]  /*12ad0*/  PLOP3.LUT P1, PT, P1, P0, PT, 0xa2, 0x0 ;  /* 0x000000000000781c */ /* 0x000fe40000f21472 */
[----:B---3--:R-:W-:-:S08]  /*12ae0*/  @P0 R2UR P1, UR4, R2 ;  /* 0x00000000020402ca */ /* 0x008fd00000020000 */
[----:B------:R-:W-:-:S05]  /*12af0*/  @P0 PLOP3.LUT P0, PT, P1, PT, PT, 0x80, 0x0 ;  /* 0x000000000000081c */ /* 0x000fca0000f0f070 */
[----:B------:R-:W-:Y:S01]  /*12b00*/  @!P1 SYNCS.ARRIVE.TRANS64.RED.A0T1 RZ, [UR4+0x28800], RZ ;  /* 0x028800ffffff99a7 */ /* 0x000fe20008200404 */
[----:B------:R-:W-:Y:S07]  /*12b10*/  @!P1 ARRIVES.LDGSTSBAR.64.TRANSCNT [UR4+0x28800] ;  /* 0x02880000ff0099b0 */ /* 0x000fee0008000a84 */
[----:B------:R-:W-:Y:S05]  /*12b20*/  @P0 BRA.U.ANY `(.L_x_1497) ;  /* 0xfffffffd00e40947 */ /* 0x000fea000393ffff */
[----:B0-----:R-:W3:Y:S02]  /*12b30*/  LDL.LU R3, [R1+0x3c] ;  /* 0x00003c0001037983 */ /* 0x001ee40000300800 */
[----:B---3--:R-:W-:-:S05]  /*12b40*/  VIADD R3, R3, 0x1 ;  /* 0x0000000103037836 */ /* 0x008fca0000000000 */
        /* <DEDUP_REMOVED lines=10> */
.L_x_1611:
[----:B------:R-:W-:Y:S05]  /*12bf0*/  BSYNC B0 ;  /* 0x0000000000007941 */ /* 0x000fea0003800000 */
.L_x_1498:
[----:B------:R-:W3:Y:S04]  /*12c00*/  LDL R3, [R1+0x28] ;  /* 0x0000280001037983 */ /* 0x000ee80000100800 */
[----:B0-----:R-:W4:Y:S01]  /*12c10*/  LDL R2, [R1+0x20] ;  /* 0x0000200001027983 */ /* 0x001f220000100800 */
[----:B------:R-:W-:Y:S01]  /*12c20*/  BSSY B0, `(.L_x_1500) ;  /* 0x00001f3000007945 */ /* 0x000fe20003800000 */
[----:B---3--:R-:W-:-:S05]  /*12c30*/  VIADD R0, R3, 0xfffffffe ;  /* 0xfffffffe03007836 */ /* 0x008fca0000000000 */
[----:B----4-:R-:W-:-:S13]  /*12c40*/  ISETP.GE.AND P0, PT, R0, R2, PT ;  /* 0x000000020000720c */ /* 0x010fda0003f06270 */
[----:B------:R-:W-:Y:S05]  /*12c50*/  @!P0 BRA `(.L_x_1501) ;  /* 0x0000001c00bc8947 */ /* 0x000fea0003800000 */
[----:B------:R-:W-:Y:S01]  /*12c60*/  LOP3.LUT R8, RZ, R2, RZ, 0x33, !PT ;  /* 0x00000002ff087212 */ /* 0x000fe200078e33ff */
[----:B------:R-:W-:Y:S01]  /*12c70*/  IMAD.MOV R2, RZ, RZ, -R3 ;  /* 0x000000ffff027224 */ /* 0x000fe200078e0a03 */
[----:B------:R-:W-:Y:S04]  /*12c80*/  BSSY B2, `(.L_x_1502) ;  /* 0x00000a9000027945 */ /* 0x000fe80003800000 */
[----:B------:R-:W-:-:S05]  /*12c90*/  VIADDMNMX R8, R2, 0x1, R8, !PT ;  /* 0x0000000102087846 */ /* 0x000fca0007800108 */
[----:B------:R-:W-:-:S05]  /*12ca0*/  IMAD.IADD R2, R3, 0x1, R8 ;  /* 0x0000000103027824 */ /* 0x000fca00078e0208 */
[----:B------:R-:W-:-:S04]  /*12cb0*/  LOP3.LUT R2, R2, 0x1, RZ, 0xc0, !PT ;  /* 0x0000000102027812 */ /* 0x000fc800078ec0ff */
[----:B------:R-:W-:-:S13]  /*12cc0*/  ISETP.NE.U32.AND P0, PT, R2, 0x1, PT ;  /* 0x000000010200780c */ /* 0x000fda0003f05070 */
[----:B------:R-:W-:Y:S05]  /*12cd0*/  @P0 BRA `(.L_x_1503) ;  /* 0x00000008008c0947 */ /* 0x000fea0003800000 */
[----:B------:R-:W3:Y:S04]  /*12ce0*/  LDL R5, [R1+0x18] ;  /* 0x0000180001057983 */ /* 0x000ee80000100800 */
[----:B--2---:R-:W2:Y:S04]  /*12cf0*/  LDL R4, [R1+0x4] ;  /* 0x0000040001047983 */ /* 0x004ea80000100800 */
[----:B------:R-:W4:Y:S01]  /*12d00*/  LDL R3, [R1+0x10] ;  /* 0x0000100001037983 */ /* 0x000f220000100800 */
[----:B------:R-:W-:Y:S01]  /*12d10*/  BSSY B1, `(.L_x_1504) ;  /* 0x000009b000017945 */ /* 0x000fe20003800000 */
[----:B---3--:R-:W-:Y:S01]  /*12d20*/  LOP3.LUT P1, RZ, R5, 0x1, RZ, 0xc0, !PT ;  /* 0x0000000105ff7812 */ /* 0x008fe2000782c0ff */
[----:B--2---:R-:W-:-:S05]  /*12d30*/  VIADD R6, R4, 0x1 ;  /* 0x0000000104067836 */ /* 0x004fca0000000000 */
        /* <DEDUP_REMOVED lines=11> */
[----:B------:R-:W0:Y:S01]  /*12df0*/  LDC R5, c[0x0][0x43c] ;  /* 0x00010f00ff057b82 */ /* 0x000e220000000800 */
[----:B------:R-:W-:Y:S02]  /*12e00*/  ULDC.64 UR6, c[0x0][0x428] ;  /* 0x00010a0000067ab9 */ /* 0x000fe40000000a00 */
[----:B------:R-:W3:Y:S01]  /*12e10*/  LDL R7, [R1+0xc] ;  /* 0x00000c0001077983 */ /* 0x000ee20000100800 */
        /* <DEDUP_REMOVED lines=15> */
.L_x_1506:
[----:B------:R-:W2:Y:S01]  /*12f10*/  LDL R2, [R1] ;  /* 0x0000000001027983 */ /* 0x000ea20000100800 */
[----:B------:R-:W-:Y:S01]  /*12f20*/  BSSY B3, `(.L_x_1507) ;  /* 0x0000005000037945 */ /* 0x000fe20003800000 */
[----:B--2---:R-:W-:Y:S01]  /*12f30*/  IMAD R3, R6, 0x8, R2 ;  /* 0x0000000806037824 */ /* 0x004fe200078e0202 */
[----:B------:R-:W-:-:S04]  /*12f40*/  SHF.L.U32 R2, R9, 0x1f, RZ ;  /* 0x0000001f09027819 */ /* 0x000fc800000006ff */
[----:B------:R-:W1:Y:S02]  /*12f50*/  SYNCS.PHASECHK.TRANS64.TRYWAIT P0, [R3+URZ+0x28840], R2 ;  /* 0x02884002030075a7 */ /* 0x000e64000800017f */
[----:B-1----:R-:W-:Y:S05]  /*12f60*/  @!P0 BRA `(.L_x_1508) ;  /* 0x0000004000848947 */ /* 0x002fea0003800000 */
.L_x_1612:
[----:B------:R-:W-:Y:S05]  /*12f70*/  BSYNC B3 ;  /* 0x0000000000037941 */ /* 0x000fea0003800000 */
.L_x_1507:
        /* <DEDUP_REMOVED lines=12> */
.L_x_1510:
[----:B------:R-:W-:Y:S05]  /*13040*/  BSYNC B3 ;  /* 0x0000000000037941 */ /* 0x000fea0003800000 */
.L_x_1509:
[----:B------:R-:W2:Y:S04]  /*13050*/  LDL R5, [R1] ;  /* 0x0000000001057983 */ /* 0x000ea80000100800 */
        /* <DEDUP_REMOVED lines=12> */
.L_x_1511:
        /* <DEDUP_REMOVED lines=16> */
.L_x_1512:
        /* <DEDUP_REMOVED lines=17> */
.L_x_1613:
[----:B------:R-:W-:Y:S05]  /*13330*/  BSYNC B3 ;  /* 0x0000000000037941 */ /* 0x000fea0003800000 */
.L_x_1513:
[----:B------:R1:W5:Y:S01]  /*13340*/  LDL R15, [R1+0x4] ;  /* 0x00000400010f7983 */ /* 0x0003620000100800 */
[----:B------:R-:W-:Y:S01]  /*13350*/  BSSY B3, `(.L_x_1515) ;  /* 0x000000d000037945 */ /* 0x000fe20003800000 */
[----:B------:R-:W-:Y:S02]  /*13360*/  IMAD.MOV.U32 R12, RZ, RZ, 0x0 ;  /* 0x00000000ff0c7424 */ /* 0x000fe400078e00ff */
[----:B------:R-:W-:Y:S01]  /*13370*/  IMAD.MOV.U32 R13, RZ, RZ, 0x14f00000 ;  /* 0x14f00000ff0d7424 */ /* 0x000fe200078e00ff */
[----:B------:R-:W-:Y:S06]  /*13380*/  @P1 BRA `(.L_x_1516) ;  /* 0x0000000000241947 */ /* 0x000fec0003800000 */
[----:B------:R-:W2:Y:S01]  /*13390*/  LDL R7, [R1] ;  /* 0x0000000001077983 */ /* 0x000ea20000100800 */
[----:B------:R-:W3:Y:S01]  /*133a0*/  S2R R5, SR_TID.X ;  /* 0x0000000000057919 */ /* 0x000ee20000002100 */
[----:B0-----:R-:W-:Y:S01]  /*133b0*/  IMAD.MOV.U32 R3, RZ, RZ, 0x8000 ;  /* 0x00008000ff037424 */ /* 0x001fe200078e00ff */
[----:B---3--:R-:W-:-:S04]  /*133c0*/  LOP3.LUT R5, R5, 0x1f, RZ, 0xc0, !PT ;  /* 0x0000001f05057812 */ /* 0x008fc800078ec0ff */
[----:B------:R-:W-:Y:S01]  /*133d0*/  ISETP.NE.AND P0, PT, R5, RZ, PT ;  /* 0x000000ff0500720c */ /* 0x000fe20003f05270 */
[----:B--2--5:R-:W-:-:S04]  /*133e0*/  IMAD R2, R15, 0x8, R7 ;  /* 0x000000080f027824 */ /* 0x024fc800078e0207 */
[----:B------:R2:W-:Y:S08]  /*133f0*/  SYNCS.ARRIVE.TRANS64 RZ, [R2+URZ+0x28850], R3 ;  /* 0x0288500302ff79a7 */ /* 0x0005f0000800003f */
[----:B------:R-:W-:Y:S05]  /*13400*/  @!P0 BRA `(.L_x_1516) ;  /* 0x0000000000048947 */ /* 0x000fea0003800000 */
[----:B------:R-:W-:Y:S01]  /*13410*/  BPT.TRAP 0x1 ;  /* 0x000000040000795c */ /* 0x000fe20000300000 */
.L_x_1516:
[----:B------:R-:W-:Y:S05]  /*13420*/  BSYNC B3 ;  /* 0x0000000000037941 */ /* 0x000fea0003800000 */
.L_x_1515:
[----:B0-2---:R-:W2:Y:S04]  /*13430*/  LDL R2, [R1] ;  /* 0x0000000001027983 */ /* 0x005ea80000100800 */
[----:B------:R-:W3:Y:S04]  /*13440*/  LDL R7, [R1+0x14] ;  /* 0x0000140001077983 */ /* 0x000ee80000100800 */
[----:B------:R-:W3:Y:S01]  /*13450*/  LDL.LU R3, [R1+0x8] ;  /* 0x0000080001037983 */ /* 0x000ee20000300800 */
[----:B------:R-:W-:Y:S01]  /*13460*/  R2UR UR10, R11 ;  /* 0x000000000b0a72ca */ /* 0x000fe200000e0000 */
[----:B------:R-:W-:Y:S01]  /*13470*/  UIADD3 UR4, UP0, UR38, 0x470, URZ ;  /* 0x0000047026047890 */ /* 0x000fe2000ff1e03f */
[----:B------:R-:W-:-:S02]  /*13480*/  R2UR UR6, R12 ;  /* 0x000000000c0672ca */ /* 0x000fc400000e0000 */
[----:B------:R-:W-:Y:S01]  /*13490*/  R2UR UR7, R13 ;  /* 0x000000000d0772ca */ /* 0x000fe200000e0000 */
[----:B------:R-:W-:Y:S01]  /*134a0*/  UIADD3.X UR5, URZ, UR39, URZ, UP0, !UPT ;  /* 0x000000273f057290 */ /* 0x000fe200087fe43f */
[----:B------:R-:W-:Y:S01]  /*134b0*/  PLOP3.LUT P0, PT, PT, PT, PT, 0x80, 0x0 ;  /* 0x000000000000781c */ /* 0x000fe20003f0f070 */
[C-C-:B--2--5:R-:W-:Y:S02]  /*134c0*/  IMAD R5, R15.reuse, 0x8, R2.reuse ;  /* 0x000000080f057824 */ /* 0x164fe400078e0202 */
[----:B------:R-:W-:Y:S02]  /*134d0*/  IMAD R2, R15, 0x8000, R2 ;  /* 0x000080000f027824 */ /* 0x000fe400078e0202 */
[----:B------:R-:W-:Y:S02]  /*134e0*/  VIADD R5, R5, 0x28850 ;  /* 0x0002885005057836 */ /* 0x000fe40000000000 */
[----:B---3--:R-:W-:Y:S02]  /*134f0*/  IMAD R3, R3, 0x80, R7 ;  /* 0x0000008003037824 */ /* 0x008fe400078e0207 */
[----:B------:R-:W-:-:S07]  /*13500*/  VIADD R7, R2, 0x400 ;  /* 0x0000040002077836 */ /* 0x000fce0000000000 */
.L_x_1517:
        /* <DEDUP_REMOVED lines=15> */
.L_x_1518:
        /* <DEDUP_REMOVED lines=12> */
.L_x_1505:
[----:B------:R-:W-:Y:S05]  /*136c0*/  BSYNC B1 ;  /* 0x0000000000017941 */ /* 0x000fea0003800000 */
.L_x_1504:
[----:B0-----:R-:W2:Y:S04]  /*136d0*/  LDL R0, [R1+0x28] ;  /* 0x0000280001007983 */ /* 0x001ea80000100800 */
[----:B------:R0:W-:Y:S04]  /*136e0*/  STL [R1+0x4], R6 ;  /* 0x0000040601007387 */ /* 0x0001e80000100800 */
[----:B------:R0:W-:Y:S02]  /*136f0*/  STL [R1+0x10], R9 ;  /* 0x0000100901007387 */ /* 0x0001e40000100800 */
[----:B0-2---:R-:W-:-:S07]  /*13700*/  VIADD R0, R0, 0xfffffffd ;  /* 0xfffffffd00007836 */ /* 0x005fce0000000000 */
.L_x_1503:
[----:B------:R-:W-:Y:S05]  /*13710*/  BSYNC B2 ;  /* 0x0000000000027941 */ /* 0x000fea0003800000 */
.L_x_1502:
[----:B------:R-:W3:Y:S01]  /*13720*/  LDL.LU R2, [R1+0x28] ;  /* 0x0000280001027983 */ /* 0x000ee20000300800 */
[----:B------:R-:W-:Y:S01]  /*13730*/  VIADD R8, R8, 0xfffffffe ;  /* 0xfffffffe08087836 */ /* 0x000fe20000000000 */
[----:B---3--:R-:W-:-:S04]  /*13740*/  LOP3.LUT R2, RZ, R2, RZ, 0x33, !PT ;  /* 0x00000002ff027212 */ /* 0x008fc800078e33ff */
[----:B------:R-:W-:-:S13]  /*13750*/  ISETP.NE.AND P0, PT, R8, R2, PT ;  /* 0x000000020800720c */ /* 0x000fda0003f05270 */
[----:B------:R-:W-:Y:S05]  /*13760*/  @!P0 BRA `(.L_x_1501) ;  /* 0x0000001000f88947 */ /* 0x000fea0003800000 */
[----:B------:R-:W-:-:S07]  /*13770*/  IMAD.MOV.U32 R9, RZ, RZ, R17 ;  /* 0x000000ffff097224 */ /* 0x000fce00078e0011 */
.L_x_1549:
        /* <DEDUP_REMOVED lines=11> */
[----:B0-----:R-:W-:Y:S06]  /*13830*/  @!P1 BRA `(.L_x_1520) ;  /* 0x0000000800409947 */ /* 0x001fec0003800000 */
        /* <DEDUP_REMOVED lines=21> */
[----:B------:R-:W-:-:S04]  /*13990*/  LEA R6, P0, R2, UR4, 0x2 ;  /* 0x0000000402067c11 */ /* 0x000fc8000f8010ff */
[----:B------:R-:W-:-:S05]  /*139a0*/  LEA.HI.X R7, R2, UR5, R3, 0x2, P0 ;  /* 0x0000000502077c11 */ /* 0x000fca00080f1403 */
[----:B------:R0:W5:Y:S04]  /*139b0*/  LDG.E R9, desc[UR50][R6.64] ;  /* 0x0000003206097981 */ /* 0x000168000c1e1900 */
.L_x_1521:
[----:B------:R-:W2:Y:S01]  /*139c0*/  LDL R2, [R1] ;  /* 0x0000000001027983 */ /* 0x000ea20000100800 */
[----:B------:R-:W-:Y:S01]  /*139d0*/  BSSY B2, `(.L_x_1522) ;  /* 0x0000005000027945 */ /* 0x000fe20003800000 */
[----:B--2---:R-:W-:Y:S01]  /*139e0*/  IMAD R3, R4, 0x8, R2 ;  /* 0x0000000804037824 */ /* 0x004fe200078e0202 */
[----:B------:R-:W-:-:S04]  /*139f0*/  SHF.L.U32 R2, R5, 0x1f, RZ ;  /* 0x0000001f05027819 */ /* 0x000fc800000006ff */
[----:B------:R-:W2:Y:S02]  /*13a00*/  SYNCS.PHASECHK.TRANS64.TRYWAIT P0, [R3+URZ+0x28840], R2 ;  /* 0x02884002030075a7 */ /* 0x000ea4000800017f */
[----:B--2---:R-:W-:Y:S05]  /*13a10*/  @!P0 BRA `(.L_x_1523) ;  /* 0x0000003800008947 */ /* 0x004fea0003800000 */
.L_x_1614:
[----:B------:R-:W-:Y:S05]  /*13a20*/  BSYNC B2 ;  /* 0x0000000000027941 */ /* 0x000fea0003800000 */
.L_x_1522:
        /* <DEDUP_REMOVED lines=12> */
.L_x_1525:
[----:B------:R-:W-:Y:S05]  /*13af0*/  BSYNC B2 ;  /* 0x0000000000027941 */ /* 0x000fea0003800000 */
.L_x_1524:
[----:B--2---:R-:W2:Y:S04]  /*13b00*/  LDL R2, [R1] ;  /* 0x0000000001027983 */ /* 0x004ea80000100800 */
        /* <DEDUP_REMOVED lines=12> */
.L_x_1526:
        /* <DEDUP_REMOVED lines=16> */
.L_x_1527:
        /* <DEDUP_REMOVED lines=17> */
.L_x_1615:
[----:B------:R-:W-:Y:S05]  /*13de0*/  BSYNC B2 ;  /* 0x0000000000027941 */ /* 0x000fea0003800000 */
.L_x_1528:
[----:B------:R-:W-:Y:S01]  /*13df0*/  BSSY B2, `(.L_x_1530) ;  /* 0x000000b000027945 */ /* 0x000fe20003800000 */
[----:B------:R-:W-:Y:S02]  /*13e00*/  IMAD.MOV.U32 R12, RZ, RZ, 0x0 ;  /* 0x00000000ff0c7424 */ /* 0x000fe400078e00ff */
[----:B------:R-:W-:Y:S01]  /*13e10*/  IMAD.MOV.U32 R13, RZ, RZ, 0x14f00000 ;  /* 0x14f00000ff0d7424 */ /* 0x000fe200078e00ff */
[----:B------:R-:W-:Y:S06]  /*13e20*/  @P1 BRA `(.L_x_1531) ;  /* 0x00000000001c1947 */ /* 0x000fec0003800000 */
[----:B------:R-:W2:Y:S01]  /*13e30*/  S2R R6, SR_TID.X ;  /* 0x0000000000067919 */ /* 0x000ea20000002100 */
[----:B0-----:R-:W-:-:S04]  /*13e40*/  IMAD.MOV.U32 R3, RZ, RZ, 0x8000 ;  /* 0x00008000ff037424 */ /* 0x001fc800078e00ff */
[----:B------:R3:W-:Y:S01]  /*13e50*/  SYNCS.ARRIVE.TRANS64 RZ, [R2+URZ+0x50], R3 ;  /* 0x0000500302ff79a7 */ /* 0x0007e2000800003f */
[----:B--2---:R-:W-:-:S04]  /*13e60*/  LOP3.LUT R6, R6, 0x1f, RZ, 0xc0, !PT ;  /* 0x0000001f06067812 */ /* 0x004fc800078ec0ff */
[----:B------:R-:W-:-:S13]  /*13e70*/  ISETP.NE.AND P0, PT, R6, RZ, PT ;  /* 0x000000ff0600720c */ /* 0x000fda0003f05270 */
[----:B---3--:R-:W-:Y:S05]  /*13e80*/  @!P0 BRA `(.L_x_1531) ;  /* 0x0000000000048947 */ /* 0x008fea0003800000 */
[----:B------:R-:W-:Y:S01]  /*13e90*/  BPT.TRAP 0x1 ;  /* 0x000000040000795c */ /* 0x000fe20000300000 */
.L_x_1531:
[----:B------:R-:W-:Y:S05]  /*13ea0*/  BSYNC B2 ;  /* 0x0000000000027941 */ /* 0x000fea0003800000 */
.L_x_1530:
[----:B------:R-:W2:Y:S04]  /*13eb0*/  LDL R15, [R1] ;  /* 0x00000000010f7983 */ /* 0x000ea80000100800 */
[----:B0-----:R-:W2:Y:S04]  /*13ec0*/  LDL.LU R3, [R1+0x4] ;  /* 0x0000040001037983 */ /* 0x001ea80000300800 */
        /* <DEDUP_REMOVED lines=10> */
[----:B---3--:R-:W-:Y:S02]  /*13f70*/  IMAD R6, R6, 0x80, R7 ;  /* 0x0000008006067824 */ /* 0x008fe400078e0207 */
[----:B------:R-:W-:-:S08]  /*13f80*/  VIADD R7, R3, 0x400 ;  /* 0x0000040003077836 */ /* 0x000fd00000000000 */
.L_x_1532:
        /* <DEDUP_REMOVED lines=15> */
.L_x_1533:
        /* <DEDUP_REMOVED lines=12> */
.L_x_1520:
[----:B------:R-:W-:Y:S05]  /*14140*/  BSYNC B1 ;  /* 0x0000000000017941 */ /* 0x000fea0003800000 */
.L_x_1519:
[----:B------:R-:W2:Y:S01]  /*14150*/  LDL R2, [R1+0x18] ;  /* 0x0000180001027983 */ /* 0x000ea20000100800 */
[----:B------:R-:W-:Y:S01]  /*14160*/  VIADD R3, R4, 0x1 ;  /* 0x0000000104037836 */ /* 0x000fe20000000000 */
[----:B------:R-:W-:Y:S01]  /*14170*/  BSSY B1, `(.L_x_1534) ;  /* 0x0000099000017945 */ /* 0x000fe20003800000 */
[----:B------:R-:W-:-:S03]  /*14180*/  VIADD R6, R0, 0xffffffff ;  /* 0xffffffff00067836 */ /* 0x000fc60000000000 */
        /* <DEDUP_REMOVED lines=9> */
[----:B------:R-:W-:Y:S01]  /*14220*/  IMAD.MOV.U32 R7, RZ, RZ, R6 ;  /* 0x000000ffff077224 */ /* 0x000fe200078e0006 */
[----:B------:R-:W-:-:S04]  /*14230*/  ISETP.NE.U32.AND P0, PT, RZ, UR4, PT ;  /* 0x00000004ff007c0c */ /* 0x000fc8000bf05070 */
[----:B------:R-:W-:-:S13]  /*14240*/  ISETP.NE.AND.EX P0, PT, RZ, UR5, PT, P0 ;  /* 0x00000005ff007c0c */ /* 0x000fda000bf05300 */
[----:B------:R-:W-:Y:S05]  /*14250*/  @!P0 BRA `(.L_x_1536) ;  /* 0x00000000004c8947 */ /* 0x000fea0003800000 */
[----:B------:R-:W3:Y:S01]  /*14260*/  LDL R14, [R1+0x1c] ;  /* 0x00001c00010e7983 */ /* 0x000ee20000100800 */
[----:B0-----:R-:W0:Y:S01]  /*14270*/  LDC R8, c[0x0][0x43c] ;  /* 0x00010f00ff087b82 */ /* 0x001e220000000800 */
[----:B------:R-:W-:Y:S02]  /*14280*/  ULDC.64 UR6, c[0x0][0x428] ;  /* 0x00010a0000067ab9 */ /* 0x000fe40000000a00 */
[----:B------:R-:W4:Y:S01]  /*14290*/  LDL R13, [R1+0xc] ;  /* 0x00000c00010d7983 */ /* 0x000f220000100800 */
        /* <DEDUP_REMOVED lines=8> */
[----:B---3--:R-:W-:-:S04]  /*14320*/  IMAD R8, R14, UR6, RZ ;  /* 0x000000060e087c24 */ /* 0x008fc8000f8e02ff */
[C---:B----4-:R-:W-:Y:S02]  /*14330*/  IMAD R8, R13.reuse, UR7, R8 ;  /* 0x000000070d087c24 */ /* 0x050fe4000f8e0208 */
[----:B------:R-:W-:-:S04]  /*14340*/  IMAD.WIDE.U32 R2, R13, UR6, R2 ;  /* 0x000000060d027c25 */ /* 0x000fc8000f8e0002 */
[----:B------:R-:W-:Y:S01]  /*14350*/  IMAD.IADD R3, R8, 0x1, R3 ;  /* 0x0000000108037824 */ /* 0x000fe200078e0203 */
[----:B------:R-:W-:-:S04]  /*14360*/  LEA R8, P0, R2, UR4, 0x2 ;  /* 0x0000000402087c11 */ /* 0x000fc8000f8010ff */
[----:B------:R-:W-:-:S06]  /*14370*/  LEA.HI.X R9, R2, UR5, R3, 0x2, P0 ;  /* 0x0000000502097c11 */ /* 0x000fcc00080f1403 */
[----:B------:R3:W5:Y:S03]  /*14380*/  LDG.E R9, desc[UR50][R8.64] ;  /* 0x0000003208097981 */ /* 0x000766000c1e1900 */
.L_x_1536:
[----:B------:R-:W4:Y:S01]  /*14390*/  LDL R2, [R1] ;  /* 0x0000000001027983 */ /* 0x000f220000100800 */
[----:B------:R-:W-:Y:S01]  /*143a0*/  SHF.L.U32 R3, R11, 0x1f, RZ ;  /* 0x0000001f0b037819 */ /* 0x000fe200000006ff */
[----:B------:R-:W-:Y:S01]  /*143b0*/  BSSY B2, `(.L_x_1537) ;  /* 0x0000004000027945 */ /* 0x000fe20003800000 */
[----:B----4-:R-:W-:-:S04]  /*143c0*/  IMAD R2, R12, 0x8, R2 ;  /* 0x000000080c027824 */ /* 0x010fc800078e0202 */
[----:B------:R-:W4:Y:S02]  /*143d0*/  SYNCS.PHASECHK.TRANS64.TRYWAIT P0, [R2+URZ+0x28840], R3 ;  /* 0x02884003020075a7 */ /* 0x000f24000800017f */
[----:B----4-:R-:W-:Y:S05]  /*143e0*/  @!P0 BRA `(.L_x_1538) ;  /* 0x0000002c00b48947 */ /* 0x010fea0003800000 */
.L_x_1616:
[----:B------:R-:W-:Y:S05]  /*143f0*/  BSYNC B2 ;  /* 0x0000000000027941 */ /* 0x000fea0003800000 */
.L_x_1537:
[----:B0--3--:R-:W0:Y:S01]  /*14400*/  S2R R8, SR_TID.X ;  /* 0x0000000000087919 */ /* 0x009e220000002100 */
[----:B------:R-:W-:Y:S01]  /*14410*/  BSSY B2, `(.L_x_1539) ;  /* 0x000000b000027945 */ /* 0x000fe20003800000 */
[----:B0-----:R-:W-:-:S04]  /*14420*/  LOP3.LUT R8, R8, 0x7f, RZ, 0xc0, !PT ;  /* 0x0000007f08087812 */ /* 0x001fc800078ec0ff */
[----:B------:R-:W-:-:S13]  /*14430*/  ISETP.NE.AND P1, PT, R8, RZ, PT ;  /* 0x000000ff0800720c */ /* 0x000fda0003f25270 */
[----:B------:R-:W-:Y:S05]  /*14440*/  @P1 BRA `(.L_x_1540) ;  /* 0x00000000001c1947 */ /* 0x000fea0003800000 */
[----:B------:R-:W0:Y:S01]  /*14450*/  S2R R8, SR_TID.X ;  /* 0x0000000000087919 */ /* 0x000e220000002100 */
[----:B----4-:R-:W-:-:S04]  /*14460*/  IMAD.MOV.U32 R3, RZ, RZ, 0x8000 ;  /* 0x00008000ff037424 */ /* 0x010fc800078e00ff */
[----:B------:R3:W-:Y:S01]  /*14470*/  SYNCS.ARRIVE.TRANS64 RZ, [R2+URZ+0x28830], R3 ;  /* 0x0288300302ff79a7 */ /* 0x0007e2000800003f */
[----:B0-----:R-:W-:-:S04]  /*14480*/  LOP3.LUT R8, R8, 0x1f, RZ, 0xc0, !PT ;  /* 0x0000001f08087812 */ /* 0x001fc800078ec0ff */
[----:B------:R-:W-:-:S13]  /*14490*/  ISETP.NE.AND P0, PT, R8, RZ, PT ;  /* 0x000000ff0800720c */ /* 0x000fda0003f05270 */
[----:B---3--:R-:W-:Y:S05]  /*144a0*/  @!P0 BRA `(.L_x_1540) ;  /* 0x0000000000048947 */ /* 0x008fea0003800000 */
[----:B------:R-:W-:Y:S01]  /*144b0*/  BPT.TRAP 0x1 ;  /* 0x000000040000795c */ /* 0x000fe20000300000 */
.L_x_1540:
[----:B------:R-:W-:Y:S05]  /*144c0*/  BSYNC B2 ;  /* 0x0000000000027941 */ /* 0x000fea0003800000 */
.L_x_1539:
[----:B----4-:R-:W3:Y:S04]  /*144d0*/  LDL R2, [R1+0x4] ;  /* 0x0000040001027983 */ /* 0x010ee80000100800 */
[----:B--2---:R-:W2:Y:S04]  /*144e0*/  LDL R11, [R1] ;  /* 0x00000000010b7983 */ /* 0x004ea80000100800 */
        /* <DEDUP_REMOVED lines=8> */
[C---:B---3--:R-:W-:Y:S02]  /*14570*/  IMAD R3, R2.reuse, 0x8, R10 ;  /* 0x0000000802037824 */ /* 0x048fe400078e020a */
[----:B--2---:R-:W-:Y:S02]  /*14580*/  IMAD R2, R2, 0x8000, R11 ;  /* 0x0000800002027824 */ /* 0x004fe400078e020b */
[----:B------:R-:W-:-:S02]  /*14590*/  VIADD R3, R3, 0x30 ;  /* 0x0000003003037836 */ /* 0x000fc40000000000 */
[----:B----4-:R-:W-:Y:S02]  /*145a0*/  IMAD R8, R7, 0x80, R8 ;  /* 0x0000008007087824 */ /* 0x010fe400078e0208 */
[----:B------:R-:W-:-:S07]  /*145b0*/  VIADD R11, R2, 0x18400 ;  /* 0x00018400020b7836 */ /* 0x000fce0000000000 */
.L_x_1541:
        /* <DEDUP_REMOVED lines=16> */
.L_x_1542:
        /* <DEDUP_REMOVED lines=15> */
.L_x_1617:
[----:B------:R-:W-:Y:S05]  /*147b0*/  BSYNC B2 ;  /* 0x0000000000027941 */ /* 0x000fea0003800000 */
.L_x_1543:
[----:B------:R-:W-:Y:S01]  /*147c0*/  BSSY B2, `(.L_x_1545) ;  /* 0x000000b000027945 */ /* 0x000fe20003800000 */
[----:B------:R-:W-:Y:S02]  /*147d0*/  IMAD.MOV.U32 R12, RZ, RZ, 0x0 ;  /* 0x00000000ff0c7424 */ /* 0x000fe400078e00ff */
[----:B------:R-:W-:Y:S01]  /*147e0*/  IMAD.MOV.U32 R13, RZ, RZ, 0x14f00000 ;  /* 0x14f00000ff0d7424 */ /* 0x000fe200078e00ff */
[----:B------:R-:W-:Y:S06]  /*147f0*/  @P1 BRA `(.L_x_1546) ;  /* 0x00000000001c1947 */ /* 0x000fec0003800000 */
[----:B------:R-:W2:Y:S02]  /*14800*/  S2R R3, SR_TID.X ;  /* 0x0000000000037919 */ /* 0x000ea40000002100 */
[----:B--2---:R-:W-:Y:S01]  /*14810*/  LOP3.LUT R8, R3, 0x1f, RZ, 0xc0, !PT ;  /* 0x0000001f03087812 */ /* 0x004fe200078ec0ff */
[----:B------:R-:W-:-:S03]  /*14820*/  IMAD.MOV.U32 R3, RZ, RZ, 0x8000 ;  /* 0x00008000ff037424 */ /* 0x000fc600078e00ff */
[----:B------:R-:W-:Y:S01]  /*14830*/  ISETP.NE.AND P0, PT, R8, RZ, PT ;  /* 0x000000ff0800720c */ /* 0x000fe20003f05270 */
[----:B------:R2:W-:-:S12]  /*14840*/  SYNCS.ARRIVE.TRANS64 RZ, [R2+URZ+0x50], R3 ;  /* 0x0000500302ff79a7 */ /* 0x0005d8000800003f */
[----:B--2---:R-:W-:Y:S05]  /*14850*/  @!P0 BRA `(.L_x_1546) ;  /* 0x0000000000048947 */ /* 0x004fea0003800000 */
[----:B------:R-:W-:Y:S01]  /*14860*/  BPT.TRAP 0x1 ;  /* 0x000000040000795c */ /* 0x000fe20000300000 */
.L_x_1546:
[----:B------:R-:W-:Y:S05]  /*14870*/  BSYNC B2 ;  /* 0x0000000000027941 */ /* 0x000fea0003800000 */
.L_x_1545:
[----:B------:R-:W2:Y:S04]  /*14880*/  LDL R8, [R1] ;  /* 0x0000000001087983 */ /* 0x000ea80000100800 */
[----:B0-----:R-:W3:Y:S04]  /*14890*/  LDL R5, [R1+0x14] ;  /* 0x0000140001057983 */ /* 0x001ee80000100800 */
        /* <DEDUP_REMOVED lines=11> */
.L_x_1547:
        /* <DEDUP_REMOVED lines=15> */
.L_x_1548:
        /* <DEDUP_REMOVED lines=12> */
.L_x_1535:
[----:B------:R-:W-:Y:S05]  /*14b00*/  BSYNC B1 ;  /* 0x0000000000017941 */ /* 0x000fea0003800000 */
.L_x_1534:
[----:B------:R-:W4:Y:S01]  /*14b10*/  LDL R2, [R1+0x20] ;  /* 0x0000200001027983 */ /* 0x000f220000100800 */
[----:B------:R-:W-:Y:S01]  /*14b20*/  VIADD R0, R0, 0xfffffffe ;  /* 0xfffffffe00007836 */ /* 0x000fe20000000000 */
[----:B----4-:R-:W-:-:S13]  /*14b30*/  ISETP.GT.AND P0, PT, R6, R2, PT ;  /* 0x000000020600720c */ /* 0x010fda0003f04270 */
[----:B------:R-:W-:Y:S05]  /*14b40*/  @P0 BRA `(.L_x_1549) ;  /* 0xffffffec000c0947 */ /* 0x000fea000383ffff */
.L_x_1501:
[----:B------:R-:W-:Y:S05]  /*14b50*/  BSYNC B0 ;  /* 0x0000000000007941 */ /* 0x000fea0003800000 */
.L_x_1500:
[----:B------:R-:W4:Y:S01]  /*14b60*/  S2R R2, SR_TID.X ;  /* 0x0000000000027919 */ /* 0x000f220000002100 */
[----:B------:R-:W-:Y:S01]  /*14b70*/  BSSY B0, `(.L_x_1550) ;  /* 0x0000010000007945 */ /* 0x000fe20003800000 */
[----:B----4-:R-:W-:-:S04]  /*14b80*/  LOP3.LUT R6, R2, 0x7f, RZ, 0xc0, !PT ;  /* 0x0000007f02067812 */ /* 0x010fc800078ec0ff */
[----:B------:R-:W-:-:S13]  /*14b90*/  ISETP.NE.AND P0, PT, R6, RZ, PT ;  /* 0x000000ff0600720c */ /* 0x000fda0003f05270 */
[----:B------:R-:W-:Y:S05]  /*14ba0*/  @P0 BRA `(.L_x_1551) ;  /* 0x0000000000300947 */ /* 0x000fea0003800000 */
[----:B------:R-:W4:Y:S01]  /*14bb0*/  S2R R3, SR_LANEID ;  /* 0x0000000000037919 */ /* 0x000f220000000000 */
[----:B------:R-:W-:Y:S01]  /*14bc0*/  VOTEU.ANY UR4, UPT, PT ;  /* 0x0000000000047886 */ /* 0x000fe200038e0100 */
[----:B--2---:R-:W2:Y:S01]  /*14bd0*/  LDC.64 R4, c[0x0][0xc60] ;  /* 0x00031800ff047b82 */ /* 0x004ea20000000a00 */
[----:B------:R-:W4:Y:S08]  /*14be0*/  FLO.U32 R0, UR4 ;  /* 0x0000000400007d00 */ /* 0x000f3000080e0000 */
[----:B------:R-:W2:Y:S01]  /*14bf0*/  POPC R2, UR4 ;  /* 0x0000000400027d09 */ /* 0x000ea20008000000 */
[----:B----4-:R-:W-:-:S13]  /*14c00*/  ISETP.EQ.U32.AND P0, PT, R0, R3, PT ;  /* 0x000000030000720c */ /* 0x010fda0003f02070 */
[----:B--2---:R-:W2:Y:S01]  /*14c10*/  @P0 ATOMG.E.ADD.STRONG.GPU PT, R5, desc[UR50][R4.64], R2 ;  /* 0x00000002040509a8 */ /* 0x004ea200081ee1f2 */
[----:B------:R-:W4:Y:S02]  /*14c20*/  S2R R3, SR_LTMASK ;  /* 0x0000000000037919 */ /* 0x000f240000003900 */
[----:B----4-:R-:W-:-:S06]  /*14c30*/  LOP3.LUT R3, R3, UR4, RZ, 0xc0, !PT ;  /* 0x0000000403037c12 */ /* 0x010fcc000f8ec0ff */
[----:B------:R-:W4:Y:S01]  /*14c40*/  POPC R3, R3 ;  /* 0x0000000300037309 */ /* 0x000f220000000000 */
[----:B--2---:R-:W4:Y:S02]  /*14c50*/  SHFL.IDX PT, R0, R5, R0, 0x1f ;  /* 0x00001f0005007589 */ /* 0x004f2400000e0000 */
[----:B----4-:R-:W-:-:S07]  /*14c60*/  IADD3 R16, R0, UR37, R3 ;  /* 0x0000002500107c10 */ /* 0x010fce000fffe003 */
.L_x_1551:
[----:B------:R-:W-:Y:S05]  /*14c70*/  BSYNC B0 ;  /* 0x0000000000007941 */ /* 0x000fea0003800000 */
.L_x_1550:
[----:B------:R-:W4:Y:S01]  /*14c80*/  LDL R0, [R1+0x18] ;  /* 0x0000180001007983 */ /* 0x000f220000100800 */
[----:B------:R-:W-:Y:S01]  /*14c90*/  BSSY B0, `(.L_x_1552) ;  /* 0x000003e000007945 */ /* 0x000fe20003800000 */
[----:B----4-:R-:W-:-:S13]  /*14ca0*/  LOP3.LUT P0, RZ, R0, 0x1, RZ, 0xc0, !PT ;  /* 0x0000000100ff7812 */ /* 0x010fda000780c0ff */
[----:B------:R-:W-:Y:S05]  /*14cb0*/  @!P0 BRA `(.L_x_1553) ;  /* 0x0000000000ec8947 */ /* 0x000fea0003800000 */
[----:B------:R-:W4:Y:S04]  /*14cc0*/  LDL R3, [R1] ;  /* 0x0000000001037983 */ /* 0x000f280000100800 */
[----:B------:R-:W4:Y:S04]  /*14cd0*/  LDL R0, [R1+0x4] ;  /* 0x0000040001007983 */ /* 0x000f280000100800 */
[----:B------:R-:W5:Y:S01]  /*14ce0*/  LDL R2, [R1+0x10] ;  /* 0x0000100001027983 */ /* 0x000f620000100800 */
[----:B------:R-:W-:Y:S01]  /*14cf0*/  BSSY B1, `(.L_x_1554) ;  /* 0x0000006000017945 */ /* 0x000fe20003800000 */
[----:B------:R-:W-:Y:S01]  /*14d00*/  ISETP.NE.AND P1, PT, R6, RZ, PT ;  /* 0x000000ff0600720c */ /* 0x000fe20003f25270 */
[----:B----4-:R-:W-:Y:S01]  /*14d10*/  IMAD R0, R0, 0x8, R3 ;  /* 0x0000000800007824 */ /* 0x010fe200078e0203 */
[----:B-----5:R-:W-:-:S04]  /*14d20*/  SHF.L.U32 R3, R2, 0x1f, RZ ;  /* 0x0000001f02037819 */ /* 0x020fc800000006ff */
[----:B------:R-:W4:Y:S02]  /*14d30*/  SYNCS.PHASECHK.TRANS64.TRYWAIT P0, [R0+URZ+0x28860], R3 ;  /* 0x02886003000075a7 */ /* 0x000f24000800017f */
[----:B----4-:R-:W-:Y:S05]  /*14d40*/  @!P0 BRA `(.L_x_1555) ;  /* 0x0000002400848947 */ /* 0x010fea0003800000 */
.L_x_1618:
[----:B------:R-:W-:Y:S05]  /*14d50*/  BSYNC B1 ;  /* 0x0000000000017941 */ /* 0x000fea0003800000 */
.L_x_1554:
[----:B------:R-:W-:Y:S04]  /*14d60*/  BSSY B1, `(.L_x_1556) ;  /* 0x0000009000017945 */ /* 0x000fe80003800000 */
[----:B------:R-:W-:Y:S05]  /*14d70*/  @P1 BRA `(.L_x_1557) ;  /* 0x00000000001c1947 */ /* 0x000fea0003800000 */
[----:B------:R-:W5:Y:S01]  /*14d80*/  S2R R2, SR_TID.X ;  /* 0x0000000000027919 */ /* 0x000f620000002100 */
[----:B----4-:R-:W-:-:S04]  /*14d90*/  IMAD.MOV.U32 R3, RZ, RZ, 0x8000 ;  /* 0x00008000ff037424 */ /* 0x010fc800078e00ff */
[----:B------:R4:W-:Y:S01]  /*14da0*/  SYNCS.ARRIVE.TRANS64 RZ, [R0+URZ+0x28850], R3 ;  /* 0x0288500300ff79a7 */ /* 0x0009e2000800003f */
[----:B-----5:R-:W-:-:S04]  /*14db0*/  LOP3.LUT R2, R2, 0x1f, RZ, 0xc0, !PT ;  /* 0x0000001f02027812 */ /* 0x020fc800078ec0ff */
[----:B------:R-:W-:-:S13]  /*14dc0*/  ISETP.NE.AND P0, PT, R2, RZ, PT ;  /* 0x000000ff0200720c */ /* 0x000fda0003f05270 */
[----:B----4-:R-:W-:Y:S05]  /*14dd0*/  @!P0 BRA `(.L_x_1557) ;  /* 0x0000000000048947 */ /* 0x010fea0003800000 */
[----:B------:R-:W-:Y:S01]  /*14de0*/  BPT.TRAP 0x1 ;  /* 0x000000040000795c */ /* 0x000fe20000300000 */
.L_x_1557:
[----:B------:R-:W-:Y:S05]  /*14df0*/  BSYNC B1 ;  /* 0x0000000000017941 */ /* 0x000fea0003800000 */
.L_x_1556:
[----:B------:R-:W5:Y:S04]  /*14e00*/  LDL.LU R5, [R1+0x14] ;  /* 0x0000140001057983 */ /* 0x000f680000300800 */
[----:B------:R-:W5:Y:S04]  /*14e10*/  LDL.LU R2, [R1+0x8] ;  /* 0x0000080001027983 */ /* 0x000f680000300800 */
[----:B--2---:R-:W2:Y:S04]  /*14e20*/  LDL R4, [R1] ;  /* 0x0000000001047983 */ /* 0x004ea80000100800 */
[----:B----4-:R-:W2:Y:S01]  /*14e30*/  LDL R3, [R1+0x4] ;  /* 0x0000040001037983 */ /* 0x010ea20000100800 */
[----:B------:R-:W-:Y:S01]  /*14e40*/  UIADD3 UR4, UP0, UR38, 0x470, URZ ;  /* 0x0000047026047890 */ /* 0x000fe2000ff1e03f */
[----:B------:R-:W-:Y:S01]  /*14e50*/  PLOP3.LUT P0, PT, PT, PT, PT, 0x80, 0x0 ;  /* 0x000000000000781c */ /* 0x000fe20003f0f070 */
[----:B------:R-:W-:Y:S01]  /*14e60*/  VIADD R0, R0, 0x28850 ;  /* 0x0002885000007836 */ /* 0x000fe20000000000 */
[----:B------:R-:W-:Y:S01]  /*14e70*/  UMOV UR6, 0x0 ;  /* 0x0000000000067882 */ /* 0x000fe20000000000 */
[----:B------:R-:W-:Y:S01]  /*14e80*/  UIADD3.X UR5, URZ, UR39, URZ, UP0, !UPT ;  /* 0x000000273f057290 */ /* 0x000fe200087fe43f */
[----:B------:R-:W-:Y:S01]  /*14e90*/  UMOV UR7, 0x14f00000 ;  /* 0x14f0000000077882 */ /* 0x000fe20000000000 */
[----:B------:R-:W-:Y:S01]  /*14ea0*/  UMOV UR10, URZ ;  /* 0x0000003f000a7c82 */ /* 0x000fe20008000000 */
[----:B-----5:R-:W-:-:S02]  /*14eb0*/  IMAD R2, R2, 0x80, R5 ;  /* 0x0000008002027824 */ /* 0x020fc400078e0205 */
[----:B--2---:R-:W-:-:S04]  /*14ec0*/  IMAD R3, R3, 0x8000, R4 ;  /* 0x0000800003037824 */ /* 0x004fc800078e0204 */
[----:B------:R-:W-:-:S07]  /*14ed0*/  VIADD R4, R3, 0x400 ;  /* 0x0000040003047836 */ /* 0x000fce0000000000 */
.L_x_1558:
        /* <DEDUP_REMOVED lines=10> */
[----:B------:R-:W-:Y:S01]  /*14f80*/  PLOP3.LUT P0, PT, PT, PT, PT, 0x80, 0x0 ;  /* 0x000000000000781c */ /* 0x000fe20003f0f070 */
[----:B------:R-:W-:Y:S01]  /*14f90*/  VIADD R3, R3, 0x4400 ;  /* 0x0000440003037836 */ /* 0x000fe20000000000 */
[----:B------:R-:W-:Y:S01]  /*14fa0*/  UMOV UR6, 0x0 ;  /* 0x0000000000067882 */ /* 0x000fe20000000000 */
[----:B------:R-:W-:Y:S01]  /*14fb0*/  UMOV UR7, 0x14f00000 ;  /* 0x14f0000000077882 */ /* 0x000fe20000000000 */
[----:B------:R-:W-:-:S09]  /*14fc0*/  UMOV UR10, 0x40 ;  /* 0x00000040000a7882 */ /* 0x000fd20000000000 */
.L_x_1559:
        /* <DEDUP_REMOVED lines=9> */
[----:B----4-:R-:W-:Y:S05]  /*15060*/  @P0 BRA.U.ANY `(.L_x_1559) ;  /* 0xfffffffd00d80947 */ /* 0x010fea000393ffff */
.L_x_1553:
[----:B------:R-:W-:Y:S05]  /*15070*/  BSYNC B0 ;  /* 0x0000000000007941 */ /* 0x000fea0003800000 */
.L_x_1552:
[----:B------:R-:W4:Y:S04]  /*15080*/  LDL.LU R5, [R1+0x4] ;  /* 0x0000040001057983 */ /* 0x000f280000300800 */
[----:B--2---:R-:W2:Y:S01]  /*15090*/  LDL.LU R4, [R1+0x10] ;  /* 0x0000100001047983 */ /* 0x004ea20000300800 */
[----:B----4-:R-:W-:-:S05]  /*150a0*/  VIADD R0, R5, 0x1 ;  /* 0x0000000105007836 */ /* 0x010fca0000000000 */
[----:B------:R-:W-:-:S04]  /*150b0*/  ISETP.NE.AND P0, PT, R0, 0x2, PT ;  /* 0x000000020000780c */ /* 0x000fc80003f05270 */
[----:B------:R-:W-:Y:S02]  /*150c0*/  SEL R2, RZ, 0x1, P0 ;  /* 0x00000001ff027807 */ /* 0x000fe40000000000 */
[----:B------:R-:W-:Y:S02]  /*150d0*/  SEL R0, R0, RZ, P0 ;  /* 0x000000ff00007207 */ /* 0x000fe40000000000 */
[----:B--2---:R-:W-:-:S03]  /*150e0*/  LOP3.LUT R4, R4, R2, RZ, 0x3c, !PT ;  /* 0x0000000204047212 */ /* 0x004fc600078e3cff */
[----:B------:R2:W-:Y:S04]  /*150f0*/  STL [R1+0x4], R0 ;  /* 0x0000040001007387 */ /* 0x0005e80000100800 */
[----:B------:R2:W-:Y:S02]  /*15100*/  STL [R1+0x10], R4 ;  /* 0x0000100401007387 */ /* 0x0005e40000100800 */
.L_x_1480:
[----:B------:R-:W-:Y:S05]  /*15110*/  BSYNC B7 ;  /* 0x0000000000077941 */ /* 0x000fea0003800000 */
.L_x_1478:
        /* <DEDUP_REMOVED lines=10> */
[----:B------:R2:W-:Y:S01]  /*151c0*/  STL [R1], R0 ;  /* 0x0000000001007387 */ /* 0x0005e20000100800 */
[----:B------:R-:W-:Y:S06]  /*151d0*/  BAR.ARV 0x4, 0x180 ;  /* 0x0106000000007b1d */ /* 0x000fec0000002000 */
[----:B------:R-:W-:Y:S05]  /*151e0*/  BRA `(.L_x_1561) ;  /* 0x0000000800d47947 */ /* 0x000fea0003800000 */
.L_x_1560:
[----:B------:R-:W2:Y:S01]  /*151f0*/  S2R R0, SR_TID.X ;  /* 0x0000000000007919 */ /* 0x000ea20000002100 */
[----:B------:R-:W-:Y:S01]  /*15200*/  UMOV UR4, 0xffffffff ;  /* 0xffffffff00047882 */ /* 0x000fe20000000000 */
[----:B--2---:R-:W-:-:S04]  /*15210*/  LOP3.LUT R4, R0, 0x1f, RZ, 0xc0, !PT ;  /* 0x0000001f00047812 */ /* 0x004fc800078ec0ff */
[----:B------:R-:W-:Y:S01]  /*15220*/  ISETP.NE.AND P0, PT, R4, 0x1f, PT ;  /* 0x0000001f0400780c */ /* 0x000fe20003f05270 */
[----:B------:R-:W-:-:S12]  /*15230*/  BRA.DIV UR4, `(.L_x_1562) ;  /* 0x00000022045c7947 */ /* 0x000fd8000b800000 */
[----:B------:R-:W-:Y:S01]  /*15240*/  IMAD.IADD R5, R19, 0x1, R4 ;  /* 0x0000000113057824 */ /* 0x000fe200078e0204 */
[----:B------:R-:W-:-:S04]  /*15250*/  ULDC UR4, c[0x0][0xc3c] ;  /* 0x00030f0000047ab9 */ /* 0x000fc80000000800 */
[----:B------:R-:W-:-:S13]  /*15260*/  ISETP.GE.OR P1, PT, R5, UR4, !P0 ;  /* 0x0000000405007c0c */ /* 0x000fda000c726670 */
[----:B------:R-:W2:Y:S02]  /*15270*/  @!P1 LDC.64 R2, c[0x0][0xc80] ;  /* 0x00032000ff029b82 */ /* 0x000ea40000000a00 */
[----:B--2---:R-:W-:-:S06]  /*15280*/  @!P1 IMAD.WIDE R2, R5, 0x4, R2 ;  /* 0x0000000405029825 */ /* 0x004fcc00078e0202 */
[----:B------:R2:W4:Y:S01]  /*15290*/  @!P1 LDG.E R3, desc[UR50][R2.64] ;  /* 0x0000003202039981 */ /* 0x000522000c1e1900 */
[C---:B------:R-:W-:Y:S02]  /*152a0*/  ISETP.GE.U32.AND P2, PT, R4.reuse, 0x2, PT ;  /* 0x000000020400780c */ /* 0x040fe40003f46070 */
[C---:B------:R-:W-:Y:S01]  /*152b0*/  ISETP.GE.U32.AND P3, PT, R4.reuse, 0x4, PT ;  /* 0x000000040400780c */ /* 0x040fe20003f66070 */
[----:B------:R-:W-:Y:S01]  /*152c0*/  SHFL.IDX PT, R0, R16, RZ, 0x1f ;  /* 0x00001fff10007589 */ /* 0x000fe200000e0000 */
[C---:B------:R-:W-:Y:S02]  /*152d0*/  ISETP.GE.U32.AND P4, PT, R4.reuse, 0x8, PT ;  /* 0x000000080400780c */ /* 0x040fe40003f86070 */
[C---:B------:R-:W-:Y:S01]  /*152e0*/  ISETP.GE.U32.AND P5, PT, R4.reuse, 0x10, PT ;  /* 0x000000100400780c */ /* 0x040fe20003fa6070 */
[----:B--2---:R-:W-:Y:S02]  /*152f0*/  IMAD.MOV.U32 R2, RZ, RZ, RZ ;  /* 0x000000ffff027224 */ /* 0x004fe400078e00ff */
[----:B----4-:R-:W-:Y:S01]  /*15300*/  @!P1 IMAD.MOV.U32 R2, RZ, RZ, R3 ;  /* 0x000000ffff029224 */ /* 0x010fe200078e0003 */
[----:B------:R-:W-:-:S04]  /*15310*/  ISETP.NE.AND P1, PT, R4, RZ, PT ;  /* 0x000000ff0400720c */ /* 0x000fc80003f25270 */
[----:B------:R-:W2:Y:S02]  /*15320*/  SHFL.UP PT, R14, R2, 0x1, RZ ;  /* 0x04200000020e7989 */ /* 0x000ea400000e00ff */
[----:B--2---:R-:W-:-:S05]  /*15330*/  SEL R5, R14, RZ, P1 ;  /* 0x000000ff0e057207 */ /* 0x004fca0000800000 */
[----:B------:R-:W-:Y:S02]  /*15340*/  IMAD.IADD R3, R2, 0x1, R5 ;  /* 0x0000000102037824 */ /* 0x000fe400078e0205 */
[----:B------:R-:W-:Y:S04]  /*15350*/  SHFL.IDX PT, R5, R16, 0x1, 0x1f ;  /* 0x00201f0010057f89 */ /* 0x000fe800000e0000 */
[----:B------:R-:W2:Y:S02]  /*15360*/  SHFL.UP PT, R14, R3, 0x2, RZ ;  /* 0x04400000030e7989 */ /* 0x000ea400000e00ff */
[----:B--2---:R-:W-:-:S05]  /*15370*/  SEL R14, R14, RZ, P2 ;  /* 0x000000ff0e0e7207 */ /* 0x004fca0001000000 */
[----:B------:R-:W-:-:S05]  /*15380*/  IMAD.IADD R3, R3, 0x1, R14 ;  /* 0x0000000103037824 */ /* 0x000fca00078e020e */
        /* <DEDUP_REMOVED lines=9> */
[----:B------:R2:W4:Y:S02]  /*15420*/  SHFL.IDX PT, R14, R3, 0x1f, 0x1f ;  /* 0x03e01f00030e7f89 */ /* 0x00052400000e0000 */
.L_x_1628:
[----:B------:R-:W-:Y:S02]  /*15430*/  ULDC UR4, c[0x0][0xc38] ;  /* 0x00030e0000047ab9 */ /* 0x000fe40000000800 */
[----:B------:R-:W-:-:S04]  /*15440*/  IMAD.U32 R4, RZ, RZ, UR4 ;  /* 0x00000004ff047e24 */ /* 0x000fc8000f8e00ff */
[----:B----4-:R-:W-:-:S04]  /*15450*/  IMAD R16, R14, R4, RZ ;  /* 0x000000040e107224 */ /* 0x010fc800078e02ff */
[----:B------:R-:W-:-:S05]  /*15460*/  IMAD.IADD R5, R5, 0x1, R16 ;  /* 0x0000000105057824 */ /* 0x000fca00078e0210 */
[----:B------:R-:W-:-:S13]  /*15470*/  ISETP.GT.AND P6, PT, R5, R0, PT ;  /* 0x000000000500720c */ /* 0x000fda0003fc4270 */
[----:B------:R-:W-:Y:S05]  /*15480*/  @P6 BRA `(.L_x_1563) ;  /* 0x00000000009c6947 */ /* 0x000fea0003800000 */
.L_x_1568:
[----:B------:R-:W4:Y:S01]  /*15490*/  LDC R4, c[0x0][0xc3c] ;  /* 0x00030f00ff047b82 */ /* 0x000f220000000800 */
[----:B------:R-:W-:-:S05]  /*154a0*/  VIADD R19, R19, 0x1f ;  /* 0x0000001f13137836 */ /* 0x000fca0000000000 */
[----:B----4-:R-:W-:-:S13]  /*154b0*/  ISETP.GE.AND P6, PT, R19, R4, PT ;  /* 0x000000041300720c */ /* 0x010fda0003fc6270 */
[----:B------:R-:W-:Y:S05]  /*154c0*/  @P6 BRA `(.L_x_1564) ;  /* 0x0000000400d06947 */ /* 0x000fea0003800000 */
[----:B------:R-:W4:Y:S01]  /*154d0*/  S2R R2, SR_TID.X ;  /* 0x0000000000027919 */ /* 0x000f220000002100 */
[----:B------:R-:W-:Y:S01]  /*154e0*/  BSSY B0, `(.L_x_1565) ;  /* 0x0000009000007945 */ /* 0x000fe20003800000 */
[----:B----4-:R-:W-:-:S05]  /*154f0*/  LOP3.LUT R2, R2, 0x1f, RZ, 0xc0, !PT ;  /* 0x0000001f02027812 */ /* 0x010fca00078ec0ff */
[----:B---3--:R-:W-:Y:S02]  /*15500*/  IMAD.IADD R7, R19, 0x1, R2 ;  /* 0x0000000113077824 */ /* 0x008fe400078e0202 */
[----:B------:R-:W-:-:S03]  /*15510*/  IMAD.MOV.U32 R2, RZ, RZ, RZ ;  /* 0x000000ffff027224 */ /* 0x000fc600078e00ff */
[----:B------:R-:W-:-:S13]  /*15520*/  ISETP.GE.OR P6, PT, R7, R4, !P0 ;  /* 0x000000040700720c */ /* 0x000fda00047c6670 */
[----:B------:R-:W-:Y:S05]  /*15530*/  @P6 BRA `(.L_x_1566) ;  /* 0x00000000000c6947 */ /* 0x000fea0003800000 */
[----:B--2---:R-:W2:Y:S02]  /*15540*/  LDC.64 R2, c[0x0][0xc80] ;  /* 0x00032000ff027b82 */ /* 0x004ea40000000a00 */
[----:B--2---:R-:W-:-:S06]  /*15550*/  IMAD.WIDE R2, R7, 0x4, R2 ;  /* 0x0000000407027825 */ /* 0x004fcc00078e0202 */
[----:B------:R3:W5:Y:S02]  /*15560*/  LDG.E R2, desc[UR50][R2.64] ;  /* 0x0000003202027981 */ /* 0x000764000c1e1900 */
.L_x_1566:
[----:B------:R-:W-:Y:S05]  /*15570*/  BSYNC B0 ;  /* 0x0000000000007941 */ /* 0x000fea0003800000 */
.L_x_1565:
[----:B------:R-:W-:-:S03]  /*15580*/  UMOV UR4, 0xffffffff ;  /* 0xffffffff00047882 */ /* 0x000fc60000000000 */
[----:B------:R-:W-:Y:S05]  /*15590*/  BRA.DIV UR4, `(.L_x_1567) ;  /* 0x0000002204a87947 */ /* 0x000fea000b800000 */
[----:B-----5:R-:W2:Y:S02]  /*155a0*/  SHFL.UP PT, R14, R2, 0x1, RZ ;  /* 0x04200000020e7989 */ /* 0x020ea400000e00ff */
[----:B--23--:R-:W-:-:S05]  /*155b0*/  SEL R3, R14, RZ, P1 ;  /* 0x000000ff0e037207 */ /* 0x00cfca0000800000 */
        /* <DEDUP_REMOVED lines=13> */
[----:B------:R2:W3:Y:S02]  /*15690*/  SHFL.IDX PT, R14, R3, 0x1f, 0x1f ;  /* 0x03e01f00030e7f89 */ /* 0x0004e400000e0000 */
.L_x_1636:
[----:B------:R-:W-:Y:S02]  /*156a0*/  ULDC UR4, c[0x0][0xc38] ;  /* 0x00030e0000047ab9 */ /* 0x000fe40000000800 */
[----:B------:R-:W-:-:S04]  /*156b0*/  IMAD.U32 R4, RZ, RZ, UR4 ;  /* 0x00000004ff047e24 */ /* 0x000fc8000f8e00ff */
[----:B---3--:R-:W-:-:S04]  /*156c0*/  IMAD R16, R14, R4, RZ ;  /* 0x000000040e107224 */ /* 0x008fc800078e02ff */
[----:B------:R-:W-:-:S05]  /*156d0*/  IMAD.IADD R5, R16, 0x1, R5 ;  /* 0x0000000110057824 */ /* 0x000fca00078e0205 */
[----:B------:R-:W-:-:S13]  /*156e0*/  ISETP.GT.AND P6, PT, R5, R0, PT ;  /* 0x000000000500720c */ /* 0x000fda0003fc4270 */
[----:B------:R-:W-:Y:S05]  /*156f0*/  @!P6 BRA `(.L_x_1568) ;  /* 0xfffffffc0064e947 */ /* 0x000fea000383ffff */
.L_x_1563:
[----:B------:R-:W-:Y:S01]  /*15700*/  IMAD.IADD R16, R5, 0x1, -R16 ;  /* 0x0000000105107824 */ /* 0x000fe200078e0a10 */
[----:B------:R-:W-:-:S03]  /*15710*/  UMOV UR4, 0xffffffff ;  /* 0xffffffff00047882 */ /* 0x000fc60000000000 */
[----:B------:R-:W-:-:S05]  /*15720*/  IMAD R5, R3, R4, R16 ;  /* 0x0000000403057224 */ /* 0x000fca00078e0210 */
[----:B------:R-:W-:Y:S01]  /*15730*/  ISETP.GT.AND P6, PT, R5, R0, PT ;  /* 0x000000000500720c */ /* 0x000fe20003fc4270 */
[----:B------:R-:W-:-:S12]  /*15740*/  BRA.DIV UR4, `(.L_x_1569) ;  /* 0x0000002204fc7947 */ /* 0x000fd8000b800000 */
[----:B------:R-:W-:-:S04]  /*15750*/  VOTE.ANY R5, PT, !P6 ;  /* 0x0000000000057806 */ /* 0x000fc800070e0100 */
[----:B------:R-:W4:Y:S02]  /*15760*/  POPC R6, R5 ;  /* 0x0000000500067309 */ /* 0x000f240000000000 */
[----:B----4-:R4:W0:Y:S02]  /*15770*/  SHFL.IDX PT, R17, R2, R6, 0x1f ;  /* 0x00001f0602117589 */ /* 0x01082400000e0000 */
.L_x_1640:
[----:B------:R-:W-:Y:S01]  /*15780*/  ISETP.NE.AND P0, PT, R5, RZ, PT ;  /* 0x000000ff0500720c */ /* 0x000fe20003f05270 */
[----:B------:R-:W-:-:S12]  /*15790*/  IMAD.MOV.U32 R5, RZ, RZ, RZ ;  /* 0x000000ffff057224 */ /* 0x000fd800078e00ff */
[----:B------:R-:W-:Y:S05]  /*157a0*/  @!P0 BRA `(.L_x_1570) ;  /* 0x0000000000108947 */ /* 0x000fea0003800000 */
[----:B------:R-:W-:Y:S01]  /*157b0*/  UMOV UR4, 0xffffffff ;  /* 0xffffffff00047882 */ /* 0x000fe20000000000 */
[----:B------:R-:W-:Y:S02]  /*157c0*/  VIADD R12, R6, 0xffffffff ;  /* 0xffffffff060c7836 */ /* 0x000fe40000000000 */
[----:B------:R-:W-:Y:S05]  /*157d0*/  BRA.DIV UR4, `(.L_x_1571) ;  /* 0x0000002604207947 */ /* 0x000fea000b800000 */
[----:B------:R0:W0:Y:S02]  /*157e0*/  SHFL.IDX PT, R5, R3, R12, 0x1f ;  /* 0x00001f0c03057589 */ /* 0x00002400000e0000 */
.L_x_1570:
[----:B0-2-4-:R-:W0:Y:S01]  /*157f0*/  LDC.64 R2, c[0x0][0xc90] ;  /* 0x00032400ff027b82 */ /* 0x015e220000000a00 */
[----:B------:R-:W-:-:S04]  /*15800*/  IMAD.IADD R19, R6, 0x1, R19 ;  /* 0x0000000106137824 */ /* 0x000fc800078e0213 */
[----:B0-----:R-:W-:-:S05]  /*15810*/  IMAD.WIDE R2, R19, 0x4, R2 ;  /* 0x0000000413027825 */ /* 0x001fca00078e0202 */
[----:B---3--:R-:W2:Y:S01]  /*15820*/  LDG.E R7, desc[UR50][R2.64] ;  /* 0x0000003202077981 */ /* 0x008ea2000c1e1900 */
[----:B------:R-:W-:-:S04]  /*15830*/  IMAD R16, R5, R4, R16 ;  /* 0x0000000405107224 */ /* 0x000fc800078e0210 */
[----:B------:R-:W-:Y:S02]  /*15840*/  IMAD.IADD R0, R0, 0x1, -R16 ;  /* 0x0000000100007824 */ /* 0x000fe400078e0a10 */
[----:B--2---:R-:W-:-:S05]  /*15850*/  IMAD R6, R17, R7, RZ ;  /* 0x0000000711067224 */ /* 0x004fca00078e02ff */
[----:B------:R-:W-:-:S04]  /*15860*/  IABS R8, R6 ;  /* 0x0000000600087213 */ /* 0x000fc80000000000 */
[----:B------:R-:W0:Y:S08]  /*15870*/  I2F.RP R2, R8 ;  /* 0x0000000800027306 */ /* 0x000e300000209400 */
[----:B0-----:R-:W0:Y:S02]  /*15880*/  MUFU.RCP R2, R2 ;  /* 0x0000000200027308 */ /* 0x001e240000001000 */
[----:B0-----:R-:W-:-:S06]  /*15890*/  VIADD R2, R2, 0xffffffe ;  /* 0x0ffffffe02027836 */ /* 0x001fcc0000000000 */
[----:B------:R-:W0:Y:S02]  /*158a0*/  F2I.FTZ.U32.TRUNC.NTZ R3, R2 ;  /* 0x0000000200037305 */ /* 0x000e24000021f000 */
[----:B0-----:R-:W-:-:S04]  /*158b0*/  IMAD.MOV R2, RZ, RZ, -R3 ;  /* 0x000000ffff027224 */ /* 0x001fc800078e0a03 */
[----:B------:R-:W-:Y:S02]  /*158c0*/  IMAD R5, R2, R8, RZ ;  /* 0x0000000802057224 */ /* 0x000fe400078e02ff */
[----:B------:R-:W-:-:S04]  /*158d0*/  IMAD.MOV.U32 R2, RZ, RZ, RZ ;  /* 0x000000ffff027224 */ /* 0x000fc800078e00ff */
[----:B------:R-:W-:Y:S01]  /*158e0*/  IMAD.HI.U32 R2, R3, R5, R2 ;  /* 0x0000000503027227 */ /* 0x000fe200078e0002 */
[----:B------:R-:W-:Y:S02]  /*158f0*/  IABS R3, R0 ;  /* 0x0000000000037213 */ /* 0x000fe40000000000 */
[----:B------:R-:W-:-:S03]  /*15900*/  IABS R5, R6 ;  /* 0x0000000600057213 */ /* 0x000fc60000000000 */
[----:B------:R-:W-:-:S04]  /*15910*/  IMAD.HI.U32 R2, R2, R3, RZ ;  /* 0x0000000302027227 */ /* 0x000fc800078e00ff */
[----:B------:R-:W-:-:S04]  /*15920*/  IMAD.MOV R5, RZ, RZ, -R5 ;  /* 0x000000ffff057224 */ /* 0x000fc800078e0a05 */
        /* <DEDUP_REMOVED lines=15> */
[----:B------:R-:W-:Y:S01]  /*15a20*/  VIADDMNMX R4, R3, R4, R7, PT ;  /* 0x0000000403047246 */ /* 0x000fe20003800107 */
[----:B------:R-:W-:-:S03]  /*15a30*/  IMAD.IADD R5, R0, 0x1, R5 ;  /* 0x0000000100057824 */ /* 0x000fc600078e0205 */
        /* <DEDUP_REMOVED lines=23> */
[----:B------:R-:W-:Y:S01]  /*15bb0*/  @!P1 LOP3.LUT R2, RZ, R4, RZ, 0x33, !PT ;  /* 0x00000004ff029212 */ /* 0x000fe200078e33ff */
[----:B------:R-:W-:-:S04]  /*15bc0*/  IMAD.MOV R4, RZ, RZ, -R4 ;  /* 0x000000ffff047224 */ /* 0x000fc800078e0a04 */
[----:B------:R-:W-:Y:S01]  /*15bd0*/  IMAD R18, R2, R4, R5 ;  /* 0x0000000402127224 */ /* 0x000fe200078e0205 */
[----:B------:R-:W-:-:S05]  /*15be0*/  LOP3.LUT R2, RZ, R2, RZ, 0x33, !PT ;  /* 0x00000002ff027212 */ /* 0x000fca00078e33ff */
[----:B------:R-:W-:Y:S01]  /*15bf0*/  IMAD.IADD R17, R17, 0x1, R2 ;  /* 0x0000000111117824 */ /* 0x000fe200078e0202 */
[----:B------:R-:W-:Y:S06]  /*15c00*/  BRA `(.L_x_1572) ;  /* 0x00000000001c7947 */ /* 0x000fec0003800000 */
.L_x_1564:
[----:B------:R-:W-:Y:S01]  /*15c10*/  UMOV UR4, URZ ;  /* 0x0000003f00047c82 */ /* 0x000fe20008000000 */
[----:B------:R-:W-:Y:S01]  /*15c20*/  UMOV UR5, URZ ;  /* 0x0000003f00057c82 */ /* 0x000fe20008000000 */
[----:B------:R-:W-:Y:S01]  /*15c30*/  ULDC UR6, c[0x0][0xc3c] ;  /* 0x00030f0000067ab9 */ /* 0x000fe20000000800 */
[----:B------:R-:W-:Y:S02]  /*15c40*/  IMAD.MOV.U32 R16, RZ, RZ, R0 ;  /* 0x000000ffff107224 */ /* 0x000fe400078e0000 */
[----:B------:R-:W-:Y:S02]  /*15c50*/  IMAD.U32 R17, RZ, RZ, UR4 ;  /* 0x00000004ff117e24 */ /* 0x000fe4000f8e00ff */
[----:B------:R-:W-:Y:S02]  /*15c60*/  IMAD.U32 R18, RZ, RZ, UR5 ;  /* 0x00000005ff127e24 */ /* 0x000fe4000f8e00ff */
[----:B------:R-:W-:-:S07]  /*15c70*/  IMAD.U32 R19, RZ, RZ, UR6 ;  /* 0x00000006ff137e24 */ /* 0x000fce000f8e00ff */
.L_x_1572:
[----:B------:R4:W5:Y:S01]  /*15c80*/  LDL R2, [R1] ;  /* 0x0000000001027983 */ /* 0x0009620000100800 */
[----:B------:R-:W0:Y:S01]  /*15c90*/  S2R R0, SR_TID.X ;  /* 0x0000000000007919 */ /* 0x000e220000002100 */
[----:B------:R-:W-:Y:S05]  /*15ca0*/  WARPSYNC.ALL ;  /* 0x0000000000007948 */ /* 0x000fea0003800000 */
[----:B0-----:R-:W-:Y:S01]  /*15cb0*/  LOP3.LUT R0, R0, 0x1f, RZ, 0xc0, !PT ;  /* 0x0000001f00007812 */ /* 0x001fe200078ec0ff */
[----:B------:R-:W-:Y:S03]  /*15cc0*/  BAR.SYNC.DEFER_BLOCKING 0x4, 0x180 ;  /* 0x0106000000007b1d */ /* 0x000fe60000010000 */
[----:B------:R-:W-:-:S13]  /*15cd0*/  ISETP.NE.AND P0, PT, R0, RZ, PT ;  /* 0x000000ff0000720c */ /* 0x000fda0003f05270 */
[----:B--2---:R-:W5:Y:S01]  /*15ce0*/  @!P0 S2R R3, SR_CgaCtaId ;  /* 0x0000000000038919 */ /* 0x004f620000008800 */
[----:B------:R-:W-:-:S04]  /*15cf0*/  @!P0 MOV R0, 0x400 ;  /* 0x0000040000008802 */ /* 0x000fc80000000f00 */
[----:B-----5:R-:W-:-:S05]  /*15d00*/  @!P0 LEA R2, R3, R0, 0x18 ;  /* 0x0000000003028211 */ /* 0x020fca00078ec0ff */
[----:B------:R4:W-:Y:S04]  /*15d10*/  @!P0 STS.128 [R2+0x288d0], R16 ;  /* 0x0288d01002008388 */ /* 0x0009e80000000c00 */
[----:B------:R4:W-:Y:S01]  /*15d20*/  @!P0 STL [R1], R2 ;  /* 0x0000000201008387 */ /* 0x0009e20000100800 */
[----:B------:R-:W-:Y:S06]  /*15d30*/  BAR.ARV 0x5, 0x180 ;  /* 0x0146000000007b1d */ /* 0x000fec0000002000 */
.L_x_1561:
[----:B------:R-:W-:Y:S02]  /*15d40*/  ULDC UR4, c[0x0][0xc3c] ;  /* 0x00030f0000047ab9 */ /* 0x000fe40000000800 */
[----:B----4-:R-:W-:-:S13]  /*15d50*/  ISETP.GE.AND P0, PT, R19, UR4, PT ;  /* 0x0000000413007c0c */ /* 0x010fda000bf06270 */
[----:B------:R-:W-:Y:S05]  /*15d60*/  @!P0 BRA `(.L_x_1573) ;  /* 0xffffffac004c8947 */ /* 0x000fea000383ffff */
[----:B------:R-:W-:Y:S05]  /*15d70*/  BSYNC B8 ;  /* 0x0000000000087941 */ /* 0x000fea0003800000 */
.L_x_1466:
[----:B--2---:R-:W2:Y:S01]  /*15d80*/  LDL.LU R0, [R1+0x3c] ;  /* 0x00003c0001007983 */ /* 0x004ea20000300800 */
[----:B------:R-:W-:Y:S01]  /*15d90*/  BSSY B0, `(.L_x_1574) ;  /* 0x000000b000007945 */ /* 0x000fe20003800000 */
[----:B------:R-:W4:Y:S01]  /*15da0*/  S2R R5, SR_CgaCtaId ;  /* 0x0000000000057919 */ /* 0x000f220000008800 */
[----:B--2---:R-:W-:-:S05]  /*15db0*/  VIADD R0, R0, 0x1 ;  /* 0x0000000100007836 */ /* 0x004fca0000000000 */
[----:B0-----:R-:W-:-:S04]  /*15dc0*/  LEA.HI R2, R0, R0, RZ, 0x1 ;  /* 0x0000000000027211 */ /* 0x001fc800078f08ff */
[----:B------:R-:W-:-:S05]  /*15dd0*/  LOP3.LUT R3, R2, 0xfffffffe, RZ, 0xc0, !PT ;  /* 0xfffffffe02037812 */ /* 0x000fca00078ec0ff */
[----:B------:R-:W-:Y:S01]  /*15de0*/  IMAD.IADD R3, R0, 0x1, -R3 ;  /* 0x0000000100037824 */ /* 0x000fe200078e0a03 */
[----:B------:R-:W-:-:S04]  /*15df0*/  MOV R0, 0x400 ;  /* 0x0000040000007802 */ /* 0x000fc80000000f00 */
[----:B----4-:R-:W-:Y:S02]  /*15e00*/  LEA R0, R5, R0, 0x18 ;  /* 0x0000000005007211 */ /* 0x010fe400078ec0ff */
[----:B------:R-:W-:-:S04]  /*15e10*/  SHF.L.U32 R3, R3, 0x1f, RZ ;  /* 0x0000001f03037819 */ /* 0x000fc800000006ff */
[----:B------:R-:W0:Y:S02]  /*15e20*/  SYNCS.PHASECHK.TRANS64.TRYWAIT P0, [R0+URZ+0x28820], R3 ;  /* 0x02882003000075a7 */ /* 0x000e24000800017f */
[----:B0-----:R-:W-:Y:S05]  /*15e30*/  @!P0 BRA `(.L_x_1575) ;  /* 0x0000001c00b08947 */ /* 0x001fea0003800000 */
.L_x_1643:
[----:B------:R-:W-:Y:S05]  /*15e40*/  BSYNC B0 ;  /* 0x0000000000007941 */ /* 0x000fea0003800000 */
.L_x_1574:
[----:B------:R-:W-:-:S03]  /*15e50*/  UMOV UR4, 0xffffffff ;  /* 0xffffffff00047882 */ /* 0x000fc60000000000 */
[----:B------:R-:W-:Y:S05]  /*15e60*/  BRA.DIV UR4, `(.L_x_1576) ;  /* 0x0000001e04b87947 */ /* 0x000fea000b800000 */
[----:B------:R-:W2:Y:S02]  /*15e70*/  S2R R2, SR_TID.X ;  /* 0x0000000000027919 */ /* 0x000ea40000002100 */
[----:B--2---:R-:W-:-:S04]  /*15e80*/  SHF.R.U32.HI R2, RZ, 0x5, R2 ;  /* 0x00000005ff027819 */ /* 0x004fc80000011602 */
[----:B------:R-:W-:-:S05]  /*15e90*/  LOP3.LUT R2, R2, 0x3, RZ, 0xc0, !PT ;  /* 0x0000000302027812 */ /* 0x000fca00078ec0ff */
[----:B------:R2:W4:Y:S02]  /*15ea0*/  SHFL.IDX PT, R14, R2, RZ, 0x1f ;  /* 0x00001fff020e7589 */ /* 0x00052400000e0000 */
.L_x_1646:
[----:B----4-:R-:W-:Y:S01]  /*15eb0*/  ISETP.NE.AND P0, PT, R14, RZ, PT ;  /* 0x000000ff0e00720c */ /* 0x010fe20003f05270 */
[----:B------:R-:W-:-:S12]  /*15ec0*/  BSSY B0, `(.L_x_1577) ;  /* 0x0000027000007945 */ /* 0x000fd80003800000 */
[----:B------:R-:W-:Y:S05]  /*15ed0*/  @P0 BRA `(.L_x_1578) ;  /* 0x0000000000940947 */ /* 0x000fea0003800000 */
[----:B------:R-:W-:-:S03]  /*15ee0*/  UMOV UR4, 0xffffffff ;  /* 0xffffffff00047882 */ /* 0x000fc60000000000 */
[----:B------:R-:W-:Y:S05]  /*15ef0*/  BRA.DIV UR4, `(.L_x_1579) ;  /* 0x0000001e04c87947 */ /* 0x000fea000b800000 */
[----:B------:R-:W-:-:S13]  /*15f00*/  ELECT P6, URZ, PT ;  /* 0x00000000003f782f */ /* 0x000fda00038c0000 */
.L_x_1649:
[----:B------:R-:W-:Y:S05]  /*15f10*/  @!P6 BRA `(.L_x_1578) ;  /* 0x000000000084e947 */ /* 0x000fea0003800000 */
[----:B------:R-:W-:-:S06]  /*15f20*/  ULOP3.LUT UR4, UR36, 0x2, URZ, 0xfc, !UPT ;  /* 0x0000000224047892 */ /* 0x000fcc000f8efc3f */
[----:B--2---:R-:W-:-:S05]  /*15f30*/  IMAD.U32 R2, RZ, RZ, UR4 ;  /* 0x00000004ff027e24 */ /* 0x004fca000f8e00ff */
[----:B------:R-:W-:-:S13]  /*15f40*/  ISETP.NE.AND P2, PT, R2, 0x3, PT ;  /* 0x000000030200780c */ /* 0x000fda0003f45270 */
[----:B------:R-:W-:Y:S05]  /*15f50*/  @!P2 BRA `(.L_x_1580) ;  /* 0x000000000004a947 */ /* 0x000fea0003800000 */
[----:B------:R-:W-:Y:S01]  /*15f60*/  BPT.TRAP 0x1 ;  /* 0x000000040000795c */ /* 0x000fe20000300000 */
.L_x_1580:
[----:B0-----:R-:W2:Y:S04]  /*15f70*/  LDL R3, [R1+0x4] ;  /* 0x0000040001037983 */ /* 0x001ea80000100800 */
[----:B---3--:R-:W3:Y:S01]  /*15f80*/  LDL.LU R7, [R1+0x10] ;  /* 0x0000100001077983 */ /* 0x008ee20000300800 */
[----:B------:R-:W-:-:S04]  /*15f90*/  VIADD R2, R0, 0x28840 ;  /* 0x0002884000027836 */ /* 0x000fc80000000000 */
[C---:B--2---:R-:W-:Y:S02]  /*15fa0*/  IMAD R6, R3.reuse, 0x8, R2 ;  /* 0x0000000803067824 */ /* 0x044fe400078e0202 */
[----:B------:R-:W-:Y:S01]  /*15fb0*/  VIADD R3, R3, 0x1 ;  /* 0x0000000103037836 */ /* 0x000fe20000000000 */
[----:B---3--:R-:W-:-:S04]  /*15fc0*/  SHF.L.U32 R5, R7, 0x1f, RZ ;  /* 0x0000001f07057819 */ /* 0x008fc800000006ff */
        /* <DEDUP_REMOVED lines=8> */
.L_x_1650:
[----:B------:R-:W2:Y:S02]  /*16050*/  SYNCS.PHASECHK.TRANS64.TRYWAIT P0, [R7+URZ], R2 ;  /* 0x00000002070075a7 */ /* 0x000ea4000800017f */
[----:B--2---:R-:W-:Y:S05]  /*16060*/  @!P0 BRA `(.L_x_1582) ;  /* 0x0000001c00a08947 */ /* 0x004fea0003800000 */
.L_x_1651:
[----:B------:R-:W-:Y:S05]  /*16070*/  @!P2 BRA `(.L_x_1583) ;  /* 0x000000000004a947 */ /* 0x000fea0003800000 */
[----:B------:R-:W-:Y:S01]  /*16080*/  BPT.TRAP 0x1 ;  /* 0x000000040000795c */ /* 0x000fe20000300000 */
.L_x_1583:
[----:B------:R-:W3:Y:S01]  /*16090*/  LDL.LU R4, [R1+0x4] ;  /* 0x0000040001047983 */ /* 0x000ee20000300800 */
[----:B------:R-:W-:-:S04]  /*160a0*/  VIADD R0, R0, 0x28860 ;  /* 0x0002886000007836 */ /* 0x000fc80000000000 */
[----:B---3--:R-:W-:-:S04]  /*160b0*/  IMAD R4, R4, 0x8, R0 ;  /* 0x0000000804047824 */ /* 0x008fc800078e0200 */
[----:B------:R-:W3:Y:S02]  /*160c0*/  SYNCS.PHASECHK.TRANS64.TRYWAIT P0, [R4+URZ], R5 ;  /* 0x00000005040075a7 */ /* 0x000ee4000800017f */
[----:B---3--:R-:W-:Y:S05]  /*160d0*/  @!P0 BRA `(.L_x_1584) ;  /* 0x0000001c00988947 */ /* 0x008fea0003800000 */
.L_x_1652:
[----:B------:R-:W-:-:S07]  /*160e0*/  IMAD R3, R3, 0x8, R0 ;  /* 0x0000000803037824 */ /* 0x000fce00078e0200 */
.L_x_1585:
[----:B----4-:R4:W0:Y:S02]  /*160f0*/  SYNCS.PHASECHK.TRANS64.TRYWAIT P0, [R3+URZ], R2 ;  /* 0x00000002030075a7 */ /* 0x010824000800017f */
[----:B0-----:R-:W-:Y:S05]  /*16100*/  @!P0 NANOSLEEP.SYNCS 0x989680 ;  /* 0x009896800000895d */ /* 0x001fea0003900000 */
[----:B------:R-:W0:Y:S02]  /*16110*/  @!P0 SYNCS.PHASECHK.TRANS64 P0, [R3+URZ], R2 ;  /* 0x00000002030085a7 */ /* 0x000e24000800007f */
[----:B0-----:R-:W-:Y:S05]  /*16120*/  @!P0 BRA `(.L_x_1585) ;  /* 0xfffffffc00f08947 */ /* 0x001fea000383ffff */
.L_x_1578:
[----:B------:R-:W-:Y:S05]  /*16130*/  BSYNC B0 ;  /* 0x0000000000007941 */ /* 0x000fea0003800000 */
.L_x_1577:
[----:B------:R-:W-:Y:S05]  /*16140*/  EXIT ;  /* 0x000000000000794d */ /* 0x000fea0003800000 */
.L_x_1368:
[----:B0-----:R-:W-:-:S04]  /*16150*/  IMAD.U32 R3, RZ, RZ, UR41 ;  /* 0x00000029ff037e24 */ /* 0x001fc8000f8e00ff */
[----:B------:R0:W1:Y:S03]  /*16160*/  SYNCS.PHASECHK.TRANS64.TRYWAIT P1, [R3+URZ+0x28800], R0 ;  /* 0x02880000030075a7 */ /* 0x000066000802017f */
[----:B-1----:R-:W-:Y:S05]  /*16170*/  @!P1 NANOSLEEP.SYNCS 0x989680 ;  /* 0x009896800000995d */ /* 0x002fea0003900000 */
[----:B------:R-:W1:Y:S02]  /*16180*/  @!P1 SYNCS.PHASECHK.TRANS64 P1, [R3+URZ+0x28800], R0 ;  /* 0x02880000030095a7 */ /* 0x000e64000802007f */
[----:B-1----:R-:W-:Y:S05]  /*16190*/  @!P1 BRA `(.L_x_1368) ;  /* 0xfffffffc00ec9947 */ /* 0x002fea000383ffff */
[----:B------:R-:W-:Y:S05]  /*161a0*/  BRA `(.L_x_1586) ;  /* 0xfffffeb800887947 */ /* 0x000fea000383ffff */
.L_x_1372:
[----:B-1----:R1:W2:Y:S02]  /*161b0*/  SYNCS.PHASECHK.TRANS64.TRYWAIT P2, [R5+URZ+0x28830], R0 ;  /* 0x02883000050075a7 */ /* 0x0022a4000804017f */
[----:B--2---:R-:W-:Y:S05]  /*161c0*/  @!P2 NANOSLEEP.SYNCS 0x989680 ;  /* 0x009896800000a95d */ /* 0x004fea0003900000 */
[----:B------:R-:W2:Y:S02]  /*161d0*/  @!P2 SYNCS.PHASECHK.TRANS64 P2, [R5+URZ+0x28830], R0 ;  /* 0x028830000500a5a7 */ /* 0x000ea4000804007f */
[----:B--2---:R-:W-:Y:S05]  /*161e0*/  @!P2 BRA `(.L_x_1372) ;  /* 0xfffffffc00f0a947 */ /* 0x004fea000383ffff */
[----:B------:R-:W-:Y:S05]  /*161f0*/  BRA `(.L_x_1371) ;  /* 0xfffffeb800ac7947 */ /* 0x000fea000383ffff */
.L_x_1388:
[----:B-1----:R-:W-:-:S04]  /*16200*/  IMAD.U32 R9, RZ, RZ, UR6 ;  /* 0x00000006ff097e24 */ /* 0x002fc8000f8e00ff */
[----:B------:R1:W2:Y:S03]  /*16210*/  SYNCS.PHASECHK.TRANS64.TRYWAIT P2, [R9+URZ+0x28830], R4 ;  /* 0x02883004090075a7 */ /* 0x0002a6000804017f */
[----:B--2---:R-:W-:Y:S05]  /*16220*/  @!P2 NANOSLEEP.SYNCS 0x989680 ;  /* 0x009896800000a95d */ /* 0x004fea0003900000 */
[----:B------:R-:W2:Y:S02]  /*16230*/  @!P2 SYNCS.PHASECHK.TRANS64 P2, [R9+URZ+0x28830], R4 ;  /* 0x028830040900a5a7 */ /* 0x000ea4000804007f */
[----:B--2---:R-:W-:Y:S05]  /*16240*/  @!P2 BRA `(.L_x_1388) ;  /* 0xfffffffc00eca947 */ /* 0x004fea000383ffff */
[----:B------:R-:W-:Y:S05]  /*16250*/  BRA `(.L_x_1385) ;  /* 0xfffffeec00507947 */ /* 0x000fea000383ffff */
.L_x_1392:
[----:B-1----:R-:W-:-:S04]  /*16260*/  IMAD.U32 R9, RZ, RZ, UR6 ;  /* 0x00000006ff097e24 */ /* 0x002fc8000f8e00ff */
[----:B------:R1:W2:Y:S03]  /*16270*/  SYNCS.PHASECHK.TRANS64.TRYWAIT P2, [R9+URZ+0x28850], R4 ;  /* 0x02885004090075a7 */ /* 0x0002a6000804017f */
[----:B--2---:R-:W-:Y:S05]  /*16280*/  @!P2 NANOSLEEP.SYNCS 0x989680 ;  /* 0x009896800000a95d */ /* 0x004fea0003900000 */
[----:B------:R-:W2:Y:S02]  /*16290*/  @!P2 SYNCS.PHASECHK.TRANS64 P2, [R9+URZ+0x28850], R4 ;  /* 0x028850040900a5a7 */ /* 0x000ea4000804007f */
[----:B--2---:R-:W-:Y:S05]  /*162a0*/  @!P2 BRA `(.L_x_1392) ;  /* 0xfffffffc00eca947 */ /* 0x004fea000383ffff */
[----:B------:R-:W-:Y:S05]  /*162b0*/  BRA `(.L_x_1389) ;  /* 0xfffffef000107947 */ /* 0x000fea000383ffff */
.L_x_1409:
[----:B-1----:R-:W-:-:S04]  /*162c0*/  IMAD.U32 R7, RZ, RZ, UR6 ;  /* 0x00000006ff077e24 */ /* 0x002fc8000f8e00ff */
[----:B------:R1:W2:Y:S03]  /*162d0*/  SYNCS.PHASECHK.TRANS64.TRYWAIT P2, [R7+URZ+0x28830], R0 ;  /* 0x02883000070075a7 */ /* 0x0002a6000804017f */
[----:B--2---:R-:W-:Y:S05]  /*162e0*/  @!P2 NANOSLEEP.SYNCS 0x989680 ;  /* 0x009896800000a95d */ /* 0x004fea0003900000 */
[----:B------:R-:W2:Y:S02]  /*162f0*/  @!P2 SYNCS.PHASECHK.TRANS64 P2, [R7+URZ+0x28830], R0 ;  /* 0x028830000700a5a7 */ /* 0x000ea4000804007f */
[----:B--2---:R-:W-:Y:S05]  /*16300*/  @!P2 BRA `(.L_x_1409) ;  /* 0xfffffffc00eca947 */ /* 0x004fea000383ffff */
[----:B------:R-:W-:Y:S05]  /*16310*/  BRA `(.L_x_1406) ;  /* 0xffffff1c00f87947 */ /* 0x000fea000383ffff */
.L_x_1413:
[----:B-1----:R-:W-:-:S04]  /*16320*/  IMAD.U32 R7, RZ, RZ, UR6 ;  /* 0x00000006ff077e24 */ /* 0x002fc8000f8e00ff */
[----:B------:R1:W2:Y:S03]  /*16330*/  SYNCS.PHASECHK.TRANS64.TRYWAIT P2, [R7+URZ+0x28850], R0 ;  /* 0x02885000070075a7 */ /* 0x0002a6000804017f */
[----:B--2---:R-:W-:Y:S05]  /*16340*/  @!P2 NANOSLEEP.SYNCS 0x989680 ;  /* 0x009896800000a95d */ /* 0x004fea0003900000 */
[----:B------:R-:W2:Y:S02]  /*16350*/  @!P2 SYNCS.PHASECHK.TRANS64 P2, [R7+URZ+0x28850], R0 ;  /* 0x028850000700a5a7 */ /* 0x000ea4000804007f */
[----:B--2---:R-:W-:Y:S05]  /*16360*/  @!P2 BRA `(.L_x_1413) ;  /* 0xfffffffc00eca947 */ /* 0x004fea000383ffff */
[----:B------:R-:W-:Y:S05]  /*16370*/  BRA `(.L_x_1410) ;  /* 0xffffff2000b87947 */ /* 0x000fea000383ffff */
.L_x_1419:
[----:B-1----:R-:W-:-:S04]  /*16380*/  IMAD.U32 R7, RZ, RZ, UR6 ;  /* 0x00000006ff077e24 */ /* 0x002fc8000f8e00ff */
[----:B------:R1:W2:Y:S03]  /*16390*/  SYNCS.PHASECHK.TRANS64.TRYWAIT P2, [R7+URZ+0x28830], R0 ;  /* 0x02883000070075a7 */ /* 0x0002a6000804017f */
[----:B--2---:R-:W-:Y:S05]  /*163a0*/  @!P2 NANOSLEEP.SYNCS 0x989680 ;  /* 0x009896800000a95d */ /* 0x004fea0003900000 */
[----:B------:R-:W2:Y:S02]  /*163b0*/  @!P2 SYNCS.PHASECHK.TRANS64 P2, [R7+URZ+0x28830], R0 ;  /* 0x028830000700a5a7 */ /* 0x000ea4000804007f */
[----:B--2---:R-:W-:Y:S05]  /*163c0*/  @!P2 BRA `(.L_x_1419) ;  /* 0xfffffffc00eca947 */ /* 0x004fea000383ffff */
[----:B------:R-:W-:Y:S05]  /*163d0*/  BRA `(.L_x_1416) ;  /* 0xffffff3c00d07947 */ /* 0x000fea000383ffff */
.L_x_1423:
[----:B-1----:R-:W-:-:S04]  /*163e0*/  IMAD.U32 R7, RZ, RZ, UR6 ;  /* 0x00000006ff077e24 */ /* 0x002fc8000f8e00ff */
[----:B------:R1:W2:Y:S03]  /*163f0*/  SYNCS.PHASECHK.TRANS64.TRYWAIT P2, [R7+URZ+0x28850], R0 ;  /* 0x02885000070075a7 */ /* 0x0002a6000804017f */
[----:B--2---:R-:W-:Y:S05]  /*16400*/  @!P2 NANOSLEEP.SYNCS 0x989680 ;  /* 0x009896800000a95d */ /* 0x004fea0003900000 */
[----:B------:R-:W2:Y:S02]  /*16410*/  @!P2 SYNCS.PHASECHK.TRANS64 P2, [R7+URZ+0x28850], R0 ;  /* 0x028850000700a5a7 */ /* 0x000ea4000804007f */
[----:B--2---:R-:W-:Y:S05]  /*16420*/  @!P2 BRA `(.L_x_1423) ;  /* 0xfffffffc00eca947 */ /* 0x004fea000383ffff */
[----:B------:R-:W-:Y:S05]  /*16430*/  BRA `(.L_x_1420) ;  /* 0xffffff4000907947 */ /* 0x000fea000383ffff */
.L_x_1436:
[----:B-1----:R-:W-:-:S04]  /*16440*/  IMAD.U32 R6, RZ, RZ, UR5 ;  /* 0x00000005ff067e24 */ /* 0x002fc8000f8e00ff */
[----:B------:R1:W2:Y:S03]  /*16450*/  SYNCS.PHASECHK.TRANS64.TRYWAIT P0, [R6+URZ+0x28850], R5 ;  /* 0x02885005060075a7 */ /* 0x0002a6000800017f */
[----:B--2---:R-:W-:Y:S05]  /*16460*/  @!P0 NANOSLEEP.SYNCS 0x989680 ;  /* 0x009896800000895d */ /* 0x004fea0003900000 */
[----:B------:R-:W2:Y:S02]  /*16470*/  @!P0 SYNCS.PHASECHK.TRANS64 P0, [R6+URZ+0x28850], R5 ;  /* 0x02885005060085a7 */ /* 0x000ea4000800007f */
[----:B--2---:R-:W-:Y:S05]  /*16480*/  @!P0 BRA `(.L_x_1436) ;  /* 0xfffffffc00ec8947 */ /* 0x004fea000383ffff */
[----:B------:R-:W-:Y:S05]  /*16490*/  BRA `(.L_x_1435) ;  /* 0xffffff6c00987947 */ /* 0x000fea000383ffff */
.L_x_1486:
[----:B------:R-:W3:Y:S01]  /*164a0*/  S2R R4, SR_TID.X ;  /* 0x0000000000047919 */ /* 0x000ee20000002100 */
[----:B------:R-:W-:Y:S01]  /*164b0*/  BSSY B0, `(.L_x_1587) ;  /* 0x000000a000007945 */ /* 0x000fe20003800000 */
[----:B------:R-:W-:Y:S02]  /*164c0*/  IMAD.MOV.U32 R12, RZ, RZ, RZ ;  /* 0x000000ffff0c7224 */ /* 0x000fe400078e00ff */
[----:B------:R-:W-:Y:S02]  /*164d0*/  IMAD.MOV.U32 R11, RZ, RZ, 0x1f ;  /* 0x0000001fff0b7424 */ /* 0x000fe400078e00ff */
[----:B------:R-:W-:Y:S01]  /*164e0*/  IMAD.MOV.U32 R15, RZ, RZ, -0x1 ;  /* 0xffffffffff0f7424 */ /* 0x000fe200078e00ff */
[----:B---3--:R-:W-:-:S04]  /*164f0*/  SHF.R.U32.HI R4, RZ, 0x5, R4 ;  /* 0x00000005ff047819 */ /* 0x008fc80000011604 */
[----:B------:R-:W-:-:S05]  /*16500*/  LOP3.LUT R4, R4, 0x3, RZ, 0xc0, !PT ;  /* 0x0000000304047812 */ /* 0x000fca00078ec0ff */
[----:B------:R-:W-:-:S07]  /*16510*/  IMAD.MOV.U32 R13, RZ, RZ, R4 ;  /* 0x000000ffff0d7224 */ /* 0x000fce00078e0004 */
[----:B012---:R-:W-:Y:S05]  /*16520*/  WARPSYNC.COLLECTIVE R15, `(.L_x_1588) ;  /* 0x000000000f087348 */ /* 0x007fea0003c00000 */
[----:B------:R3:W4:Y:S02]  /*16530*/  SHFL.IDX P6, R14, R13, R12, R11 ;  /* 0x0000000c0d0e7389 */ /* 0x00072400000c000b */
[----:B01234-:R-:W-:Y:S01]  /*16540*/  ENDCOLLECTIVE ;  /* 0x000000000000791b */ /* 0x01ffe20003800000 */
.L_x_1588:
[----:B------:R-:W-:Y:S05]  /*16550*/  BSYNC B0 ;  /* 0x0000000000007941 */ /* 0x000fea0003800000 */
.L_x_1587:
[----:B------:R-:W-:Y:S05]  /*16560*/  BRA `(.L_x_1589) ;  /* 0xffffffb000fc7947 */ /* 0x000fea000383ffff */
.L_x_1488:
[----:B------:R-:W-:Y:S01]  /*16570*/  BSSY B0, `(.L_x_1590) ;  /* 0x0000006000007945 */ /* 0x000fe20003800000 */
[----:B------:R-:W-:-:S07]  /*16580*/  IMAD.MOV.U32 R15, RZ, RZ, -0x1 ;  /* 0xffffffffff0f7424 */ /* 0x000fce00078e00ff */
[----:B012-4-:R-:W-:Y:S05]  /*16590*/  WARPSYNC.COLLECTIVE R15, `(.L_x_1591) ;  /* 0x000000000f0c7348 */ /* 0x017fea0003c00000 */
[----:B------:R-:W-:Y:S02]  /*165a0*/  ELECT P6, UR62, PT ;  /* 0x00000000003e782f */ /* 0x000fe400038c0000 */
[----:B------:R-:W-:Y:S01]  /*165b0*/  MOV R14, UR62 ;  /* 0x0000003e000e7c02 */ /* 0x000fe20008000f00 */
[----:B012-4-:R-:W-:Y:S10]  /*165c0*/  ENDCOLLECTIVE ;  /* 0x000000000000791b */ /* 0x017ff40003800000 */
.L_x_1591:
[----:B------:R-:W-:Y:S05]  /*165d0*/  BSYNC B0 ;  /* 0x0000000000007941 */ /* 0x000fea0003800000 */
.L_x_1590:
[----:B------:R-:W-:Y:S05]  /*165e0*/  BRA `(.L_x_1592) ;  /* 0xffffffb400087947 */ /* 0x000fea000383ffff */
.L_x_1490:
[----:B--2---:R2:W3:Y:S02]  /*165f0*/  SYNCS.PHASECHK.TRANS64.TRYWAIT P0, [R0+URZ+0x28840], R2 ;  /* 0x02884002000075a7 */ /* 0x0044e4000800017f */
[----:B---3--:R-:W-:Y:S05]  /*16600*/  @!P0 NANOSLEEP.SYNCS 0x989680 ;  /* 0x009896800000895d */ /* 0x008fea0003900000 */
[----:B------:R-:W3:Y:S02]  /*16610*/  @!P0 SYNCS.PHASECHK.TRANS64 P0, [R0+URZ+0x28840], R2 ;  /* 0x02884002000085a7 */ /* 0x000ee4000800007f */
[----:B---3--:R-:W-:Y:S05]  /*16620*/  @!P0 BRA `(.L_x_1490) ;  /* 0xfffffffc00f08947 */ /* 0x008fea000383ffff */
[----:B------:R-:W-:Y:S05]  /*16630*/  BRA `(.L_x_1593) ;  /* 0xffffffb400707947 */ /* 0x000fea000383ffff */
.L_x_1494:
        /* <DEDUP_REMOVED lines=14> */
.L_x_1594:
[----:B------:R-:W-:Y:S02]  /*16720*/  IMAD.MOV.U32 R13, RZ, RZ, R4 ;  /* 0x000000ffff0d7224 */ /* 0x000fe400078e0004 */
[----:B------:R-:W-:-:S07]  /*16730*/  IMAD.MOV.U32 R6, RZ, RZ, R14 ;  /* 0x000000ffff067224 */ /* 0x000fce00078e000e */
[----:B------:R-:W-:Y:S05]  /*16740*/  WARPSYNC.COLLECTIVE R15, `(.L_x_1595) ;  /* 0x000000000f087348 */ /* 0x000fea0003c00000 */
[----:B------:R0:W1:Y:S02]  /*16750*/  SHFL.IDX P6, R14, R13, R12, R11 ;  /* 0x0000000c0d0e7389 */ /* 0x00006400000c000b */
[----:B01----:R-:W-:Y:S01]  /*16760*/  ENDCOLLECTIVE ;  /* 0x000000000000791b */ /* 0x003fe20003800000 */
.L_x_1595:
[----:B------:R-:W-:Y:S02]  /*16770*/  IMAD.MOV.U32 R13, RZ, RZ, R3 ;  /* 0x000000ffff0d7224 */ /* 0x000fe400078e0003 */
[----:B------:R-:W-:Y:S02]  /*16780*/  IMAD.MOV.U32 R12, RZ, RZ, 0x1 ;  /* 0x00000001ff0c7424 */ /* 0x000fe400078e00ff */
[----:B------:R-:W-:-:S07]  /*16790*/  IMAD.MOV.U32 R7, RZ, RZ, R14 ;  /* 0x000000ffff077224 */ /* 0x000fce00078e000e */
[----:B------:R-:W-:Y:S05]  /*167a0*/  WARPSYNC.COLLECTIVE R15, `(.L_x_1596) ;  /* 0x000000000f087348 */ /* 0x000fea0003c00000 */
[----:B------:R0:W1:Y:S02]  /*167b0*/  SHFL.IDX P6, R14, R13, R12, R11 ;  /* 0x0000000c0d0e7389 */ /* 0x00006400000c000b */
[----:B01----:R-:W-:Y:S01]  /*167c0*/  ENDCOLLECTIVE ;  /* 0x000000000000791b */ /* 0x003fe20003800000 */
.L_x_1596:
        /* <DEDUP_REMOVED lines=10> */
.L_x_1597:
        /* <DEDUP_REMOVED lines=12> */
.L_x_1598:
[----:B------:R-:W-:Y:S01]  /*16930*/  @!P2 LEA R7, P3, R10, R5, 0x1 ;  /* 0x000000050a07a211 */ /* 0x000fe200078608ff */
[----:B------:R-:W-:-:S04]  /*16940*/  VIADD R5, R0, 0x20 ;  /* 0x0000002000057836 */ /* 0x000fc80000000000 */
[----:B------:R-:W-:-:S05]  /*16950*/  @!P2 IMAD.X R6, RZ, RZ, R8, P3 ;  /* 0x000000ffff06a224 */ /* 0x000fca00018e0608 */
        /* <DEDUP_REMOVED lines=14> */
.L_x_1599:
[----:B------:R-:W-:Y:S02]  /*16a40*/  IMAD.MOV.U32 R13, RZ, RZ, R3 ;  /* 0x000000ffff0d7224 */ /* 0x000fe400078e0003 */
[----:B------:R-:W-:Y:S02]  /*16a50*/  IMAD.MOV.U32 R12, RZ, RZ, 0x3 ;  /* 0x00000003ff0c7424 */ /* 0x000fe400078e00ff */
[----:B------:R-:W-:-:S07]  /*16a60*/  IMAD.MOV.U32 R5, RZ, RZ, R14 ;  /* 0x000000ffff057224 */ /* 0x000fce00078e000e */
[----:B------:R-:W-:Y:S05]  /*16a70*/  WARPSYNC.COLLECTIVE R15, `(.L_x_1600) ;  /* 0x000000000f087348 */ /* 0x000fea0003c00000 */
[----:B------:R0:W1:Y:S02]  /*16a80*/  SHFL.IDX P6, R14, R13, R12, R11 ;  /* 0x0000000c0d0e7389 */ /* 0x00006400000c000b */
[----:B01----:R-:W-:Y:S01]  /*16a90*/  ENDCOLLECTIVE ;  /* 0x000000000000791b */ /* 0x003fe20003800000 */
.L_x_1600:
        /* <DEDUP_REMOVED lines=16> */
.L_x_1601:
[----:B------:R-:W-:Y:S02]  /*16ba0*/  IMAD.MOV.U32 R13, RZ, RZ, R3 ;  /* 0x000000ffff0d7224 */ /* 0x000fe400078e0003 */
[----:B------:R-:W-:Y:S02]  /*16bb0*/  IMAD.MOV.U32 R12, RZ, RZ, 0x4 ;  /* 0x00000004ff0c7424 */ /* 0x000fe400078e00ff */
[----:B------:R-:W-:-:S07]  /*16bc0*/  IMAD.MOV.U32 R5, RZ, RZ, R14 ;  /* 0x000000ffff057224 */ /* 0x000fce00078e000e */
[----:B------:R-:W-:Y:S05]  /*16bd0*/  WARPSYNC.COLLECTIVE R15, `(.L_x_1602) ;  /* 0x000000000f087348 */ /* 0x000fea0003c00000 */
[----:B------:R0:W1:Y:S02]  /*16be0*/  SHFL.IDX P6, R14, R13, R12, R11 ;  /* 0x0000000c0d0e7389 */ /* 0x00006400000c000b */
[----:B01----:R-:W-:Y:S01]  /*16bf0*/  ENDCOLLECTIVE ;  /* 0x000000000000791b */ /* 0x003fe20003800000 */
.L_x_1602:
        /* <DEDUP_REMOVED lines=16> */
.L_x_1603:
[----:B------:R-:W-:Y:S02]  /*16d00*/  IMAD.MOV.U32 R13, RZ, RZ, R3 ;  /* 0x000000ffff0d7224 */ /* 0x000fe400078e0003 */
[----:B------:R-:W-:Y:S02]  /*16d10*/  IMAD.MOV.U32 R12, RZ, RZ, 0x5 ;  /* 0x00000005ff0c7424 */ /* 0x000fe400078e00ff */
[----:B------:R-:W-:-:S07]  /*16d20*/  IMAD.MOV.U32 R5, RZ, RZ, R14 ;  /* 0x000000ffff057224 */ /* 0x000fce00078e000e */
[----:B------:R-:W-:Y:S05]  /*16d30*/  WARPSYNC.COLLECTIVE R15, `(.L_x_1604) ;  /* 0x000000000f087348 */ /* 0x000fea0003c00000 */
[----:B------:R0:W1:Y:S02]  /*16d40*/  SHFL.IDX P6, R14, R13, R12, R11 ;  /* 0x0000000c0d0e7389 */ /* 0x00006400000c000b */
[----:B01----:R-:W-:Y:S01]  /*16d50*/  ENDCOLLECTIVE ;  /* 0x000000000000791b */ /* 0x003fe20003800000 */
.L_x_1604:
        /* <DEDUP_REMOVED lines=16> */
.L_x_1605:
[----:B------:R-:W-:Y:S02]  /*16e60*/  IMAD.MOV.U32 R13, RZ, RZ, R3 ;  /* 0x000000ffff0d7224 */ /* 0x000fe400078e0003 */
[----:B------:R-:W-:Y:S02]  /*16e70*/  IMAD.MOV.U32 R12, RZ, RZ, 0x6 ;  /* 0x00000006ff0c7424 */ /* 0x000fe400078e00ff */
[----:B------:R-:W-:-:S07]  /*16e80*/  IMAD.MOV.U32 R5, RZ, RZ, R14 ;  /* 0x000000ffff057224 */ /* 0x000fce00078e000e */
[----:B------:R-:W-:Y:S05]  /*16e90*/  WARPSYNC.COLLECTIVE R15, `(.L_x_1606) ;  /* 0x000000000f087348 */ /* 0x000fea0003c00000 */
[----:B------:R0:W1:Y:S02]  /*16ea0*/  SHFL.IDX P6, R14, R13, R12, R11 ;  /* 0x0000000c0d0e7389 */ /* 0x00006400000c000b */
[----:B01----:R-:W-:Y:S01]  /*16eb0*/  ENDCOLLECTIVE ;  /* 0x000000000000791b */ /* 0x003fe20003800000 */
.L_x_1606:
        /* <DEDUP_REMOVED lines=9> */
[----:B------:R0:W-:Y:S02]  /*16f50*/  @!P2 LDGSTS.E.BYPASS.LTC128B.128 [R9+0x16c00], desc[UR50][R6.64+0x80], !P1 ;  /* 0x16c000800609afae */ /* 0x0001e4000c901d72 */
[----:B0-----:R-:W-:-:S07]  /*16f60*/  IMAD.MOV.U32 R6, RZ, RZ, R14 ;  /* 0x000000ffff067224 */ /* 0x001fce00078e000e */
[----:B------:R-:W-:Y:S05]  /*16f70*/  WARPSYNC.COLLECTIVE R15, `(.L_x_1607) ;  /* 0x000000000f087348 */ /* 0x000fea0003c00000 */
[----:B------:R0:W1:Y:S02]  /*16f80*/  SHFL.IDX P6, R14, R13, R12, R11 ;  /* 0x0000000c0d0e7389 */ /* 0x00006400000c000b */
[----:B01----:R-:W-:Y:S01]  /*16f90*/  ENDCOLLECTIVE ;  /* 0x000000000000791b */ /* 0x003fe20003800000 */
.L_x_1607:
[----:B------:R-:W-:-:S05]  /*16fa0*/  VIADD R7, R0, 0x60 ;  /* 0x0000006000077836 */ /* 0x000fca0000000000 */
[----:B------:R-:W-:Y:S01]  /*16fb0*/  ISETP.GE.AND P2, PT, R7, R2, PT ;  /* 0x000000020700720c */ /* 0x000fe20003f46270 */
[----:B------:R-:W-:Y:S02]  /*16fc0*/  IMAD.MOV.U32 R13, RZ, RZ, R3 ;  /* 0x000000ffff0d7224 */ /* 0x000fe400078e0003 */
[----:B------:R-:W-:Y:S02]  /*16fd0*/  IMAD.MOV.U32 R12, RZ, RZ, 0x7 ;  /* 0x00000007ff0c7424 */ /* 0x000fe400078e00ff */
[----:B------:R-:W-:-:S08]  /*16fe0*/  IMAD.MOV.U32 R5, RZ, RZ, R14 ;  /* 0x000000ffff057224 */ /* 0x000fd000078e000e */
[----:B------:R-:W-:Y:S05]  /*16ff0*/  WARPSYNC.COLLECTIVE R15, `(.L_x_1608) ;  /* 0x000000000f087348 */ /* 0x000fea0003c00000 */
[----:B------:R0:W1:Y:S02]  /*17000*/  SHFL.IDX P6, R14, R13, R12, R11 ;  /* 0x0000000c0d0e7389 */ /* 0x00006400000c000b */
[----:B01----:R-:W-:Y:S01]  /*17010*/  ENDCOLLECTIVE ;  /* 0x000000000000791b */ /* 0x003fe20003800000 */
.L_x_1608:
        /* <DEDUP_REMOVED lines=14> */
.L_x_1609:
[----:B------:R-:W-:Y:S01]  /*17100*/  IMAD.MOV.U32 R4, RZ, RZ, R14 ;  /* 0x000000ffff047224 */ /* 0x000fe200078e000e */
[----:B------:R-:W-:Y:S06]  /*17110*/  BRA `(.L_x_1610) ;  /* 0xffffffb800287947 */ /* 0x000fec000383ffff */
.L_x_1499:
[----:B0-----:R-:W3:Y:S02]  /*17120*/  LDL R2, [R1] ;  /* 0x0000000001027983 */ /* 0x001ee40000100800 */
[----:B---3--:R0:W1:Y:S02]  /*17130*/  SYNCS.PHASECHK.TRANS64.TRYWAIT P0, [R2+URZ+0x28820], R0 ;  /* 0x02882000020075a7 */ /* 0x008064000800017f */
[----:B-1----:R-:W-:Y:S05]  /*17140*/  @!P0 NANOSLEEP.SYNCS 0x989680 ;  /* 0x009896800000895d */ /* 0x002fea0003900000 */
[----:B------:R-:W1:Y:S02]  /*17150*/  @!P0 SYNCS.PHASECHK.TRANS64 P0, [R2+URZ+0x28820], R0 ;  /* 0x02882000020085a7 */ /* 0x000e64000800007f */
[----:B-1----:R-:W-:Y:S05]  /*17160*/  @!P0 BRA `(.L_x_1499) ;  /* 0xfffffffc00ec8947 */ /* 0x002fea000383ffff */
[----:B------:R-:W-:Y:S05]  /*17170*/  BRA `(.L_x_1611) ;  /* 0xffffffb8009c7947 */ /* 0x000fea000383ffff */
.L_x_1508:
[----:B-1----:R1:W2:Y:S02]  /*17180*/  SYNCS.PHASECHK.TRANS64.TRYWAIT P0, [R3+URZ+0x28840], R2 ;  /* 0x02884002030075a7 */ /* 0x0022a4000800017f */
[----:B--2---:R-:W-:Y:S05]  /*17190*/  @!P0 NANOSLEEP.SYNCS 0x989680 ;  /* 0x009896800000895d */ /* 0x004fea0003900000 */
[----:B------:R-:W2:Y:S02]  /*171a0*/  @!P0 SYNCS.PHASECHK.TRANS64 P0, [R3+URZ+0x28840], R2 ;  /* 0x02884002030085a7 */ /* 0x000ea4000800007f */
[----:B--2---:R-:W-:Y:S05]  /*171b0*/  @!P0 BRA `(.L_x_1508) ;  /* 0xfffffffc00f08947 */ /* 0x004fea000383ffff */
[----:B------:R-:W-:Y:S05]  /*171c0*/  BRA `(.L_x_1612) ;  /* 0xffffffbc00687947 */ /* 0x000fea000383ffff */
.L_x_1514:
[----:B0-----:R0:W1:Y:S02]  /*171d0*/  SYNCS.PHASECHK.TRANS64.TRYWAIT P0, [R3+URZ+0x60], R2 ;  /* 0x00006002030075a7 */ /* 0x001064000800017f */
[----:B-1----:R-:W-:Y:S05]  /*171e0*/  @!P0 NANOSLEEP.SYNCS 0x989680 ;  /* 0x009896800000895d */ /* 0x002fea0003900000 */
[----:B------:R-:W1:Y:S02]  /*171f0*/  @!P0 SYNCS.PHASECHK.TRANS64 P0, [R3+URZ+0x60], R2 ;  /* 0x00006002030085a7 */ /* 0x000e64000800007f */
[----:B-1----:R-:W-:Y:S05]  /*17200*/  @!P0 BRA `(.L_x_1514) ;  /* 0xfffffffc00f08947 */ /* 0x002fea000383ffff */
[----:B------:R-:W-:Y:S05]  /*17210*/  BRA `(.L_x_1613) ;  /* 0xffffffc000447947 */ /* 0x000fea000383ffff */
.L_x_1523:
[----:B--2---:R2:W3:Y:S02]  /*17220*/  SYNCS.PHASECHK.TRANS64.TRYWAIT P0, [R3+URZ+0x28840], R2 ;  /* 0x02884002030075a7 */ /* 0x0044e4000800017f */
[----:B---3--:R-:W-:Y:S05]  /*17230*/  @!P0 NANOSLEEP.SYNCS 0x989680 ;  /* 0x009896800000895d */ /* 0x008fea0003900000 */
[----:B------:R-:W3:Y:S02]  /*17240*/  @!P0 SYNCS.PHASECHK.TRANS64 P0, [R3+URZ+0x28840], R2 ;  /* 0x02884002030085a7 */ /* 0x000ee4000800007f */
[----:B---3--:R-:W-:Y:S05]  /*17250*/  @!P0 BRA `(.L_x_1523) ;  /* 0xfffffffc00f08947 */ /* 0x008fea000383ffff */
[----:B------:R-:W-:Y:S05]  /*17260*/  BRA `(.L_x_1614) ;  /* 0xffffffc400ec7947 */ /* 0x000fea000383ffff */
.L_x_1529:
[----:B0-----:R0:W2:Y:S02]  /*17270*/  SYNCS.PHASECHK.TRANS64.TRYWAIT P0, [R2+URZ+0x60], R3 ;  /* 0x00006003020075a7 */ /* 0x0010a4000800017f */
[----:B--2---:R-:W-:Y:S05]  /*17280*/  @!P0 NANOSLEEP.SYNCS 0x989680 ;  /* 0x009896800000895d */ /* 0x004fea0003900000 */
[----:B------:R-:W2:Y:S02]  /*17290*/  @!P0 SYNCS.PHASECHK.TRANS64 P0, [R2+URZ+0x60], R3 ;  /* 0x00006003020085a7 */ /* 0x000ea4000800007f */
[----:B--2---:R-:W-:Y:S05]  /*172a0*/  @!P0 BRA `(.L_x_1529) ;  /* 0xfffffffc00f08947 */ /* 0x004fea000383ffff */
[----:B------:R-:W-:Y:S05]  /*172b0*/  BRA `(.L_x_1615) ;  /* 0xffffffc800c87947 */ /* 0x000fea000383ffff */
.L_x_1538:
[----:B----4-:R4:W0:Y:S02]  /*172c0*/  SYNCS.PHASECHK.TRANS64.TRYWAIT P0, [R2+URZ+0x28840], R3 ;  /* 0x02884003020075a7 */ /* 0x010824000800017f */
[----:B0-----:R-:W-:Y:S05]  /*172d0*/  @!P0 NANOSLEEP.SYNCS 0x989680 ;  /* 0x009896800000895d */ /* 0x001fea0003900000 */
[----:B------:R-:W0:Y:S02]  /*172e0*/  @!P0 SYNCS.PHASECHK.TRANS64 P0, [R2+URZ+0x28840], R3 ;  /* 0x02884003020085a7 */ /* 0x000e24000800007f */
[----:B0-----:R-:W-:Y:S05]  /*172f0*/  @!P0 BRA `(.L_x_1538) ;  /* 0xfffffffc00f08947 */ /* 0x001fea000383ffff */
[----:B------:R-:W-:Y:S05]  /*17300*/  BRA `(.L_x_1616) ;  /* 0xffffffd000387947 */ /* 0x000fea000383ffff */
.L_x_1544:
[----:B0-----:R0:W2:Y:S02]  /*17310*/  SYNCS.PHASECHK.TRANS64.TRYWAIT P0, [R2+URZ+0x60], R5 ;  /* 0x00006005020075a7 */ /* 0x0010a4000800017f */
[----:B--2---:R-:W-:Y:S05]  /*17320*/  @!P0 NANOSLEEP.SYNCS 0x989680 ;  /* 0x009896800000895d */ /* 0x004fea0003900000 */
[----:B------:R-:W2:Y:S02]  /*17330*/  @!P0 SYNCS.PHASECHK.TRANS64 P0, [R2+URZ+0x60], R5 ;  /* 0x00006005020085a7 */ /* 0x000ea4000800007f */
[----:B--2---:R-:W-:Y:S05]  /*17340*/  @!P0 BRA `(.L_x_1544) ;  /* 0xfffffffc00f08947 */ /* 0x004fea000383ffff */
[----:B------:R-:W-:Y:S05]  /*17350*/  BRA `(.L_x_1617) ;  /* 0xffffffd400147947 */ /* 0x000fea000383ffff */
.L_x_1555:
[----:B----4-:R4:W0:Y:S02]  /*17360*/  SYNCS.PHASECHK.TRANS64.TRYWAIT P0, [R0+URZ+0x28860], R3 ;  /* 0x02886003000075a7 */ /* 0x010824000800017f */
[----:B0-----:R-:W-:Y:S05]  /*17370*/  @!P0 NANOSLEEP.SYNCS 0x989680 ;  /* 0x009896800000895d */ /* 0x001fea0003900000 */
[----:B------:R-:W0:Y:S02]  /*17380*/  @!P0 SYNCS.PHASECHK.TRANS64 P0, [R0+URZ+0x28860], R3 ;  /* 0x02886003000085a7 */ /* 0x000e24000800007f */
[----:B0-----:R-:W-:Y:S05]  /*17390*/  @!P0 BRA `(.L_x_1555) ;  /* 0xfffffffc00f08947 */ /* 0x001fea000383ffff */
[----:B------:R-:W-:Y:S05]  /*173a0*/  BRA `(.L_x_1618) ;  /* 0xffffffd800687947 */ /* 0x000fea000383ffff */
.L_x_1562:
[----:B------:R-:W-:Y:S01]  /*173b0*/  BSSY B0, `(.L_x_1619) ;  /* 0x0000008000007945 */ /* 0x000fe20003800000 */
[----:B------:R-:W-:Y:S02]  /*173c0*/  IMAD.MOV.U32 R13, RZ, RZ, R16 ;  /* 0x000000ffff0d7224 */ /* 0x000fe400078e0010 */
[----:B------:R-:W-:Y:S02]  /*173d0*/  IMAD.MOV.U32 R12, RZ, RZ, RZ ;  /* 0x000000ffff0c7224 */ /* 0x000fe400078e00ff */
[----:B------:R-:W-:Y:S02]  /*173e0*/  IMAD.MOV.U32 R11, RZ, RZ, 0x1f ;  /* 0x0000001fff0b7424 */ /* 0x000fe400078e00ff */
[----:B------:R-:W-:-:S07]  /*173f0*/  IMAD.MOV.U32 R15, RZ, RZ, -0x1 ;  /* 0xffffffffff0f7424 */ /* 0x000fce00078e00ff */
[----:B01-3--:R-:W-:Y:S05]  /*17400*/  WARPSYNC.COLLECTIVE R15, `(.L_x_1620) ;  /* 0x000000000f087348 */ /* 0x00bfea0003c00000 */
[----:B------:R2:W4:Y:S02]  /*17410*/  SHFL.IDX P6, R14, R13, R12, R11 ;  /* 0x0000000c0d0e7389 */ /* 0x00052400000c000b */
[----:B01234-:R-:W-:Y:S01]  /*17420*/  ENDCOLLECTIVE ;  /* 0x000000000000791b */ /* 0x01ffe20003800000 */
.L_x_1620:
[----:B------:R-:W-:Y:S05]  /*17430*/  BSYNC B0 ;  /* 0x0000000000007941 */ /* 0x000fea0003800000 */
.L_x_1619:
        /* <DEDUP_REMOVED lines=9> */
.L_x_1621:
        /* <DEDUP_REMOVED lines=18> */
.L_x_1622:
[----:B------:R-:W-:Y:S01]  /*175f0*/  IMAD.MOV.U32 R12, RZ, RZ, 0x2 ;  /* 0x00000002ff0c7424 */ /* 0x000fe200078e00ff */
[----:B------:R-:W-:-:S05]  /*17600*/  SEL R7, R14, RZ, P1 ;  /* 0x000000ff0e077207 */ /* 0x000fca0000800000 */
[----:B------:R-:W-:-:S04]  /*17610*/  IMAD.IADD R3, R2, 0x1, R7 ;  /* 0x0000000102037824 */ /* 0x000fc800078e0207 */
[----:B------:R-:W-:-:S07]  /*17620*/  IMAD.MOV.U32 R13, RZ, RZ, R3 ;  /* 0x000000ffff0d7224 */ /* 0x000fce00078e0003 */
[----:B------:R-:W-:Y:S05]  /*17630*/  WARPSYNC.COLLECTIVE R15, `(.L_x_1623) ;  /* 0x000000000f087348 */ /* 0x000fea0003c00000 */
[----:B------:R0:W1:Y:S02]  /*17640*/  SHFL.UP P6, R14, R13, R12, R11 ;  /* 0x0400000c0d0e7389 */ /* 0x00006400000c000b */
[----:B01----:R-:W-:Y:S01]  /*17650*/  ENDCOLLECTIVE ;  /* 0x000000000000791b */ /* 0x003fe20003800000 */
.L_x_1623:
[----:B------:R-:W-:Y:S01]  /*17660*/  IMAD.MOV.U32 R12, RZ, RZ, 0x4 ;  /* 0x00000004ff0c7424 */ /* 0x000fe200078e00ff */
[----:B------:R-:W-:-:S05]  /*17670*/  SEL R14, R14, RZ, P2 ;  /* 0x000000ff0e0e7207 */ /* 0x000fca0001000000 */
[----:B------:R-:W-:-:S04]  /*17680*/  IMAD.IADD R3, R3, 0x1, R14 ;  /* 0x0000000103037824 */ /* 0x000fc800078e020e */
[----:B------:R-:W-:-:S07]  /*17690*/  IMAD.MOV.U32 R13, RZ, RZ, R3 ;  /* 0x000000ffff0d7224 */ /* 0x000fce00078e0003 */
[----:B------:R-:W-:Y:S05]  /*176a0*/  WARPSYNC.COLLECTIVE R15, `(.L_x_1624) ;  /* 0x000000000f087348 */ /* 0x000fea0003c00000 */
[----:B------:R0:W1:Y:S02]  /*176b0*/  SHFL.UP P6, R14, R13, R12, R11 ;  /* 0x0400000c0d0e7389 */ /* 0x00006400000c000b */
[----:B01----:R-:W-:Y:S01]  /*176c0*/  ENDCOLLECTIVE ;  /* 0x000000000000791b */ /* 0x003fe20003800000 */
.L_x_1624:
[----:B------:R-:W-:Y:S01]  /*176d0*/  IMAD.MOV.U32 R12, RZ, RZ, 0x8 ;  /* 0x00000008ff0c7424 */ /* 0x000fe200078e00ff */
[----:B------:R-:W-:-:S05]  /*176e0*/  SEL R14, R14, RZ, P3 ;  /* 0x000000ff0e0e7207 */ /* 0x000fca0001800000 */
[----:B------:R-:W-:-:S04]  /*176f0*/  IMAD.IADD R3, R3, 0x1, R14 ;  /* 0x0000000103037824 */ /* 0x000fc800078e020e */
[----:B------:R-:W-:-:S07]  /*17700*/  IMAD.MOV.U32 R13, RZ, RZ, R3 ;  /* 0x000000ffff0d7224 */ /* 0x000fce00078e0003 */
[----:B------:R-:W-:Y:S05]  /*17710*/  WARPSYNC.COLLECTIVE R15, `(.L_x_1625) ;  /* 0x000000000f087348 */ /* 0x000fea0003c00000 */
[----:B------:R0:W1:Y:S02]  /*17720*/  SHFL.UP P6, R14, R13, R12, R11 ;  /* 0x0400000c0d0e7389 */ /* 0x00006400000c000b */
[----:B01----:R-:W-:Y:S01]  /*17730*/  ENDCOLLECTIVE ;  /* 0x000000000000791b */ /* 0x003fe20003800000 */
.L_x_1625:
[----:B------:R-:W-:Y:S01]  /*17740*/  IMAD.MOV.U32 R12, RZ, RZ, 0x10 ;  /* 0x00000010ff0c7424 */ /* 0x000fe200078e00ff */
[----:B------:R-:W-:-:S05]  /*17750*/  SEL R14, R14, RZ, P4 ;  /* 0x000000ff0e0e7207 */ /* 0x000fca0002000000 */
[----:B------:R-:W-:-:S04]  /*17760*/  IMAD.IADD R3, R3, 0x1, R14 ;  /* 0x0000000103037824 */ /* 0x000fc800078e020e */
[----:B------:R-:W-:-:S07]  /*17770*/  IMAD.MOV.U32 R13, RZ, RZ, R3 ;  /* 0x000000ffff0d7224 */ /* 0x000fce00078e0003 */
[----:B------:R-:W-:Y:S05]  /*17780*/  WARPSYNC.COLLECTIVE R15, `(.L_x_1626) ;  /* 0x000000000f087348 */ /* 0x000fea0003c00000 */
[----:B------:R0:W1:Y:S02]  /*17790*/  SHFL.UP P6, R14, R13, R12, R11 ;  /* 0x0400000c0d0e7389 */ /* 0x00006400000c000b */
[----:B01----:R-:W-:Y:S01]  /*177a0*/  ENDCOLLECTIVE ;  /* 0x000000000000791b */ /* 0x003fe20003800000 */
.L_x_1626:
        /* <DEDUP_REMOVED lines=8> */
.L_x_1627:
[----:B------:R-:W-:Y:S05]  /*17830*/  BRA `(.L_x_1628) ;  /* 0xffffffd800fc7947 */ /* 0x000fea000383ffff */
.L_x_1567:
[----:B------:R-:W-:Y:S01]  /*17840*/  BSSY B0, `(.L_x_1629) ;  /* 0x0000008000007945 */ /* 0x000fe20003800000 */
[----:B-----5:R-:W-:Y:S02]  /*17850*/  IMAD.MOV.U32 R13, RZ, RZ, R2 ;  /* 0x000000ffff0d7224 */ /* 0x020fe400078e0002 */
[----:B------:R-:W-:Y:S02]  /*17860*/  IMAD.MOV.U32 R12, RZ, RZ, 0x1 ;  /* 0x00000001ff0c7424 */ /* 0x000fe400078e00ff */
[----:B------:R-:W-:Y:S02]  /*17870*/  IMAD.MOV.U32 R11, RZ, RZ, RZ ;  /* 0x000000ffff0b7224 */ /* 0x000fe400078e00ff */
[----:B------:R-:W-:-:S07]  /*17880*/  IMAD.MOV.U32 R15, RZ, RZ, -0x1 ;  /* 0xffffffffff0f7424 */ /* 0x000fce00078e00ff */
[----:B0123--:R-:W-:Y:S05]  /*17890*/  WARPSYNC.COLLECTIVE R15, `(.L_x_1630) ;  /* 0x000000000f087348 */ /* 0x00ffea0003c00000 */
[----:B------:R4:W0:Y:S02]  /*178a0*/  SHFL.UP P6, R14, R13, R12, R11 ;  /* 0x0400000c0d0e7389 */ /* 0x00082400000c000b */
[----:B01234-:R-:W-:Y:S01]  /*178b0*/  ENDCOLLECTIVE ;  /* 0x000000000000791b */ /* 0x01ffe20003800000 */
.L_x_1630:
[----:B------:R-:W-:Y:S05]  /*178c0*/  BSYNC B0 ;  /* 0x0000000000007941 */ /* 0x000fea0003800000 */
.L_x_1629:
        /* <DEDUP_REMOVED lines=9> */
.L_x_1631:
[----:B------:R-:W-:Y:S01]  /*17960*/  IMAD.MOV.U32 R12, RZ, RZ, 0x4 ;  /* 0x00000004ff0c7424 */ /* 0x000fe200078e00ff */
[----:B------:R-:W-:-:S05]  /*17970*/  SEL R14, R14, RZ, P2 ;  /* 0x000000ff0e0e7207 */ /* 0x000fca0001000000 */
[----:B------:R-:W-:-:S04]  /*17980*/  IMAD.IADD R3, R3, 0x1, R14 ;  /* 0x0000000103037824 */ /* 0x000fc800078e020e */
[----:B------:R-:W-:-:S07]  /*17990*/  IMAD.MOV.U32 R13, RZ, RZ, R3 ;  /* 0x000000ffff0d7224 */ /* 0x000fce00078e0003 */
[----:B------:R-:W-:Y:S05]  /*179a0*/  WARPSYNC.COLLECTIVE R15, `(.L_x_1632) ;  /* 0x000000000f087348 */ /* 0x000fea0003c00000 */
[----:B------:R0:W1:Y:S02]  /*179b0*/  SHFL.UP P6, R14, R13, R12, R11 ;  /* 0x0400000c0d0e7389 */ /* 0x00006400000c000b */
[----:B01----:R-:W-:Y:S01]  /*179c0*/  ENDCOLLECTIVE ;  /* 0x000000000000791b */ /* 0x003fe20003800000 */
.L_x_1632:
[----:B------:R-:W-:Y:S01]  /*179d0*/  IMAD.MOV.U32 R12, RZ, RZ, 0x8 ;  /* 0x00000008ff0c7424 */ /* 0x000fe200078e00ff */
[----:B------:R-:W-:-:S05]  /*179e0*/  SEL R14, R14, RZ, P3 ;  /* 0x000000ff0e0e7207 */ /* 0x000fca0001800000 */
[----:B------:R-:W-:-:S04]  /*179f0*/  IMAD.IADD R3, R3, 0x1, R14 ;  /* 0x0000000103037824 */ /* 0x000fc800078e020e */
[----:B------:R-:W-:-:S07]  /*17a00*/  IMAD.MOV.U32 R13, RZ, RZ, R3 ;  /* 0x000000ffff0d7224 */ /* 0x000fce00078e0003 */
[----:B------:R-:W-:Y:S05]  /*17a10*/  WARPSYNC.COLLECTIVE R15, `(.L_x_1633) ;  /* 0x000000000f087348 */ /* 0x000fea0003c00000 */
[----:B------:R0:W1:Y:S02]  /*17a20*/  SHFL.UP P6, R14, R13, R12, R11 ;  /* 0x0400000c0d0e7389 */ /* 0x00006400000c000b */
[----:B01----:R-:W-:Y:S01]  /*17a30*/  ENDCOLLECTIVE ;  /* 0x000000000000791b */ /* 0x003fe20003800000 */
.L_x_1633:
[----:B------:R-:W-:Y:S01]  /*17a40*/  IMAD.MOV.U32 R12, RZ, RZ, 0x10 ;  /* 0x00000010ff0c7424 */ /* 0x000fe200078e00ff */
[----:B------:R-:W-:-:S05]  /*17a50*/  SEL R14, R14, RZ, P4 ;  /* 0x000000ff0e0e7207 */ /* 0x000fca0002000000 */
[----:B------:R-:W-:-:S04]  /*17a60*/  IMAD.IADD R3, R3, 0x1, R14 ;  /* 0x0000000103037824 */ /* 0x000fc800078e020e */
[----:B------:R-:W-:-:S07]  /*17a70*/  IMAD.MOV.U32 R13, RZ, RZ, R3 ;  /* 0x000000ffff0d7224 */ /* 0x000fce00078e0003 */
[----:B------:R-:W-:Y:S05]  /*17a80*/  WARPSYNC.COLLECTIVE R15, `(.L_x_1634) ;  /* 0x000000000f087348 */ /* 0x000fea0003c00000 */
[----:B------:R0:W1:Y:S02]  /*17a90*/  SHFL.UP P6, R14, R13, R12, R11 ;  /* 0x0400000c0d0e7389 */ /* 0x00006400000c000b */
[----:B01----:R-:W-:Y:S01]  /*17aa0*/  ENDCOLLECTIVE ;  /* 0x000000000000791b */ /* 0x003fe20003800000 */
.L_x_1634:
        /* <DEDUP_REMOVED lines=8> */
.L_x_1635:
[----:B------:R-:W-:Y:S05]  /*17b30*/  BRA `(.L_x_1636) ;  /* 0xffffffd800d87947 */ /* 0x000fea000383ffff */
.L_x_1569:
[----:B------:R-:W-:Y:S01]  /*17b40*/  BSSY B0, `(.L_x_1637) ;  /* 0x0000006000007945 */ /* 0x000fe20003800000 */
[----:B------:R-:W-:Y:S01]  /*17b50*/  PLOP3.LUT P6, PT, P6, PT, PT, 0x8, 0x0 ;  /* 0x000000000000781c */ /* 0x000fe200037ce170 */
[----:B------:R-:W-:-:S12]  /*17b60*/  IMAD.MOV.U32 R15, RZ, RZ, -0x1 ;  /* 0xffffffffff0f7424 */ /* 0x000fd800078e00ff */
[----:B0123--:R-:W-:Y:S05]  /*17b70*/  WARPSYNC.COLLECTIVE R15, `(.L_x_1638) ;  /* 0x000000000f087348 */ /* 0x00ffea0003c00000 */
[----:B------:R-:W-:Y:S01]  /*17b80*/  VOTE.ANY R14, PT, P6 ;  /* 0x00000000000e7806 */ /* 0x000fe200030e0100 */
[----:B0123--:R-:W-:Y:S06]  /*17b90*/  ENDCOLLECTIVE ;  /* 0x000000000000791b */ /* 0x00ffec0003800000 */
.L_x_1638:
[----:B------:R-:W-:Y:S05]  /*17ba0*/  BSYNC B0 ;  /* 0x0000000000007941 */ /* 0x000fea0003800000 */
.L_x_1637:
        /* <DEDUP_REMOVED lines=9> */
.L_x_1639:
[----:B------:R-:W-:Y:S01]  /*17c40*/  IMAD.MOV.U32 R17, RZ, RZ, R14 ;  /* 0x000000ffff117224 */ /* 0x000fe200078e000e */
[----:B------:R-:W-:Y:S06]  /*17c50*/  BRA `(.L_x_1640) ;  /* 0xffffffd800c87947 */ /* 0x000fec000383ffff */
.L_x_1571:
[----:B------:R-:W-:Y:S01]  /*17c60*/  BSSY B0, `(.L_x_1641) ;  /* 0x0000007000007945 */ /* 0x000fe20003800000 */
[----:B------:R-:W-:Y:S02]  /*17c70*/  IMAD.MOV.U32 R13, RZ, RZ, R3 ;  /* 0x000000ffff0d7224 */ /* 0x000fe400078e0003 */
[----:B------:R-:W-:Y:S02]  /*17c80*/  IMAD.MOV.U32 R11, RZ, RZ, 0x1f ;  /* 0x0000001fff0b7424 */ /* 0x000fe400078e00ff */
[----:B------:R-:W-:-:S07]  /*17c90*/  IMAD.MOV.U32 R15, RZ, RZ, -0x1 ;  /* 0xffffffffff0f7424 */ /* 0x000fce00078e00ff */
[----:B01234-:R-:W-:Y:S05]  /*17ca0*/  WARPSYNC.COLLECTIVE R15, `(.L_x_1642) ;  /* 0x000000000f087348 */ /* 0x01ffea0003c00000 */
[----:B------:R0:W0:Y:S02]  /*17cb0*/  SHFL.IDX P6, R14, R13, R12, R11 ;  /* 0x0000000c0d0e7389 */ /* 0x00002400000c000b */
[----:B01234-:R-:W-:Y:S01]  /*17cc0*/  ENDCOLLECTIVE ;  /* 0x000000000000791b */ /* 0x01ffe20003800000 */
.L_x_1642:
[----:B------:R-:W-:Y:S05]  /*17cd0*/  BSYNC B0 ;  /* 0x0000000000007941 */ /* 0x000fea0003800000 */
.L_x_1641:
[----:B------:R-:W-:Y:S01]  /*17ce0*/  IMAD.MOV.U32 R5, RZ, RZ, R14 ;  /* 0x000000ffff057224 */ /* 0x000fe200078e000e */
[----:B------:R-:W-:Y:S06]  /*17cf0*/  BRA `(.L_x_1570) ;  /* 0xffffffd800bc7947 */ /* 0x000fec000383ffff */
.L_x_1575:
[----:B0-----:R0:W2:Y:S02]  /*17d00*/  SYNCS.PHASECHK.TRANS64.TRYWAIT P0, [R0+URZ+0x28820], R3 ;  /* 0x02882003000075a7 */ /* 0x0010a4000800017f */
[----:B--2---:R-:W-:Y:S05]  /*17d10*/  @!P0 NANOSLEEP.SYNCS 0x989680 ;  /* 0x009896800000895d */ /* 0x004fea0003900000 */
[----:B------:R-:W2:Y:S02]  /*17d20*/  @!P0 SYNCS.PHASECHK.TRANS64 P0, [R0+URZ+0x28820], R3 ;  /* 0x02882003000085a7 */ /* 0x000ea4000800007f */
[----:B--2---:R-:W-:Y:S05]  /*17d30*/  @!P0 BRA `(.L_x_1575) ;  /* 0xfffffffc00f08947 */ /* 0x004fea000383ffff */
[----:B------:R-:W-:Y:S05]  /*17d40*/  BRA `(.L_x_1643) ;  /* 0xffffffe0003c7947 */ /* 0x000fea000383ffff */
.L_x_1576:
        /* <DEDUP_REMOVED lines=8> */
[----:B01-3--:R-:W-:Y:S05]  /*17dd0*/  WARPSYNC.COLLECTIVE R15, `(.L_x_1645) ;  /* 0x000000000f087348 */ /* 0x00bfea0003c00000 */
[----:B------:R2:W4:Y:S02]  /*17de0*/  SHFL.IDX P6, R14, R13, R12, R11 ;  /* 0x0000000c0d0e7389 */ /* 0x00052400000c000b */
[----:B01234-:R-:W-:Y:S01]  /*17df0*/  ENDCOLLECTIVE ;  /* 0x000000000000791b */ /* 0x01ffe20003800000 */
.L_x_1645:
[----:B------:R-:W-:Y:S05]  /*17e00*/  BSYNC B0 ;  /* 0x0000000000007941 */ /* 0x000fea0003800000 */
.L_x_1644:
[----:B------:R-:W-:Y:S05]  /*17e10*/  BRA `(.L_x_1646) ;  /* 0xffffffe000247947 */ /* 0x000fea000383ffff */
.L_x_1579:
[----:B------:R-:W-:Y:S01]  /*17e20*/  BSSY B1, `(.L_x_1647) ;  /* 0x0000006000017945 */ /* 0x000fe20003800000 */
[----:B------:R-:W-:-:S07]  /*17e30*/  IMAD.MOV.U32 R15, RZ, RZ, -0x1 ;  /* 0xffffffffff0f7424 */ /* 0x000fce00078e00ff */
[----:B0123--:R-:W-:Y:S05]  /*17e40*/  WARPSYNC.COLLECTIVE R15, `(.L_x_1648) ;  /* 0x000000000f0c7348 */ /* 0x00ffea0003c00000 */
[----:B------:R-:W-:Y:S02]  /*17e50*/  ELECT P6, UR62, PT ;  /* 0x00000000003e782f */ /* 0x000fe400038c0000 */
[----:B------:R-:W-:Y:S01]  /*17e60*/  MOV R14, UR62 ;  /* 0x0000003e000e7c02 */ /* 0x000fe20008000f00 */
[----:B0123--:R-:W-:Y:S10]  /*17e70*/  ENDCOLLECTIVE ;  /* 0x000000000000791b */ /* 0x00fff40003800000 */
.L_x_1648:
[----:B------:R-:W-:Y:S05]  /*17e80*/  BSYNC B1 ;  /* 0x0000000000017941 */ /* 0x000fea0003800000 */
.L_x_1647:
[----:B------:R-:W-:Y:S05]  /*17e90*/  BRA `(.L_x_1649) ;  /* 0xffffffe0001c7947 */ /* 0x000fea000383ffff */
.L_x_1581:
[----:B0-----:R0:W2:Y:S02]  /*17ea0*/  SYNCS.PHASECHK.TRANS64.TRYWAIT P0, [R6+URZ], R5 ;  /* 0x00000005060075a7 */ /* 0x0010a4000800017f */
[----:B--2---:R-:W-:Y:S05]  /*17eb0*/  @!P0 NANOSLEEP.SYNCS 0x989680 ;  /* 0x009896800000895d */ /* 0x004fea0003900000 */
[----:B------:R-:W2:Y:S02]  /*17ec0*/  @!P0 SYNCS.PHASECHK.TRANS64 P0, [R6+URZ], R5 ;  /* 0x00000005060085a7 */ /* 0x000ea4000800007f */
[----:B--2---:R-:W-:Y:S05]  /*17ed0*/  @!P0 BRA `(.L_x_1581) ;  /* 0xfffffffc00f08947 */ /* 0x004fea000383ffff */
[----:B------:R-:W-:Y:S05]  /*17ee0*/  BRA `(.L_x_1650) ;  /* 0xffffffe000587947 */ /* 0x000fea000383ffff */
.L_x_1582:
[----:B--2---:R2:W3:Y:S02]  /*17ef0*/  SYNCS.PHASECHK.TRANS64.TRYWAIT P0, [R7+URZ], R2 ;  /* 0x00000002070075a7 */ /* 0x0044e4000800017f */
[----:B---3--:R-:W-:Y:S05]  /*17f00*/  @!P0 NANOSLEEP.SYNCS 0x989680 ;  /* 0x009896800000895d */ /* 0x008fea0003900000 */
[----:B------:R-:W3:Y:S02]  /*17f10*/  @!P0 SYNCS.PHASECHK.TRANS64 P0, [R7+URZ], R2 ;  /* 0x00000002070085a7 */ /* 0x000ee4000800007f */
[----:B---3--:R-:W-:Y:S05]  /*17f20*/  @!P0 BRA `(.L_x_1582) ;  /* 0xfffffffc00f08947 */ /* 0x008fea000383ffff */
[----:B------:R-:W-:Y:S05]  /*17f30*/  BRA `(.L_x_1651) ;  /* 0xffffffe0004c7947 */ /* 0x000fea000383ffff */
.L_x_1584:
[----:B---3--:R3:W4:Y:S02]  /*17f40*/  SYNCS.PHASECHK.TRANS64.TRYWAIT P0, [R4+URZ], R5 ;  /* 0x00000005040075a7 */ /* 0x008724000800017f */
[----:B----4-:R-:W-:Y:S05]  /*17f50*/  @!P0 NANOSLEEP.SYNCS 0x989680 ;  /* 0x009896800000895d */ /* 0x010fea0003900000 */
[----:B------:R-:W4:Y:S02]  /*17f60*/  @!P0 SYNCS.PHASECHK.TRANS64 P0, [R4+URZ], R5 ;  /* 0x00000005040085a7 */ /* 0x000f24000800007f */
[----:B----4-:R-:W-:Y:S05]  /*17f70*/  @!P0 BRA `(.L_x_1584) ;  /* 0xfffffffc00f08947 */ /* 0x010fea000383ffff */
[----:B------:R-:W-:Y:S05]  /*17f80*/  BRA `(.L_x_1652) ;  /* 0xffffffe000547947 */ /* 0x000fea000383ffff */
.L_x_1653:
        /* <DEDUP_REMOVED lines=15> */
.L_x_3222:


//--------------------- .text._ZN7cutlass13device_kernelIN5flash11enable_sm90INS1_16FlashAttnFwdSm90INS1_25CollectiveMainloopFwdSm90ILi2EN4cute5tupleIJNS5_1CILi1EEES8_S8_EEENS6_IJNS7_ILi128EEESA_SA_EEELi128ENS_6half_tEfNS_4arch4Sm90ELb0ELb1ELb0ELb1ELb0ELb1ELb0ELb1ELb1ELb1ELb0ELb0EEENS1_21CollectiveEpilogueFwdISB_S9_SC_SE_Li256ELb1ELb1ELb0ELb0EEENS1_36VarlenDynamicPersistentTileSchedulerILi128ELi128ELi256ELi128ELb0ELb1ELb1ELb1ELb0ELb1EEEEEEEEEvNT_6ParamsE --------------------------
	.section	.text._ZN7cutlass13device_kernelIN5flash11enable_sm90INS1_16FlashAttnFwdSm90INS1_25CollectiveMainloopFwdSm90ILi2EN4cute5tupleIJNS5_1CILi1EEES8_S8_EEENS6_IJNS7_ILi128EEESA_SA_EEELi128ENS_6half_tEfNS_4arch4Sm90ELb0ELb1ELb0ELb1ELb0ELb1ELb0ELb1ELb1ELb1ELb0ELb0EEENS1_21CollectiveEpilogueFwdISB_S9_SC_SE_Li256ELb1ELb1ELb0ELb0EEENS1_36VarlenDynamicPersistentTileSchedulerILi128ELi128ELi256ELi128ELb0ELb1ELb1ELb1ELb0ELb1EEEEEEEEEvNT_6ParamsE,"ax",@progbits
	.align	128
.text._ZN7cutlass13device_kernelIN5flash11enable_sm90INS1_16FlashAttnFwdSm90INS1_25CollectiveMainloopFwdSm90ILi2EN4cute5tupleIJNS5_1CILi1EEES8_S8_EEENS6_IJNS7_ILi128EEESA_SA_EEELi128ENS_6half_tEfNS_4arch4Sm90ELb0ELb1ELb0ELb1ELb0ELb1ELb0ELb1ELb1ELb1ELb0ELb0EEENS1_21CollectiveEpilogueFwdISB_S9_SC_SE_Li256ELb1ELb1ELb0ELb0EEENS1_36VarlenDynamicPersistentTileSchedulerILi128ELi128ELi256ELi128ELb0ELb1ELb1ELb1ELb0ELb1EEEEEEEEEvNT_6ParamsE:
        .type           _ZN7cutlass13device_kernelIN5flash11enable_sm90INS1_16FlashAttnFwdSm90INS1_25CollectiveMainloopFwdSm90ILi2EN4cute5tupleIJNS5_1CILi1EEES8_S8_EEENS6_IJNS7_ILi128EEESA_SA_EEELi128ENS_6half_tEfNS_4arch4Sm90ELb0ELb1ELb0ELb1ELb0ELb1ELb0ELb1ELb1ELb1ELb0ELb0EEENS1_21CollectiveEpilogueFwdISB_S9_SC_SE_Li256ELb1ELb1ELb0ELb0EEENS1_36VarlenDynamicPersistentTileSchedulerILi128ELi128ELi256ELi128ELb0ELb1ELb1ELb1ELb0ELb1EEEEEEEEEvNT_6ParamsE,@function
        .size           _ZN7cutlass13device_kernelIN5flash11enable_sm90INS1_16FlashAttnFwdSm90INS1_25CollectiveMainloopFwdSm90ILi2EN4cute5tupleIJNS5_1CILi1EEES8_S8_EEENS6_IJNS7_ILi128EEESA_SA_EEELi128ENS_6half_tEfNS_4arch4Sm90ELb0ELb1ELb0ELb1ELb0ELb1ELb0ELb1ELb1ELb1ELb0ELb0EEENS1_21CollectiveEpilogueFwdISB_S9_SC_SE_Li256ELb1ELb1ELb0ELb0EEENS1_36VarlenDynamicPersistentTileSchedulerILi128ELi128ELi256ELi128ELb0ELb1ELb1ELb1ELb0ELb1EEEEEEEEEvNT_6ParamsE,(.L_x_3223 - _ZN7cutlass13device_kernelIN5flash11enable_sm90INS1_16FlashAttnFwdSm90INS1_25CollectiveMainloopFwdSm90ILi2EN4cute5tupleIJNS5_1CILi1EEES8_S8_EEENS6_IJNS7_ILi128EEESA_SA_EEELi128ENS_6half_tEfNS_4arch4Sm90ELb0ELb1ELb0ELb1ELb0ELb1ELb0ELb1ELb1ELb1ELb0ELb0EEENS1_21CollectiveEpilogueFwdISB_S9_SC_SE_Li256ELb1ELb1ELb0ELb0EEENS1_36VarlenDynamicPersistentTileSchedulerILi128ELi128ELi256ELi128ELb0ELb1ELb1ELb1ELb0ELb1EEEEEEEEEvNT_6ParamsE)
        .other          _ZN7cutlass13device_kernelIN5flash11enable_sm90INS1_16FlashAttnFwdSm90INS1_25CollectiveMainloopFwdSm90ILi2EN4cute5tupleIJNS5_1CILi1EEES8_S8_EEENS6_IJNS7_ILi128EEESA_SA_EEELi128ENS_6half_tEfNS_4arch4Sm90ELb0ELb1ELb0ELb1ELb0ELb1ELb0ELb1ELb1ELb1ELb0ELb0EEENS1_21CollectiveEpilogueFwdISB_S9_SC_SE_Li256ELb1ELb1ELb0ELb0EEENS1_36VarlenDynamicPersistentTileSchedulerILi128ELi128ELi256ELi128ELb0ELb1ELb1ELb1ELb0ELb1EEEEEEEEEvNT_6ParamsE,@"STO_CUDA_ENTRY STV_DEFAULT"
_ZN7cutlass13device_kernelIN5flash11enable_sm90INS1_16FlashAttnFwdSm90INS1_25CollectiveMainloopFwdSm90ILi2EN4cute5tupleIJNS5_1CILi1EEES8_S8_EEENS6_IJNS7_ILi128EEESA_SA_EEELi128ENS_6half_tEfNS_4arch4Sm90ELb0ELb1ELb0ELb1ELb0ELb1ELb0ELb1ELb1ELb1ELb0ELb0EEENS1_21CollectiveEpilogueFwdISB_S9_SC_SE_Li256ELb1ELb1ELb0ELb0EEENS1_36VarlenDynamicPersistentTileSchedulerILi128ELi128ELi256ELi128ELb0ELb1ELb1ELb1ELb0ELb1EEEEEEEEEvNT_6ParamsE:
        /* <DEDUP_REMOVED lines=23> */
.L_x_1655:
[----:B------:R-:W-:Y:S05]  /*0170*/  BSYNC B0 ;  /* 0x0000000000007941 */ /* 0x000fea0003800000 */
.L_x_1654:
        /* <DEDUP_REMOVED lines=40> */
.L_x_1656:
        /* <DEDUP_REMOVED lines=22> */
.L_x_1657:
        /* <DEDUP_REMOVED lines=18> */
.L_x_1658:
        /* <DEDUP_REMOVED lines=22> */
.L_x_1659:
        /* <DEDUP_REMOVED lines=22> */
.L_x_1660:
[----:B--2---:R-:W-:Y:S01]  /*0940*/  ISETP.NE.AND P0, PT, R2, RZ, PT ;  /* 0x000000ff0200720c */ /* 0x004fe20003f05270 */
[----:B------:R-:W-:Y:S01]  /*0950*/  IMAD.MOV.U32 R2, RZ, RZ, 0x1 ;  /* 0x00000001ff027424 */ /* 0x000fe200078e00ff */
[----:B------:R-:W-:Y:S01]  /*0960*/  NOP ;  /* 0x0000000000007918 */ /* 0x000fe20000000000 */
[----:B------:R-:W-:Y:S01]  /*0970*/  ULDC.64 UR38, c[0x0][0x208] ;  /* 0x0000820000267ab9 */ /* 0x000fe20000000a00 */
[----:B------:R-:W-:Y:S02]  /*0980*/  BSSY B9, `(.L_x_1661) ;  /* 0x000239b000097945 */ /* 0x000fe40003800000 */
[----:B------:R-:W-:-:S05]  /*0990*/  SEL R2, R2, 0x2, !P0 ;  /* 0x0000000202027807 */ /* 0x000fca0004000000 */
[----:B------:R2:W-:Y:S01]  /*09a0*/  STL [R1+0x50], R2 ;  /* 0x0000500201007387 */ /* 0x0005e20000100800 */
[----:B01-34-:R-:W-:Y:S06]  /*09b0*/  BAR.SYNC.DEFER_BLOCKING 0x0 ;  /* 0x0000000000007b1d */ /* 0x01bfec0000010000 */
[----:B------:R-:W-:Y:S05]  /*09c0*/  @!P0 BRA `(.L_x_1662) ;  /* 0x000001bc00808947 */ /* 0x000fea0003800000 */
.L_x_1663:
[----:B------:R-:W-:-:S08]  /*09d0*/  NOP ;  /* 0x0000000000007918 */ /* 0x000fd00000000000 */
[----:B------:R-:W0:Y:S02]  /*09e0*/  USETMAXREG.TRY_ALLOC.CTAPOOL UP0, 0xf0 ;  /* 0x000000f0000079c8 */ /* 0x000e240008000600 */
[----:B0-----:R-:W-:-:S13]  /*09f0*/  PLOP3.LUT P0, PT, PT, PT, UP0, 0x80, 0x0 ;  /* 0x000000000000781c */ /* 0x001fda0003f0f008 */
[----:B------:R-:W-:Y:S05]  /*0a00*/  @!P0 BRA `(.L_x_1663) ;  /* 0xfffffffc00f08947 */ /* 0x000fea000383ffff */
[----:B------:R-:W-:Y:S01]  /*0a10*/  SHF.R.U32.HI R0, RZ, 0x7, R4 ;  /* 0x00000007ff007819 */ /* 0x000fe20000011604 */
[----:B------:R-:W0:Y:S08]  /*0a20*/  S2UR UR5, SR_CgaCtaId ;  /* 0x00000000000579c3 */ /* 0x000e300000008800 */
[----:B------:R-:W-:Y:S06]  /*0a30*/  BAR.ARV 0x8, 0x180 ;  /* 0x0206000000007b1d */ /* 0x000fec0000002000 */
[----:B------:R-:W-:Y:S01]  /*0a40*/  ISETP.NE.AND P0, PT, R0, 0x1, PT ;  /* 0x000000010000780c */ /* 0x000fe20003f05270 */
[----:B------:R-:W-:-:S12]  /*0a50*/  UMOV UR4, 0x400 ;  /* 0x0000040000047882 */ /* 0x000fd80000000000 */
[----:B------:R-:W-:Y:S06]  /*0a60*/  @!P0 BAR.ARV 0x9, 0x100 ;  /* 0x0244000000008b1d */ /* 0x000fec0000002000 */
[----:B0-----:R-:W-:Y:S02]  /*0a70*/  ULEA UR4, UR5, UR4, 0x18 ;  /* 0x0000000405047291 */ /* 0x001fe4000f8ec03f */
[----:B------:R-:W-:Y:S04]  /*0a80*/  BAR.SYNC.DEFER_BLOCKING 0x5, 0x180 ;  /* 0x0146000000007b1d */ /* 0x000fe80000010000 */
[----:B--2---:R-:W-:-:S02]  /*0a90*/  IMAD.U32 R2, RZ, RZ, UR4 ;  /* 0x00000004ff027e24 */ /* 0x004fc4000f8e00ff */
[----:B------:R-:W-:-:S03]  /*0aa0*/  ULDC UR4, c[0x0][0xc3c] ;  /* 0x00030f0000047ab9 */ /* 0x000fc60000000800 */
[----:B------:R-:W0:Y:S01]  /*0ab0*/  LDS.128 R28, [R2+0x288d0] ;  /* 0x0288d000021c7984 */ /* 0x000e220000000c00 */
[----:B------:R-:W-:Y:S06]  /*0ac0*/  BAR.ARV 0x4, 0x180 ;  /* 0x0106000000007b1d */ /* 0x000fec0000002000 */
[----:B0-----:R-:W-:-:S13]  /*0ad0*/  ISETP.GE.AND P0, PT, R31, UR4, PT ;  /* 0x000000041f007c0c */ /* 0x001fda000bf06270 */
[----:B------:R-:W-:Y:S05]  /*0ae0*/  @P0 BRA `(.L_x_1664) ;  /* 0x0000023800100947 */ /* 0x000fea0003800000 */
[----:B------:R-:W2:Y:S01]  /*0af0*/  LDL.LU R13, [R1+0x50] ;  /* 0x00005000010d7983 */ /* 0x000ea20000300800 */
[----:B------:R-:W-:Y:S01]  /*0b00*/  VIADD R229, R4, 0xffffff80 ;  /* 0xffffff8004e57836 */ /* 0x000fe20000000000 */
[----:B------:R-:W-:Y:S01]  /*0b10*/  IADD3 R217, R2, 0x10400, RZ ;  /* 0x0001040002d97810 */ /* 0x000fe20007ffe0ff */
[----:B------:R-:W-:Y:S02]  /*0b20*/  IMAD.MOV.U32 R213, RZ, RZ, RZ ;  /* 0x000000ffffd57224 */ /* 0x000fe400078e00ff */
[----:B------:R-:W-:Y:S01]  /*0b30*/  IMAD.MOV.U32 R184, RZ, RZ, RZ ;  /* 0x000000ffffb87224 */ /* 0x000fe200078e00ff */
[----:B------:R-:W-:Y:S01]  /*0b40*/  SHF.R.S32.HI R0, RZ, 0x1f, R229 ;  /* 0x0000001fff007819 */ /* 0x000fe200000114e5 */
[----:B------:R-:W-:Y:S02]  /*0b50*/  IMAD.MOV.U32 R192, RZ, RZ, RZ ;  /* 0x000000ffffc07224 */ /* 0x000fe400078e00ff */
[----:B------:R-:W-:Y:S01]  /*0b60*/  IMAD.MOV.U32 R186, RZ, RZ, RZ ;  /* 0x000000ffffba7224 */ /* 0x000fe200078e00ff */
[CC--:B------:R-:W-:Y:S01]  /*0b70*/  LEA.HI R3, R0.reuse, R229.reuse, RZ, 0x7 ;  /* 0x000000e500037211 */ /* 0x0c0fe200078f38ff */
[----:B------:R-:W-:Y:S01]  /*0b80*/  IMAD.MOV.U32 R22, RZ, RZ, RZ ;  /* 0x000000ffff167224 */ /* 0x000fe200078e00ff */
[----:B------:R-:W-:-:S02]  /*0b90*/  LEA.HI R5, R0, R229, RZ, 0x5 ;  /* 0x000000e500057211 */ /* 0x000fc400078f28ff */
[----:B------:R-:W-:Y:S02]  /*0ba0*/  LOP3.LUT R218, R3, 0xffffff80, RZ, 0xc0, !PT ;  /* 0xffffff8003da7812 */ /* 0x000fe400078ec0ff */
[----:B------:R-:W-:Y:S01]  /*0bb0*/  LEA.HI R4, R0, R229, RZ, 0x4 ;  /* 0x000000e500047211 */ /* 0x000fe200078f20ff */
[----:B------:R-:W-:Y:S01]  /*0bc0*/  IMAD.SHL.U32 R5, R5, 0x20, RZ ;  /* 0x0000002005057824 */ /* 0x000fe200078e00ff */
[----:B------:R-:W-:Y:S01]  /*0bd0*/  SHF.R.S32.HI R222, RZ, 0x7, R3 ;  /* 0x00000007ffde7819 */ /* 0x000fe20000011403 */
[----:B------:R-:W-:Y:S01]  /*0be0*/  IMAD.IADD R218, R229, 0x1, -R218 ;  /* 0x00000001e5da7824 */ /* 0x000fe200078e0ada */
[----:B------:R-:W-:Y:S02]  /*0bf0*/  LOP3.LUT R6, R4, 0x3fffff0, RZ, 0xc0, !PT ;  /* 0x03fffff004067812 */ /* 0x000fe400078ec0ff */
[----:B------:R-:W-:Y:S02]  /*0c00*/  LOP3.LUT R5, R5, 0xfffffc00, RZ, 0xc0, !PT ;  /* 0xfffffc0005057812 */ /* 0x000fe400078ec0ff */
[----:B------:R-:W-:Y:S01]  /*0c10*/  SHF.R.S32.HI R9, RZ, 0x1f, R218 ;  /* 0x0000001fff097819 */ /* 0x000fe200000114da */
[----:B------:R-:W-:Y:S01]  /*0c20*/  IMAD.IADD R6, R229, 0x1, -R6 ;  /* 0x00000001e5067824 */ /* 0x000fe200078e0a06 */
[----:B------:R-:W-:-:S02]  /*0c30*/  LEA.HI R3, R3, R222, RZ, 0x1 ;  /* 0x000000de03037211 */ /* 0x000fc400078f08ff */
[CC--:B------:R-:W-:Y:S02]  /*0c40*/  LEA.HI R8, R9.reuse, R218.reuse, RZ, 0x2 ;  /* 0x000000da09087211 */ /* 0x0c0fe400078f10ff */
[----:B------:R-:W-:Y:S02]  /*0c50*/  LEA.HI R9, R9, R218, RZ, 0x5 ;  /* 0x000000da09097211 */ /* 0x000fe400078f28ff */
[--C-:B------:R-:W-:Y:S02]  /*0c60*/  SHF.R.S32.HI R10, RZ, 0x2, R8.reuse ;  /* 0x00000002ff0a7819 */ /* 0x100fe40000011408 */
[----:B------:R-:W-:Y:S02]  /*0c70*/  SHF.R.S32.HI R7, RZ, 0x1f, R8 ;  /* 0x0000001fff077819 */ /* 0x000fe40000011408 */
[----:B------:R-:W-:Y:S02]  /*0c80*/  LEA.HI R12, R0, R229, RZ, 0x2 ;  /* 0x000000e5000c7211 */ /* 0x000fe400078f10ff */
[----:B------:R-:W-:-:S02]  /*0c90*/  LEA.HI R7, R7, R10, RZ, 0x3 ;  /* 0x0000000a07077211 */ /* 0x000fc400078f18ff */
[----:B------:R-:W-:Y:S02]  /*0ca0*/  SHF.R.S32.HI R9, RZ, 0x5, R9 ;  /* 0x00000005ff097819 */ /* 0x000fe40000011409 */
[----:B------:R-:W-:Y:S01]  /*0cb0*/  LOP3.LUT R11, R7, 0xfffffff8, RZ, 0xc0, !PT ;  /* 0xfffffff8070b7812 */ /* 0x000fe200078ec0ff */
[----:B------:R-:W-:Y:S01]  /*0cc0*/  IMAD R7, R6, 0x40, R5 ;  /* 0x0000004006077824 */ /* 0x000fe200078e0205 */
[----:B------:R-:W-:Y:S02]  /*0cd0*/  LOP3.LUT R3, R3, 0x3fffffe, RZ, 0xc0, !PT ;  /* 0x03fffffe03037812 */ /* 0x000fe400078ec0ff */
[----:B------:R-:W-:Y:S01]  /*0ce0*/  SHF.R.S32.HI R5, RZ, 0x4, R4 ;  /* 0x00000004ff057819 */ /* 0x000fe20000011404 */
[----:B------:R-:W-:Y:S01]  /*0cf0*/  IMAD.IADD R10, R10, 0x1, -R11 ;  /* 0x000000010a0a7824 */ /* 0x000fe200078e0a0b */
[----:B------:R-:W-:Y:S01]  /*0d00*/  LOP3.LUT R12, R12, 0xfffffffc, RZ, 0xc0, !PT ;  /* 0xfffffffc0c0c7812 */ /* 0x000fe200078ec0ff */
[----:B------:R-:W-:Y:S01]  /*0d10*/  IMAD.IADD R3, R222, 0x1, -R3 ;  /* 0x00000001de037824 */ /* 0x000fe200078e0a03 */
[----:B------:R-:W-:Y:S01]  /*0d20*/  LEA.HI R4, R4, R5, RZ, 0x1 ;  /* 0x0000000504047211 */ /* 0x000fe200078f08ff */
[----:B------:R-:W-:Y:S01]  /*0d30*/  IMAD R10, R9, 0x10, R10 ;  /* 0x00000010090a7824 */ /* 0x000fe200078e020a */
[-C--:B------:R-:W-:Y:S01]  /*0d40*/  LEA.HI R23, R0, R229.reuse, RZ, 0x3 ;  /* 0x000000e500177211 */ /* 0x080fe200078f18ff */
[----:B------:R-:W-:Y:S01]  /*0d50*/  IMAD.IADD R12, R229, 0x1, -R12 ;  /* 0x00000001e50c7824 */ /* 0x000fe200078e0a0c */
[----:B------:R-:W-:Y:S01]  /*0d60*/  LOP3.LUT R4, R4, 0x1ffffffe, RZ, 0xc0, !PT ;  /* 0x1ffffffe04047812 */ /* 0x000fe200078ec0ff */
[----:B------:R-:W-:Y:S01]  /*0d70*/  IMAD R223, R3, 0x40, R10 ;  /* 0x0000004003df7824 */ /* 0x000fe200078e020a */
[----:B------:R-:W-:-:S02]  /*0d80*/  LEA.HI R3, R0, R229, RZ, 0x6 ;  /* 0x000000e500037211 */ /* 0x000fc400078f30ff */
[----:B------:R-:W-:Y:S01]  /*0d90*/  LOP3.LUT R0, R23, 0xfffffff8, RZ, 0xc0, !PT ;  /* 0xfffffff817007812 */ /* 0x000fe200078ec0ff */
[----:B------:R-:W-:Y:S01]  /*0da0*/  IMAD.IADD R4, R5, 0x1, -R4 ;  /* 0x0000000105047824 */ /* 0x000fe200078e0a04 */
[----:B------:R-:W-:Y:S01]  /*0db0*/  LEA.HI R6, R12, R12, RZ, 0x1 ;  /* 0x0000000c0c067211 */ /* 0x000fe200078f08ff */
[----:B------:R-:W-:Y:S01]  /*0dc0*/  IMAD.SHL.U32 R3, R3, 0x8, RZ ;  /* 0x0000000803037824 */ /* 0x000fe200078e00ff */
[----:B------:R-:W-:Y:S01]  /*0dd0*/  SHF.R.S32.HI R23, RZ, 0x3, R23 ;  /* 0x00000003ff177819 */ /* 0x000fe20000011417 */
[----:B------:R-:W-:Y:S01]  /*0de0*/  IMAD R224, R4, 0x8, R7 ;  /* 0x0000000804e07824 */ /* 0x000fe200078e0207 */
[----:B------:R-:W-:Y:S01]  /*0df0*/  LOP3.LUT R5, R6, 0x1ffffffe, RZ, 0xc0, !PT ;  /* 0x1ffffffe06057812 */ /* 0x000fe200078ec0ff */
[----:B------:R-:W-:Y:S01]  /*0e00*/  IMAD.IADD R207, R229, 0x1, -R0 ;  /* 0x00000001e5cf7824 */ /* 0x000fe200078e0a00 */
[----:B------:R-:W-:Y:S01]  /*0e10*/  LOP3.LUT R204, R3, 0xfffffe00, RZ, 0xc0, !PT ;  /* 0xfffffe0003cc7812 */ /* 0x000fe200078ec0ff */
[C---:B------:R-:W-:Y:S01]  /*0e20*/  VIADD R212, R23.reuse, 0x20 ;  /* 0x0000002017d47836 */ /* 0x040fe20000000000 */
[----:B------:R-:W-:Y:S01]  /*0e30*/  LOP3.LUT R189, R8, 0x7ffffffc, RZ, 0xc0, !PT ;  /* 0x7ffffffc08bd7812 */ /* 0x000fe200078ec0ff */
[C---:B------:R-:W-:Y:S01]  /*0e40*/  VIADD R211, R23.reuse, 0x40 ;  /* 0x0000004017d37836 */ /* 0x040fe20000000000 */
[----:B------:R-:W-:Y:S01]  /*0e50*/  SHF.R.S32.HI R215, RZ, 0x1f, R23 ;  /* 0x0000001fffd77819 */ /* 0x000fe20000011417 */
[----:B------:R-:W-:-:S02]  /*0e60*/  VIADD R210, R23, 0x60 ;  /* 0x0000006017d27836 */ /* 0x000fc40000000000 */
[----:B------:R-:W-:Y:S01]  /*0e70*/  IMAD.IADD R12, R12, 0x1, -R5 ;  /* 0x000000010c0c7824 */ /* 0x000fe200078e0a05 */
[----:B------:R-:W-:Y:S01]  /*0e80*/  SHF.R.S32.HI R5, RZ, 0x1f, R212 ;  /* 0x0000001fff057819 */ /* 0x000fe200000114d4 */
[----:B------:R-:W-:Y:S01]  /*0e90*/  IMAD.SHL.U32 R225, R23, 0x40, RZ ;  /* 0x0000004017e17824 */ /* 0x000fe200078e00ff */
[----:B------:R-:W-:Y:S01]  /*0ea0*/  SHF.R.S32.HI R0, RZ, 0x1f, R211 ;  /* 0x0000001fff007819 */ /* 0x000fe200000114d3 */
[----:B------:R-:W-:Y:S01]  /*0eb0*/  IMAD.SHL.U32 R199, R212, 0x40, RZ ;  /* 0x00000040d4c77824 */ /* 0x000fe200078e00ff */
[----:B------:R-:W-:Y:S01]  /*0ec0*/  SHF.R.S32.HI R7, RZ, 0x1f, R210 ;  /* 0x0000001fff077819 */ /* 0x000fe200000114d2 */
[----:B------:R-:W-:Y:S01]  /*0ed0*/  IMAD.SHL.U32 R198, R211, 0x40, RZ ;  /* 0x00000040d3c67824 */ /* 0x000fe200078e00ff */
[----:B------:R-:W-:Y:S01]  /*0ee0*/  LEA.HI R5, R5, R212, RZ, 0x3 ;  /* 0x000000d405057211 */ /* 0x000fe200078f18ff */
[----:B------:R-:W-:Y:S01]  /*0ef0*/  IMAD.SHL.U32 R197, R210, 0x40, RZ ;  /* 0x00000040d2c57824 */ /* 0x000fe200078e00ff */
[----:B------:R-:W-:Y:S01]  /*0f00*/  LEA.HI R0, R0, R211, RZ, 0x3 ;  /* 0x000000d300007211 */ /* 0x000fe200078f18ff */
[----:B------:R-:W-:Y:S01]  /*0f10*/  IMAD.SHL.U32 R16, R207, 0x8, RZ ;  /* 0x00000008cf107824 */ /* 0x000fe200078e00ff */
[----:B------:R-:W-:Y:S01]  /*0f20*/  LEA.HI R7, R7, R210, RZ, 0x3 ;  /* 0x000000d207077211 */ /* 0x000fe200078f18ff */
[----:B------:R-:W-:Y:S01]  /*0f30*/  IMAD.SHL.U32 R5, R5, 0x40, RZ ;  /* 0x0000004005057824 */ /* 0x000fe200078e00ff */
[----:B------:R-:W-:Y:S01]  /*0f40*/  LOP3.LUT R3, R225, 0x1c0, RZ, 0xc0, !PT ;  /* 0x000001c0e1037812 */ /* 0x000fe200078ec0ff */
[----:B------:R-:W-:Y:S01]  /*0f50*/  IMAD.SHL.U32 R0, R0, 0x40, RZ ;  /* 0x0000004000007824 */ /* 0x000fe200078e00ff */
[----:B------:R-:W-:Y:S01]  /*0f60*/  LOP3.LUT R199, R199, 0x1c0, RZ, 0xc0, !PT ;  /* 0x000001c0c7c77812 */ /* 0x000fe200078ec0ff */
[----:B------:R-:W-:Y:S01]  /*0f70*/  IMAD.SHL.U32 R7, R7, 0x40, RZ ;  /* 0x0000004007077824 */ /* 0x000fe200078e00ff */
[----:B------:R-:W-:Y:S01]  /*0f80*/  LOP3.LUT R198, R198, 0x1c0, RZ, 0xc0, !PT ;  /* 0x000001c0c6c67812 */ /* 0x000fe200078ec0ff */
[----:B------:R-:W-:Y:S01]  /*0f90*/  IMAD.SHL.U32 R18, R207, 0x4, RZ ;  /* 0x00000004cf127824 */ /* 0x000fe200078e00ff */
[----:B------:R-:W-:Y:S01]  /*0fa0*/  LOP3.LUT R197, R197, 0x1c0, RZ, 0xc0, !PT ;  /* 0x000001c0c5c57812 */ /* 0x000fe200078ec0ff */
[----:B------:R-:W-:Y:S01]  /*0fb0*/  VIADD R190, R16, 0x40 ;  /* 0x0000004010be7836 */ /* 0x000fe20000000000 */
[----:B------:R-:W-:Y:S01]  /*0fc0*/  SHF.R.U32.HI R203, RZ, 0x3, R3 ;  /* 0x00000003ffcb7819 */ /* 0x000fe20000011603 */
[----:B------:R-:W-:Y:S01]  /*0fd0*/  IMAD.IADD R189, R218, 0x1, -R189 ;  /* 0x00000001dabd7824 */ /* 0x000fe200078e0abd */
[----:B------:R-:W-:Y:S01]  /*0fe0*/  LOP3.LUT R206, R3, 0x38, R16, 0xf8, !PT ;  /* 0x0000003803ce7812 */ /* 0x000fe200078ef810 */
[----:B------:R-:W-:Y:S01]  /*0ff0*/  IMAD R195, R12, 0x8, R223 ;  /* 0x000000080cc37824 */ /* 0x000fe200078e02df */
[----:B------:R-:W-:-:S02]  /*1000*/  SHF.R.U32.HI R228, RZ, 0x3, R199 ;  /* 0x00000003ffe47819 */ /* 0x000fc400000116c7 */
[----:B------:R-:W-:Y:S02]  /*1010*/  LOP3.LUT R3, R199, 0x38, R16, 0xf8, !PT ;  /* 0x00000038c7037812 */ /* 0x000fe400078ef810 */
[----:B------:R-:W-:Y:S02]  /*1020*/  SHF.R.U32.HI R227, RZ, 0x3, R198 ;  /* 0x00000003ffe37819 */ /* 0x000fe400000116c6 */
[--C-:B------:R-:W-:Y:S02]  /*1030*/  LOP3.LUT R4, R198, 0x38, R16.reuse, 0xf8, !PT ;  /* 0x00000038c6047812 */ /* 0x100fe400078ef810 */
[----:B------:R-:W-:Y:S02]  /*1040*/  SHF.R.U32.HI R226, RZ, 0x3, R197 ;  /* 0x00000003ffe27819 */ /* 0x000fe400000116c5 */
[----:B------:R-:W-:Y:S02]  /*1050*/  LOP3.LUT R9, R197, 0x38, R16, 0xf8, !PT ;  /* 0x00000038c5097812 */ /* 0x000fe400078ef810 */
[----:B------:R-:W-:-:S02]  /*1060*/  LOP3.LUT R202, R5, 0xfffffe00, RZ, 0xc0, !PT ;  /* 0xfffffe0005ca7812 */ /* 0x000fc400078ec0ff */
[----:B------:R-:W-:Y:S02]  /*1070*/  LOP3.LUT R201, R0, 0xfffffe00, RZ, 0xc0, !PT ;  /* 0xfffffe0000c97812 */ /* 0x000fe400078ec0ff */
[----:B------:R-:W-:Y:S02]  /*1080*/  LOP3.LUT R200, R7, 0xfffffe00, RZ, 0xc0, !PT ;  /* 0xfffffe0007c87812 */ /* 0x000fe400078ec0ff */
[----:B------:R-:W-:Y:S02]  /*1090*/  LOP3.LUT R206, R204, R206, R203, 0xf6, !PT ;  /* 0x000000ceccce7212 */ /* 0x000fe400078ef6cb */
[----:B------:R-:W-:Y:S02]  /*10a0*/  LOP3.LUT R0, R202, R3, R228, 0xf6, !PT ;  /* 0x00000003ca007212 */ /* 0x000fe400078ef6e4 */
[----:B------:R-:W-:Y:S01]  /*10b0*/  LOP3.LUT R4, R201, R4, R227, 0xf6, !PT ;  /* 0x00000004c9047212 */ /* 0x000fe200078ef6e3 */
[--C-:B------:R-:W-:Y:S01]  /*10c0*/  IMAD R205, R206, 0x2, R217.reuse ;  /* 0x00000002cecd7824 */ /* 0x100fe200078e02d9 */
[----:B------:R-:W-:Y:S01]  /*10d0*/  LOP3.LUT R6, R200, R9, R226, 0xf6, !PT ;  /* 0x00000009c8067212 */ /* 0x000fe200078ef6e2 */
[--C-:B------:R-:W-:Y:S01]  /*10e0*/  IMAD R221, R0, 0x2, R217.reuse ;  /* 0x0000000200dd7824 */ /* 0x100fe200078e02d9 */
[----:B------:R-:W-:Y:S01]  /*10f0*/  IADD3 R185, R18, 0x20, RZ ;  /* 0x0000002012b97810 */ /* 0x000fe20007ffe0ff */
[--C-:B------:R-:W-:Y:S01]  /*1100*/  IMAD R220, R4, 0x2, R217.reuse ;  /* 0x0000000204dc7824 */ /* 0x100fe200078e02d9 */
[----:B------:R-:W-:Y:S01]  /*1110*/  SHF.R.S32.HI R17, RZ, 0x1f, R16 ;  /* 0x0000001fff117819 */ /* 0x000fe20000011410 */
[----:B------:R-:W-:Y:S01]  /*1120*/  IMAD R219, R6, 0x2, R217 ;  /* 0x0000000206db7824 */ /* 0x000fe200078e02d9 */
[----:B------:R-:W-:-:S02]  /*1130*/  SHF.R.S32.HI R19, RZ, 0x1f, R18 ;  /* 0x0000001fff137819 */ /* 0x000fc40000011412 */
[----:B------:R-:W-:Y:S02]  /*1140*/  SHF.R.S32.HI R216, RZ, 0x1f, R185 ;  /* 0x0000001fffd87819 */ /* 0x000fe400000114b9 */
[----:B------:R-:W-:Y:S02]  /*1150*/  SHF.R.S32.HI R214, RZ, 0x1f, R190 ;  /* 0x0000001fffd67819 */ /* 0x000fe400000114be */
[----:B--2---:R-:W-:-:S07]  /*1160*/  LOP3.LUT R191, R13, 0x1, RZ, 0xfc, !PT ;  /* 0x000000010dbf7812 */ /* 0x004fce00078efcff */
.L_x_1926:
[----:B------:R-:W-:Y:S05]  /*1170*/  YIELD ;  /* 0x0000000000007946 */ /* 0x000fea0003800000 */
[----:B------:R-:W-:Y:S01]  /*1180*/  ULDC.64 UR4, c[0x0][0xa28] ;  /* 0x00028a0000047ab9 */ /* 0x000fe20000000a00 */
[----:B0---4-:R-:W0:Y:S01]  /*1190*/  LDC.64 R6, c[0x0][0xa08] ;  /* 0x00028200ff067b82 */ /* 0x011e220000000a00 */
[----:B------:R-:W-:Y:S01]  /*11a0*/  ISETP.NE.U32.AND P1, PT, RZ, UR4, PT ;  /* 0x00000004ff007c0c */ /* 0x000fe2000bf25070 */
[----:B------:R-:W-:Y:S02]  /*11b0*/  IMAD.MOV.U32 R0, RZ, RZ, RZ ;  /* 0x000000ffff007224 */ /* 0x000fe400078e00ff */
[----:B------:R-:W-:Y:S01]  /*11c0*/  IMAD.MOV.U32 R28, RZ, RZ, RZ ;  /* 0x000000ffff1c7224 */ /* 0x000fe200078e00ff */
[----:B------:R-:W-:Y:S01]  /*11d0*/  ISETP.NE.AND.EX P1, PT, RZ, UR5, PT, P1 ;  /* 0x00000005ff007c0c */ /* 0x000fe2000bf25310 */
[----:B------:R-:W-:-:S02]  /*11e0*/  ULDC.64 UR4, c[0x0][0xa18] ;  /* 0x0002860000047ab9 */ /* 0x000fc40000000a00 */
[----:B------:R-:W-:-:S04]  /*11f0*/  ISETP.NE.U32.AND P2, PT, RZ, UR4, PT ;  /* 0x00000004ff007c0c */ /* 0x000fc8000bf45070 */
[----:B------:R-:W-:Y:S01]  /*1200*/  ISETP.NE.AND.EX P2, PT, RZ, UR5, PT, P2 ;  /* 0x00000005ff007c0c */ /* 0x000fe2000bf45320 */
[----:B------:R-:W-:Y:S02]  /*1210*/  ULDC.64 UR4, c[0x0][0xa08] ;  /* 0x0002820000047ab9 */ /* 0x000fe40000000a00 */
[----:B------:R-:W-:-:S03]  /*1220*/  ISETP.NE.U32.AND P0, PT, RZ, UR4, PT ;  /* 0x00000004ff007c0c */ /* 0x000fc6000bf05070 */
[----:B---3--:R-:W1:Y:S01]  /*1230*/  @P1 LDC.64 R4, c[0x0][0xa28] ;  /* 0x00028a00ff041b82 */ /* 0x008e620000000a00 */
[----:B------:R-:W-:Y:S01]  /*1240*/  ISETP.NE.AND.EX P0, PT, RZ, UR5, PT, P0 ;  /* 0x00000005ff007c0c */ /* 0x000fe2000bf05300 */
[----:B0-----:R-:W-:-:S06]  /*1250*/  IMAD.WIDE R10, R31, 0x4, R6 ;  /* 0x000000041f0a7825 */ /* 0x001fcc00078e0206 */
[----:B------:R-:W0:Y:S01]  /*1260*/  @P2 LDC.64 R8, c[0x0][0xa18] ;  /* 0x00028600ff082b82 */ /* 0x000e220000000a00 */
[----:B------:R-:W-:Y:S02]  /*1270*/  ULDC UR4, c[0x0][0x288] ;  /* 0x0000a20000047ab9 */ /* 0x000fe40000000800 */
[----:B------:R-:W-:Y:S01]  /*1280*/  IMAD.U32 R187, RZ, RZ, UR4 ;  /* 0x00000004ffbb7e24 */ /* 0x000fe2000f8e00ff */
[----:B------:R-:W-:Y:S02]  /*1290*/  ULDC.64 UR4, c[0x0][0x418] ;  /* 0x0001060000047ab9 */ /* 0x000fe40000000a00 */
[----:B--2---:R2:W5:Y:S01]  /*12a0*/  @P0 LDG.E R28, desc[UR38][R10.64] ;  /* 0x000000260a1c0981 */ /* 0x004562000c1e1900 */
[----:B-1----:R-:W-:-:S05]  /*12b0*/  @P1 IMAD.WIDE R4, R31, 0x4, R4 ;  /* 0x000000041f041825 */ /* 0x002fca00078e0204 */
[----:B------:R2:W5:Y:S01]  /*12c0*/  @P1 LDG.E R0, desc[UR38][R4.64] ;  /* 0x0000002604001981 */ /* 0x000562000c1e1900 */
[----:B0-----:R-:W-:-:S05]  /*12d0*/  @P2 IMAD.WIDE R6, R31, 0x4, R8 ;  /* 0x000000041f062825 */ /* 0x001fca00078e0208 */
[----:B------:R2:W5:Y:S01]  /*12e0*/  @P2 LDG.E R187, desc[UR38][R6.64] ;  /* 0x0000002606bb2981 */ /* 0x000562000c1e1900 */
[----:B------:R-:W-:-:S03]  /*12f0*/  UISETP.NE.U32.AND UP0, UPT, UR4, URZ, UPT ;  /* 0x0000003f0400728c */ /* 0x000fc6000bf05070 */
[----:B------:R-:W-:Y:S01]  /*1300*/  ULDC UR4, c[0x0][0x424] ;  /* 0x0001090000047ab9 */ /* 0x000fe20000000800 */
[----:B------:R-:W-:-:S03]  /*1310*/  UISETP.NE.AND.EX UP0, UPT, UR5, URZ, UPT, UP0 ;  /* 0x0000003f0500728c */ /* 0x000fc6000bf05300 */
[----:B------:R-:W-:Y:S01]  /*1320*/  ULDC UR5, c[0x0][0x2f0] ;  /* 0x0000bc0000057ab9 */ /* 0x000fe20000000800 */
[----:B------:R-:W-:-:S04]  /*1330*/  USEL UR4, UR4, 0x1, UP0 ;  /* 0x0000000104047887 */ /* 0x000fc80008000000 */
[----:B------:R-:W-:-:S03]  /*1340*/  UIMAD UR4, UR4, UR5, URZ ;  /* 0x00000005040472a4 */ /* 0x000fc6000f8e023f */
[----:B------:R-:W-:Y:S02]  /*1350*/  ULDC UR5, c[0x0][0x348] ;  /* 0x0000d20000057ab9 */ /* 0x000fe40000000800 */
[----:B------:R-:W-:Y:S02]  /*1360*/  IMAD.U32 R24, RZ, RZ, UR5 ;  /* 0x00000005ff187e24 */ /* 0x000fe4000f8e00ff */
[----:B------:R-:W-:Y:S01]  /*1370*/  IMAD.U32 R27, RZ, RZ, UR4 ;  /* 0x00000004ff1b7e24 */ /* 0x000fe2000f8e00ff */
[----:B--2---:R-:W-:Y:S06]  /*1380*/  @P2 BRA `(.L_x_1665) ;  /* 0x0000000000242947 */ /* 0x004fec0003800000 */
[----:B------:R-:W-:Y:S02]  /*1390*/  ULDC.64 UR4, c[0x0][0xa00] ;  /* 0x0002800000047ab9 */ /* 0x000fe40000000a00 */
[----:B------:R-:W-:-:S04]  /*13a0*/  ISETP.NE.U32.AND P1, PT, RZ, UR4, PT ;  /* 0x00000004ff007c0c */ /* 0x000fc8000bf25070 */
[----:B------:R-:W-:-:S13]  /*13b0*/  ISETP.NE.AND.EX P1, PT, RZ, UR5, PT, P1 ;  /* 0x00000005ff007c0c */ /* 0x000fda000bf25310 */
[----:B------:R-:W-:Y:S05]  /*13c0*/  @!P1 BRA `(.L_x_1665) ;  /* 0x0000000000149947 */ /* 0x000fea0003800000 */
[----:B------:R-:W0:Y:S02]  /*13d0*/  LDC.64 R4, c[0x0][0xa00] ;  /* 0x00028000ff047b82 */ /* 0x000e240000000a00 */
[----:B0-----:R-:W-:-:S05]  /*13e0*/  IMAD.WIDE R4, R31, 0x4, R4 ;  /* 0x000000041f047825 */ /* 0x001fca00078e0204 */
[----:B-----5:R-:W2:Y:S04]  /*13f0*/  LDG.E R187, desc[UR38][R4.64] ;  /* 0x0000002604bb7981 */ /* 0x020ea8000c1e1900 */
[----:B------:R-:W2:Y:S02]  /*1400*/  LDG.E R6, desc[UR38][R4.64+0x4] ;  /* 0x0000042604067981 */ /* 0x000ea4000c1e1900 */
[----:B--2---:R-:W-:-:S07]  /*1410*/  IMAD.IADD R187, R6, 0x1, -R187 ;  /* 0x0000000106bb7824 */ /* 0x004fce00078e0abb */
.L_x_1665:
[----:B------:R-:W-:Y:S01]  /*1420*/  ULDC.64 UR4, c[0x0][0xa20] ;  /* 0x0002880000047ab9 */ /* 0x000fe20000000a00 */
[----:B------:R-:W-:Y:S01]  /*1430*/  MOV R208, R30 ;  /* 0x0000001e00d07202 */ /* 0x000fe20000000f00 */
[----:B------:R-:W-:Y:S01]  /*1440*/  IMAD.MOV.U32 R209, RZ, RZ, R31 ;  /* 0x000000ffffd17224 */ /* 0x000fe200078e001f */
[----:B------:R-:W-:-:S04]  /*1450*/  ISETP.NE.U32.AND P1, PT, RZ, UR4, PT ;  /* 0x00000004ff007c0c */ /* 0x000fc8000bf25070 */
[----:B------:R-:W-:-:S13]  /*1460*/  ISETP.NE.AND.EX P1, PT, RZ, UR5, PT, P1 ;  /* 0x00000005ff007c0c */ /* 0x000fda000bf25310 */
[----:B------:R-:W-:Y:S05]  /*1470*/  @!P1 BRA `(.L_x_1666) ;  /* 0x0000000000109947 */ /* 0x000fea0003800000 */
[----:B------:R-:W0:Y:S02]  /*1480*/  LDC.64 R4, c[0x0][0xa20] ;  /* 0x00028800ff047b82 */ /* 0x000e240000000a00 */
[----:B0-----:R-:W-:-:S05]  /*1490*/  IMAD.WIDE R4, R31, 0x4, R4 ;  /* 0x000000041f047825 */ /* 0x001fca00078e0204 */
[----:B------:R0:W5:Y:S01]  /*14a0*/  LDG.E R27, desc[UR38][R4.64] ;  /* 0x00000026041b7981 */ /* 0x000162000c1e1900 */
[----:B------:R-:W-:Y:S05]  /*14b0*/  BRA `(.L_x_1667) ;  /* 0x0000000000107947 */ /* 0x000fea0003800000 */
.L_x_1666:
[----:B------:R-:W-:Y:S05]  /*14c0*/  @!P0 BRA `(.L_x_1667) ;  /* 0x00000000000c8947 */ /* 0x000fea0003800000 */
[----:B------:R-:W2:Y:S04]  /*14d0*/  LDG.E R4, desc[UR38][R10.64] ;  /* 0x000000260a047981 */ /* 0x000ea8000c1e1900 */
[----:B------:R-:W2:Y:S02]  /*14e0*/  LDG.E R27, desc[UR38][R10.64+0x4] ;  /* 0x000004260a1b7981 */ /* 0x000ea4000c1e1900 */
[----:B--2---:R-:W-:-:S07]  /*14f0*/  IMAD.IADD R27, R27, 0x1, -R4 ;  /* 0x000000011b1b7824 */ /* 0x004fce00078e0a04 */
.L_x_1667:
[----:B------:R-:W-:Y:S01]  /*1500*/  ULDC.64 UR4, c[0x0][0xa10] ;  /* 0x0002840000047ab9 */ /* 0x000fe20000000a00 */
[----:B------:R-:W1:Y:S01]  /*1510*/  LDC R9, c[0x0][0x448] ;  /* 0x00011200ff097b82 */ /* 0x000e620000000800 */
[----:B------:R-:W-:-:S04]  /*1520*/  ISETP.NE.U32.AND P0, PT, RZ, UR4, PT ;  /* 0x00000004ff007c0c */ /* 0x000fc8000bf05070 */
[----:B------:R-:W-:Y:S01]  /*1530*/  ISETP.NE.AND.EX P0, PT, RZ, UR5, PT, P0 ;  /* 0x00000005ff007c0c */ /* 0x000fe2000bf05300 */
[----:B------:R-:W-:Y:S02]  /*1540*/  ULDC.64 UR4, c[0x0][0xa30] ;  /* 0x00028c0000047ab9 */ /* 0x000fe40000000a00 */
[----:B------:R-:W-:Y:S01]  /*1550*/  ISETP.NE.U32.AND P1, PT, RZ, UR4, PT ;  /* 0x00000004ff007c0c */ /* 0x000fe2000bf25070 */
[----:B-----5:R-:W-:Y:S01]  /*1560*/  IMAD.MOV.U32 R115, RZ, RZ, R27 ;  /* 0x000000ffff737224 */ /* 0x020fe200078e001b */
[----:B------:R-:W2:Y:S02]  /*1570*/  LDC.64 R12, c[0x0][0x9e0] ;  /* 0x00027800ff0c7b82 */ /* 0x000ea40000000a00 */
[----:B------:R-:W-:-:S06]  /*1580*/  ISETP.NE.AND.EX P1, PT, RZ, UR5, PT, P1 ;  /* 0x00000005ff007c0c */ /* 0x000fcc000bf25310 */
[----:B0-----:R-:W0:Y:S08]  /*1590*/  @P0 LDC.64 R4, c[0x0][0xa10] ;  /* 0x00028400ff040b82 */ /* 0x001e300000000a00 */
[----:B------:R-:W3:Y:S01]  /*15a0*/  @P1 LDC.64 R6, c[0x0][0xa30] ;  /* 0x00028c00ff061b82 */ /* 0x000ee20000000a00 */
[----:B0-----:R-:W-:-:S05]  /*15b0*/  @P0 IMAD.WIDE R4, R31, 0x4, R4 ;  /* 0x000000041f040825 */ /* 0x001fca00078e0204 */
[----:B------:R-:W4:Y:S04]  /*15c0*/  @P0 LDG.E R3, desc[UR38][R4.64] ;  /* 0x0000002604030981 */ /* 0x000f28000c1e1900 */
[----:B------:R0:W4:Y:S01]  /*15d0*/  @P0 LDG.E R8, desc[UR38][R4.64+0x4] ;  /* 0x0000042604080981 */ /* 0x000122000c1e1900 */
[----:B---3--:R-:W-:-:S05]  /*15e0*/  @P1 IMAD.WIDE R6, R31, 0x4, R6 ;  /* 0x000000041f061825 */ /* 0x008fca00078e0206 */
[----:B------:R3:W5:Y:S01]  /*15f0*/  @P1 LDG.E R115, desc[UR38][R6.64] ;  /* 0x0000002606731981 */ /* 0x000762000c1e1900 */
[----:B-1----:R-:W-:Y:S01]  /*1600*/  ISETP.NE.AND P1, PT, R9, 0x1, PT ;  /* 0x000000010900780c */ /* 0x002fe20003f25270 */
[----:B------:R-:W-:Y:S01]  /*1610*/  IMAD.SHL.U32 R193, R29, 0x80, RZ ;  /* 0x000000801dc17824 */ /* 0x000fe200078e00ff */
[----:B--2---:R-:W-:Y:S01]  /*1620*/  ISETP.GE.AND P2, PT, R13, 0x1, PT ;  /* 0x000000010d00780c */ /* 0x004fe20003f46270 */
[----:B------:R-:W-:Y:S02]  /*1630*/  IMAD.IADD R11, R27, 0x1, -R0 ;  /* 0x000000011b0b7824 */ /* 0x000fe400078e0a00 */
[----:B------:R-:W-:-:S04]  /*1640*/  VIADD R0, R193, 0x7f ;  /* 0x0000007fc1007836 */ /* 0x000fc80000000000 */
[----:B0-----:R-:W-:-:S04]  /*1650*/  IMAD.MOV.U32 R4, RZ, RZ, R0 ;  /* 0x000000ffff047224 */ /* 0x001fc800078e0000 */
[----:B------:R-:W0:Y:S08]  /*1660*/  @P1 LDC R9, c[0x0][0x44c] ;  /* 0x00011300ff091b82 */ /* 0x000e300000000800 */
[----:B------:R-:W1:Y:S01]  /*1670*/  @P1 LDC R10, c[0x0][0x450] ;  /* 0x00011400ff0a1b82 */ /* 0x000e620000000800 */
[----:B----4-:R-:W-:Y:S02]  /*1680*/  @P0 IMAD.IADD R24, R8, 0x1, -R3 ;  /* 0x0000000108180824 */ /* 0x010fe400078e0a03 */
[----:B0-----:R-:W-:-:S04]  /*1690*/  @P1 IMAD.HI.U32 R3, R0, R9, RZ ;  /* 0x0000000900031227 */ /* 0x001fc800078e00ff */
[----:B------:R-:W-:Y:S01]  /*16a0*/  IMAD.IADD R188, R11, 0x1, R24 ;  /* 0x000000010bbc7824 */ /* 0x000fe200078e0218 */
[----:B-1----:R-:W-:-:S03]  /*16b0*/  @P1 SHF.R.U32.HI R4, RZ, R10, R3 ;  /* 0x0000000aff041219 */ /* 0x002fc60000011603 */
[C---:B------:R-:W-:Y:S01]  /*16c0*/  VIADD R0, R188.reuse, 0x7f ;  /* 0x0000007fbc007836 */ /* 0x040fe20000000000 */
[----:B------:R-:W-:-:S04]  /*16d0*/  IADD3 R5, R188, 0x1, -R187 ;  /* 0x00000001bc057810 */ /* 0x000fc80007ffe8bb */
[----:B------:R-:W-:Y:S01]  /*16e0*/  SHF.R.S32.HI R3, RZ, 0x1f, R0 ;  /* 0x0000001fff037819 */ /* 0x000fe20000011400 */
[----:B---3--:R-:W-:-:S03]  /*16f0*/  IMAD.IADD R7, R5, 0x1, R4 ;  /* 0x0000000105077824 */ /* 0x008fc600078e0204 */
[----:B------:R-:W-:Y:S01]  /*1700*/  LEA.HI R3, R3, R0, RZ, 0x7 ;  /* 0x0000000003037211 */ /* 0x000fe200078f38ff */
[----:B------:R-:W-:-:S03]  /*1710*/  IMAD.IADD R0, R7, 0x1, R12 ;  /* 0x0000000107007824 */ /* 0x000fc600078e020c */
[----:B------:R-:W-:Y:S01]  /*1720*/  SHF.R.S32.HI R129, RZ, 0x7, R3 ;  /* 0x00000007ff817819 */ /* 0x000fe20000011403 */
[----:B------:R-:W-:Y:S06]  /*1730*/  @!P2 BRA `(.L_x_1668) ;  /* 0x000000000048a947 */ /* 0x000fec0003800000 */
[C---:B------:R-:W-:Y:S01]  /*1740*/  ISETP.GT.AND P0, PT, R7.reuse, RZ, PT ;  /* 0x000000ff0700720c */ /* 0x040fe20003f04270 */
[----:B------:R-:W-:Y:S01]  /*1750*/  BSSY B0, `(.L_x_1669) ;  /* 0x000000e000007945 */ /* 0x000fe20003800000 */
[----:B------:R-:W-:-:S11]  /*1760*/  VIADD R3, R7, 0xffffffff ;  /* 0xffffffff07037836 */ /* 0x000fd60000000000 */
[----:B------:R-:W-:Y:S05]  /*1770*/  @P0 BRA `(.L_x_1670) ;  /* 0x00000000001c0947 */ /* 0x000fea0003800000 */
[----:B------:R-:W-:Y:S01]  /*1780*/  ISETP.NE.AND P0, PT, R13, 0x1, PT ;  /* 0x000000010d00780c */ /* 0x000fe20003f05270 */
[----:B------:R-:W-:-:S12]  /*1790*/  IMAD.MOV R3, RZ, RZ, -R7 ;  /* 0x000000ffff037224 */ /* 0x000fd800078e0a07 */
[----:B------:R-:W0:Y:S02]  /*17a0*/  @P0 LDC.64 R4, c[0x0][0x9e8] ;  /* 0x00027a00ff040b82 */ /* 0x000e240000000a00 */
[----:B0-----:R-:W-:-:S05]  /*17b0*/  @P0 IMAD.HI.U32 R4, R3, R4, RZ ;  /* 0x0000000403040227 */ /* 0x001fca00078e00ff */
[----:B------:R-:W-:-:S04]  /*17c0*/  @P0 SHF.R.U32.HI R3, RZ, R5, R4 ;  /* 0x00000005ff030219 */ /* 0x000fc80000011604 */
[----:B------:R-:W-:Y:S01]  /*17d0*/  LOP3.LUT R3, RZ, R3, RZ, 0x33, !PT ;  /* 0x00000003ff037212 */ /* 0x000fe200078e33ff */
[----:B------:R-:W-:Y:S06]  /*17e0*/  BRA `(.L_x_1671) ;  /* 0x0000000000107947 */ /* 0x000fec0003800000 */
.L_x_1670:
[----:B------:R-:W-:-:S13]  /*17f0*/  ISETP.NE.AND P0, PT, R13, 0x1, PT ;  /* 0x000000010d00780c */ /* 0x000fda0003f05270 */
[----:B------:R-:W0:Y:S02]  /*1800*/  @P0 LDC.64 R4, c[0x0][0x9e8] ;  /* 0x00027a00ff040b82 */ /* 0x000e240000000a00 */
[----:B0-----:R-:W-:-:S05]  /*1810*/  @P0 IMAD.HI.U32 R4, R3, R4, RZ ;  /* 0x0000000403040227 */ /* 0x001fca00078e00ff */
[----:B------:R-:W-:-:S07]  /*1820*/  @P0 SHF.R.U32.HI R3, RZ, R5, R4 ;  /* 0x00000005ff030219 */ /* 0x000fce0000011604 */
.L_x_1671:
[----:B------:R-:W-:Y:S05]  /*1830*/  BSYNC B0 ;  /* 0x0000000000007941 */ /* 0x000fea0003800000 */
.L_x_1669:
[----:B------:R-:W-:-:S05]  /*1840*/  IMAD R3, R3, R13, R13 ;  /* 0x0000000d03037224 */ /* 0x000fca00078e020d */
[----:B------:R-:W-:-:S07]  /*1850*/  VIMNMX R0, R0, R3, PT ;  /* 0x0000000300007248 */ /* 0x000fce0003fe0100 */
.L_x_1668:
[----:B------:R-:W0:Y:S01]  /*1860*/  @P1 LDC R4, c[0x0][0x44c] ;  /* 0x00011300ff041b82 */ /* 0x000e220000000800 */
[----:B------:R-:W-:Y:S01]  /*1870*/  IMAD.IADD R127, R188, 0x1, -R187 ;  /* 0x00000001bc7f7824 */ /* 0x000fe200078e0abb */
[----:B------:R-:W-:-:S06]  /*1880*/  ULDC UR4, c[0x0][0x9dc] ;  /* 0x0002770000047ab9 */ /* 0x000fcc0000000800 */
[----:B------:R-:W1:Y:S01]  /*1890*/  @P1 LDC R6, c[0x0][0x450] ;  /* 0x00011400ff061b82 */ /* 0x000e620000000800 */
[----:B0-----:R-:W-:-:S04]  /*18a0*/  @P1 IMAD.HI.U32 R3, R193, R4, RZ ;  /* 0x00000004c1031227 */ /* 0x001fc800078e00ff */
[----:B------:R-:W-:Y:S01]  /*18b0*/  IMAD.MOV.U32 R4, RZ, RZ, R193 ;  /* 0x000000ffff047224 */ /* 0x000fe200078e00c1 */
[----:B-1----:R-:W-:-:S04]  /*18c0*/  @P1 SHF.R.U32.HI R4, RZ, R6, R3 ;  /* 0x00000006ff041219 */ /* 0x002fc80000011603 */
[----:B------:R-:W-:-:S05]  /*18d0*/  IADD3 R3, R127, R4, RZ ;  /* 0x000000047f037210 */ /* 0x000fca0007ffe0ff */
[----:B------:R-:W-:Y:S01]  /*18e0*/  VIADD R4, R3, -UR4 ;  /* 0x8000000403047c36 */ /* 0x000fe20008000000 */
[----:B------:R-:W-:Y:S06]  /*18f0*/  @!P2 BRA `(.L_x_1672) ;  /* 0x000000000044a947 */ /* 0x000fec0003800000 */
[----:B------:R-:W-:Y:S01]  /*1900*/  ISETP.GT.AND P0, PT, R3, -0x1, PT ;  /* 0xffffffff0300780c */ /* 0x000fe20003f04270 */
[----:B------:R-:W-:-:S12]  /*1910*/  BSSY B0, `(.L_x_1673) ;  /* 0x000000d000007945 */ /* 0x000fd80003800000 */
        /* <DEDUP_REMOVED lines=8> */
.L_x_1674:
[----:B------:R-:W-:-:S13]  /*19a0*/  ISETP.NE.AND P0, PT, R13, 0x1, PT ;  /* 0x000000010d00780c */ /* 0x000fda0003f05270 */
[----:B------:R-:W0:Y:S02]  /*19b0*/  @P0 LDC.64 R6, c[0x0][0x9e8] ;  /* 0x00027a00ff060b82 */ /* 0x000e240000000a00 */
[----:B0-----:R-:W-:-:S05]  /*19c0*/  @P0 IMAD.HI.U32 R6, R3, R6, RZ ;  /* 0x0000000603060227 */ /* 0x001fca00078e00ff */
[----:B------:R-:W-:-:S07]  /*19d0*/  @P0 SHF.R.U32.HI R3, RZ, R7, R6 ;  /* 0x00000007ff030219 */ /* 0x000fce0000011606 */
.L_x_1675:
[----:B------:R-:W-:Y:S05]  /*19e0*/  BSYNC B0 ;  /* 0x0000000000007941 */ /* 0x000fea0003800000 */
.L_x_1673:
[----:B------:R-:W-:-:S05]  /*19f0*/  IMAD R3, R3, R13, RZ ;  /* 0x0000000d03037224 */ /* 0x000fca00078e02ff */
[----:B------:R-:W-:-:S07]  /*1a00*/  VIMNMX R4, R4, R3, !PT ;  /* 0x0000000304047248 */ /* 0x000fce0007fe0100 */
.L_x_1672:
[----:B------:R-:W-:Y:S01]  /*1a10*/  VIADD R0, R0, 0x7f ;  /* 0x0000007f00007836 */ /* 0x000fe20000000000 */
[----:B------:R-:W-:-:S04]  /*1a20*/  SHF.R.S32.HI R5, RZ, 0x1f, R4 ;  /* 0x0000001fff057819 */ /* 0x000fc80000011404 */
[----:B------:R-:W-:Y:S02]  /*1a30*/  SHF.R.S32.HI R3, RZ, 0x1f, R0 ;  /* 0x0000001fff037819 */ /* 0x000fe40000011400 */
[----:B------:R-:W-:Y:S02]  /*1a40*/  LEA.HI R5, R5, R4, RZ, 0x7 ;  /* 0x0000000405057211 */ /* 0x000fe400078f38ff */
[----:B------:R-:W-:Y:S02]  /*1a50*/  LEA.HI R3, R3, R0, RZ, 0x7 ;  /* 0x0000000003037211 */ /* 0x000fe400078f38ff */
[----:B------:R-:W-:Y:S02]  /*1a60*/  SHF.R.S32.HI R5, RZ, 0x7, R5 ;  /* 0x00000007ff057819 */ /* 0x000fe40000011405 */
[----:B------:R-:W-:Y:S02]  /*1a70*/  SHF.R.S32.HI R0, RZ, 0x7, R3 ;  /* 0x00000007ff007819 */ /* 0x000fe40000011403 */
[----:B------:R-:W-:-:S02]  /*1a80*/  VIMNMX R5, RZ, R5, !PT ;  /* 0x00000005ff057248 */ /* 0x000fc40007fe0100 */
[----:B------:R-:W-:-:S03]  /*1a90*/  VIMNMX R0, R129, R0, PT ;  /* 0x0000000081007248 */ /* 0x000fc60003fe0100 */
[--C-:B------:R-:W-:Y:S02]  /*1aa0*/  IMAD R5, R5, 0x80, -R11.reuse ;  /* 0x0000008005057824 */ /* 0x100fe400078e0a0b */
[----:B------:R-:W-:-:S03]  /*1ab0*/  IMAD R3, R0, 0x80, -R11 ;  /* 0x0000008000037824 */ /* 0x000fc600078e0a0b */
[----:B------:R-:W-:Y:S02]  /*1ac0*/  VIMNMX R5, RZ, R5, !PT ;  /* 0x00000005ff057248 */ /* 0x000fe40007fe0100 */
[----:B------:R-:W-:Y:S02]  /*1ad0*/  VIMNMX R0, R3, R24, PT ;  /* 0x0000001803007248 */ /* 0x000fe40003fe0100 */
[----:B------:R-:W-:Y:S02]  /*1ae0*/  SHF.R.U32.HI R25, RZ, 0x7, R5 ;  /* 0x00000007ff197819 */ /* 0x000fe40000011605 */
[----:B------:R-:W-:-:S03]  /*1af0*/  ISETP.GT.AND P0, PT, R0, R5, PT ;  /* 0x000000050000720c */ /* 0x000fc60003f04270 */
[----:B------:R-:W-:-:S10]  /*1b00*/  IMAD.MOV.U32 R26, RZ, RZ, R25 ;  /* 0x000000ffff1a7224 */ /* 0x000fd400078e0019 */
[----:B------:R-:W-:-:S05]  /*1b10*/  @P0 VIADD R0, R0, 0x7f ;  /* 0x0000007f00000836 */ /* 0x000fca0000000000 */
[----:B------:R-:W-:-:S04]  /*1b20*/  @P0 SHF.R.S32.HI R3, RZ, 0x1f, R0 ;  /* 0x0000001fff030819 */ /* 0x000fc80000011400 */
[----:B------:R-:W-:-:S04]  /*1b30*/  @P0 LEA.HI R3, R3, R0, RZ, 0x7 ;  /* 0x0000000003030211 */ /* 0x000fc800078f38ff */
[----:B------:R-:W-:Y:S02]  /*1b40*/  @P0 SHF.R.S32.HI R26, RZ, 0x7, R3 ;  /* 0x00000007ff1a0819 */ /* 0x000fe40000011403 */
[----:B------:R-:W-:Y:S02]  /*1b50*/  PLOP3.LUT P0, PT, PT, PT, PT, 0x80, 0x0 ;  /* 0x000000000000781c */ /* 0x000fe40003f0f070 */
[----:B------:R-:W-:-:S13]  /*1b60*/  ISETP.GT.AND P1, PT, R26, R25, PT ;  /* 0x000000191a00720c */ /* 0x000fda0003f24270 */
[----:B------:R-:W-:Y:S05]  /*1b70*/  @!P1 BRA `(.L_x_1676) ;  /* 0x0000006c00109947 */ /* 0x000fea0003800000 */
[----:B------:R-:W-:Y:S01]  /*1b80*/  VIADD R0, R2, 0x18400 ;  /* 0x0001840002007836 */ /* 0x000fe20000000000 */
[----:B------:R-:W-:Y:S04]  /*1b90*/  BSSY B6, `(.L_x_1677) ;  /* 0x0000013000067945 */ /* 0x000fe80003800000 */
[----:B------:R-:W-:-:S13]  /*1ba0*/  LOP3.LUT P0, RZ, R0, 0x3ff, RZ, 0xc0, !PT ;  /* 0x000003ff00ff7812 */ /* 0x000fda000780c0ff */
[----:B------:R-:W-:Y:S05]  /*1bb0*/  @!P0 BRA `(.L_x_1678) ;  /* 0x0000000000408947 */ /* 0x000fea0003800000 */
        /* <DEDUP_REMOVED lines=15> */
[----:B-1---5:R-:W-:Y:S05]  /*1cb0*/  CALL.ABS.NOINC R14 ;  /* 0x000000000e007343 */ /* 0x022fea0003c00000 */
.L_x_1678:
[----:B------:R-:W-:Y:S05]  /*1cc0*/  BSYNC B6 ;  /* 0x0000000000067941 */ /* 0x000fea0003800000 */
.L_x_1677:
[----:B------:R-:W-:Y:S01]  /*1cd0*/  IADD3 R0, R2, 0x400, RZ ;  /* 0x0000040002007810 */ /* 0x000fe20007ffe0ff */
[----:B------:R-:W-:Y:S03]  /*1ce0*/  BSSY B6, `(.L_x_1679) ;  /* 0x0000013000067945 */ /* 0x000fe60003800000 */
        /* <DEDUP_REMOVED lines=18> */
.L_x_1680:
[----:B------:R-:W-:Y:S05]  /*1e10*/  BSYNC B6 ;  /* 0x0000000000067941 */ /* 0x000fea0003800000 */
.L_x_1679:
[----:B------:R-:W-:Y:S01]  /*1e20*/  ULDC.64 UR4, c[0x0][0x9f8] ;  /* 0x00027e0000047ab9 */ /* 0x000fe20000000a00 */
[----:B------:R-:W0:Y:S01]  /*1e30*/  S2R R29, SR_TID.X ;  /* 0x00000000001d7919 */ /* 0x000e220000002100 */
[----:B------:R-:W-:Y:S01]  /*1e40*/  ISETP.NE.U32.AND P0, PT, RZ, UR4, PT ;  /* 0x00000004ff007c0c */ /* 0x000fe2000bf05070 */
[----:B------:R-:W1:Y:S01]  /*1e50*/  LDC.64 R98, c[0x0][0x300] ;  /* 0x0000c000ff627b82 */ /* 0x000e620000000a00 */
[----:B------:R-:W-:Y:S01]  /*1e60*/  IMAD.IADD R42, R28, 0x1, R27 ;  /* 0x000000011c2a7824 */ /* 0x000fe200078e021b */
[----:B------:R-:W-:Y:S01]  /*1e70*/  ULDC.64 UR6, c[0x0][0xa08] ;  /* 0x0002820000067ab9 */ /* 0x000fe20000000a00 */
[----:B------:R-:W-:Y:S01]  /*1e80*/  ISETP.NE.AND.EX P0, PT, RZ, UR5, PT, P0 ;  /* 0x00000005ff007c0c */ /* 0x000fe2000bf05300 */
[----:B------:R-:W-:Y:S01]  /*1e90*/  ULDC.64 UR4, c[0x0][0x308] ;  /* 0x0000c20000047ab9 */ /* 0x000fe20000000a00 */
[----:B------:R-:W-:-:S03]  /*1ea0*/  SHF.R.S32.HI R8, RZ, 0x1f, R30 ;  /* 0x0000001fff087819 */ /* 0x000fc6000001141e */
[----:B------:R-:W2:Y:S08]  /*1eb0*/  LDC R113, c[0x0][0x3f4] ;  /* 0x0000fd00ff717b82 */ /* 0x000eb00000000800 */
[----:B------:R-:W3:Y:S08]  /*1ec0*/  @P0 LDC.64 R4, c[0x0][0x9f8] ;  /* 0x00027e00ff040b82 */ /* 0x000ef00000000a00 */
[----:B------:R-:W4:Y:S01]  /*1ed0*/  LDC.64 R12, c[0x0][0x3f8] ;  /* 0x0000fe00ff0c7b82 */ /* 0x000f220000000a00 */
[----:B---3--:R-:W-:-:S05]  /*1ee0*/  @P0 IMAD.WIDE R4, R31, 0x4, R4 ;  /* 0x000000041f040825 */ /* 0x008fca00078e0204 */
[----:B------:R3:W3:Y:S01]  /*1ef0*/  @P0 LDG.E R31, desc[UR38][R4.64] ;  /* 0x00000026041f0981 */ /* 0x0006e2000c1e1900 */
[----:B------:R-:W-:Y:S01]  /*1f00*/  SHF.R.S32.HI R32, RZ, 0x1f, R42 ;  /* 0x0000001fff207819 */ /* 0x000fe2000001142a */
[-C--:B-1----:R-:W-:Y:S01]  /*1f10*/  IMAD.WIDE.U32 R6, R42, R98.reuse, RZ ;  /* 0x000000622a067225 */ /* 0x082fe200078e00ff */
[----:B------:R-:W-:Y:S02]  /*1f20*/  ISETP.NE.U32.AND P0, PT, RZ, UR6, PT ;  /* 0x00000006ff007c0c */ /* 0x000fe4000bf05070 */
[----:B0-----:R-:W-:Y:S01]  /*1f30*/  SHF.R.U32.HI R29, RZ, 0x7, R29 ;  /* 0x00000007ff1d7819 */ /* 0x001fe2000001161d */
[----:B------:R-:W-:Y:S01]  /*1f40*/  IMAD R0, R32, R98, RZ ;  /* 0x0000006220007224 */ /* 0x000fe200078e02ff */
[----:B------:R-:W-:Y:S01]  /*1f50*/  ISETP.NE.AND.EX P0, PT, RZ, UR7, PT, P0 ;  /* 0x00000007ff007c0c */ /* 0x000fe2000bf05300 */
[-C--:B----4-:R-:W-:Y:S01]  /*1f60*/  IMAD.WIDE.U32 R10, R23, R12.reuse, R16 ;  /* 0x0000000c170a7225 */ /* 0x090fe200078e0010 */
[----:B------:R-:W-:Y:S02]  /*1f70*/  ISETP.NE.AND P6, PT, R29, 0x1, PT ;  /* 0x000000011d00780c */ /* 0x000fe40003fc5270 */
[----:B--2---:R-:W-:Y:S01]  /*1f80*/  ISETP.GE.AND P1, PT, R16, R113, PT ;  /* 0x000000711000720c */ /* 0x004fe20003f26270 */
[----:B------:R-:W-:Y:S01]  /*1f90*/  IMAD R3, R42, R99, R0 ;  /* 0x000000632a037224 */ /* 0x000fe200078e0200 */
[----:B-----5:R-:W-:Y:S01]  /*1fa0*/  SHF.R.S32.HI R27, RZ, 0x1f, R115 ;  /* 0x0000001fff1b7819 */ /* 0x020fe20000011473 */
[C---:B------:R-:W-:Y:S01]  /*1fb0*/  IMAD.SHL.U32 R88, R98.reuse, 0x20, RZ ;  /* 0x0000002062587824 */ /* 0x040fe200078e00ff */
[----:B------:R-:W-:Y:S01]  /*1fc0*/  SHF.L.U64.HI R89, R98, 0x5, R99 ;  /* 0x0000000562597819 */ /* 0x000fe20000010263 */
[----:B------:R-:W-:Y:S01]  /*1fd0*/  IMAD.IADD R7, R7, 0x1, R3 ;  /* 0x0000000107077824 */ /* 0x000fe200078e0203 */
[----:B------:R-:W-:Y:S01]  /*1fe0*/  SHF.L.U64.HI R21, R12, 0x5, R13 ;  /* 0x000000050c157819 */ /* 0x000fe2000001020d */
[----:B------:R-:W-:Y:S01]  /*1ff0*/  IMAD R3, R8, UR4, RZ ;  /* 0x0000000408037c24 */ /* 0x000fe2000f8e02ff */
[----:B------:R-:W-:Y:S01]  /*2000*/  SHF.R.S32.HI R118, RZ, 0x1f, R212 ;  /* 0x0000001fff767819 */ /* 0x000fe200000114d4 */
[C---:B---3--:R-:W-:Y:S01]  /*2010*/  IMAD.WIDE.U32 R4, R30.reuse, UR4, R6 ;  /* 0x000000041e047c25 */ /* 0x048fe2000f8e0006 */
[----:B------:R-:W-:Y:S01]  /*2020*/  SHF.R.S32.HI R117, RZ, 0x1f, R211 ;  /* 0x0000001fff757819 */ /* 0x000fe200000114d3 */
[----:B------:R-:W0:Y:S01]  /*2030*/  LDC.64 R6, c[0x0][0x408] ;  /* 0x00010200ff067b82 */ /* 0x000e220000000a00 */
[----:B------:R-:W-:Y:S01]  /*2040*/  SHF.R.S32.HI R116, RZ, 0x1f, R210 ;  /* 0x0000001fff747819 */ /* 0x000fe200000114d2 */
[----:B------:R-:W-:Y:S01]  /*2050*/  IMAD R3, R30, UR5, R3 ;  /* 0x000000051e037c24 */ /* 0x000fe2000f8e0203 */
[----:B------:R-:W-:Y:S01]  /*2060*/  ULDC.64 UR4, c[0x0][0x310] ;  /* 0x0000c40000047ab9 */ /* 0x000fe20000000a00 */
[----:B------:R-:W-:-:S02]  /*2070*/  IMAD R28, R27, R12, RZ ;  /* 0x0000000c1b1c7224 */ /* 0x000fc400078e02ff */
[----:B------:R-:W-:Y:S02]  /*2080*/  IMAD.IADD R5, R5, 0x1, R3 ;  /* 0x0000000105057824 */ /* 0x000fe400078e0203 */
[----:B------:R-:W-:Y:S02]  /*2090*/  IMAD R33, R115, R13, R28 ;  /* 0x0000000d73217224 */ /* 0x000fe400078e021c */
[-C--:B------:R-:W-:Y:S02]  /*20a0*/  IMAD R28, R215, R98.reuse, RZ ;  /* 0x00000062d71c7224 */ /* 0x080fe400078e02ff */
[----:B------:R-:W-:-:S04]  /*20b0*/  IMAD.WIDE.U32 R130, R23, R98, R88 ;  /* 0x0000006217827225 */ /* 0x000fc800078e0058 */
[----:B------:R-:W-:-:S04]  /*20c0*/  IMAD.WIDE.U32 R40, R23, R98, R16 ;  /* 0x0000006217287225 */ /* 0x000fc800078e0010 */
[----:B------:R-:W-:Y:S02]  /*20d0*/  VIADD R126, R29, 0x8 ;  /* 0x000000081d7e7836 */ /* 0x000fe40000000000 */
[----:B------:R-:W-:Y:S02]  /*20e0*/  IMAD.SHL.U32 R128, R98, 0x80, RZ ;  /* 0x0000008062807824 */ /* 0x000fe400078e00ff */
[----:B0-----:R-:W-:-:S04]  /*20f0*/  IMAD R14, R215, R6, RZ ;  /* 0x00000006d70e7224 */ /* 0x001fc800078e02ff */
[----:B------:R-:W-:Y:S01]  /*2100*/  IMAD R85, R23, R7, R14 ;  /* 0x0000000717557224 */ /* 0x000fe200078e020e */
[----:B------:R-:W-:Y:S02]  /*2110*/  SHF.R.S32.HI R0, RZ, 0x1f, R31 ;  /* 0x0000001fff007819 */ /* 0x000fe4000001141f */
[----:B------:R-:W-:Y:S02]  /*2120*/  SEL R31, R31, RZ, !P0 ;  /* 0x000000ff1f1f7207 */ /* 0x000fe40004000000 */
[----:B------:R-:W-:Y:S02]  /*2130*/  SEL R9, R0, RZ, !P0 ;  /* 0x000000ff00097207 */ /* 0x000fe40004000000 */
[----:B------:R-:W-:Y:S01]  /*2140*/  IADD3 R42, P0, R23, R42, RZ ;  /* 0x0000002a172a7210 */ /* 0x000fe20007f1e0ff */
[----:B------:R-:W-:-:S03]  /*2150*/  IMAD.WIDE.U32 R96, R31, UR4, R4 ;  /* 0x000000041f607c25 */ /* 0x000fc6000f8e0004 */
[----:B------:R-:W-:Y:S01]  /*2160*/  IADD3.X R43, R215, R32, RZ, P0, !PT ;  /* 0x00000020d72b7210 */ /* 0x000fe200007fe4ff */
[----:B------:R-:W-:Y:S01]  /*2170*/  IMAD R0, R9, UR4, RZ ;  /* 0x0000000409007c24 */ /* 0x000fe2000f8e02ff */
[C---:B------:R-:W-:Y:S02]  /*2180*/  IADD3 R36, P0, R96.reuse, R40, RZ ;  /* 0x0000002860247210 */ /* 0x040fe40007f1e0ff */
[----:B------:R-:W-:Y:S01]  /*2190*/  IADD3 R38, P3, R96, 0x40, RZ ;  /* 0x0000004060267810 */ /* 0x000fe20007f7e0ff */
[----:B------:R-:W-:Y:S01]  /*21a0*/  IMAD R35, R31, UR5, R0 ;  /* 0x000000051f237c24 */ /* 0x000fe2000f8e0200 */
[----:B------:R-:W-:Y:S05]  /*21b0*/  @!P6 WARPSYNC.ALL ;  /* 0x000000000000e948 */ /* 0x000fea0003800000 */
[----:B------:R-:W-:Y:S01]  /*21c0*/  ULDC.64 UR4, c[0x0][0x330] ;  /* 0x0000cc0000047ab9 */ /* 0x000fe20000000a00 */
[----:B------:R-:W-:-:S02]  /*21d0*/  IMAD.IADD R35, R97, 0x1, R35 ;  /* 0x0000000161237824 */ /* 0x000fc400078e0223 */
[----:B------:R-:W-:Y:S02]  /*21e0*/  IMAD R3, R8, UR4, RZ ;  /* 0x0000000408037c24 */ /* 0x000fe4000f8e02ff */
[----:B------:R-:W-:-:S04]  /*21f0*/  IMAD.WIDE.U32 R4, R30, UR4, R16 ;  /* 0x000000041e047c25 */ /* 0x000fc8000f8e0010 */
[----:B------:R-:W-:Y:S01]  /*2200*/  IMAD R3, R30, UR5, R3 ;  /* 0x000000051e037c24 */ /* 0x000fe2000f8e0203 */
[----:B------:R-:W-:Y:S01]  /*2210*/  ULDC.64 UR4, c[0x0][0x338] ;  /* 0x0000ce0000047ab9 */ /* 0x000fe20000000a00 */
[----:B------:R-:W-:Y:S02]  /*2220*/  IMAD.X R103, RZ, RZ, R35, P3 ;  /* 0x000000ffff677224 */ /* 0x000fe400018e0623 */
[----:B------:R-:W-:Y:S01]  /*2230*/  IMAD.IADD R5, R5, 0x1, R3 ;  /* 0x0000000105057824 */ /* 0x000fe200078e0203 */
[----:B------:R-:W-:Y:S01]  /*2240*/  SEL R3, R113, RZ, P1 ;  /* 0x000000ff71037207 */ /* 0x000fe20000800000 */
[----:B------:R-:W-:Y:S02]  /*2250*/  IMAD R0, R9, UR4, RZ ;  /* 0x0000000409007c24 */ /* 0x000fe4000f8e02ff */
[----:B------:R-:W-:-:S04]  /*2260*/  IMAD.WIDE.U32 R8, R23, R6, R18 ;  /* 0x0000000617087225 */ /* 0x000fc800078e0012 */
[----:B------:R-:W-:Y:S01]  /*2270*/  IMAD.IADD R3, R16, 0x1, R3 ;  /* 0x0000000110037824 */ /* 0x000fe200078e0203 */
[----:B------:R-:W-:Y:S01]  /*2280*/  IADD3 R87, R9, R85, RZ ;  /* 0x0000005509577210 */ /* 0x000fe20007ffe0ff */
[----:B------:R-:W-:Y:S02]  /*2290*/  IMAD R105, R31, UR5, R0 ;  /* 0x000000051f697c24 */ /* 0x000fe4000f8e0200 */
[-C--:B------:R-:W-:Y:S01]  /*22a0*/  IMAD R0, R215, R12.reuse, RZ ;  /* 0x0000000cd7007224 */ /* 0x080fe200078e02ff */
[----:B------:R-:W-:Y:S01]  /*22b0*/  SHF.R.S32.HI R20, RZ, 0x1f, R3 ;  /* 0x0000001fff147819 */ /* 0x000fe20000011403 */
[----:B------:R-:W-:Y:S01]  /*22c0*/  IMAD.WIDE.U32 R94, R31, UR4, R4 ;  /* 0x000000041f5e7c25 */ /* 0x000fe2000f8e0004 */
[----:B------:R-:W-:Y:S02]  /*22d0*/  ULDC UR4, c[0x0][0x2f4] ;  /* 0x0000bd0000047ab9 */ /* 0x000fe40000000800 */
[----:B------:R-:W-:Y:S01]  /*22e0*/  LEA.HI R44, R20, R3, RZ, 0x3 ;  /* 0x00000003142c7211 */ /* 0x000fe200078f18ff */
[----:B------:R-:W-:Y:S01]  /*22f0*/  IMAD.WIDE.U32 R4, R23, R12, R18 ;  /* 0x0000000c17047225 */ /* 0x000fe200078e0012 */
[----:B------:R-:W-:-:S02]  /*2300*/  ISETP.GE.AND P2, PT, R16, UR4, PT ;  /* 0x0000000410007c0c */ /* 0x000fc4000bf46270 */
[----:B------:R-:W-:Y:S01]  /*2310*/  LOP3.LUT R9, R199, 0x38, R44, 0xf8, !PT ;  /* 0x00000038c7097812 */ /* 0x000fe200078ef82c */
[----:B------:R-:W-:Y:S01]  /*2320*/  IMAD R15, R23, R13, R0 ;  /* 0x0000000d170f7224 */ /* 0x000fe200078e0200 */
[----:B------:R-:W-:Y:S01]  /*2330*/  P2R R0, PR, RZ, 0x2 ;  /* 0x00000002ff007803 */ /* 0x000fe20000000000 */
[----:B------:R-:W-:Y:S01]  /*2340*/  IMAD.MOV.U32 R86, RZ, RZ, R8 ;  /* 0x000000ffff567224 */ /* 0x000fe200078e0008 */
[----:B------:R-:W-:Y:S01]  /*2350*/  LEA.HI R8, R20, R3, RZ, 0x6 ;  /* 0x0000000314087211 */ /* 0x000fe200078f30ff */
[----:B------:R-:W-:Y:S01]  /*2360*/  IMAD.IADD R5, R5, 0x1, R15 ;  /* 0x0000000105057824 */ /* 0x000fe200078e020f */
[----:B------:R-:W-:Y:S01]  /*2370*/  LOP3.LUT R9, R9, R228, RZ, 0x3c, !PT ;  /* 0x000000e409097212 */ /* 0x000fe200078e3cff */
[----:B------:R-:W-:Y:S01]  /*2380*/  IMAD.IADD R11, R15, 0x1, R11 ;  /* 0x000000010f0b7824 */ /* 0x000fe200078e020b */
[----:B------:R-:W-:Y:S01]  /*2390*/  LOP3.LUT R37, R44, 0xfffffff8, RZ, 0xc0, !PT ;  /* 0xfffffff82c257812 */ /* 0x000fe200078ec0ff */
[----:B------:R-:W-:Y:S01]  /*23a0*/  IMAD.WIDE.U32 R14, R23, R6, R16 ;  /* 0x00000006170e7225 */ /* 0x000fe200078e0010 */
[----:B------:R-:W-:-:S02]  /*23b0*/  SHF.L.U64.HI R20, R12, 0x6, R13 ;  /* 0x000000060c147819 */ /* 0x000fc4000001020d */
[----:B------:R-:W-:Y:S01]  /*23c0*/  SHF.R.S32.HI R101, RZ, 0x3, R44 ;  /* 0x00000003ff657819 */ /* 0x000fe2000001142c */
[----:B------:R-:W-:Y:S01]  /*23d0*/  IMAD.SHL.U32 R3, R8, 0x80, RZ ;  /* 0x0000008008037824 */ /* 0x000fe200078e00ff */
[----:B------:R-:W-:Y:S01]  /*23e0*/  LOP3.LUT R8, R44, 0x38, RZ, 0xc0, !PT ;  /* 0x000000382c087812 */ /* 0x000fe200078ec0ff */
[----:B------:R-:W-:Y:S01]  /*23f0*/  IMAD.WIDE.U32 R92, R115, R12, R4 ;  /* 0x0000000c735c7225 */ /* 0x000fe200078e0004 */
[----:B------:R-:W-:Y:S02]  /*2400*/  SHF.R.S32.HI R102, RZ, 0x1f, R37 ;  /* 0x0000001fff667819 */ /* 0x000fe40000011425 */
[----:B------:R-:W-:Y:S01]  /*2410*/  LOP3.LUT R8, R8, 0x1c0, R225, 0xf8, !PT ;  /* 0x000001c008087812 */ /* 0x000fe200078ef8e1 */
[----:B------:R-:W-:Y:S01]  /*2420*/  IMAD R4, R27, R6, RZ ;  /* 0x000000061b047224 */ /* 0x000fe200078e02ff */
[----:B------:R-:W-:Y:S01]  /*2430*/  LOP3.LUT R3, R3, 0xffffe000, RZ, 0xc0, !PT ;  /* 0xffffe00003037812 */ /* 0x000fe200078ec0ff */
[----:B------:R-:W-:Y:S01]  /*2440*/  IMAD.IADD R85, R85, 0x1, R15 ;  /* 0x0000000155557824 */ /* 0x000fe200078e020f */
[----:B------:R-:W-:Y:S01]  /*2450*/  LOP3.LUT R15, R197, 0x38, R44, 0xf8, !PT ;  /* 0x00000038c50f7812 */ /* 0x000fe200078ef82c */
[----:B------:R-:W-:Y:S01]  /*2460*/  IMAD.MOV.U32 R84, RZ, RZ, R14 ;  /* 0x000000ffff547224 */ /* 0x000fe200078e000e */
[----:B------:R-:W-:Y:S01]  /*2470*/  LOP3.LUT R14, R198, 0x38, R44, 0xf8, !PT ;  /* 0x00000038c60e7812 */ /* 0x000fe200078ef82c */
[----:B------:R-:W-:Y:S01]  /*2480*/  IMAD R31, R23, R99, R28 ;  /* 0x00000063171f7224 */ /* 0x000fe200078e021c */
[----:B------:R-:W-:Y:S01]  /*2490*/  LOP3.LUT R15, R15, R226, RZ, 0x3c, !PT ;  /* 0x000000e20f0f7212 */ /* 0x000fe200078e3cff */
[----:B------:R-:W-:Y:S01]  /*24a0*/  IMAD R45, R115, R7, R4 ;  /* 0x00000007732d7224 */ /* 0x000fe200078e0204 */
[----:B------:R-:W-:Y:S01]  /*24b0*/  IADD3 R4, P1, R88, R130, RZ ;  /* 0x0000008258047210 */ /* 0x000fe20007f3e0ff */
[----:B------:R-:W-:Y:S01]  /*24c0*/  IMAD.IADD R5, R31, 0x1, R131 ;  /* 0x000000011f057824 */ /* 0x000fe200078e0283 */
[----:B------:R-:W-:Y:S01]  /*24d0*/  LOP3.LUT R14, R14, R227, RZ, 0x3c, !PT ;  /* 0x000000e30e0e7212 */ /* 0x000fe200078e3cff */
[----:B------:R-:W-:Y:S01]  /*24e0*/  IMAD.IADD R30, R41, 0x1, R31 ;  /* 0x00000001291e7824 */ /* 0x000fe200078e021f */
[----:B------:R-:W-:Y:S01]  /*24f0*/  LOP3.LUT R8, R8, R203, RZ, 0x3c, !PT ;  /* 0x000000cb08087212 */ /* 0x000fe200078e3cff */
[----:B------:R-:W-:Y:S01]  /*2500*/  IMAD.X R28, R5, 0x1, R89, P1 ;  /* 0x00000001051c7824 */ /* 0x000fe200008e0659 */
[-C--:B------:R-:W-:Y:S01]  /*2510*/  IADD3 R110, R9, R3.reuse, R202 ;  /* 0x00000003096e7210 */ /* 0x080fe20007ffe0ca */
[----:B------:R-:W-:Y:S01]  /*2520*/  IMAD.X R39, R30, 0x1, R35, P0 ;  /* 0x000000011e277824 */ /* 0x000fe200000e0623 */
[-C--:B------:R-:W-:Y:S01]  /*2530*/  IADD3 R109, R14, R3.reuse, R201 ;  /* 0x000000030e6d7210 */ /* 0x080fe20007ffe0c9 */
[----:B------:R-:W-:Y:S01]  /*2540*/  IMAD.WIDE.U32 R90, R115, R12, R10 ;  /* 0x0000000c735a7225 */ /* 0x000fe200078e000a */
[----:B------:R-:W-:-:S02]  /*2550*/  IADD3 R108, R15, R3, R200 ;  /* 0x000000030f6c7210 */ /* 0x000fc40007ffe0c8 */
[----:B------:R-:W-:Y:S01]  /*2560*/  IADD3 R112, R8, R3, R204 ;  /* 0x0000000308707210 */ /* 0x000fe20007ffe0cc */
[CC--:B------:R-:W-:Y:S01]  /*2570*/  IMAD.WIDE.U32 R86, R115.reuse, R6.reuse, R86 ;  /* 0x0000000673567225 */ /* 0x0c0fe200078e0056 */
[C-C-:B------:R-:W-:Y:S02]  /*2580*/  SHF.L.U64.HI R3, R98.reuse, 0x7, R99.reuse ;  /* 0x0000000762037819 */ /* 0x140fe40000010263 */
[----:B------:R-:W-:Y:S01]  /*2590*/  SHF.L.U64.HI R27, R98, 0x6, R99 ;  /* 0x00000006621b7819 */ /* 0x000fe20000010263 */
[----:B------:R-:W-:Y:S01]  /*25a0*/  IMAD.WIDE.U32 R84, R115, R6, R84 ;  /* 0x0000000673547225 */ /* 0x000fe200078e0054 */
[----:B------:R-:W-:Y:S02]  /*25b0*/  IADD3 R29, P1, R4, R88, RZ ;  /* 0x00000058041d7210 */ /* 0x000fe40007f3e0ff */
[----:B------:R-:W-:Y:S01]  /*25c0*/  IADD3 R99, P0, R36, 0x40, RZ ;  /* 0x0000004024637810 */ /* 0x000fe20007f1e0ff */
[C---:B------:R-:W-:Y:S01]  /*25d0*/  IMAD.SHL.U32 R14, R12.reuse, 0x20, RZ ;  /* 0x000000200c0e7824 */ /* 0x040fe200078e00ff */
[C---:B------:R-:W-:Y:S01]  /*25e0*/  SHF.L.U64.HI R15, R12.reuse, 0x7, R13 ;  /* 0x000000070c0f7819 */ /* 0x040fe2000001020d */
[----:B------:R-:W-:Y:S01]  /*25f0*/  IMAD.SHL.U32 R13, R12, 0x40, RZ ;  /* 0x000000400c0d7824 */ /* 0x000fe200078e00ff */
[C-C-:B------:R-:W-:Y:S01]  /*2600*/  SHF.L.U64.HI R11, R6.reuse, 0x5, R7.reuse ;  /* 0x00000005060b7819 */ /* 0x140fe20000010207 */
[C---:B------:R-:W-:Y:S01]  /*2610*/  IMAD.SHL.U32 R8, R6.reuse, 0x20, RZ ;  /* 0x0000002006087824 */ /* 0x040fe200078e00ff */
[----:B------:R-:W-:Y:S01]  /*2620*/  SHF.L.U64.HI R10, R6, 0x6, R7 ;  /* 0x00000006060a7819 */ /* 0x000fe20000010207 */
[----:B------:R-:W-:Y:S01]  /*2630*/  IMAD.X R31, R28, 0x1, R89, P1 ;  /* 0x000000011c1f7824 */ /* 0x000fe200008e0659 */
[C---:B------:R-:W-:Y:S01]  /*2640*/  SHF.L.U64.HI R9, R6.reuse, 0x7, R7 ;  /* 0x0000000706097819 */ /* 0x040fe20000010207 */
[----:B------:R-:W-:Y:S01]  /*2650*/  IMAD.SHL.U32 R7, R6, 0x40, RZ ;  /* 0x0000004006077824 */ /* 0x000fe200078e00ff */
[----:B------:R-:W-:Y:S01]  /*2660*/  ISETP.GE.AND P1, PT, R190, UR4, PT ;  /* 0x00000004be007c0c */ /* 0x000fe2000bf26270 */
[----:B------:R-:W-:-:S02]  /*2670*/  IMAD.IADD R32, R93, 0x1, R33 ;  /* 0x000000015d207824 */ /* 0x000fc400078e0221 */
[----:B------:R-:W-:Y:S02]  /*2680*/  IMAD.SHL.U32 R12, R12, 0x80, RZ ;  /* 0x000000800c0c7824 */ /* 0x000fe400078e00ff */
[----:B------:R-:W-:Y:S02]  /*2690*/  IMAD.SHL.U32 R6, R6, 0x80, RZ ;  /* 0x0000008006067824 */ /* 0x000fe400078e00ff */
[----:B------:R-:W-:Y:S02]  /*26a0*/  IMAD.SHL.U32 R113, R113, 0x2, RZ ;  /* 0x0000000271717824 */ /* 0x000fe400078e00ff */
[----:B------:R-:W-:Y:S02]  /*26b0*/  IMAD.IADD R33, R33, 0x1, R91 ;  /* 0x0000000121217824 */ /* 0x000fe400078e025b */
[----:B------:R-:W-:Y:S02]  /*26c0*/  IMAD.IADD R34, R87, 0x1, R45 ;  /* 0x0000000157227824 */ /* 0x000fe400078e022d */
[----:B------:R-:W-:-:S02]  /*26d0*/  IMAD.IADD R100, R45, 0x1, R85 ;  /* 0x000000012d647824 */ /* 0x000fc400078e0255 */
[----:B------:R-:W-:Y:S02]  /*26e0*/  IMAD.X R104, RZ, RZ, R39, P0 ;  /* 0x000000ffff687224 */ /* 0x000fe400000e0627 */
[----:B------:R-:W-:Y:S01]  /*26f0*/  IMAD.IADD R105, R95, 0x1, R105 ;  /* 0x000000015f697824 */ /* 0x000fe200078e0269 */
[----:B------:R-:W-:Y:S06]  /*2700*/  @!P6 BAR.SYNC.DEFER_BLOCKING 0x9, 0x100 ;  /* 0x024400000000eb1d */ /* 0x000fec0000010000 */
.L_x_1766:
[----:B0-----:R-:W0:Y:S01]  /*2710*/  LDC R123, c[0x0][0x3f4] ;  /* 0x0000fd00ff7b7b82 */ /* 0x001e220000000800 */
[----:B------:R-:W-:Y:S01]  /*2720*/  VIADD R26, R26, 0xffffffff ;  /* 0xffffffff1a1a7836 */ /* 0x000fe20000000000 */
[----:B------:R-:W-:Y:S05]  /*2730*/  YIELD ;  /* 0x0000000000007946 */ /* 0x000fea0003800000 */
[----:B------:R-:W-:Y:S01]  /*2740*/  IMAD R111, R184, 0x4000, R206 ;  /* 0x00004000b86f7824 */ /* 0x000fe200078e02ce */
[----:B------:R-:W-:Y:S01]  /*2750*/  ISETP.GT.AND P3, PT, R26, R25, PT ;  /* 0x000000191a00720c */ /* 0x000fe20003f64270 */
[----:B------:R-:W-:Y:S02]  /*2760*/  BSSY B0, `(.L_x_1681) ;  /* 0x0000587000007945 */ /* 0x000fe40003800000 */
[----:B------:R-:W-:Y:S01]  /*2770*/  IMAD R111, R111, 0x2, R2 ;  /* 0x000000026f6f7824 */ /* 0x000fe200078e0202 */
[----:B------:R-:W-:-:S02]  /*2780*/  P2R R107, PR, RZ, 0x8 ;  /* 0x00000008ff6b7803 */ /* 0x000fc40000000000 */
[----:B0-----:R-:W-:-:S13]  /*2790*/  ISETP.GE.AND P0, PT, R123, 0x1, PT ;  /* 0x000000017b00780c */ /* 0x001fda0003f06270 */
[----:B------:R-:W-:Y:S05]  /*27a0*/  @!P0 BRA `(.L_x_1682) ;  /* 0x00000050008c8947 */ /* 0x000fea0003800000 */
[----:B------:R-:W-:Y:S01]  /*27b0*/  ULDC.U8 UR4, c[0x0][0x410] ;  /* 0x0001040000047ab9 */ /* 0x000fe20000000000 */
[----:B------:R-:W-:Y:S01]  /*27c0*/  SHF.R.S32.HI R45, RZ, 0x1f, R26 ;  /* 0x0000001fff2d7819 */ /* 0x000fe2000001141a */
[-C--:B------:R-:W-:Y:S01]  /*27d0*/  IMAD R44, R3, R26.reuse, RZ ;  /* 0x0000001a032c7224 */ /* 0x080fe200078e02ff */
[----:B------:R-:W-:Y:S01]  /*27e0*/  ISETP.NE.AND P0, PT, RZ, UR4, PT ;  /* 0x00000004ff007c0c */ /* 0x000fe2000bf05270 */
[-C--:B------:R-:W-:Y:S02]  /*27f0*/  IMAD R46, R15, R26.reuse, RZ ;  /* 0x0000001a0f2e7224 */ /* 0x080fe400078e02ff */
[----:B------:R-:W-:Y:S02]  /*2800*/  IMAD R48, R9, R26, RZ ;  /* 0x0000001a09307224 */ /* 0x000fe400078e02ff */
[C---:B------:R-:W-:Y:S02]  /*2810*/  IMAD R47, R45.reuse, R128, R44 ;  /* 0x000000802d2f7224 */ /* 0x040fe400078e022c */
[----:B------:R-:W-:-:S02]  /*2820*/  IMAD R119, R45, R12, R46 ;  /* 0x0000000c2d777224 */ /* 0x000fc400078e022e */
[----:B------:R-:W-:Y:S02]  /*2830*/  IMAD R45, R45, R6, R48 ;  /* 0x000000062d2d7224 */ /* 0x000fe400078e0230 */
[----:B------:R-:W-:Y:S02]  /*2840*/  IMAD R114, R26, -0x80, R24 ;  /* 0xffffff801a727824 */ /* 0x000fe400078e0218 */
[----:B------:R-:W-:-:S03]  /*2850*/  IMAD.WIDE.U32 R76, R6, R26, RZ ;  /* 0x0000001a064c7225 */ /* 0x000fc600078e00ff */
[----:B------:R-:W-:Y:S01]  /*2860*/  VIMNMX R114, R114, 0x80, PT ;  /* 0x0000008072727848 */ /* 0x000fe20003fe0100 */
[----:B------:R-:W-:Y:S01]  /*2870*/  IMAD.WIDE.U32 R120, R128, R26, RZ ;  /* 0x0000001a80787225 */ /* 0x000fe200078e00ff */
[----:B------:R-:W-:-:S03]  /*2880*/  IADD3 R106, R77, R45, RZ ;  /* 0x0000002d4d6a7210 */ /* 0x000fc60007ffe0ff */
        /* <DEDUP_REMOVED lines=32> */
.L_x_1685:
[----:B------:R-:W-:Y:S05]  /*2a90*/  BSYNC B1 ;  /* 0x0000000000017941 */ /* 0x000fea0003800000 */
.L_x_1684:
[----:B------:R-:W-:Y:S01]  /*2aa0*/  ISETP.GE.AND P4, PT, R212, R114, PT ;  /* 0x00000072d400720c */ /* 0x000fe20003f86270 */
[----:B0----5:R-:W-:Y:S01]  /*2ab0*/  IMAD.MOV.U32 R44, RZ, RZ, R72 ;  /* 0x000000ffff2c7224 */ /* 0x021fe200078e0048 */
[----:B------:R-:W-:Y:S01]  /*2ac0*/  BSSY B1, `(.L_x_1686) ;  /* 0x0000026000017945 */ /* 0x000fe20003800000 */
[----:B------:R-:W-:Y:S01]  /*2ad0*/  IMAD.MOV.U32 R45, RZ, RZ, R73 ;  /* 0x000000ffff2d7224 */ /* 0x000fe200078e0049 */
[----:B------:R-:W-:Y:S01]  /*2ae0*/  CS2R R68, SRZ ;  /* 0x0000000000447805 */ /* 0x000fe2000001ff00 */
[----:B------:R-:W-:Y:S01]  /*2af0*/  IMAD.MOV.U32 R46, RZ, RZ, R80 ;  /* 0x000000ffff2e7224 */ /* 0x000fe200078e0050 */
[----:B------:R-:W-:Y:S01]  /*2b00*/  CS2R R66, SRZ ;  /* 0x0000000000427805 */ /* 0x000fe2000001ff00 */
[----:B------:R-:W-:Y:S01]  /*2b10*/  IMAD.MOV.U32 R47, RZ, RZ, R81 ;  /* 0x000000ffff2f7224 */ /* 0x000fe200078e0051 */
[----:B------:R-:W-:Y:S01]  /*2b20*/  PRMT R136, R44, 0x5410, R45 ;  /* 0x000054102c887816 */ /* 0x000fe2000000002d */
[----:B------:R-:W-:Y:S01]  /*2b30*/  IMAD.MOV.U32 R44, RZ, RZ, R74 ;  /* 0x000000ffff2c7224 */ /* 0x000fe200078e004a */
[----:B------:R-:W-:Y:S01]  /*2b40*/  PRMT R147, R147, 0x5410, R46 ;  /* 0x0000541093937816 */ /* 0x000fe2000000002e */
[----:B------:R-:W-:Y:S01]  /*2b50*/  IMAD.MOV.U32 R45, RZ, RZ, R75 ;  /* 0x000000ffff2d7224 */ /* 0x000fe200078e004b */
[----:B------:R-:W-:Y:S01]  /*2b60*/  PRMT R145, R47, 0x7610, R145 ;  /* 0x000076102f917816 */ /* 0x000fe20000000091 */
[----:B------:R-:W-:Y:S01]  /*2b70*/  IMAD.MOV.U32 R46, RZ, RZ, R82 ;  /* 0x000000ffff2e7224 */ /* 0x000fe200078e0052 */
[----:B------:R-:W-:Y:S01]  /*2b80*/  CS2R R70, SRZ ;  /* 0x0000000000467805 */ /* 0x000fe2000001ff00 */
[----:B------:R-:W-:Y:S01]  /*2b90*/  IMAD.MOV.U32 R47, RZ, RZ, R83 ;  /* 0x000000ffff2f7224 */ /* 0x000fe200078e0053 */
[----:B------:R-:W-:-:S02]  /*2ba0*/  PRMT R137, R44, 0x5410, R45 ;  /* 0x000054102c897816 */ /* 0x000fc4000000002d */
[----:B------:R-:W-:Y:S02]  /*2bb0*/  PRMT R147, R46, 0x7610, R147 ;  /* 0x000076102e937816 */ /* 0x000fe40000000093 */
[----:B------:R-:W-:Y:S01]  /*2bc0*/  PRMT R145, R145, 0x5410, R47 ;  /* 0x0000541091917816 */ /* 0x000fe2000000002f */
[----:B------:R-:W-:Y:S06]  /*2bd0*/  @P4 BRA `(.L_x_1687) ;  /* 0x0000000000504947 */ /* 0x000fec0003800000 */
[----:B------:R-:W-:Y:S01]  /*2be0*/  IADD3 R45, P0, P5, R92, R78, R14 ;  /* 0x0000004e5c2d7210 */ /* 0x000fe20007d1e00e */
[----:B------:R-:W-:Y:S01]  /*2bf0*/  ULDC.64 UR4, c[0x0][0x3e8] ;  /* 0x0000fa0000047ab9 */ /* 0x000fe20000000a00 */
[----:B------:R-:W-:Y:S02]  /*2c00*/  CS2R R68, SRZ ;  /* 0x0000000000447805 */ /* 0x000fe4000001ff00 */
[----:B------:R-:W-:Y:S02]  /*2c10*/  CS2R R70, SRZ ;  /* 0x0000000000467805 */ /* 0x000fe4000001ff00 */
[----:B------:R-:W-:Y:S02]  /*2c20*/  IADD3.X R46, R32, R119, R21, P0, P5 ;  /* 0x00000077202e7210 */ /* 0x000fe400007ea415 */
        /* <DEDUP_REMOVED lines=15> */
.L_x_1687:
[----:B------:R-:W-:Y:S05]  /*2d20*/  BSYNC B1 ;  /* 0x0000000000017941 */ /* 0x000fea0003800000 */
.L_x_1686:
        /* <DEDUP_REMOVED lines=20> */
[----:B------:R-:W-:-:S02]  /*2e70*/  CS2R R50, SRZ ;  /* 0x0000000000327805 */ /* 0x000fc4000001ff00 */
[----:B------:R-:W-:Y:S02]  /*2e80*/  CS2R R54, SRZ ;  /* 0x0000000000367805 */ /* 0x000fe4000001ff00 */
[----:B------:R-:W-:Y:S01]  /*2e90*/  P2R R138, PR, RZ, 0x1 ;  /* 0x00000001ff8a7803 */ /* 0x000fe20000000000 */
        /* <DEDUP_REMOVED lines=21> */
.L_x_1689:
[----:B------:R-:W-:Y:S05]  /*2ff0*/  BSYNC B1 ;  /* 0x0000000000017941 */ /* 0x000fea0003800000 */
.L_x_1688:
[----:B------:R-:W-:Y:S01]  /*3000*/  ISETP.GE.AND P5, PT, R210, R114, PT ;  /* 0x00000072d200720c */ /* 0x000fe20003fa6270 */
[----:B------:R-:W-:-:S12]  /*3010*/  BSSY B1, `(.L_x_1690) ;  /* 0x000001e000017945 */ /* 0x000fd80003800000 */
[----:B------:R-:W-:Y:S05]  /*3020*/  @P5 BRA `(.L_x_1691) ;  /* 0x0000000000705947 */ /* 0x000fea0003800000 */
[----:B0-----:R-:W0:Y:S01]  /*3030*/  LDC.64 R44, c[0x0][0x3f8] ;  /* 0x0000fe00ff2c7b82 */ /* 0x001e220000000a00 */
[----:B------:R-:W-:Y:S01]  /*3040*/  IMAD.MOV.U32 R79, RZ, RZ, R119 ;  /* 0x000000ffff4f7224 */ /* 0x000fe200078e0077 */
[----:B------:R-:W-:Y:S01]  /*3050*/  ULDC.64 UR4, c[0x0][0x3e8] ;  /* 0x0000fa0000047ab9 */ /* 0x000fe20000000a00 */
[----:B------:R-:W-:Y:S01]  /*3060*/  IMAD.MOV.U32 R77, RZ, RZ, R106 ;  /* 0x000000ffff4d7224 */ /* 0x000fe200078e006a */
[----:B------:R-:W-:Y:S02]  /*3070*/  CS2R R52, SRZ ;  /* 0x0000000000347805 */ /* 0x000fe4000001ff00 */
[----:B------:R-:W-:Y:S01]  /*3080*/  CS2R R54, SRZ ;  /* 0x0000000000367805 */ /* 0x000fe2000001ff00 */
[----:B0-----:R-:W-:-:S04]  /*3090*/  IMAD.WIDE.U32 R78, R44, 0x60, R78 ;  /* 0x000000602c4e7825 */ /* 0x001fc800078e004e */
[----:B------:R-:W-:Y:S01]  /*30a0*/  IMAD R45, R45, 0x60, RZ ;  /* 0x000000602d2d7824 */ /* 0x000fe200078e02ff */
[----:B------:R-:W-:-:S04]  /*30b0*/  IADD3 R46, P0, R92, R78, RZ ;  /* 0x0000004e5c2e7210 */ /* 0x000fc80007f1e0ff */
[----:B------:R-:W-:Y:S02]  /*30c0*/  IADD3.X R79, R32, R79, R45, P0, !PT ;  /* 0x0000004f204f7210 */ /* 0x000fe400007fe42d */
[----:B------:R-:W0:Y:S02]  /*30d0*/  LDC.64 R44, c[0x0][0x408] ;  /* 0x00010200ff2c7b82 */ /* 0x000e240000000a00 */
[----:B0-----:R-:W-:-:S04]  /*30e0*/  IMAD.WIDE.U32 R76, R44, 0x60, R76 ;  /* 0x000000602c4c7825 */ /* 0x001fc800078e004c */
        /* <DEDUP_REMOVED lines=16> */
.L_x_1691:
[----:B------:R-:W-:Y:S05]  /*31f0*/  BSYNC B1 ;  /* 0x0000000000017941 */ /* 0x000fea0003800000 */
.L_x_1690:
[----:B01---5:R-:W-:Y:S01]  /*3200*/  IMAD.MOV.U32 R44, RZ, RZ, R56 ;  /* 0x000000ffff2c7224 */ /* 0x023fe200078e0038 */
[----:B------:R-:W-:Y:S01]  /*3210*/  ISETP.NE.AND P0, PT, R191, 0x3, PT ;  /* 0x00000003bf00780c */ /* 0x000fe20003f05270 */
[----:B------:R-:W-:Y:S02]  /*3220*/  IMAD.MOV.U32 R45, RZ, RZ, R57 ;  /* 0x000000ffff2d7224 */ /* 0x000fe400078e0039 */
[----:B------:R-:W-:Y:S02]  /*3230*/  IMAD.MOV.U32 R46, RZ, RZ, R60 ;  /* 0x000000ffff2e7224 */ /* 0x000fe400078e003c */
[----:B------:R-:W-:Y:S01]  /*3240*/  IMAD.MOV.U32 R47, RZ, RZ, R61 ;  /* 0x000000ffff2f7224 */ /* 0x000fe200078e003d */
[----:B------:R-:W-:Y:S01]  /*3250*/  PRMT R139, R44, 0x5410, R45 ;  /* 0x000054102c8b7816 */ /* 0x000fe2000000002d */
[----:B------:R-:W-:Y:S02]  /*3260*/  IMAD.MOV.U32 R44, RZ, RZ, R58 ;  /* 0x000000ffff2c7224 */ /* 0x000fe400078e003a */
[----:B------:R-:W-:Y:S01]  /*3270*/  IMAD.MOV.U32 R45, RZ, RZ, R59 ;  /* 0x000000ffff2d7224 */ /* 0x000fe200078e003b */
[----:B------:R-:W-:Y:S01]  /*3280*/  PRMT R141, R46, 0x5410, R47 ;  /* 0x000054102e8d7816 */ /* 0x000fe2000000002f */
[----:B------:R-:W-:-:S02]  /*3290*/  IMAD.MOV.U32 R46, RZ, RZ, R62 ;  /* 0x000000ffff2e7224 */ /* 0x000fc400078e003e */
[----:B------:R-:W-:Y:S01]  /*32a0*/  IMAD.MOV.U32 R47, RZ, RZ, R63 ;  /* 0x000000ffff2f7224 */ /* 0x000fe200078e003f */
[----:B------:R-:W-:Y:S01]  /*32b0*/  PRMT R140, R44, 0x5410, R45 ;  /* 0x000054102c8c7816 */ /* 0x000fe2000000002d */
[----:B------:R-:W-:Y:S02]  /*32c0*/  IMAD.MOV.U32 R44, RZ, RZ, R48 ;  /* 0x000000ffff2c7224 */ /* 0x000fe400078e0030 */
        /* <DEDUP_REMOVED lines=10> */
[----:B------:R-:W-:-:S05]  /*3370*/  IMAD.MOV.U32 R47, RZ, RZ, R55 ;  /* 0x000000ffff2f7224 */ /* 0x000fca00078e0037 */
[----:B------:R-:W-:Y:S01]  /*3380*/  PRMT R135, R46, 0x5410, R47 ;  /* 0x000054102e877816 */ /* 0x000fe2000000002f */
[----:B------:R-:W-:Y:S06]  /*3390*/  @!P0 BRA `(.L_x_1692) ;  /* 0x0000000000048947 */ /* 0x000fec0003800000 */
[----:B------:R-:W-:Y:S01]  /*33a0*/  BPT.TRAP 0x1 ;  /* 0x000000040000795c */ /* 0x000fe20000300000 */
.L_x_1692:
[----:B------:R-:W-:Y:S01]  /*33b0*/  IMAD R106, R184, 0x8, R2 ;  /* 0x00000008b86a7824 */ /* 0x000fe200078e0202 */
[----:B------:R-:W-:Y:S01]  /*33c0*/  SHF.L.U32 R119, R192, 0x1f, RZ ;  /* 0x0000001fc0777819 */ /* 0x000fe200000006ff */
[----:B------:R-:W-:Y:S03]  /*33d0*/  BSSY B1, `(.L_x_1693) ;  /* 0x0000003000017945 */ /* 0x000fe60003800000 */
[----:B------:R-:W0:Y:S02]  /*33e0*/  SYNCS.PHASECHK.TRANS64.TRYWAIT P6, [R106+URZ+0x28890], R119 ;  /* 0x028890776a0075a7 */ /* 0x000e2400080c017f */
[----:B0-----:R-:W-:Y:S05]  /*33f0*/  @!P6 BRA `(.L_x_1694) ;  /* 0x0000020c00d4e947 */ /* 0x001fea0003800000 */
.L_x_2098:
[----:B------:R-:W-:Y:S05]  /*3400*/  BSYNC B1 ;  /* 0x0000000000017941 */ /* 0x000fea0003800000 */
.L_x_1693:
[----:B------:R-:W-:Y:S04]  /*3410*/  BSSY B1, `(.L_x_1695) ;  /* 0x0000070000017945 */ /* 0x000fe80003800000 */
[----:B------:R-:W-:Y:S05]  /*3420*/  @P3 BRA `(.L_x_1696) ;  /* 0x0000000400b83947 */ /* 0x000fea0003800000 */
[----:B------:R-:W-:Y:S01]  /*3430*/  IADD3 R143, P3, R40, R120, RZ ;  /* 0x00000078288f7210 */ /* 0x000fe20007f7e0ff */
[----:B------:R-:W-:Y:S04]  /*3440*/  BSSY B2, `(.L_x_1697) ;  /* 0x0000037000027945 */ /* 0x000fe80003800000 */
[----:B------:R-:W-:Y:S01]  /*3450*/  IMAD.X R144, R122, 0x1, R30, P3 ;  /* 0x000000017a907824 */ /* 0x000fe200018e061e */
[----:B------:R-:W-:Y:S07]  /*3460*/  @P2 BRA `(.L_x_1698) ;  /* 0x0000000000d02947 */ /* 0x000fee0003800000 */
[----:B------:R1:W2:Y:S01]  /*3470*/  LDS.128 R44, [R111+0x18400] ;  /* 0x018400006f2c7984 */ /* 0x0002a20000000c00 */
[----:B------:R-:W-:Y:S01]  /*3480*/  IADD3 R77, P3, R143, R96, RZ ;  /* 0x000000608f4d7210 */ /* 0x000fe20007f7e0ff */
[----:B------:R-:W-:Y:S04]  /*3490*/  BSSY B3, `(.L_x_1699) ;  /* 0x000002d000037945 */ /* 0x000fe80003800000 */
[----:B------:R-:W-:Y:S01]  /*34a0*/  IMAD.X R146, R144, 0x1, R35, P3 ;  /* 0x0000000190927824 */ /* 0x000fe200018e0623 */
[----:B------:R-:W-:-:S13]  /*34b0*/  ISETP.GE.AND P3, PT, R18, R123, PT ;  /* 0x0000007b1200720c */ /* 0x000fda0003f66270 */
[----:B-1----:R-:W-:Y:S05]  /*34c0*/  @P3 BRA `(.L_x_1700) ;  /* 0x0000000000a43947 */ /* 0x002fea0003800000 */
[----:B------:R-:W-:Y:S01]  /*34d0*/  SHF.R.U64 R150, R80, 0x10, R81 ;  /* 0x0000001050967819 */ /* 0x000fe20000001251 */
[----:B--2---:R-:W-:Y:S01]  /*34e0*/  IMAD.MOV.U32 R76, RZ, RZ, R46 ;  /* 0x000000ffff4c7224 */ /* 0x004fe200078e002e */
[--C-:B------:R-:W-:Y:S01]  /*34f0*/  SHF.R.U64 R80, R82, 0x10, R83.reuse ;  /* 0x0000001052507819 */ /* 0x100fe20000001253 */
[--C-:B------:R-:W-:Y:S01]  /*3500*/  HADD2.F32 R46, -RZ, R45.reuse.H1_H1 ;  /* 0x3000002dff2e7230 */ /* 0x100fe20000004100 */
[----:B------:R-:W-:Y:S01]  /*3510*/  SHF.R.U32.HI R148, RZ, 0x10, R83 ;  /* 0x00000010ff947819 */ /* 0x000fe20000011653 */
[----:B------:R-:W-:Y:S01]  /*3520*/  HADD2.F32 R45, -RZ, R45.H0_H0 ;  /* 0x2000002dff2d7230 */ /* 0x000fe20000004100 */
[----:B------:R-:W-:Y:S01]  /*3530*/  SHF.R.U32.HI R149, RZ, 0x10, R81 ;  /* 0x00000010ff957819 */ /* 0x000fe20000011651 */
[----:B------:R-:W-:Y:S02]  /*3540*/  HADD2.F32 R83, -RZ, R80.H0_H0 ;  /* 0x20000050ff537230 */ /* 0x000fe40000004100 */
[----:B------:R-:W-:Y:S02]  /*3550*/  HADD2.F32 R148, -RZ, R148.H0_H0 ;  /* 0x20000094ff947230 */ /* 0x000fe40000004100 */
[----:B------:R-:W-:-:S02]  /*3560*/  HADD2.F32 R80, -RZ, R47.H1_H1 ;  /* 0x3000002fff507230 */ /* 0x000fc40000004100 */
[----:B------:R-:W-:Y:S02]  /*3570*/  HADD2.F32 R81, -RZ, R150.H0_H0 ;  /* 0x20000096ff517230 */ /* 0x000fe40000004100 */
[-C--:B------:R-:W-:Y:S01]  /*3580*/  FMUL.FTZ R150, R46, R83.reuse ;  /* 0x000000532e967220 */ /* 0x080fe20000410000 */
[----:B------:R-:W-:Y:S02]  /*3590*/  HADD2.F32 R47, -RZ, R47.H0_H0 ;  /* 0x2000002fff2f7230 */ /* 0x000fe40000004100 */
[-C--:B------:R-:W-:Y:S01]  /*35a0*/  FMUL.FTZ R152, R80, R148.reuse ;  /* 0x0000009450987220 */ /* 0x080fe20000410000 */
[----:B------:R-:W-:Y:S02]  /*35b0*/  HADD2.F32 R82, -RZ, R149.H0_H0 ;  /* 0x20000095ff527230 */ /* 0x000fe40000004100 */
[C---:B------:R-:W-:Y:S01]  /*35c0*/  FMUL.FTZ R83, R45.reuse, R83 ;  /* 0x000000532d537220 */ /* 0x040fe20000410000 */
[----:B------:R-:W-:Y:S01]  /*35d0*/  FFMA.FTZ R150, R45, R81, -R150 ;  /* 0x000000512d967223 */ /* 0x000fe20000010896 */
[----:B------:R-:W-:Y:S01]  /*35e0*/  FMUL.FTZ R151, R47, R148 ;  /* 0x000000942f977220 */ /* 0x000fe20000410000 */
[----:B------:R-:W-:-:S02]  /*35f0*/  HADD2.F32 R45, -RZ, R44.H1_H1 ;  /* 0x3000002cff2d7230 */ /* 0x000fc40000004100 */
[-C--:B------:R-:W-:Y:S01]  /*3600*/  FFMA.FTZ R152, R47, R82.reuse, -R152 ;  /* 0x000000522f987223 */ /* 0x080fe20000010898 */
[--C-:B------:R-:W-:Y:S02]  /*3610*/  HADD2.F32 R47, -RZ, R147.reuse.H1_H1 ;  /* 0x30000093ff2f7230 */ /* 0x100fe40000004100 */
[----:B------:R-:W-:Y:S01]  /*3620*/  FFMA.FTZ R149, R46, R81, R83 ;  /* 0x000000512e957223 */ /* 0x000fe20000010053 */
[----:B------:R-:W-:Y:S02]  /*3630*/  HADD2.F32 R147, -RZ, R147.H0_H0 ;  /* 0x20000093ff937230 */ /* 0x000fe40000004100 */
[----:B------:R-:W-:Y:S01]  /*3640*/  FFMA.FTZ R151, R80, R82, R151 ;  /* 0x0000005250977223 */ /* 0x000fe20000010097 */
[----:B------:R-:W-:Y:S02]  /*3650*/  HADD2.F32 R44, -RZ, R44.H0_H0 ;  /* 0x2000002cff2c7230 */ /* 0x000fe40000004100 */
[----:B------:R-:W-:Y:S02]  /*3660*/  HADD2.F32 R81, -RZ, R145.H1_H1 ;  /* 0x30000091ff517230 */ /* 0x000fe40000004100 */
[----:B------:R-:W-:Y:S01]  /*3670*/  FMUL.FTZ R83, R45, R147 ;  /* 0x000000932d537220 */ /* 0x000fe20000410000 */
[----:B------:R-:W-:-:S02]  /*3680*/  HADD2.F32 R46, -RZ, R76.H1_H1 ;  /* 0x3000004cff2e7230 */ /* 0x000fc40000004100 */
[C---:B------:R-:W-:Y:S01]  /*3690*/  FMUL.FTZ R80, R44.reuse, R147 ;  /* 0x000000932c507220 */ /* 0x040fe20000410000 */
[----:B------:R-:W-:Y:S02]  /*36a0*/  HADD2.F32 R76, -RZ, R76.H0_H0 ;  /* 0x2000004cff4c7230 */ /* 0x000fe40000004100 */
[----:B------:R-:W-:Y:S01]  /*36b0*/  FFMA.FTZ R83, R44, R47, -R83 ;  /* 0x0000002f2c537223 */ /* 0x000fe20000010853 */
[----:B------:R-:W-:Y:S02]  /*36c0*/  HADD2.F32 R145, -RZ, R145.H0_H0 ;  /* 0x20000091ff917230 */ /* 0x000fe40000004100 */
[----:B------:R-:W-:Y:S01]  /*36d0*/  FMUL.FTZ R147, R46, R81 ;  /* 0x000000512e937220 */ /* 0x000fe20000410000 */
[----:B------:R-:W-:Y:S01]  /*36e0*/  FFMA.FTZ R80, R45, R47, R80 ;  /* 0x0000002f2d507223 */ /* 0x000fe20000010050 */
[C---:B------:R-:W-:Y:S01]  /*36f0*/  FMUL.FTZ R81, R76.reuse, R81 ;  /* 0x000000514c517220 */ /* 0x040fe20000410000 */
[----:B------:R-:W-:Y:S01]  /*3700*/  F2FP.F16.F32.PACK_AB R45, R149, R150 ;  /* 0x00000096952d723e */ /* 0x000fe200000000ff */
[-C--:B------:R-:W-:Y:S01]  /*3710*/  FFMA.FTZ R147, R76, R145.reuse, -R147 ;  /* 0x000000914c937223 */ /* 0x080fe20000010893 */
[----:B------:R-:W-:Y:S01]  /*3720*/  F2FP.F16.F32.PACK_AB R47, R151, R152 ;  /* 0x00000098972f723e */ /* 0x000fe200000000ff */
[----:B------:R-:W-:Y:S01]  /*3730*/  FFMA.FTZ R46, R46, R145, R81 ;  /* 0x000000912e2e7223 */ /* 0x000fe20000010051 */
[----:B------:R-:W-:-:S04]  /*3740*/  F2FP.F16.F32.PACK_AB R44, R80, R83 ;  /* 0x00000053502c723e */ /* 0x000fc800000000ff */
[----:B------:R-:W-:-:S07]  /*3750*/  F2FP.F16.F32.PACK_AB R46, R46, R147 ;  /* 0x000000932e2e723e */ /* 0x000fce00000000ff */
.L_x_1700:
[----:B------:R-:W-:Y:S05]  /*3760*/  BSYNC B3 ;  /* 0x0000000000037941 */ /* 0x000fea0003800000 */
.L_x_1699:
[----:B------:R-:W-:Y:S02]  /*3770*/  ULDC.64 UR4, c[0x0][0x2e8] ;  /* 0x0000ba0000047ab9 */ /* 0x000fe40000000a00 */
[----:B------:R-:W-:-:S04]  /*3780*/  LEA R76, P3, R77, UR4, 0x1 ;  /* 0x000000044d4c7c11 */ /* 0x000fc8000f8608ff */
[----:B------:R-:W-:-:S05]  /*3790*/  LEA.HI.X R77, R77, UR5, R146, 0x1, P3 ;  /* 0x000000054d4d7c11 */ /* 0x000fca00098f0c92 */
[----:B--2---:R1:W-:Y:S04]  /*37a0*/  STG.E.128 desc[UR38][R76.64], R44 ;  /* 0x0000002c4c007986 */ /* 0x0043e8000c101d26 */
.L_x_1698:
[----:B------:R-:W-:Y:S05]  /*37b0*/  BSYNC B2 ;  /* 0x0000000000027941 */ /* 0x000fea0003800000 */
.L_x_1697:
[----:B------:R-:W-:Y:S05]  /*37c0*/  @P1 BRA `(.L_x_1696) ;  /* 0x0000000000d01947 */ /* 0x000fea0003800000 */
[----:B-1----:R1:W2:Y:S01]  /*37d0*/  LDS.128 R44, [R111+0x1c400] ;  /* 0x01c400006f2c7984 */ /* 0x0022a20000000c00 */
[----:B------:R-:W-:Y:S01]  /*37e0*/  IADD3 R143, P3, R143, R38, RZ ;  /* 0x000000268f8f7210 */ /* 0x000fe20007f7e0ff */
[----:B------:R-:W-:Y:S04]  /*37f0*/  BSSY B2, `(.L_x_1701) ;  /* 0x000002d000027945 */ /* 0x000fe80003800000 */
[----:B------:R-:W-:Y:S01]  /*3800*/  IMAD.X R144, R144, 0x1, R103, P3 ;  /* 0x0000000190907824 */ /* 0x000fe200018e0667 */
[----:B------:R-:W-:-:S13]  /*3810*/  ISETP.GE.AND P3, PT, R185, R123, PT ;  /* 0x0000007bb900720c */ /* 0x000fda0003f66270 */
[----:B-1----:R-:W-:Y:S05]  /*3820*/  @P3 BRA `(.L_x_1702) ;  /* 0x0000000000a43947 */ /* 0x002fea0003800000 */
        /* <DEDUP_REMOVED lines=41> */
.L_x_1702:
[----:B------:R-:W-:Y:S05]  /*3ac0*/  BSYNC B2 ;  /* 0x0000000000027941 */ /* 0x000fea0003800000 */
.L_x_1701:
[----:B------:R-:W-:Y:S02]  /*3ad0*/  ULDC.64 UR4, c[0x0][0x2e8] ;  /* 0x0000ba0000047ab9 */ /* 0x000fe40000000a00 */
[----:B------:R-:W-:-:S04]  /*3ae0*/  LEA R72, P3, R143, UR4, 0x1 ;  /* 0x000000048f487c11 */ /* 0x000fc8000f8608ff */
[----:B------:R-:W-:-:S05]  /*3af0*/  LEA.HI.X R73, R143, UR5, R144, 0x1, P3 ;  /* 0x000000058f497c11 */ /* 0x000fca00098f0c90 */
[----:B--2---:R2:W-:Y:S04]  /*3b00*/  STG.E.128 desc[UR38][R72.64], R44 ;  /* 0x0000002c48007986 */ /* 0x0045e8000c101d26 */
.L_x_1696:
[----:B------:R-:W-:Y:S05]  /*3b10*/  BSYNC B1 ;  /* 0x0000000000017941 */ /* 0x000fea0003800000 */
.L_x_1695:
[----:B------:R-:W-:Y:S04]  /*3b20*/  BSSY B1, `(.L_x_1703) ;  /* 0x0000070000017945 */ /* 0x000fe80003800000 */
[----:B------:R-:W-:Y:S05]  /*3b30*/  @P4 BRA `(.L_x_1704) ;  /* 0x0000000400b84947 */ /* 0x000fea0003800000 */
[----:B--2---:R-:W-:Y:S01]  /*3b40*/  IADD3 R73, P3, P4, R130, R120, R16 ;  /* 0x0000007882497210 */ /* 0x004fe20007c7e010 */
[----:B------:R-:W-:Y:S03]  /*3b50*/  BSSY B2, `(.L_x_1705) ;  /* 0x0000037000027945 */ /* 0x000fe60003800000 */
[----:B------:R-:W-:Y:S01]  /*3b60*/  IADD3.X R72, R5, R122, R17, P3, P4 ;  /* 0x0000007a05487210 */ /* 0x000fe20001fe8411 */
[----:B------:R-:W-:Y:S08]  /*3b70*/  @P2 BRA `(.L_x_1706) ;  /* 0x0000000000d02947 */ /* 0x000ff00003800000 */
        /* <DEDUP_REMOVED lines=47> */
.L_x_1708:
[----:B------:R-:W-:Y:S05]  /*3e70*/  BSYNC B3 ;  /* 0x0000000000037941 */ /* 0x000fea0003800000 */
.L_x_1707:
[----:B------:R-:W-:Y:S02]  /*3e80*/  ULDC.64 UR4, c[0x0][0x2e8] ;  /* 0x0000ba0000047ab9 */ /* 0x000fe40000000a00 */
[----:B------:R-:W-:-:S04]  /*3e90*/  LEA R68, P3, R74, UR4, 0x1 ;  /* 0x000000044a447c11 */ /* 0x000fc8000f8608ff */
[----:B------:R-:W-:-:S05]  /*3ea0*/  LEA.HI.X R69, R74, UR5, R75, 0x1, P3 ;  /* 0x000000054a457c11 */ /* 0x000fca00098f0c4b */
[----:B--2---:R2:W-:Y:S04]  /*3eb0*/  STG.E.128 desc[UR38][R68.64], R44 ;  /* 0x0000002c44007986 */ /* 0x0045e8000c101d26 */
.L_x_1706:
[----:B------:R-:W-:Y:S05]  /*3ec0*/  BSYNC B2 ;  /* 0x0000000000027941 */ /* 0x000fea0003800000 */
.L_x_1705:
[----:B------:R-:W-:Y:S05]  /*3ed0*/  @P1 BRA `(.L_x_1704) ;  /* 0x0000000000d01947 */ /* 0x000fea0003800000 */
[----:B-12---:R1:W2:Y:S01]  /*3ee0*/  LDS.128 R44, [R111+0x1d400] ;  /* 0x01d400006f2c7984 */ /* 0x0062a20000000c00 */
        /* <DEDUP_REMOVED lines=46> */
.L_x_1710:
[----:B------:R-:W-:Y:S05]  /*41d0*/  BSYNC B2 ;  /* 0x0000000000027941 */ /* 0x000fea0003800000 */
.L_x_1709:
[----:B------:R-:W-:Y:S02]  /*41e0*/  ULDC.64 UR4, c[0x0][0x2e8] ;  /* 0x0000ba0000047ab9 */ /* 0x000fe40000000a00 */
[----:B------:R-:W-:-:S04]  /*41f0*/  LEA R64, P3, R75, UR4, 0x1 ;  /* 0x000000044b407c11 */ /* 0x000fc8000f8608ff */
[----:B------:R-:W-:-:S05]  /*4200*/  LEA.HI.X R65, R75, UR5, R76, 0x1, P3 ;  /* 0x000000054b417c11 */ /* 0x000fca00098f0c4c */
[----:B--2---:R3:W-:Y:S04]  /*4210*/  STG.E.128 desc[UR38][R64.64], R44 ;  /* 0x0000002c40007986 */ /* 0x0047e8000c101d26 */
.L_x_1704:
[----:B------:R-:W-:Y:S05]  /*4220*/  BSYNC B1 ;  /* 0x0000000000017941 */ /* 0x000fea0003800000 */
.L_x_1703:
[----:B------:R-:W-:Y:S01]  /*4230*/  ISETP.NE.AND P3, PT, R138, RZ, PT ;  /* 0x000000ff8a00720c */ /* 0x000fe20003f65270 */
[----:B------:R-:W-:-:S12]  /*4240*/  BSSY B1, `(.L_x_1711) ;  /* 0x0000070000017945 */ /* 0x000fd80003800000 */
[----:B------:R-:W-:Y:S05]  /*4250*/  @P3 BRA `(.L_x_1712) ;  /* 0x0000000400b83947 */ /* 0x000fea0003800000 */
[----:B--2---:R-:W-:Y:S01]  /*4260*/  IADD3 R73, P3, P4, R4, R120, R16 ;  /* 0x0000007804497210 */ /* 0x004fe20007c7e010 */
[----:B------:R-:W-:Y:S03]  /*4270*/  BSSY B2, `(.L_x_1713) ;  /* 0x0000037000027945 */ /* 0x000fe60003800000 */
[----:B------:R-:W-:Y:S01]  /*4280*/  IADD3.X R74, R28, R122, R17, P3, P4 ;  /* 0x0000007a1c4a7210 */ /* 0x000fe20001fe8411 */
[----:B------:R-:W-:Y:S08]  /*4290*/  @P2 BRA `(.L_x_1714) ;  /* 0x0000000000d02947 */ /* 0x000ff00003800000 */
[----:B-1-3--:R1:W2:Y:S01]  /*42a0*/  LDS.128 R44, [R111+0x1a400] ;  /* 0x01a400006f2c7984 */ /* 0x00a2a20000000c00 */
        /* <DEDUP_REMOVED lines=16> */
[-C--:B------:R-:W-:Y:S01]  /*43b0*/  FMUL.FTZ R68, R46, R63.reuse ;  /* 0x0000003f2e447220 */ /* 0x080fe20000410000 */
[----:B------:R-:W-:Y:S02]  /*43c0*/  HADD2.F32 R47, -RZ, R47.H0_H0 ;  /* 0x2000002fff2f7230 */ /* 0x000fe40000004100 */
[----:B------:R-:W-:Y:S01]  /*43d0*/  FMUL.FTZ R63, R45, R63 ;  /* 0x0000003f2d3f7220 */ /* 0x000fe20000410000 */
[----:B------:R-:W-:Y:S02]  /*43e0*/  HADD2.F32 R64, -RZ, R64.H0_H0 ;  /* 0x20000040ff407230 */ /* 0x000fe40000004100 */
[----:B------:R-:W-:Y:S01]  /*43f0*/  FMUL.FTZ R70, R61, R66 ;  /* 0x000000423d467220 */ /* 0x000fe20000410000 */
[----:B------:R-:W-:Y:S01]  /*4400*/  FFMA.FTZ R68, R45, R62, -R68 ;  /* 0x0000003e2d447223 */ /* 0x000fe20000010844 */
[----:B------:R-:W-:Y:S01]  /*4410*/  FMUL.FTZ R66, R47, R66 ;  /* 0x000000422f427220 */ /* 0x000fe20000410000 */
[----:B------:R-:W-:-:S02]  /*4420*/  HADD2.F32 R45, -RZ, R44.H1_H1 ;  /* 0x3000002cff2d7230 */ /* 0x000fc40000004100 */
[----:B------:R-:W-:Y:S01]  /*4430*/  FFMA.FTZ R67, R46, R62, R63 ;  /* 0x0000003e2e437223 */ /* 0x000fe2000001003f */
[----:B------:R-:W-:Y:S02]  /*4440*/  HADD2.F32 R44, -RZ, R44.H0_H0 ;  /* 0x2000002cff2c7230 */ /* 0x000fe40000004100 */
[-C--:B------:R-:W-:Y:S01]  /*4450*/  FFMA.FTZ R69, R61, R64.reuse, R66 ;  /* 0x000000403d457223 */ /* 0x080fe20000010042 */
[--C-:B------:R-:W-:Y:S02]  /*4460*/  HADD2.F32 R61, -RZ, R142.reuse.H0_H0 ;  /* 0x2000008eff3d7230 */ /* 0x100fe40000004100 */
[----:B------:R-:W-:Y:S01]  /*4470*/  FFMA.FTZ R70, R47, R64, -R70 ;  /* 0x000000402f467223 */ /* 0x000fe20000010846 */
[----:B------:R-:W-:Y:S02]  /*4480*/  HADD2.F32 R63, -RZ, R142.H1_H1 ;  /* 0x3000008eff3f7230 */ /* 0x000fe40000004100 */
[--C-:B------:R-:W-:Y:S02]  /*4490*/  HADD2.F32 R46, -RZ, R60.reuse.H1_H1 ;  /* 0x3000003cff2e7230 */ /* 0x100fe40000004100 */
[----:B------:R-:W-:Y:S01]  /*44a0*/  FMUL.FTZ R65, R45, R61 ;  /* 0x0000003d2d417220 */ /* 0x000fe20000410000 */
[----:B------:R-:W-:-:S02]  /*44b0*/  HADD2.F32 R60, -RZ, R60.H0_H0 ;  /* 0x2000003cff3c7230 */ /* 0x000fc40000004100 */
[----:B------:R-:W-:Y:S01]  /*44c0*/  FMUL.FTZ R62, R44, R61 ;  /* 0x0000003d2c3e7220 */ /* 0x000fe20000410000 */
[--C-:B------:R-:W-:Y:S02]  /*44d0*/  HADD2.F32 R47, -RZ, R141.reuse.H0_H0 ;  /* 0x2000008dff2f7230 */ /* 0x100fe40000004100 */
[-C--:B------:R-:W-:Y:S01]  /*44e0*/  FMUL.FTZ R61, R46, R63.reuse ;  /* 0x0000003f2e3d7220 */ /* 0x080fe20000410000 */
        /* <DEDUP_REMOVED lines=10> */
.L_x_1716:
[----:B------:R-:W-:Y:S05]  /*4590*/  BSYNC B3 ;  /* 0x0000000000037941 */ /* 0x000fea0003800000 */
.L_x_1715:
[----:B------:R-:W-:Y:S02]  /*45a0*/  ULDC.64 UR4, c[0x0][0x2e8] ;  /* 0x0000ba0000047ab9 */ /* 0x000fe40000000a00 */
[----:B------:R-:W-:-:S04]  /*45b0*/  LEA R60, P3, R71, UR4, 0x1 ;  /* 0x00000004473c7c11 */ /* 0x000fc8000f8608ff */
[----:B------:R-:W-:-:S05]  /*45c0*/  LEA.HI.X R61, R71, UR5, R72, 0x1, P3 ;  /* 0x00000005473d7c11 */ /* 0x000fca00098f0c48 */
[----:B--2---:R2:W-:Y:S04]  /*45d0*/  STG.E.128 desc[UR38][R60.64], R44 ;  /* 0x0000002c3c007986 */ /* 0x0045e8000c101d26 */
.L_x_1714:
[----:B------:R-:W-:Y:S05]  /*45e0*/  BSYNC B2 ;  /* 0x0000000000027941 */ /* 0x000fea0003800000 */
.L_x_1713:
[----:B------:R-:W-:Y:S05]  /*45f0*/  @P1 BRA `(.L_x_1712) ;  /* 0x0000000000d01947 */ /* 0x000fea0003800000 */
[----:B-123--:R1:W2:Y:S01]  /*4600*/  LDS.128 R44, [R111+0x1e400] ;  /* 0x01e400006f2c7984 */ /* 0x00e2a20000000c00 */
        /* <DEDUP_REMOVED lines=46> */
.L_x_1718:
[----:B------:R-:W-:Y:S05]  /*48f0*/  BSYNC B2 ;  /* 0x0000000000027941 */ /* 0x000fea0003800000 */
.L_x_1717:
[----:B------:R-:W-:Y:S02]  /*4900*/  ULDC.64 UR4, c[0x0][0x2e8] ;  /* 0x0000ba0000047ab9 */ /* 0x000fe40000000a00 */
[----:B------:R-:W-:-:S04]  /*4910*/  LEA R56, P3, R67, UR4, 0x1 ;  /* 0x0000000443387c11 */ /* 0x000fc8000f8608ff */
[----:B------:R-:W-:-:S05]  /*4920*/  LEA.HI.X R57, R67, UR5, R68, 0x1, P3 ;  /* 0x0000000543397c11 */ /* 0x000fca00098f0c44 */
[----:B--2---:R4:W-:Y:S04]  /*4930*/  STG.E.128 desc[UR38][R56.64], R44 ;  /* 0x0000002c38007986 */ /* 0x0049e8000c101d26 */
.L_x_1712:
[----:B------:R-:W-:Y:S05]  /*4940*/  BSYNC B1 ;  /* 0x0000000000017941 */ /* 0x000fea0003800000 */
.L_x_1711:
[----:B------:R-:W-:Y:S05]  /*4950*/  @P5 BRA `(.L_x_1719) ;  /* 0x00000034009c5947 */ /* 0x000fea0003800000 */
[----:B------:R-:W-:Y:S01]  /*4960*/  IADD3 R121, P3, P4, R29, R120, R16 ;  /* 0x000000781d797210 */ /* 0x000fe20007c7e010 */
[----:B------:R-:W-:Y:S03]  /*4970*/  BSSY B1, `(.L_x_1720) ;  /* 0x0000037000017945 */ /* 0x000fe60003800000 */
[----:B------:R-:W-:Y:S01]  /*4980*/  IADD3.X R122, R31, R122, R17, P3, P4 ;  /* 0x0000007a1f7a7210 */ /* 0x000fe20001fe8411 */
[----:B------:R-:W-:Y:S08]  /*4990*/  @P2 BRA `(.L_x_1721) ;  /* 0x0000000000d02947 */ /* 0x000ff00003800000 */
[----:B-1234-:R1:W2:Y:S01]  /*49a0*/  LDS.128 R44, [R111+0x1b400] ;  /* 0x01b400006f2c7984 */ /* 0x01e2a20000000c00 */
[----:B------:R-:W-:Y:S01]  /*49b0*/  ISETP.GE.AND P4, PT, R18, R123, PT ;  /* 0x0000007b1200720c */ /* 0x000fe20003f86270 */
[----:B------:R-:W-:Y:S01]  /*49c0*/  BSSY B2, `(.L_x_1722) ;  /* 0x000002c000027945 */ /* 0x000fe20003800000 */
[----:B------:R-:W-:-:S11]  /*49d0*/  IADD3 R63, P3, R121, R96, RZ ;  /* 0x00000060793f7210 */ /* 0x000fd60007f7e0ff */
[----:B-1----:R-:W-:Y:S05]  /*49e0*/  @P4 BRA `(.L_x_1723) ;  /* 0x0000000000a44947 */ /* 0x002fea0003800000 */
        /* <DEDUP_REMOVED lines=17> */
[----:B------:R-:W-:Y:S01]  /*4b00*/  FFMA.FTZ R57, R46, R54, R55 ;  /* 0x000000362e397223 */ /* 0x000fe20000010037 */
[-C--:B------:R-:W-:Y:S01]  /*4b10*/  FMUL.FTZ R62, R53, R58.reuse ;  /* 0x0000003a353e7220 */ /* 0x080fe20000410000 */
[--C-:B------:R-:W-:Y:S02]  /*4b20*/  HADD2.F32 R54, -RZ, R135.reuse.H0_H0 ;  /* 0x20000087ff367230 */ /* 0x100fe40000004100 */
[C---:B------:R-:W-:Y:S01]  /*4b30*/  FMUL.FTZ R58, R47.reuse, R58 ;  /* 0x0000003a2f3a7220 */ /* 0x040fe20000410000 */
[----:B------:R-:W-:Y:S02]  /*4b40*/  HADD2.F32 R135, -RZ, R135.H1_H1 ;  /* 0x30000087ff877230 */ /* 0x000fe40000004100 */
[-C--:B------:R-:W-:Y:S01]  /*4b50*/  FFMA.FTZ R62, R47, R56.reuse, -R62 ;  /* 0x000000382f3e7223 */ /* 0x080fe2000001083e */
[----:B------:R-:W-:Y:S02]  /*4b60*/  HADD2.F32 R46, -RZ, R52.H1_H1 ;  /* 0x30000034ff2e7230 */ /* 0x000fe40000004100 */
[----:B------:R-:W-:Y:S01]  /*4b70*/  FFMA.FTZ R61, R53, R56, R58 ;  /* 0x00000038353d7223 */ /* 0x000fe2000001003a */
[----:B------:R-:W-:-:S02]  /*4b80*/  HADD2.F32 R44, -RZ, R44.H0_H0 ;  /* 0x2000002cff2c7230 */ /* 0x000fc40000004100 */
[CC--:B------:R-:W-:Y:S01]  /*4b90*/  FMUL.FTZ R55, R45.reuse, R54.reuse ;  /* 0x000000362d377220 */ /* 0x0c0fe20000410000 */
        /* <DEDUP_REMOVED lines=14> */
.L_x_1723:
[----:B------:R-:W-:Y:S05]  /*4c80*/  BSYNC B2 ;  /* 0x0000000000027941 */ /* 0x000fea0003800000 */
.L_x_1722:
[----:B------:R-:W-:Y:S01]  /*4c90*/  ULDC.64 UR4, c[0x0][0x2e8] ;  /* 0x0000ba0000047ab9 */ /* 0x000fe20000000a00 */
[----:B------:R-:W-:Y:S01]  /*4ca0*/  IMAD.X R54, R122, 0x1, R35, P3 ;  /* 0x000000017a367824 */ /* 0x000fe200018e0623 */
[----:B------:R-:W-:-:S04]  /*4cb0*/  LEA R52, P3, R63, UR4, 0x1 ;  /* 0x000000043f347c11 */ /* 0x000fc8000f8608ff */
[----:B------:R-:W-:-:S05]  /*4cc0*/  LEA.HI.X R53, R63, UR5, R54, 0x1, P3 ;  /* 0x000000053f357c11 */ /* 0x000fca00098f0c36 */
[----:B--2---:R1:W-:Y:S04]  /*4cd0*/  STG.E.128 desc[UR38][R52.64], R44 ;  /* 0x0000002c34007986 */ /* 0x0043e8000c101d26 */
.L_x_1721:
[----:B------:R-:W-:Y:S05]  /*4ce0*/  BSYNC B1 ;  /* 0x0000000000017941 */ /* 0x000fea0003800000 */
.L_x_1720:
[----:B------:R-:W-:Y:S05]  /*4cf0*/  @P1 BRA `(.L_x_1719) ;  /* 0x0000003000b41947 */ /* 0x000fea0003800000 */
[----:B-1234-:R1:W2:Y:S01]  /*4d00*/  LDS.128 R44, [R111+0x1f400] ;  /* 0x01f400006f2c7984 */ /* 0x01e2a20000000c00 */
[----:B------:R-:W-:Y:S01]  /*4d10*/  ISETP.GE.AND P4, PT, R185, R123, PT ;  /* 0x0000007bb900720c */ /* 0x000fe20003f86270 */
[----:B------:R-:W-:Y:S01]  /*4d20*/  BSSY B1, `(.L_x_1724) ;  /* 0x000002c000017945 */ /* 0x000fe20003800000 */
[----:B------:R-:W-:-:S11]  /*4d30*/  IADD3 R59, P3, R121, R38, RZ ;  /* 0x00000026793b7210 */ /* 0x000fd60007f7e0ff */
        /* <DEDUP_REMOVED lines=42> */
.L_x_1725:
[----:B------:R-:W-:Y:S05]  /*4fe0*/  BSYNC B1 ;  /* 0x0000000000017941 */ /* 0x000fea0003800000 */
.L_x_1724:
[----:B------:R-:W-:Y:S01]  /*4ff0*/  ULDC.64 UR4, c[0x0][0x2e8] ;  /* 0x0000ba0000047ab9 */ /* 0x000fe20000000a00 */
[----:B------:R-:W-:Y:S01]  /*5000*/  IMAD.X R122, R122, 0x1, R103, P3 ;  /* 0x000000017a7a7824 */ /* 0x000fe200018e0667 */
[----:B------:R-:W-:-:S04]  /*5010*/  LEA R48, P3, R59, UR4, 0x1 ;  /* 0x000000043b307c11 */ /* 0x000fc8000f8608ff */
[----:B------:R-:W-:-:S05]  /*5020*/  LEA.HI.X R49, R59, UR5, R122, 0x1, P3 ;  /* 0x000000053b317c11 */ /* 0x000fca00098f0c7a */
[----:B--2---:R1:W-:Y:S01]  /*5030*/  STG.E.128 desc[UR38][R48.64], R44 ;  /* 0x0000002c30007986 */ /* 0x0043e2000c101d26 */
[----:B------:R-:W-:Y:S05]  /*5040*/  BRA `(.L_x_1719) ;  /* 0x0000002c00e07947 */ /* 0x000fea0003800000 */
.L_x_1683:
[----:B------:R-:W-:Y:S02]  /*5050*/  ISETP.GE.AND P3, PT, R212, R114, PT ;  /* 0x00000072d400720c */ /* 0x000fe40003f66270 */
[----:B------:R-:W-:Y:S02]  /*5060*/  CS2R R50, SRZ ;  /* 0x0000000000327805 */ /* 0x000fe4000001ff00 */
[----:B------:R-:W-:-:S13]  /*5070*/  ISETP.GE.OR P3, PT, R16, R123, P3 ;  /* 0x0000007b1000720c */ /* 0x000fda0001f66670 */
[----:B------:R-:W-:Y:S01]  /*5080*/  @!P3 IADD3 R46, P0, P4, R90, R78, R14 ;  /* 0x0000004e5a2eb210 */ /* 0x000fe20007c1e00e */
[----:B------:R-:W0:Y:S03]  /*5090*/  @!P3 LDC.64 R60, c[0x0][0x3e8] ;  /* 0x0000fa00ff3cbb82 */ /* 0x000e260000000a00 */
[----:B------:R-:W-:Y:S02]  /*50a0*/  @!P3 IADD3.X R47, R33, R119, R21, P0, P4 ;  /* 0x00000077212fb210 */ /* 0x000fe400007e8415 */
[----:B------:R-:W-:-:S03]  /*50b0*/  @!P3 IADD3 R44, P0, P4, R84, R76, R8 ;  /* 0x0000004c542cb210 */ /* 0x000fc60007c1e008 */
[----:B------:R-:W1:Y:S01]  /*50c0*/  @!P3 LDC.64 R62, c[0x0][0x400] ;  /* 0x00010000ff3ebb82 */ /* 0x000e620000000a00 */
        /* <DEDUP_REMOVED lines=11> */
[----:B------:R-:W4:Y:S01]  /*5180*/  @!P4 LDC.64 R52, c[0x0][0x3e8] ;  /* 0x0000fa00ff34cb82 */ /* 0x000f220000000a00 */
[----:B------:R-:W-:-:S05]  /*5190*/  @!P4 IADD3 R48, P5, R90, R78, RZ ;  /* 0x0000004e5a30c210 */ /* 0x000fca0007fbe0ff */
[----:B------:R-:W-:Y:S02]  /*51a0*/  @!P4 IMAD.X R49, R119, 0x1, R33, P5 ;  /* 0x000000017731c824 */ /* 0x000fe400028e0621 */
[----:B------:R-:W0:Y:S01]  /*51b0*/  @!P4 LDC.64 R54, c[0x0][0x400] ;  /* 0x00010000ff36cb82 */ /* 0x000e220000000a00 */
[----:B----4-:R-:W-:-:S04]  /*51c0*/  @!P4 LEA R52, P5, R48, R52, 0x1 ;  /* 0x000000343034c211 */ /* 0x010fc800078a08ff */
[----:B------:R-:W-:Y:S02]  /*51d0*/  @!P4 LEA.HI.X R53, R48, R53, R49, 0x1, P5 ;  /* 0x000000353035c211 */ /* 0x000fe400028f0c31 */
[----:B------:R-:W-:-:S05]  /*51e0*/  @!P4 IADD3 R48, P5, R84, R76, RZ ;  /* 0x0000004c5430c210 */ /* 0x000fca0007fbe0ff */
[----:B------:R-:W-:Y:S01]  /*51f0*/  @!P4 IMAD.X R49, R106, 0x1, R100, P5 ;  /* 0x000000016a31c824 */ /* 0x000fe200028e0664 */
[----:B0-----:R-:W-:-:S04]  /*5200*/  @!P4 LEA R54, P5, R48, R54, 0x1 ;  /* 0x000000363036c211 */ /* 0x001fc800078a08ff */
[----:B------:R-:W-:Y:S02]  /*5210*/  @!P4 LEA.HI.X R55, R48, R55, R49, 0x1, P5 ;  /* 0x000000373037c211 */ /* 0x000fe400028f0c31 */
[----:B------:R-:W-:Y:S02]  /*5220*/  CS2R R48, SRZ ;  /* 0x0000000000307805 */ /* 0x000fe4000001ff00 */
[----:B------:R-:W-:-:S04]  /*5230*/  @!P3 LEA R60, P5, R46, R60, 0x1 ;  /* 0x0000003c2e3cb211 */ /* 0x000fc800078a08ff */
[----:B------:R-:W-:Y:S02]  /*5240*/  @!P3 LEA.HI.X R61, R46, R61, R47, 0x1, P5 ;  /* 0x0000003d2e3db211 */ /* 0x000fe400028f0c2f */
[----:B------:R-:W-:Y:S02]  /*5250*/  CS2R R46, SRZ ;  /* 0x00000000002e7805 */ /* 0x000fe4000001ff00 */
[C---:B-1----:R-:W-:Y:S01]  /*5260*/  @!P3 LEA R62, P5, R44.reuse, R62, 0x1 ;  /* 0x0000003e2c3eb211 */ /* 0x042fe200078a08ff */
[----:B------:R0:W5:Y:S03]  /*5270*/  @!P4 LDG.E.128 R48, desc[UR38][R54.64] ;  /* 0x000000263630c981 */ /* 0x000166000c1e1d00 */
[----:B------:R-:W-:Y:S02]  /*5280*/  @!P3 LEA.HI.X R63, R44, R63, R45, 0x1, P5 ;  /* 0x0000003f2c3fb211 */ /* 0x000fe400028f0c2d */
[----:B------:R-:W-:-:S02]  /*5290*/  CS2R R44, SRZ ;  /* 0x00000000002c7805 */ /* 0x000fc4000001ff00 */
[----:B------:R-:W-:Y:S02]  /*52a0*/  CS2R R58, SRZ ;  /* 0x00000000003a7805 */ /* 0x000fe4000001ff00 */
[----:B------:R-:W-:Y:S02]  /*52b0*/  CS2R R56, SRZ ;  /* 0x0000000000387805 */ /* 0x000fe4000001ff00 */
[----:B------:R1:W5:Y:S01]  /*52c0*/  @!P4 LDG.E.128 R44, desc[UR38][R52.64] ;  /* 0x00000026342cc981 */ /* 0x000362000c1e1d00 */
[----:B0-----:R-:W-:-:S03]  /*52d0*/  CS2R R54, SRZ ;  /* 0x0000000000367805 */ /* 0x001fc6000001ff00 */
[----:B------:R0:W5:Y:S01]  /*52e0*/  @!P3 LDG.E.128 R56, desc[UR38][R62.64] ;  /* 0x000000263e38b981 */ /* 0x000162000c1e1d00 */
[----:B-1----:R-:W-:-:S06]  /*52f0*/  CS2R R52, SRZ ;  /* 0x0000000000347805 */ /* 0x002fcc000001ff00 */
[----:B------:R1:W5:Y:S01]  /*5300*/  @!P3 LDG.E.128 R52, desc[UR38][R60.64] ;  /* 0x000000263c34b981 */ /* 0x000362000c1e1d00 */
[----:B--2---:R-:W-:-:S04]  /*5310*/  @!P0 LEA R68, P3, R66, R68, 0x1 ;  /* 0x0000004442448211 */ /* 0x004fc800078608ff */
[----:B------:R-:W-:Y:S02]  /*5320*/  @!P0 LEA.HI.X R69, R66, R69, R67, 0x1, P3 ;  /* 0x0000004542458211 */ /* 0x000fe400018f0c43 */
[C---:B---3--:R-:W-:Y:S02]  /*5330*/  @!P0 LEA R70, P3, R64.reuse, R70, 0x1 ;  /* 0x0000004640468211 */ /* 0x048fe400078608ff */
[----:B0-----:R-:W-:Y:S02]  /*5340*/  CS2R R62, SRZ ;  /* 0x00000000003e7805 */ /* 0x001fe4000001ff00 */
[----:B------:R-:W-:Y:S02]  /*5350*/  CS2R R66, SRZ ;  /* 0x0000000000427805 */ /* 0x000fe4000001ff00 */
[----:B-1----:R-:W-:Y:S02]  /*5360*/  CS2R R60, SRZ ;  /* 0x00000000003c7805 */ /* 0x002fe4000001ff00 */
[----:B------:R-:W-:-:S02]  /*5370*/  @!P0 LEA.HI.X R71, R64, R71, R65, 0x1, P3 ;  /* 0x0000004740478211 */ /* 0x000fc400018f0c41 */
[----:B------:R-:W-:Y:S02]  /*5380*/  CS2R R64, SRZ ;  /* 0x0000000000407805 */ /* 0x000fe4000001ff00 */
[----:B------:R0:W5:Y:S04]  /*5390*/  @!P0 LDG.E.128 R60, desc[UR38][R68.64] ;  /* 0x00000026443c8981 */ /* 0x000168000c1e1d00 */
[----:B------:R1:W5:Y:S01]  /*53a0*/  @!P0 LDG.E.128 R64, desc[UR38][R70.64] ;  /* 0x0000002646408981 */ /* 0x000362000c1e1d00 */
[----:B------:R-:W-:-:S04]  /*53b0*/  ISETP.GE.AND P0, PT, R210, R114, PT ;  /* 0x00000072d200720c */ /* 0x000fc80003f06270 */
[CC--:B------:R-:W-:Y:S01]  /*53c0*/  ISETP.GE.OR P0, PT, R16.reuse, R123.reuse, P0 ;  /* 0x0000007b1000720c */ /* 0x0c0fe20000706670 */
[----:B------:R-:W-:Y:S01]  /*53d0*/  BSSY B1, `(.L_x_1726) ;  /* 0x000001c000017945 */ /* 0x000fe20003800000 */
[----:B------:R-:W-:Y:S02]  /*53e0*/  ISETP.GE.AND P3, PT, R16, R123, PT ;  /* 0x0000007b1000720c */ /* 0x000fe40003f66270 */
[----:B0-----:R-:W-:Y:S02]  /*53f0*/  CS2R R68, SRZ ;  /* 0x0000000000447805 */ /* 0x001fe4000001ff00 */
[----:B------:R-:W-:Y:S02]  /*5400*/  CS2R R74, SRZ ;  /* 0x00000000004a7805 */ /* 0x000fe4000001ff00 */
[----:B-1----:R-:W-:Y:S02]  /*5410*/  CS2R R70, SRZ ;  /* 0x0000000000467805 */ /* 0x002fe4000001ff00 */
[----:B------:R-:W-:-:S03]  /*5420*/  CS2R R72, SRZ ;  /* 0x0000000000487805 */ /* 0x000fc6000001ff00 */
[----:B------:R-:W-:Y:S05]  /*5430*/  @P0 BRA `(.L_x_1727) ;  /* 0x0000000000540947 */ /* 0x000fea0003800000 */
[----:B------:R-:W0:Y:S01]  /*5440*/  LDC.64 R68, c[0x0][0x3f8] ;  /* 0x0000fe00ff447b82 */ /* 0x000e220000000a00 */
[----:B------:R-:W-:Y:S01]  /*5450*/  IMAD.MOV.U32 R72, RZ, RZ, R78 ;  /* 0x000000ffff487224 */ /* 0x000fe200078e004e */
[----:B------:R-:W-:Y:S01]  /*5460*/  ULDC.64 UR4, c[0x0][0x3e8] ;  /* 0x0000fa0000047ab9 */ /* 0x000fe20000000a00 */
[----:B------:R-:W-:Y:S01]  /*5470*/  IMAD.MOV.U32 R73, RZ, RZ, R119 ;  /* 0x000000ffff497224 */ /* 0x000fe200078e0077 */
[----:B------:R-:W-:Y:S01]  /*5480*/  ULDC.64 UR6, c[0x0][0x400] ;  /* 0x0001000000067ab9 */ /* 0x000fe20000000a00 */
[----:B------:R-:W-:-:S03]  /*5490*/  IMAD.MOV.U32 R77, RZ, RZ, R106 ;  /* 0x000000ffff4d7224 */ /* 0x000fc600078e006a */
        /* <DEDUP_REMOVED lines=15> */
.L_x_1727:
[----:B------:R-:W-:Y:S05]  /*5590*/  BSYNC B1 ;  /* 0x0000000000017941 */ /* 0x000fea0003800000 */
.L_x_1726:
[----:B-----5:R-:W-:Y:S01]  /*55a0*/  IMAD.MOV.U32 R76, RZ, RZ, R70 ;  /* 0x000000ffff4c7224 */ /* 0x020fe200078e0046 */
        /* <DEDUP_REMOVED lines=32> */
[----:B------:R-:W-:-:S02]  /*57b0*/  IMAD.MOV.U32 R79, RZ, RZ, R53 ;  /* 0x000000ffff4f7224 */ /* 0x000fc400078e0035 */
        /* <DEDUP_REMOVED lines=8> */
[----:B------:R-:W-:Y:S01]  /*5840*/  PRMT R143, R78, 0x7610, R143 ;  /* 0x000076104e8f7816 */ /* 0x000fe2000000008f */
[----:B------:R-:W-:Y:S01]  /*5850*/  IMAD.MOV.U32 R78, RZ, RZ, R60 ;  /* 0x000000ffff4e7224 */ /* 0x000fe200078e003c */
[----:B------:R-:W-:Y:S01]  /*5860*/  PRMT R145, R145, 0x5410, R79 ;  /* 0x0000541091917816 */ /* 0x000fe2000000004f */
[----:B------:R-:W-:Y:S01]  /*5870*/  IMAD.MOV.U32 R79, RZ, RZ, R61 ;  /* 0x000000ffff4f7224 */ /* 0x000fe200078e003d */
[----:B------:R-:W-:-:S04]  /*5880*/  MOV R77, R63 ;  /* 0x0000003f004d7202 */ /* 0x000fc80000000f00 */
[----:B------:R-:W-:Y:S01]  /*5890*/  PRMT R138, R76, 0x5410, R77 ;  /* 0x000054104c8a7816 */ /* 0x000fe2000000004d */
[----:B------:R-:W-:Y:S01]  /*58a0*/  IMAD.MOV.U32 R76, RZ, RZ, R66 ;  /* 0x000000ffff4c7224 */ /* 0x000fe200078e0042 */
[----:B------:R-:W-:Y:S01]  /*58b0*/  PRMT R139, R78, 0x5410, R79 ;  /* 0x000054104e8b7816 */ /* 0x000fe2000000004f */
[----:B------:R-:W-:Y:S02]  /*58c0*/  IMAD.MOV.U32 R77, RZ, RZ, R67 ;  /* 0x000000ffff4d7224 */ /* 0x000fe400078e0043 */
[----:B------:R-:W-:Y:S02]  /*58d0*/  IMAD.MOV.U32 R78, RZ, RZ, R64 ;  /* 0x000000ffff4e7224 */ /* 0x000fe400078e0040 */
[----:B------:R-:W-:Y:S01]  /*58e0*/  IMAD.MOV.U32 R79, RZ, RZ, R65 ;  /* 0x000000ffff4f7224 */ /* 0x000fe200078e0041 */
[----:B------:R-:W-:-:S04]  /*58f0*/  PRMT R140, R76, 0x5410, R77 ;  /* 0x000054104c8c7816 */ /* 0x000fc8000000004d */
[----:B------:R-:W-:Y:S01]  /*5900*/  PRMT R141, R78, 0x5410, R79 ;  /* 0x000054104e8d7816 */ /* 0x000fe2000000004f */
[----:B------:R-:W-:Y:S06]  /*5910*/  @!P0 BRA `(.L_x_1728) ;  /* 0x0000000000048947 */ /* 0x000fec0003800000 */
[----:B------:R-:W-:Y:S01]  /*5920*/  BPT.TRAP 0x1 ;  /* 0x000000040000795c */ /* 0x000fe20000300000 */
.L_x_1728:
[----:B------:R-:W-:Y:S01]  /*5930*/  IMAD R106, R184, 0x8, R2 ;  /* 0x00000008b86a7824 */ /* 0x000fe200078e0202 */
[----:B------:R-:W-:Y:S01]  /*5940*/  SHF.L.U32 R119, R192, 0x1f, RZ ;  /* 0x0000001fc0777819 */ /* 0x000fe200000006ff */
[----:B------:R-:W0:Y:S01]  /*5950*/  LDC R132, c[0x0][0x2f4] ;  /* 0x0000bd00ff847b82 */ /* 0x000e220000000800 */
[----:B------:R-:W-:Y:S01]  /*5960*/  IMAD.MOV.U32 R121, RZ, RZ, R122 ;  /* 0x000000ffff797224 */ /* 0x000fe200078e007a */
[----:B------:R-:W-:Y:S01]  /*5970*/  BSSY B1, `(.L_x_1729) ;  /* 0x0000005000017945 */ /* 0x000fe20003800000 */
[----:B------:R-:W1:Y:S05]  /*5980*/  SYNCS.PHASECHK.TRANS64.TRYWAIT P4, [R106+URZ+0x28890], R119 ;  /* 0x028890776a0075a7 */ /* 0x000e6a000808017f */
[----:B------:R-:W2:Y:S01]  /*5990*/  LDC.64 R122, c[0x0][0x300] ;  /* 0x0000c000ff7a7b82 */ /* 0x000ea20000000a00 */
[----:B0-----:R-:W-:Y:S01]  /*59a0*/  IMAD.IADD R134, R132, 0x1, -R113 ;  /* 0x0000000184867824 */ /* 0x001fe200078e0a71 */
[----:B-1----:R-:W-:Y:S06]  /*59b0*/  @!P4 BRA `(.L_x_1730) ;  /* 0x000001e80078c947 */ /* 0x002fec0003800000 */
.L_x_2099:
[----:B------:R-:W-:Y:S05]  /*59c0*/  BSYNC B1 ;  /* 0x0000000000017941 */ /* 0x000fea0003800000 */
.L_x_1729:
[----:B------:R-:W-:Y:S01]  /*59d0*/  ISETP.GE.OR P4, PT, R23, R114, P2 ;  /* 0x000000721700720c */ /* 0x000fe20001786670 */
[----:B------:R-:W-:-:S12]  /*59e0*/  BSSY B1, `(.L_x_1731) ;  /* 0x000007c000017945 */ /* 0x000fd80003800000 */
[----:B------:R-:W-:Y:S05]  /*59f0*/  @P4 BRA `(.L_x_1732) ;  /* 0x0000000400e84947 */ /* 0x000fea0003800000 */
[-C--:B--2---:R-:W-:Y:S01]  /*5a00*/  IMAD R76, R215, R122.reuse, RZ ;  /* 0x0000007ad74c7224 */ /* 0x084fe200078e02ff */
[----:B------:R-:W-:Y:S01]  /*5a10*/  ISETP.NE.AND P6, PT, R0, RZ, PT ;  /* 0x000000ff0000720c */ /* 0x000fe20003fc5270 */
[C---:B------:R-:W-:Y:S01]  /*5a20*/  IMAD.WIDE.U32 R124, R23.reuse, R122, R120 ;  /* 0x0000007a177c7225 */ /* 0x040fe200078e0078 */
[----:B------:R-:W-:Y:S03]  /*5a30*/  BSSY B2, `(.L_x_1733) ;  /* 0x000006b000027945 */ /* 0x000fe60003800000 */
[----:B------:R-:W-:Y:S01]  /*5a40*/  IMAD R77, R23, R123, R76 ;  /* 0x0000007b174d7224 */ /* 0x000fe200078e024c */
[----:B------:R-:W-:Y:S02]  /*5a50*/  SEL R76, R113, R134, !P6 ;  /* 0x00000086714c7207 */ /* 0x000fe40007000000 */
[----:B------:R-:W-:Y:S01]  /*5a60*/  IADD3 R146, P4, P5, R96, R124, R37 ;  /* 0x0000007c60927210 */ /* 0x000fe20007d9e025 */
[----:B------:R-:W-:Y:S01]  /*5a70*/  IMAD.IADD R148, R77, 0x1, R125 ;  /* 0x000000014d947824 */ /* 0x000fe200078e027d */
[----:B------:R-:W-:-:S04]  /*5a80*/  SHF.R.S32.HI R77, RZ, 0x1f, R76 ;  /* 0x0000001fff4d7819 */ /* 0x000fc8000001144c */
[----:B------:R-:W-:Y:S02]  /*5a90*/  LEA.HI R76, R77, R76, RZ, 0x4 ;  /* 0x0000004c4d4c7211 */ /* 0x000fe400078f20ff */
[----:B------:R-:W-:Y:S02]  /*5aa0*/  IADD3.X R147, R35, R148, R102, P4, P5 ;  /* 0x0000009423937210 */ /* 0x000fe400027ea466 */
[----:B------:R-:W-:-:S04]  /*5ab0*/  LEA.HI.SX32 R76, R76, R101, 0x1c ;  /* 0x000000654c4c7211 */ /* 0x000fc800078fe2ff */
[----:B------:R-:W-:Y:S01]  /*5ac0*/  SHF.R.S32.HI R77, RZ, 0x1f, R76 ;  /* 0x0000001fff4d7819 */ /* 0x000fe2000001144c */
[----:B------:R-:W-:-:S03]  /*5ad0*/  IMAD.SHL.U32 R149, R76, 0x8, RZ ;  /* 0x000000084c957824 */ /* 0x000fc600078e00ff */
[----:B------:R-:W-:Y:S02]  /*5ae0*/  LEA.HI R77, R77, R76, RZ, 0x3 ;  /* 0x0000004c4d4d7211 */ /* 0x000fe400078f18ff */
[----:B------:R-:W-:-:S03]  /*5af0*/  LOP3.LUT R76, R149, 0x38, RZ, 0xc0, !PT ;  /* 0x00000038954c7812 */ /* 0x000fc600078ec0ff */
[----:B------:R-:W-:Y:S01]  /*5b00*/  IMAD.SHL.U32 R77, R77, 0x400, RZ ;  /* 0x000004004d4d7824 */ /* 0x000fe200078e00ff */
[----:B------:R-:W-:-:S04]  /*5b10*/  LOP3.LUT R76, R76, 0x1c0, R225, 0xf8, !PT ;  /* 0x000001c04c4c7812 */ /* 0x000fc800078ef8e1 */
[----:B------:R-:W-:Y:S02]  /*5b20*/  LOP3.LUT R77, R77, 0x7fffe000, RZ, 0xc0, !PT ;  /* 0x7fffe0004d4d7812 */ /* 0x000fe400078ec0ff */
[----:B------:R-:W-:-:S04]  /*5b30*/  LOP3.LUT R76, R76, R203, RZ, 0x3c, !PT ;  /* 0x000000cb4c4c7212 */ /* 0x000fc800078e3cff */
[----:B------:R-:W-:Y:S01]  /*5b40*/  IADD3 R79, R76, R77, R204 ;  /* 0x0000004d4c4f7210 */ /* 0x000fe20007ffe0cc */
[----:B------:R-:W-:-:S04]  /*5b50*/  IMAD R77, R184, 0x4000, R112 ;  /* 0x00004000b84d7824 */ /* 0x000fc800078e0270 */
[----:B------:R-:W-:Y:S02]  /*5b60*/  IMAD R79, R184, 0x4000, R79 ;  /* 0x00004000b84f7824 */ /* 0x000fe400078e024f */
[--C-:B------:R-:W-:Y:S02]  /*5b70*/  IMAD R77, R77, 0x2, R2.reuse ;  /* 0x000000024d4d7824 */ /* 0x100fe400078e0202 */
[----:B------:R-:W-:-:S04]  /*5b80*/  IMAD R80, R79, 0x2, R2 ;  /* 0x000000024f507824 */ /* 0x000fc800078e0202 */
[----:B------:R-:W1:Y:S04]  /*5b90*/  LDS.128 R76, [R77+0x18400] ;  /* 0x018400004d4c7984 */ /* 0x000e680000000c00 */
[----:B------:R-:W2:Y:S01]  /*5ba0*/  LDS.128 R80, [R80+0x18400] ;  /* 0x0184000050507984 */ /* 0x000ea20000000c00 */
[----:B------:R-:W-:Y:S05]  /*5bb0*/  @P3 BRA `(.L_x_1734) ;  /* 0x0000000400483947 */ /* 0x000fea0003800000 */
[----:B------:R-:W-:Y:S01]  /*5bc0*/  SHF.R.U32.HI R158, RZ, 0x10, R49 ;  /* 0x00000010ff9e7819 */ /* 0x000fe20000011631 */
[--C-:B------:R-:W-:Y:S01]  /*5bd0*/  HADD2.F32 R155, -RZ, R152.reuse.H0_H0 ;  /* 0x20000098ff9b7230 */ /* 0x100fe20000004100 */
[--C-:B------:R-:W-:Y:S01]  /*5be0*/  SHF.R.U64 R44, R44, 0x10, R45.reuse ;  /* 0x000000102c2c7819 */ /* 0x100fe2000000122d */
[----:B------:R-:W-:Y:S01]  /*5bf0*/  HADD2.F32 R152, -RZ, R152.H1_H1 ;  /* 0x30000098ff987230 */ /* 0x000fe20000004100 */
[----:B------:R-:W-:Y:S01]  /*5c00*/  SHF.R.U32.HI R156, RZ, 0x10, R45 ;  /* 0x00000010ff9c7819 */ /* 0x000fe2000001162d */
[----:B------:R-:W-:Y:S01]  /*5c10*/  HADD2.F32 R158, -RZ, R158.H0_H0 ;  /* 0x2000009eff9e7230 */ /* 0x000fe20000004100 */
[----:B------:R-:W-:Y:S02]  /*5c20*/  SHF.R.U64 R48, R48, 0x10, R49 ;  /* 0x0000001030307819 */ /* 0x000fe40000001231 */
[--C-:B------:R-:W-:Y:S01]  /*5c30*/  SHF.R.U64 R45, R46, 0x10, R47.reuse ;  /* 0x000000102e2d7819 */ /* 0x100fe2000000122f */
[----:B------:R-:W-:Y:S01]  /*5c40*/  HADD2.F32 R156, -RZ, R156.H0_H0 ;  /* 0x2000009cff9c7230 */ /* 0x000fe20000004100 */
[----:B------:R-:W-:Y:S01]  /*5c50*/  SHF.R.U32.HI R49, RZ, 0x10, R47 ;  /* 0x00000010ff317819 */ /* 0x000fe2000001162f */
[----:B-1----:R-:W-:Y:S01]  /*5c60*/  HADD2.F32 R47, -RZ, R77.H0_H0 ;  /* 0x2000004dff2f7230 */ /* 0x002fe20000004100 */
[--C-:B------:R-:W-:Y:S01]  /*5c70*/  SHF.R.U64 R46, R50, 0x10, R51.reuse ;  /* 0x00000010322e7819 */ /* 0x100fe20000001233 */
[--C-:B--2---:R-:W-:Y:S01]  /*5c80*/  HADD2.F32 R50, -RZ, R81.reuse.H0_H0 ;  /* 0x20000051ff327230 */ /* 0x104fe20000004100 */
[----:B------:R-:W-:Y:S01]  /*5c90*/  SHF.R.U32.HI R153, RZ, 0x10, R51 ;  /* 0x00000010ff997819 */ /* 0x000fe20000011633 */
[----:B------:R-:W-:-:S02]  /*5ca0*/  HADD2.F32 R51, -RZ, R81.H1_H1 ;  /* 0x30000051ff337230 */ /* 0x000fc40000004100 */
[-C--:B------:R-:W-:Y:S01]  /*5cb0*/  FMUL.FTZ R81, R47, R152.reuse ;  /* 0x000000982f517220 */ /* 0x080fe20000410000 */
[----:B------:R-:W-:Y:S02]  /*5cc0*/  HADD2.F32 R77, -RZ, R77.H1_H1 ;  /* 0x3000004dff4d7230 */ /* 0x000fe40000004100 */
[C---:B------:R-:W-:Y:S01]  /*5cd0*/  FMUL.FTZ R160, R50.reuse, R152 ;  /* 0x0000009832a07220 */ /* 0x040fe20000410000 */
[----:B------:R-:W-:Y:S02]  /*5ce0*/  HADD2.F32 R45, -RZ, R45.H0_H0 ;  /* 0x2000002dff2d7230 */ /* 0x000fe40000004100 */
[-C--:B------:R-:W-:Y:S01]  /*5cf0*/  FMUL.FTZ R152, R51, R158.reuse ;  /* 0x0000009e33987220 */ /* 0x080fe20000410000 */
[-C--:B------:R-:W-:Y:S01]  /*5d00*/  FFMA.FTZ R50, R50, R155.reuse, R81 ;  /* 0x0000009b32327223 */ /* 0x080fe20000010051 */
[C---:B------:R-:W-:Y:S01]  /*5d10*/  FMUL.FTZ R158, R77.reuse, R158 ;  /* 0x0000009e4d9e7220 */ /* 0x040fe20000410000 */
[----:B------:R-:W-:Y:S02]  /*5d20*/  HADD2.F32 R81, -RZ, R83.H0_H0 ;  /* 0x20000053ff517230 */ /* 0x000fe40000004100 */
[-C--:B------:R-:W-:Y:S01]  /*5d30*/  FFMA.FTZ R152, R77, R156.reuse, -R152 ;  /* 0x0000009c4d987223 */ /* 0x080fe20000010898 */
[----:B------:R-:W-:Y:S01]  /*5d40*/  FFMA.FTZ R47, R47, R155, -R160 ;  /* 0x0000009b2f2f7223 */ /* 0x000fe200000108a0 */
[----:B------:R-:W-:Y:S01]  /*5d50*/  FFMA.FTZ R51, R51, R156, R158 ;  /* 0x0000009c33337223 */ /* 0x000fe2000001009e */
[----:B------:R-:W-:-:S02]  /*5d60*/  HADD2.F32 R156, -RZ, R154.H1_H1 ;  /* 0x3000009aff9c7230 */ /* 0x000fc40000004100 */
[----:B------:R-:W-:Y:S01]  /*5d70*/  HADD2.F32 R154, -RZ, R154.H0_H0 ;  /* 0x2000009aff9a7230 */ /* 0x000fe20000004100 */
[----:B------:R-:W-:Y:S01]  /*5d80*/  F2FP.F16.F32.PACK_AB R47, R152, R47 ;  /* 0x0000002f982f723e */ /* 0x000fe200000000ff */
[----:B------:R-:W-:Y:S01]  /*5d90*/  HADD2.F32 R77, -RZ, R79.H0_H0 ;  /* 0x2000004fff4d7230 */ /* 0x000fe20000004100 */
[----:B------:R-:W-:Y:S01]  /*5da0*/  F2FP.F16.F32.PACK_AB R50, R51, R50 ;  /* 0x000000323332723e */ /* 0x000fe200000000ff */
[----:B------:R-:W-:Y:S02]  /*5db0*/  HADD2.F32 R83, -RZ, R83.H1_H1 ;  /* 0x30000053ff537230 */ /* 0x000fe40000004100 */
[-C--:B------:R-:W-:Y:S01]  /*5dc0*/  FMUL.FTZ R162, R81, R154.reuse ;  /* 0x0000009a51a27220 */ /* 0x080fe20000410000 */
[----:B------:R-:W-:Y:S02]  /*5dd0*/  HADD2.F32 R160, -RZ, R153.H0_H0 ;  /* 0x20000099ffa07230 */ /* 0x000fe40000004100 */
[----:B------:R-:W-:Y:S01]  /*5de0*/  FMUL.FTZ R154, R77, R154 ;  /* 0x0000009a4d9a7220 */ /* 0x000fe20000410000 */
[----:B------:R-:W-:-:S02]  /*5df0*/  HADD2.F32 R79, -RZ, R79.H1_H1 ;  /* 0x3000004fff4f7230 */ /* 0x000fc40000004100 */
[----:B------:R-:W-:Y:S02]  /*5e00*/  HADD2.F32 R158, -RZ, R49.H0_H0 ;  /* 0x20000031ff9e7230 */ /* 0x000fe40000004100 */
[----:B------:R-:W-:Y:S01]  /*5e10*/  FMUL.FTZ R164, R83, R160 ;  /* 0x000000a053a47220 */ /* 0x000fe20000410000 */
[-C--:B------:R-:W-:Y:S01]  /*5e20*/  FFMA.FTZ R49, R77, R156.reuse, -R162 ;  /* 0x0000009c4d317223 */ /* 0x080fe200000108a2 */
[----:B------:R-:W-:Y:S01]  /*5e30*/  FFMA.FTZ R77, R81, R156, R154 ;  /* 0x0000009c514d7223 */ /* 0x000fe2000001009a */
[C---:B------:R-:W-:Y:S01]  /*5e40*/  FMUL.FTZ R160, R79.reuse, R160 ;  /* 0x000000a04fa07220 */ /* 0x040fe20000410000 */
[-C--:B------:R-:W-:Y:S01]  /*5e50*/  FFMA.FTZ R154, R79, R158.reuse, -R164 ;  /* 0x0000009e4f9a7223 */ /* 0x080fe200000108a4 */
[--C-:B------:R-:W-:Y:S02]  /*5e60*/  HADD2.F32 R81, -RZ, R151.reuse.H0_H0 ;  /* 0x20000097ff517230 */ /* 0x100fe40000004100 */
[----:B------:R-:W-:Y:S02]  /*5e70*/  HADD2.F32 R153, -RZ, R48.H0_H0 ;  /* 0x20000030ff997230 */ /* 0x000fe40000004100 */
[----:B------:R-:W-:Y:S01]  /*5e80*/  FFMA.FTZ R156, R83, R158, R160 ;  /* 0x0000009e539c7223 */ /* 0x000fe200000100a0 */
[----:B------:R-:W-:-:S02]  /*5e90*/  HADD2.F32 R151, -RZ, R151.H1_H1 ;  /* 0x30000097ff977230 */ /* 0x000fc40000004100 */
[----:B------:R-:W-:Y:S02]  /*5ea0*/  HADD2.F32 R79, -RZ, R80.H0_H0 ;  /* 0x20000050ff4f7230 */ /* 0x000fe40000004100 */
[----:B------:R-:W-:Y:S02]  /*5eb0*/  HADD2.F32 R48, -RZ, R76.H0_H0 ;  /* 0x2000004cff307230 */ /* 0x000fe40000004100 */
[----:B------:R-:W-:Y:S02]  /*5ec0*/  HADD2.F32 R80, -RZ, R80.H1_H1 ;  /* 0x30000050ff507230 */ /* 0x000fe40000004100 */
[CC--:B------:R-:W-:Y:S01]  /*5ed0*/  FMUL.FTZ R155, R79.reuse, R151.reuse ;  /* 0x000000974f9b7220 */ /* 0x0c0fe20000410000 */
[----:B------:R-:W-:Y:S02]  /*5ee0*/  HADD2.F32 R76, -RZ, R76.H1_H1 ;  /* 0x3000004cff4c7230 */ /* 0x000fe40000004100 */
[----:B------:R-:W-:Y:S02]  /*5ef0*/  HADD2.F32 R83, -RZ, R44.H0_H0 ;  /* 0x2000002cff537230 */ /* 0x000fe40000004100 */
[----:B------:R-:W-:Y:S01]  /*5f00*/  FMUL.FTZ R44, R48, R151 ;  /* 0x00000097302c7220 */ /* 0x000fe20000410000 */
[-C--:B------:R-:W-:Y:S01]  /*5f10*/  FMUL.FTZ R151, R80, R153.reuse ;  /* 0x0000009950977220 */ /* 0x080fe20000410000 */
[----:B------:R-:W-:Y:S01]  /*5f20*/  FMUL.FTZ R153, R76, R153 ;  /* 0x000000994c997220 */ /* 0x000fe20000410000 */
[-C--:B------:R-:W-:Y:S01]  /*5f30*/  FFMA.FTZ R155, R48, R81.reuse, -R155 ;  /* 0x00000051309b7223 */ /* 0x080fe2000001089b */
[----:B------:R-:W-:Y:S01]  /*5f40*/  FFMA.FTZ R48, R79, R81, R44 ;  /* 0x000000514f307223 */ /* 0x000fe2000001002c */
[-C--:B------:R-:W-:Y:S01]  /*5f50*/  FFMA.FTZ R76, R76, R83.reuse, -R151 ;  /* 0x000000534c4c7223 */ /* 0x080fe20000010897 */
[----:B------:R-:W-:Y:S01]  /*5f60*/  FFMA.FTZ R153, R80, R83, R153 ;  /* 0x0000005350997223 */ /* 0x000fe20000010099 */
[----:B------:R-:W-:-:S02]  /*5f70*/  HADD2.F32 R83, -RZ, R46.H0_H0 ;  /* 0x2000002eff537230 */ /* 0x000fc40000004100 */
[----:B------:R-:W-:Y:S01]  /*5f80*/  HADD2.F32 R46, -RZ, R82.H0_H0 ;  /* 0x20000052ff2e7230 */ /* 0x000fe20000004100 */
[----:B------:R-:W-:Y:S01]  /*5f90*/  F2FP.F16.F32.PACK_AB R76, R76, R155 ;  /* 0x0000009b4c4c723e */ /* 0x000fe200000000ff */
[----:B------:R-:W-:Y:S01]  /*5fa0*/  HADD2.F32 R81, -RZ, R150.H1_H1 ;  /* 0x30000096ff517230 */ /* 0x000fe20000004100 */
[----:B------:R-:W-:Y:S01]  /*5fb0*/  F2FP.F16.F32.PACK_AB R80, R153, R48 ;  /* 0x000000309950723e */ /* 0x000fe200000000ff */
[----:B------:R-:W-:Y:S02]  /*5fc0*/  HADD2.F32 R44, -RZ, R78.H0_H0 ;  /* 0x2000004eff2c7230 */ /* 0x000fe40000004100 */
[----:B------:R-:W-:Y:S02]  /*5fd0*/  HADD2.F32 R82, -RZ, R82.H1_H1 ;  /* 0x30000052ff527230 */ /* 0x000fe40000004100 */
[-C--:B------:R-:W-:Y:S01]  /*5fe0*/  FMUL.FTZ R151, R46, R81.reuse ;  /* 0x000000512e977220 */ /* 0x080fe20000410000 */
[----:B------:R-:W-:Y:S02]  /*5ff0*/  HADD2.F32 R78, -RZ, R78.H1_H1 ;  /* 0x3000004eff4e7230 */ /* 0x000fe40000004100 */
[----:B------:R-:W-:Y:S01]  /*6000*/  FMUL.FTZ R81, R44, R81 ;  /* 0x000000512c517220 */ /* 0x000fe20000410000 */
[----:B------:R-:W-:-:S02]  /*6010*/  HADD2.F32 R79, -RZ, R150.H0_H0 ;  /* 0x20000096ff4f7230 */ /* 0x000fc40000004100 */
[-C--:B------:R-:W-:Y:S01]  /*6020*/  FMUL.FTZ R157, R82, R83.reuse ;  /* 0x00000053529d7220 */ /* 0x080fe20000410000 */
[----:B------:R-:W-:Y:S02]  /*6030*/  FMUL.FTZ R83, R78, R83 ;  /* 0x000000534e537220 */ /* 0x000fe40000410000 */
[-C--:B------:R-:W-:Y:S01]  /*6040*/  FFMA.FTZ R81, R46, R79.reuse, R81 ;  /* 0x0000004f2e517223 */ /* 0x080fe20000010051 */
[----:B------:R-:W-:Y:S01]  /*6050*/  FFMA.FTZ R151, R44, R79, -R151 ;  /* 0x0000004f2c977223 */ /* 0x000fe20000010897 */
[-C--:B------:R-:W-:Y:S01]  /*6060*/  FFMA.FTZ R82, R82, R45.reuse, R83 ;  /* 0x0000002d52527223 */ /* 0x080fe20000010053 */
[----:B------:R-:W-:Y:S01]  /*6070*/  FFMA.FTZ R78, R78, R45, -R157 ;  /* 0x0000002d4e4e7223 */ /* 0x000fe2000001089d */
[----:B------:R-:W-:Y:S02]  /*6080*/  F2FP.F16.F32.PACK_AB R83, R156, R77 ;  /* 0x0000004d9c53723e */ /* 0x000fe400000000ff */
[----:B------:R-:W-:Y:S02]  /*6090*/  F2FP.F16.F32.PACK_AB R79, R154, R49 ;  /* 0x000000319a4f723e */ /* 0x000fe400000000ff */
[----:B------:R-:W-:Y:S01]  /*60a0*/  F2FP.F16.F32.PACK_AB R82, R82, R81 ;  /* 0x000000515252723e */ /* 0x000fe200000000ff */
[----:B------:R-:W-:Y:S01]  /*60b0*/  IMAD.MOV.U32 R81, RZ, RZ, R50 ;  /* 0x000000ffff517224 */ /* 0x000fe200078e0032 */
[----:B------:R-:W-:-:S02]  /*60c0*/  F2FP.F16.F32.PACK_AB R78, R78, R151 ;  /* 0x000000974e4e723e */ /* 0x000fc400000000ff */
[----:B------:R-:W-:-:S07]  /*60d0*/  MOV R77, R47 ;  /* 0x0000002f004d7202 */ /* 0x000fce0000000f00 */
.L_x_1734:
[----:B------:R-:W-:Y:S05]  /*60e0*/  BSYNC B2 ;  /* 0x0000000000027941 */ /* 0x000fea0003800000 */
.L_x_1733:
[----:B------:R-:W-:Y:S01]  /*60f0*/  ISETP.GE.AND P4, PT, R149, R132, PT ;  /* 0x000000849500720c */ /* 0x000fe20003f86270 */
[----:B------:R-:W-:-:S12]  /*6100*/  ULDC.64 UR4, c[0x0][0x2e8] ;  /* 0x0000ba0000047ab9 */ /* 0x000fd80000000a00 */
[--C-:B------:R-:W-:Y:S02]  /*6110*/  @!P4 SHF.R.S32.HI R44, RZ, 0x1f, R149.reuse ;  /* 0x0000001fff2cc819 */ /* 0x100fe40000011495 */
[----:B------:R-:W-:-:S04]  /*6120*/  @!P4 IADD3 R124, P5, P6, R96, R124, R149 ;  /* 0x0000007c607cc210 */ /* 0x000fc80007ebe095 */
[----:B------:R-:W-:Y:S02]  /*6130*/  @!P4 IADD3.X R47, R35, R148, R44, P5, P6 ;  /* 0x00000094232fc210 */ /* 0x000fe40002fec42c */
[----:B------:R-:W-:-:S04]  /*6140*/  LEA R44, P5, R146, UR4, 0x1 ;  /* 0x00000004922c7c11 */ /* 0x000fc8000f8a08ff */
[----:B------:R-:W-:Y:S02]  /*6150*/  LEA.HI.X R45, R146, UR5, R147, 0x1, P5 ;  /* 0x00000005922d7c11 */ /* 0x000fe4000a8f0c93 */
[----:B------:R-:W-:-:S03]  /*6160*/  @!P4 LEA R46, P5, R124, UR4, 0x1 ;  /* 0x000000047c2ecc11 */ /* 0x000fc6000f8a08ff */
[----:B-1----:R1:W-:Y:S01]  /*6170*/  STG.E.128 desc[UR38][R44.64], R76 ;  /* 0x0000004c2c007986 */ /* 0x0023e2000c101d26 */
[----:B------:R-:W-:-:S05]  /*6180*/  @!P4 LEA.HI.X R47, R124, UR5, R47, 0x1, P5 ;  /* 0x000000057c2fcc11 */ /* 0x000fca000a8f0c2f */
[----:B--2---:R1:W-:Y:S04]  /*6190*/  @!P4 STG.E.128 desc[UR38][R46.64], R80 ;  /* 0x000000502e00c986 */ /* 0x0043e8000c101d26 */
.L_x_1732:
[----:B------:R-:W-:Y:S05]  /*61a0*/  BSYNC B1 ;  /* 0x0000000000017941 */ /* 0x000fea0003800000 */
.L_x_1731:
[----:B------:R-:W-:Y:S01]  /*61b0*/  ISETP.GE.OR P4, PT, R212, R114, P2 ;  /* 0x00000072d400720c */ /* 0x000fe20001786670 */
[----:B------:R-:W-:-:S12]  /*61c0*/  BSSY B1, `(.L_x_1735) ;  /* 0x0000080000017945 */ /* 0x000fd80003800000 */
[----:B------:R-:W-:Y:S05]  /*61d0*/  @P4 BRA `(.L_x_1736) ;  /* 0x0000000400f84947 */ /* 0x000fea0003800000 */
[-C--:B-12---:R-:W-:Y:S01]  /*61e0*/  IMAD R44, R118, R122.reuse, RZ ;  /* 0x0000007a762c7224 */ /* 0x086fe200078e02ff */
        /* <DEDUP_REMOVED lines=14> */
[----:B------:R-:W-:-:S03]  /*62d0*/  LOP3.LUT R45, R199, 0x38, R81, 0xf8, !PT ;  /* 0x00000038c72d7812 */ /* 0x000fc600078ef851 */
[----:B------:R-:W-:Y:S01]  /*62e0*/  IMAD.SHL.U32 R44, R44, 0x400, RZ ;  /* 0x000004002c2c7824 */ /* 0x000fe200078e00ff */
[----:B------:R-:W-:-:S04]  /*62f0*/  LOP3.LUT R45, R45, R228, RZ, 0x3c, !PT ;  /* 0x000000e42d2d7212 */ /* 0x000fc800078e3cff */
[----:B------:R-:W-:-:S04]  /*6300*/  LOP3.LUT R44, R44, 0x7fffe000, RZ, 0xc0, !PT ;  /* 0x7fffe0002c2c7812 */ /* 0x000fc800078ec0ff */
        /* <DEDUP_REMOVED lines=8> */
[----:B------:R-:W-:Y:S02]  /*6390*/  SHF.R.U64 R82, R52, 0x10, R53 ;  /* 0x0000001034527819 */ /* 0x000fe40000001235 */
[----:B------:R-:W-:Y:S01]  /*63a0*/  SHF.R.U64 R52, R54, 0x10, R55 ;  /* 0x0000001036347819 */ /* 0x000fe20000001237 */
[----:B-1----:R-:W-:Y:S01]  /*63b0*/  IMAD.MOV.U32 R54, RZ, RZ, R44 ;  /* 0x000000ffff367224 */ /* 0x002fe200078e002c */
[----:B------:R-:W-:Y:S01]  /*63c0*/  SHF.R.U32.HI R124, RZ, 0x10, R57 ;  /* 0x00000010ff7c7819 */ /* 0x000fe20000011639 */
[----:B--2---:R-:W-:Y:S01]  /*63d0*/  IMAD.MOV.U32 R44, RZ, RZ, R49 ;  /* 0x000000ffff2c7224 */ /* 0x004fe200078e0031 */
[----:B------:R-:W-:Y:S01]  /*63e0*/  SHF.R.U32.HI R83, RZ, 0x10, R53 ;  /* 0x00000010ff537819 */ /* 0x000fe20000011635 */
[----:B------:R-:W-:Y:S01]  /*63f0*/  IMAD.MOV.U32 R49, RZ, RZ, R47 ;  /* 0x000000ffff317224 */ /* 0x000fe200078e002f */
[----:B------:R-:W-:Y:S01]  /*6400*/  SHF.R.U64 R56, R56, 0x10, R57 ;  /* 0x0000001038387819 */ /* 0x000fe20000001239 */
[----:B------:R-:W-:Y:S01]  /*6410*/  IMAD.MOV.U32 R57, RZ, RZ, R51 ;  /* 0x000000ffff397224 */ /* 0x000fe200078e0033 */
[----:B------:R-:W-:Y:S01]  /*6420*/  SHF.R.U32.HI R147, RZ, 0x10, R55 ;  /* 0x00000010ff937819 */ /* 0x000fe20000011637 */
[----:B------:R-:W-:Y:S01]  /*6430*/  IMAD.MOV.U32 R55, RZ, RZ, R48 ;  /* 0x000000ffff377224 */ /* 0x000fe200078e0030 */
[--C-:B------:R-:W-:Y:S01]  /*6440*/  SHF.R.U64 R53, R58, 0x10, R59.reuse ;  /* 0x000000103a357819 */ /* 0x100fe2000000123b */
[----:B------:R-:W-:Y:S01]  /*6450*/  HADD2.F32 R48, -RZ, R44.H0_H0 ;  /* 0x2000002cff307230 */ /* 0x000fe20000004100 */
[----:B------:R-:W-:Y:S01]  /*6460*/  SHF.R.U32.HI R125, RZ, 0x10, R59 ;  /* 0x00000010ff7d7819 */ /* 0x000fe2000001163b */
[----:B------:R-:W-:-:S02]  /*6470*/  HADD2.F32 R59, -RZ, R145.H0_H0 ;  /* 0x20000091ff3b7230 */ /* 0x000fc40000004100 */
[----:B------:R-:W-:Y:S02]  /*6480*/  HADD2.F32 R145, -RZ, R145.H1_H1 ;  /* 0x30000091ff917230 */ /* 0x000fe40000004100 */
[----:B------:R-:W-:Y:S02]  /*6490*/  HADD2.F32 R51, -RZ, R44.H1_H1 ;  /* 0x3000002cff337230 */ /* 0x000fe40000004100 */
[--C-:B------:R-:W-:Y:S02]  /*64a0*/  HADD2.F32 R44, -RZ, R45.reuse.H0_H0 ;  /* 0x2000002dff2c7230 */ /* 0x100fe40000004100 */
[----:B------:R-:W-:Y:S02]  /*64b0*/  HADD2.F32 R124, -RZ, R124.H0_H0 ;  /* 0x2000007cff7c7230 */ /* 0x000fe40000004100 */
[----:B------:R-:W-:Y:S02]  /*64c0*/  HADD2.F32 R47, -RZ, R45.H1_H1 ;  /* 0x3000002dff2f7230 */ /* 0x000fe40000004100 */
[----:B------:R-:W-:Y:S01]  /*64d0*/  FMUL.FTZ R45, R48, R145 ;  /* 0x00000091302d7220 */ /* 0x000fe20000410000 */
[----:B------:R-:W-:-:S02]  /*64e0*/  HADD2.F32 R58, -RZ, R83.H0_H0 ;  /* 0x20000053ff3a7230 */ /* 0x000fc40000004100 */
[C---:B------:R-:W-:Y:S01]  /*64f0*/  FMUL.FTZ R145, R44.reuse, R145 ;  /* 0x000000912c917220 */ /* 0x040fe20000410000 */
[-C--:B------:R-:W-:Y:S01]  /*6500*/  FMUL.FTZ R146, R51, R124.reuse ;  /* 0x0000007c33927220 */ /* 0x080fe20000410000 */
[C---:B------:R-:W-:Y:S01]  /*6510*/  FMUL.FTZ R124, R47.reuse, R124 ;  /* 0x0000007c2f7c7220 */ /* 0x040fe20000410000 */
[-C--:B------:R-:W-:Y:S01]  /*6520*/  FFMA.FTZ R44, R44, R59.reuse, -R45 ;  /* 0x0000003b2c2c7223 */ /* 0x080fe2000001082d */
[----:B------:R-:W-:Y:S01]  /*6530*/  FFMA.FTZ R45, R48, R59, R145 ;  /* 0x0000003b302d7223 */ /* 0x000fe20000010091 */
[-C--:B------:R-:W-:Y:S01]  /*6540*/  FFMA.FTZ R47, R47, R58.reuse, -R146 ;  /* 0x0000003a2f2f7223 */ /* 0x080fe20000010892 */
[----:B------:R-:W-:Y:S01]  /*6550*/  FFMA.FTZ R48, R51, R58, R124 ;  /* 0x0000003a33307223 */ /* 0x000fe2000001007c */
[----:B------:R-:W-:Y:S02]  /*6560*/  HADD2.F32 R83, -RZ, R144.H0_H0 ;  /* 0x20000090ff537230 */ /* 0x000fe40000004100 */
[----:B------:R-:W-:Y:S01]  /*6570*/  HADD2.F32 R58, -RZ, R57.H0_H0 ;  /* 0x20000039ff3a7230 */ /* 0x000fe20000004100 */
[----:B------:R-:W-:Y:S01]  /*6580*/  F2FP.F16.F32.PACK_AB R47, R47, R44 ;  /* 0x0000002c2f2f723e */ /* 0x000fe200000000ff */
[----:B------:R-:W-:-:S02]  /*6590*/  HADD2.F32 R51, -RZ, R49.H0_H0 ;  /* 0x20000031ff337230 */ /* 0x000fc40000004100 */
[----:B------:R-:W-:Y:S02]  /*65a0*/  HADD2.F32 R57, -RZ, R57.H1_H1 ;  /* 0x30000039ff397230 */ /* 0x000fe40000004100 */
[-C--:B------:R-:W-:Y:S01]  /*65b0*/  FMUL.FTZ R148, R58, R83.reuse ;  /* 0x000000533a947220 */ /* 0x080fe20000410000 */
[----:B------:R-:W-:Y:S02]  /*65c0*/  HADD2.F32 R146, -RZ, R125.H0_H0 ;  /* 0x2000007dff927230 */ /* 0x000fe40000004100 */
[----:B------:R-:W-:Y:S01]  /*65d0*/  FMUL.FTZ R83, R51, R83 ;  /* 0x0000005333537220 */ /* 0x000fe20000410000 */
[----:B------:R-:W-:Y:S02]  /*65e0*/  HADD2.F32 R59, -RZ, R142.H1_H1 ;  /* 0x3000008eff3b7230 */ /* 0x000fe40000004100 */
[----:B------:R-:W-:Y:S02]  /*65f0*/  HADD2.F32 R49, -RZ, R49.H1_H1 ;  /* 0x30000031ff317230 */ /* 0x000fe40000004100 */
[----:B------:R-:W-:Y:S01]  /*6600*/  FMUL.FTZ R150, R57, R146 ;  /* 0x0000009239967220 */ /* 0x000fe20000410000 */
[----:B------:R-:W-:-:S02]  /*6610*/  HADD2.F32 R124, -RZ, R147.H0_H0 ;  /* 0x20000093ff7c7230 */ /* 0x000fc40000004100 */
[-C--:B------:R-:W-:Y:S01]  /*6620*/  FFMA.FTZ R148, R51, R59.reuse, -R148 ;  /* 0x0000003b33947223 */ /* 0x080fe20000010894 */
[----:B------:R-:W-:Y:S01]  /*6630*/  FFMA.FTZ R125, R58, R59, R83 ;  /* 0x0000003b3a7d7223 */ /* 0x000fe20000010053 */
[C---:B------:R-:W-:Y:S01]  /*6640*/  FMUL.FTZ R146, R49.reuse, R146 ;  /* 0x0000009231927220 */ /* 0x040fe20000410000 */
[----:B------:R-:W-:Y:S02]  /*6650*/  HADD2.F32 R58, -RZ, R143.H0_H0 ;  /* 0x2000008fff3a7230 */ /* 0x000fe40000004100 */
[-C--:B------:R-:W-:Y:S01]  /*6660*/  FFMA.FTZ R145, R49, R124.reuse, -R150 ;  /* 0x0000007c31917223 */ /* 0x080fe20000010896 */
[----:B------:R-:W-:Y:S02]  /*6670*/  HADD2.F32 R51, -RZ, R55.H0_H0 ;  /* 0x20000037ff337230 */ /* 0x000fe40000004100 */
[----:B------:R-:W-:Y:S01]  /*6680*/  FFMA.FTZ R146, R57, R124, R146 ;  /* 0x0000007c39927223 */ /* 0x000fe20000010092 */
[----:B------:R-:W-:Y:S02]  /*6690*/  HADD2.F32 R56, -RZ, R56.H0_H0 ;  /* 0x20000038ff387230 */ /* 0x000fe40000004100 */
[----:B------:R-:W-:-:S02]  /*66a0*/  HADD2.F32 R49, -RZ, R54.H0_H0 ;  /* 0x20000036ff317230 */ /* 0x000fc40000004100 */
[----:B------:R-:W-:Y:S01]  /*66b0*/  FMUL.FTZ R124, R51, R58 ;  /* 0x0000003a337c7220 */ /* 0x000fe20000410000 */
[----:B------:R-:W-:Y:S01]  /*66c0*/  HADD2.F32 R55, -RZ, R55.H1_H1 ;  /* 0x30000037ff377230 */ /* 0x000fe20000004100 */
[----:B------:R-:W-:Y:S01]  /*66d0*/  F2FP.F16.F32.PACK_AB R145, R145, R148 ;  /* 0x000000949191723e */ /* 0x000fe200000000ff */
[----:B------:R-:W-:Y:S02]  /*66e0*/  HADD2.F32 R54, -RZ, R54.H1_H1 ;  /* 0x30000036ff367230 */ /* 0x000fe40000004100 */
[----:B------:R-:W-:Y:S01]  /*66f0*/  FMUL.FTZ R58, R49, R58 ;  /* 0x0000003a313a7220 */ /* 0x000fe20000410000 */
[----:B------:R-:W-:Y:S02]  /*6700*/  HADD2.F32 R142, -RZ, R142.H0_H0 ;  /* 0x2000008eff8e7230 */ /* 0x000fe40000004100 */
[-C--:B------:R-:W-:Y:S01]  /*6710*/  FMUL.FTZ R57, R55, R56.reuse ;  /* 0x0000003837397220 */ /* 0x080fe20000410000 */
[----:B------:R-:W-:Y:S02]  /*6720*/  HADD2.F32 R82, -RZ, R82.H0_H0 ;  /* 0x20000052ff527230 */ /* 0x000fe40000004100 */
[----:B------:R-:W-:Y:S01]  /*6730*/  FMUL.FTZ R56, R54, R56 ;  /* 0x0000003836387220 */ /* 0x000fe20000410000 */
[----:B------:R-:W-:-:S02]  /*6740*/  HADD2.F32 R144, -RZ, R144.H1_H1 ;  /* 0x30000090ff907230 */ /* 0x000fc40000004100 */
[-C--:B------:R-:W-:Y:S01]  /*6750*/  FFMA.FTZ R58, R51, R142.reuse, R58 ;  /* 0x0000008e333a7223 */ /* 0x080fe2000001003a */
[----:B------:R-:W-:Y:S01]  /*6760*/  FFMA.FTZ R124, R49, R142, -R124 ;  /* 0x0000008e317c7223 */ /* 0x000fe2000001087c */
[-C--:B------:R-:W-:Y:S01]  /*6770*/  FFMA.FTZ R59, R55, R82.reuse, R56 ;  /* 0x00000052373b7223 */ /* 0x080fe20000010038 */
[----:B------:R-:W-:Y:S02]  /*6780*/  HADD2.F32 R51, -RZ, R50.H0_H0 ;  /* 0x20000032ff337230 */ /* 0x000fe40000004100 */
[----:B------:R-:W-:Y:S01]  /*6790*/  FFMA.FTZ R57, R54, R82, -R57 ;  /* 0x0000005236397223 */ /* 0x000fe20000010839 */
[----:B------:R-:W-:Y:S02]  /*67a0*/  HADD2.F32 R55, -RZ, R53.H0_H0 ;  /* 0x20000035ff377230 */ /* 0x000fe40000004100 */
[----:B------:R-:W-:Y:S02]  /*67b0*/  HADD2.F32 R49, -RZ, R46.H0_H0 ;  /* 0x2000002eff317230 */ /* 0x000fe40000004100 */
[----:B------:R-:W-:Y:S01]  /*67c0*/  HADD2.F32 R50, -RZ, R50.H1_H1 ;  /* 0x30000032ff327230 */ /* 0x000fe20000004100 */
[----:B------:R-:W-:Y:S01]  /*67d0*/  F2FP.F16.F32.PACK_AB R44, R57, R124 ;  /* 0x0000007c392c723e */ /* 0x000fe200000000ff */
[----:B------:R-:W-:-:S02]  /*67e0*/  HADD2.F32 R46, -RZ, R46.H1_H1 ;  /* 0x3000002eff2e7230 */ /* 0x000fc40000004100 */
[----:B------:R-:W-:Y:S02]  /*67f0*/  HADD2.F32 R53, -RZ, R52.H0_H0 ;  /* 0x20000034ff357230 */ /* 0x000fe40000004100 */
[-C--:B------:R-:W-:Y:S01]  /*6800*/  FMUL.FTZ R52, R51, R144.reuse ;  /* 0x0000009033347220 */ /* 0x080fe20000410000 */
[----:B------:R-:W-:Y:S02]  /*6810*/  HADD2.F32 R54, -RZ, R143.H1_H1 ;  /* 0x3000008fff367230 */ /* 0x000fe40000004100 */
[-C--:B------:R-:W-:Y:S01]  /*6820*/  FMUL.FTZ R83, R50, R55.reuse ;  /* 0x0000003732537220 */ /* 0x080fe20000410000 */
[C---:B------:R-:W-:Y:S01]  /*6830*/  FMUL.FTZ R144, R49.reuse, R144 ;  /* 0x0000009031907220 */ /* 0x040fe20000410000 */
[C---:B------:R-:W-:Y:S01]  /*6840*/  FMUL.FTZ R55, R46.reuse, R55 ;  /* 0x000000372e377220 */ /* 0x040fe20000410000 */
[-C--:B------:R-:W-:Y:S02]  /*6850*/  FFMA.FTZ R52, R49, R54.reuse, -R52 ;  /* 0x0000003631347223 */ /* 0x080fe40000010834 */
[----:B------:R-:W-:Y:S01]  /*6860*/  FFMA.FTZ R144, R51, R54, R144 ;  /* 0x0000003633907223 */ /* 0x000fe20000010090 */
[-C--:B------:R-:W-:Y:S01]  /*6870*/  FFMA.FTZ R83, R46, R53.reuse, -R83 ;  /* 0x000000352e537223 */ /* 0x080fe20000010853 */
[----:B------:R-:W-:Y:S01]  /*6880*/  FFMA.FTZ R55, R50, R53, R55 ;  /* 0x0000003532377223 */ /* 0x000fe20000010037 */
[----:B------:R-:W-:Y:S01]  /*6890*/  F2FP.F16.F32.PACK_AB R49, R48, R45 ;  /* 0x0000002d3031723e */ /* 0x000fe200000000ff */
[----:B------:R-:W-:Y:S01]  /*68a0*/  IMAD.MOV.U32 R45, RZ, RZ, R47 ;  /* 0x000000ffff2d7224 */ /* 0x000fe200078e002f */
[----:B------:R-:W-:Y:S01]  /*68b0*/  F2FP.F16.F32.PACK_AB R51, R146, R125 ;  /* 0x0000007d9233723e */ /* 0x000fe200000000ff */
[----:B------:R-:W-:Y:S01]  /*68c0*/  IMAD.MOV.U32 R47, RZ, RZ, R145 ;  /* 0x000000ffff2f7224 */ /* 0x000fe200078e0091 */
[----:B------:R-:W-:-:S02]  /*68d0*/  F2FP.F16.F32.PACK_AB R48, R59, R58 ;  /* 0x0000003a3b30723e */ /* 0x000fc400000000ff */
[----:B------:R-:W-:Y:S02]  /*68e0*/  F2FP.F16.F32.PACK_AB R46, R83, R52 ;  /* 0x00000034532e723e */ /* 0x000fe400000000ff */
[----:B------:R-:W-:-:S07]  /*68f0*/  F2FP.F16.F32.PACK_AB R50, R55, R144 ;  /* 0x000000903732723e */ /* 0x000fce00000000ff */
.L_x_1738:
[----:B------:R-:W-:Y:S05]  /*6900*/  BSYNC B2 ;  /* 0x0000000000027941 */ /* 0x000fea0003800000 */
.L_x_1737:
        /* <DEDUP_REMOVED lines=11> */
.L_x_1736:
[----:B------:R-:W-:Y:S05]  /*69c0*/  BSYNC B1 ;  /* 0x0000000000017941 */ /* 0x000fea0003800000 */
.L_x_1735:
[----:B------:R-:W-:Y:S01]  /*69d0*/  ISETP.GE.OR P4, PT, R211, R114, P2 ;  /* 0x00000072d300720c */ /* 0x000fe20001786670 */
[----:B------:R-:W-:-:S12]  /*69e0*/  BSSY B1, `(.L_x_1739) ;  /* 0x000007e000017945 */ /* 0x000fd80003800000 */
[----:B------:R-:W-:Y:S05]  /*69f0*/  @P4 BRA `(.L_x_1740) ;  /* 0x0000000400f04947 */ /* 0x000fea0003800000 */
[-C--:B-123--:R-:W-:Y:S01]  /*6a00*/  IMAD R44, R117, R122.reuse, RZ ;  /* 0x0000007a752c7224 */ /* 0x08efe200078e02ff */
        /* <DEDUP_REMOVED lines=11> */
[----:B------:R-:W-:Y:S02]  /*6ac0*/  SHF.R.S32.HI R45, RZ, 0x1f, R44 ;  /* 0x0000001fff2d7819 */ /* 0x000fe4000001142c */
[----:B------:R-:W-:Y:S02]  /*6ad0*/  SHF.L.U32 R57, R44, 0x3, RZ ;  /* 0x000000032c397819 */ /* 0x000fe400000006ff */
        /* <DEDUP_REMOVED lines=13> */
[--C-:B------:R-:W-:Y:S02]  /*6bb0*/  SHF.R.U64 R83, R64, 0x10, R65.reuse ;  /* 0x0000001040537819 */ /* 0x100fe40000001241 */
[----:B------:R-:W-:Y:S01]  /*6bc0*/  SHF.R.U32.HI R64, RZ, 0x10, R65 ;  /* 0x00000010ff407819 */ /* 0x000fe20000011641 */
[----:B------:R-:W-:Y:S01]  /*6bd0*/  HADD2.F32 R65, -RZ, R141.H1_H1 ;  /* 0x3000008dff417230 */ /* 0x000fe20000004100 */
[--C-:B------:R-:W-:Y:S02]  /*6be0*/  SHF.R.U64 R60, R60, 0x10, R61.reuse ;  /* 0x000000103c3c7819 */ /* 0x100fe4000000123d */
[----:B------:R-:W-:Y:S01]  /*6bf0*/  SHF.R.U32.HI R76, RZ, 0x10, R61 ;  /* 0x00000010ff4c7819 */ /* 0x000fe2000001163d */
[----:B--2---:R-:W-:Y:S01]  /*6c00*/  IMAD.MOV.U32 R61, RZ, RZ, R48 ;  /* 0x000000ffff3d7224 */ /* 0x004fe200078e0030 */
[----:B------:R-:W-:Y:S01]  /*6c10*/  SHF.R.U64 R58, R62, 0x10, R63 ;  /* 0x000000103e3a7819 */ /* 0x000fe2000000123f */
[----:B------:R-:W-:Y:S01]  /*6c20*/  IMAD.MOV.U32 R62, RZ, RZ, R50 ;  /* 0x000000ffff3e7224 */ /* 0x000fe200078e0032 */
[----:B------:R-:W-:Y:S01]  /*6c30*/  SHF.R.U64 R59, R66, 0x10, R67 ;  /* 0x00000010423b7819 */ /* 0x000fe20000001243 */
[----:B-1----:R-:W-:Y:S01]  /*6c40*/  IMAD.MOV.U32 R48, RZ, RZ, R47 ;  /* 0x000000ffff307224 */ /* 0x002fe200078e002f */
[----:B------:R-:W-:Y:S01]  /*6c50*/  SHF.R.U32.HI R79, RZ, 0x10, R63 ;  /* 0x00000010ff4f7819 */ /* 0x000fe2000001163f */
[--C-:B------:R-:W-:Y:S01]  /*6c60*/  HADD2.F32 R50, -RZ, R49.reuse.H0_H0 ;  /* 0x20000031ff327230 */ /* 0x100fe20000004100 */
[----:B------:R-:W-:Y:S01]  /*6c70*/  SHF.R.U32.HI R77, RZ, 0x10, R67 ;  /* 0x00000010ff4d7819 */ /* 0x000fe20000011643 */
[----:B------:R-:W-:-:S02]  /*6c80*/  HADD2.F32 R49, -RZ, R49.H1_H1 ;  /* 0x30000031ff317230 */ /* 0x000fc40000004100 */
[--C-:B------:R-:W-:Y:S02]  /*6c90*/  HADD2.F32 R47, -RZ, R45.reuse.H0_H0 ;  /* 0x2000002dff2f7230 */ /* 0x100fe40000004100 */
[----:B------:R-:W-:Y:S02]  /*6ca0*/  HADD2.F32 R66, -RZ, R64.H0_H0 ;  /* 0x20000040ff427230 */ /* 0x000fe40000004100 */
[----:B------:R-:W-:Y:S02]  /*6cb0*/  HADD2.F32 R45, -RZ, R45.H1_H1 ;  /* 0x3000002dff2d7230 */ /* 0x000fe40000004100 */
[----:B------:R-:W-:Y:S02]  /*6cc0*/  HADD2.F32 R64, -RZ, R76.H0_H0 ;  /* 0x2000004cff407230 */ /* 0x000fe40000004100 */
[-C--:B------:R-:W-:Y:S01]  /*6cd0*/  FMUL.FTZ R78, R49, R66.reuse ;  /* 0x00000042314e7220 */ /* 0x080fe20000410000 */
[----:B------:R-:W-:Y:S02]  /*6ce0*/  HADD2.F32 R63, -RZ, R139.H1_H1 ;  /* 0x3000008bff3f7230 */ /* 0x000fe40000004100 */
[-C--:B------:R-:W-:Y:S01]  /*6cf0*/  FMUL.FTZ R76, R50, R65.reuse ;  /* 0x00000041324c7220 */ /* 0x080fe20000410000 */
[----:B------:R-:W-:Y:S01]  /*6d00*/  FMUL.FTZ R66, R45, R66 ;  /* 0x000000422d427220 */ /* 0x000fe20000410000 */
[----:B------:R-:W-:Y:S01]  /*6d10*/  FMUL.FTZ R65, R47, R65 ;  /* 0x000000412f417220 */ /* 0x000fe20000410000 */
[-C--:B------:R-:W-:Y:S01]  /*6d20*/  FFMA.FTZ R67, R45, R64.reuse, -R78 ;  /* 0x000000402d437223 */ /* 0x080fe2000001084e */
[----:B------:R-:W-:Y:S01]  /*6d30*/  FFMA.FTZ R76, R47, R63, -R76 ;  /* 0x0000003f2f4c7223 */ /* 0x000fe2000001084c */
[----:B------:R-:W-:Y:S01]  /*6d40*/  FFMA.FTZ R78, R49, R64, R66 ;  /* 0x00000040314e7223 */ /* 0x000fe20000010042 */
[----:B------:R-:W-:-:S02]  /*6d50*/  HADD2.F32 R64, -RZ, R140.H1_H1 ;  /* 0x3000008cff407230 */ /* 0x000fc40000004100 */
[----:B------:R-:W-:Y:S01]  /*6d60*/  FFMA.FTZ R65, R50, R63, R65 ;  /* 0x0000003f32417223 */ /* 0x000fe20000010041 */
[--C-:B------:R-:W-:Y:S02]  /*6d70*/  HADD2.F32 R47, -RZ, R51.reuse.H0_H0 ;  /* 0x20000033ff2f7230 */ /* 0x100fe40000004100 */
[--C-:B------:R-:W-:Y:S02]  /*6d80*/  HADD2.F32 R45, -RZ, R48.reuse.H0_H0 ;  /* 0x20000030ff2d7230 */ /* 0x100fe40000004100 */
[----:B------:R-:W-:Y:S02]  /*6d90*/  HADD2.F32 R51, -RZ, R51.H1_H1 ;  /* 0x30000033ff337230 */ /* 0x000fe40000004100 */
[-C--:B------:R-:W-:Y:S01]  /*6da0*/  FMUL.FTZ R66, R47, R64.reuse ;  /* 0x000000402f427220 */ /* 0x080fe20000410000 */
[----:B------:R-:W-:Y:S02]  /*6db0*/  HADD2.F32 R63, -RZ, R77.H0_H0 ;  /* 0x2000004dff3f7230 */ /* 0x000fe40000004100 */
[----:B------:R-:W-:Y:S01]  /*6dc0*/  FMUL.FTZ R64, R45, R64 ;  /* 0x000000402d407220 */ /* 0x000fe20000410000 */
[----:B------:R-:W-:Y:S01]  /*6dd0*/  HADD2.F32 R48, -RZ, R48.H1_H1 ;  /* 0x30000030ff307230 */ /* 0x000fe20000004100 */
[----:B------:R-:W-:Y:S01]  /*6de0*/  F2FP.F16.F32.PACK_AB R65, R78, R65 ;  /* 0x000000414e41723e */ /* 0x000fe200000000ff */
[----:B------:R-:W-:-:S02]  /*6df0*/  HADD2.F32 R50, -RZ, R138.H1_H1 ;  /* 0x3000008aff327230 */ /* 0x000fc40000004100 */
[-C--:B------:R-:W-:Y:S01]  /*6e00*/  FMUL.FTZ R81, R51, R63.reuse ;  /* 0x0000003f33517220 */ /* 0x080fe20000410000 */
[----:B------:R-:W-:Y:S02]  /*6e10*/  HADD2.F32 R49, -RZ, R79.H0_H0 ;  /* 0x2000004fff317230 */ /* 0x000fe40000004100 */
[C---:B------:R-:W-:Y:S01]  /*6e20*/  FMUL.FTZ R82, R48.reuse, R63 ;  /* 0x0000003f30527220 */ /* 0x040fe20000410000 */
[----:B------:R-:W-:Y:S02]  /*6e30*/  HADD2.F32 R60, -RZ, R60.H0_H0 ;  /* 0x2000003cff3c7230 */ /* 0x000fe40000004100 */
[-C--:B------:R-:W-:Y:S01]  /*6e40*/  FFMA.FTZ R77, R45, R50.reuse, -R66 ;  /* 0x000000322d4d7223 */ /* 0x080fe20000010842 */
[----:B------:R-:W-:Y:S01]  /*6e50*/  FFMA.FTZ R79, R47, R50, R64 ;  /* 0x000000322f4f7223 */ /* 0x000fe20000010040 */
[-C--:B------:R-:W-:Y:S01]  /*6e60*/  FFMA.FTZ R80, R48, R49.reuse, -R81 ;  /* 0x0000003130507223 */ /* 0x080fe20000010851 */
[----:B------:R-:W-:Y:S01]  /*6e70*/  FFMA.FTZ R82, R51, R49, R82 ;  /* 0x0000003133527223 */ /* 0x000fe20000010052 */
[----:B------:R-:W-:-:S02]  /*6e80*/  HADD2.F32 R50, -RZ, R141.H0_H0 ;  /* 0x2000008dff327230 */ /* 0x000fc40000004100 */
[----:B------:R-:W-:Y:S02]  /*6e90*/  HADD2.F32 R47, -RZ, R61.H0_H0 ;  /* 0x2000003dff2f7230 */ /* 0x000fe40000004100 */
[----:B------:R-:W-:Y:S01]  /*6ea0*/  HADD2.F32 R49, -RZ, R83.H0_H0 ;  /* 0x20000053ff317230 */ /* 0x000fe20000004100 */
[----:B------:R-:W-:Y:S01]  /*6eb0*/  F2FP.F16.F32.PACK_AB R79, R82, R79 ;  /* 0x0000004f524f723e */ /* 0x000fe200000000ff */
[----:B------:R-:W-:Y:S02]  /*6ec0*/  HADD2.F32 R61, -RZ, R61.H1_H1 ;  /* 0x3000003dff3d7230 */ /* 0x000fe40000004100 */
[----:B------:R-:W-:Y:S01]  /*6ed0*/  FMUL.FTZ R64, R47, R50 ;  /* 0x000000322f407220 */ /* 0x000fe20000410000 */
[----:B------:R-:W-:Y:S02]  /*6ee0*/  HADD2.F32 R48, -RZ, R139.H0_H0 ;  /* 0x2000008bff307230 */ /* 0x000fe40000004100 */
[--C-:B------:R-:W-:Y:S02]  /*6ef0*/  HADD2.F32 R45, -RZ, R44.reuse.H0_H0 ;  /* 0x2000002cff2d7230 */ /* 0x100fe40000004100 */
[----:B------:R-:W-:Y:S01]  /*6f00*/  FMUL.FTZ R51, R61, R49 ;  /* 0x000000313d337220 */ /* 0x000fe20000410000 */
[----:B------:R-:W-:-:S02]  /*6f10*/  HADD2.F32 R44, -RZ, R44.H1_H1 ;  /* 0x3000002cff2c7230 */ /* 0x000fc40000004100 */
[----:B------:R-:W-:Y:S02]  /*6f20*/  HADD2.F32 R140, -RZ, R140.H0_H0 ;  /* 0x2000008cff8c7230 */ /* 0x000fe40000004100 */
[C---:B------:R-:W-:Y:S01]  /*6f30*/  FMUL.FTZ R50, R45.reuse, R50 ;  /* 0x000000322d327220 */ /* 0x040fe20000410000 */
[----:B------:R-:W-:Y:S01]  /*6f40*/  FFMA.FTZ R64, R45, R48, -R64 ;  /* 0x000000302d407223 */ /* 0x000fe20000010840 */
[C---:B------:R-:W-:Y:S01]  /*6f50*/  FMUL.FTZ R66, R44.reuse, R49 ;  /* 0x000000312c427220 */ /* 0x040fe20000410000 */
[----:B------:R-:W-:Y:S01]  /*6f60*/  FFMA.FTZ R51, R44, R60, -R51 ;  /* 0x0000003c2c337223 */ /* 0x000fe20000010833 */
[----:B------:R-:W-:Y:S02]  /*6f70*/  HADD2.F32 R45, -RZ, R62.H0_H0 ;  /* 0x2000003eff2d7230 */ /* 0x000fe40000004100 */
[----:B------:R-:W-:Y:S01]  /*6f80*/  FFMA.FTZ R50, R47, R48, R50 ;  /* 0x000000302f327223 */ /* 0x000fe20000010032 */
[----:B------:R-:W-:Y:S02]  /*6f90*/  HADD2.F32 R59, -RZ, R59.H0_H0 ;  /* 0x2000003bff3b7230 */ /* 0x000fe40000004100 */
[----:B------:R-:W-:Y:S01]  /*6fa0*/  FFMA.FTZ R61, R61, R60, R66 ;  /* 0x0000003c3d3d7223 */ /* 0x000fe20000010042 */
        /* <DEDUP_REMOVED lines=9> */
[----:B------:R-:W-:Y:S01]  /*7040*/  F2FP.F16.F32.PACK_AB R48, R61, R50 ;  /* 0x000000323d30723e */ /* 0x000fe200000000ff */
[-C--:B------:R-:W-:Y:S01]  /*7050*/  FFMA.FTZ R49, R44, R138.reuse, -R49 ;  /* 0x0000008a2c317223 */ /* 0x080fe20000010831 */
[----:B------:R-:W-:Y:S01]  /*7060*/  FFMA.FTZ R140, R45, R138, R140 ;  /* 0x0000008a2d8c7223 */ /* 0x000fe2000001008c */
[-C--:B------:R-:W-:Y:S01]  /*7070*/  FFMA.FTZ R46, R46, R47.reuse, -R63 ;  /* 0x0000002f2e2e7223 */ /* 0x080fe2000001083f */
[----:B------:R-:W-:Y:S01]  /*7080*/  FFMA.FTZ R59, R62, R47, R59 ;  /* 0x0000002f3e3b7223 */ /* 0x000fe2000001003b */
[----:B------:R-:W-:Y:S01]  /*7090*/  F2FP.F16.F32.PACK_AB R44, R51, R64 ;  /* 0x00000040332c723e */ /* 0x000fe200000000ff */
[----:B------:R-:W-:Y:S01]  /*70a0*/  IMAD.MOV.U32 R51, RZ, RZ, R79 ;  /* 0x000000ffff337224 */ /* 0x000fe200078e004f */
[----:B------:R-:W-:-:S02]  /*70b0*/  F2FP.F16.F32.PACK_AB R45, R67, R76 ;  /* 0x0000004c432d723e */ /* 0x000fc400000000ff */
[----:B------:R-:W-:Y:S01]  /*70c0*/  F2FP.F16.F32.PACK_AB R46, R46, R49 ;  /* 0x000000312e2e723e */ /* 0x000fe200000000ff */
[----:B------:R-:W-:Y:S01]  /*70d0*/  IMAD.MOV.U32 R49, RZ, RZ, R65 ;  /* 0x000000ffff317224 */ /* 0x000fe200078e0041 */
[----:B------:R-:W-:Y:S02]  /*70e0*/  F2FP.F16.F32.PACK_AB R47, R80, R77 ;  /* 0x0000004d502f723e */ /* 0x000fe400000000ff */
[----:B------:R-:W-:-:S07]  /*70f0*/  F2FP.F16.F32.PACK_AB R50, R59, R140 ;  /* 0x0000008c3b32723e */ /* 0x000fce00000000ff */
.L_x_1742:
[----:B------:R-:W-:Y:S05]  /*7100*/  BSYNC B2 ;  /* 0x0000000000027941 */ /* 0x000fea0003800000 */
.L_x_1741:
        /* <DEDUP_REMOVED lines=11> */
.L_x_1740:
[----:B------:R-:W-:Y:S05]  /*71c0*/  BSYNC B1 ;  /* 0x0000000000017941 */ /* 0x000fea0003800000 */
.L_x_1739:
[----:B------:R-:W-:Y:S01]  /*71d0*/  ISETP.GE.OR P4, PT, R210, R114, P2 ;  /* 0x00000072d200720c */ /* 0x000fe20001786670 */
[-C--:B-1234-:R-:W-:Y:S02]  /*71e0*/  IMAD R44, R116, R122.reuse, RZ ;  /* 0x0000007a742c7224 */ /* 0x09efe400078e02ff */
[----:B------:R-:W-:-:S04]  /*71f0*/  IMAD.WIDE.U32 R120, R210, R122, R120 ;  /* 0x0000007ad2787225 */ /* 0x000fc800078e0078 */
[----:B------:R-:W-:-:S06]  /*7200*/  IMAD R123, R210, R123, R44 ;  /* 0x0000007bd27b7224 */ /* 0x000fcc00078e022c */
[----:B------:R-:W-:Y:S05]  /*7210*/  @P4 BRA `(.L_x_1719) ;  /* 0x0000000c006c4947 */ /* 0x000fea0003800000 */
[----:B------:R-:W1:Y:S01]  /*7220*/  LDC.64 R52, c[0x0][0x2e8] ;  /* 0x0000ba00ff347b82 */ /* 0x000e620000000a00 */
[----:B------:R-:W-:Y:S01]  /*7230*/  IMAD.IADD R56, R121, 0x1, R123 ;  /* 0x0000000179387824 */ /* 0x000fe200078e027b */
[----:B------:R-:W-:Y:S01]  /*7240*/  IADD3 R44, P4, P5, R96, R120, R37 ;  /* 0x00000078602c7210 */ /* 0x000fe20007d9e025 */
[----:B------:R-:W-:Y:S01]  /*7250*/  BSSY B1, `(.L_x_1743) ;  /* 0x000006e000017945 */ /* 0x000fe20003800000 */
[----:B------:R-:W-:Y:S02]  /*7260*/  ISETP.NE.AND P6, PT, R0, RZ, PT ;  /* 0x000000ff0000720c */ /* 0x000fe40003fc5270 */
[----:B------:R-:W-:Y:S02]  /*7270*/  IADD3.X R45, R35, R56, R102, P4, P5 ;  /* 0x00000038232d7210 */ /* 0x000fe400027ea466 */
[----:B------:R-:W-:Y:S02]  /*7280*/  SEL R134, R113, R134, !P6 ;  /* 0x0000008671867207 */ /* 0x000fe40007000000 */
[----:B-1----:R-:W-:-:S04]  /*7290*/  LEA R54, P4, R44, R52, 0x1 ;  /* 0x000000342c367211 */ /* 0x002fc800078808ff */
[----:B------:R-:W-:Y:S02]  /*72a0*/  LEA.HI.X R55, R44, R53, R45, 0x1, P4 ;  /* 0x000000352c377211 */ /* 0x000fe400020f0c2d */
[----:B------:R-:W-:-:S04]  /*72b0*/  SHF.R.S32.HI R45, RZ, 0x1f, R134 ;  /* 0x0000001fff2d7819 */ /* 0x000fc80000011486 */
[----:B------:R-:W-:-:S04]  /*72c0*/  LEA.HI R134, R45, R134, RZ, 0x4 ;  /* 0x000000862d867211 */ /* 0x000fc800078f20ff */
        /* <DEDUP_REMOVED lines=11> */
[----:B------:R-:W-:-:S03]  /*7380*/  IMAD R45, R45, 0x2, R2 ;  /* 0x000000022d2d7824 */ /* 0x000fc600078e0202 */
[----:B------:R-:W-:-:S03]  /*7390*/  LEA R48, R47, R2, 0x1 ;  /* 0x000000022f307211 */ /* 0x000fc600078e08ff */
[----:B------:R-:W1:Y:S04]  /*73a0*/  LDS.128 R44, [R45+0x18400] ;  /* 0x018400002d2c7984 */ /* 0x000e680000000c00 */
[----:B------:R-:W2:Y:S01]  /*73b0*/  LDS.128 R48, [R48+0x18400] ;  /* 0x0184000030307984 */ /* 0x000ea20000000c00 */
[----:B------:R-:W-:Y:S05]  /*73c0*/  @P3 BRA `(.L_x_1744) ;  /* 0x0000000400583947 */ /* 0x000fea0003800000 */
[----:B------:R-:W-:Y:S01]  /*73d0*/  SHF.R.U32.HI R62, RZ, 0x10, R73 ;  /* 0x00000010ff3e7819 */ /* 0x000fe20000011649 */
[----:B--2---:R-:W-:Y:S01]  /*73e0*/  IMAD.MOV.U32 R58, RZ, RZ, R48 ;  /* 0x000000ffff3a7224 */ /* 0x004fe200078e0030 */
[----:B------:R-:W-:Y:S01]  /*73f0*/  SHF.R.U32.HI R60, RZ, 0x10, R69 ;  /* 0x00000010ff3c7819 */ /* 0x000fe20000011645 */
[----:B------:R-:W-:Y:S01]  /*7400*/  IMAD.MOV.U32 R59, RZ, RZ, R50 ;  /* 0x000000ffff3b7224 */ /* 0x000fe200078e0032 */
[----:B------:R-:W-:Y:S01]  /*7410*/  SHF.R.U64 R72, R72, 0x10, R73 ;  /* 0x0000001048487819 */ /* 0x000fe20000001249 */
[----:B-1----:R-:W-:Y:S01]  /*7420*/  IMAD.MOV.U32 R48, RZ, RZ, R46 ;  /* 0x000000ffff307224 */ /* 0x002fe200078e002e */
[--C-:B------:R-:W-:Y:S01]  /*7430*/  SHF.R.U64 R73, R70, 0x10, R71.reuse ;  /* 0x0000001046497819 */ /* 0x100fe20000001247 */
[--C-:B------:R-:W-:Y:S01]  /*7440*/  HADD2.F32 R50, -RZ, R49.reuse.H0_H0 ;  /* 0x20000031ff327230 */ /* 0x100fe20000004100 */
[----:B------:R-:W-:Y:S01]  /*7450*/  SHF.R.U32.HI R70, RZ, 0x10, R71 ;  /* 0x00000010ff467819 */ /* 0x000fe20000011647 */
[----:B------:R-:W-:Y:S01]  /*7460*/  HADD2.F32 R49, -RZ, R49.H1_H1 ;  /* 0x30000031ff317230 */ /* 0x000fe20000004100 */
[--C-:B------:R-:W-:Y:S01]  /*7470*/  SHF.R.U64 R71, R74, 0x10, R75.reuse ;  /* 0x000000104a477819 */ /* 0x100fe2000000124b */
[--C-:B------:R-:W-:Y:S01]  /*7480*/  HADD2.F32 R46, -RZ, R45.reuse.H0_H0 ;  /* 0x2000002dff2e7230 */ /* 0x100fe20000004100 */
[----:B------:R-:W-:Y:S01]  /*7490*/  SHF.R.U32.HI R74, RZ, 0x10, R75 ;  /* 0x00000010ff4a7819 */ /* 0x000fe2000001164b */
[----:B------:R-:W-:Y:S01]  /*74a0*/  HADD2.F32 R62, -RZ, R62.H0_H0 ;  /* 0x2000003eff3e7230 */ /* 0x000fe20000004100 */
[----:B------:R-:W-:Y:S01]  /*74b0*/  SHF.R.U64 R76, R68, 0x10, R69 ;  /* 0x00000010444c7819 */ /* 0x000fe20000001245 */
[----:B------:R-:W-:-:S02]  /*74c0*/  HADD2.F32 R45, -RZ, R45.H1_H1 ;  /* 0x3000002dff2d7230 */ /* 0x000fc40000004100 */
[----:B------:R-:W-:Y:S02]  /*74d0*/  HADD2.F32 R63, -RZ, R133.H0_H0 ;  /* 0x20000085ff3f7230 */ /* 0x000fe40000004100 */
[-C--:B------:R-:W-:Y:S01]  /*74e0*/  FMUL.FTZ R64, R49, R62.reuse ;  /* 0x0000003e31407220 */ /* 0x080fe20000410000 */
[----:B------:R-:W-:Y:S02]  /*74f0*/  HADD2.F32 R60, -RZ, R60.H0_H0 ;  /* 0x2000003cff3c7230 */ /* 0x000fe40000004100 */
[C---:B------:R-:W-:Y:S01]  /*7500*/  FMUL.FTZ R62, R45.reuse, R62 ;  /* 0x0000003e2d3e7220 */ /* 0x040fe20000410000 */
[----:B------:R-:W-:Y:S02]  /*7510*/  HADD2.F32 R61, -RZ, R136.H0_H0 ;  /* 0x20000088ff3d7230 */ /* 0x000fe40000004100 */
[-C--:B------:R-:W-:Y:S01]  /*7520*/  FMUL.FTZ R65, R50, R63.reuse ;  /* 0x0000003f32417220 */ /* 0x080fe20000410000 */
[C---:B------:R-:W-:Y:S01]  /*7530*/  FMUL.FTZ R63, R46.reuse, R63 ;  /* 0x0000003f2e3f7220 */ /* 0x040fe20000410000 */
[-C--:B------:R-:W-:Y:S01]  /*7540*/  FFMA.FTZ R64, R45, R60.reuse, -R64 ;  /* 0x0000003c2d407223 */ /* 0x080fe20000010840 */
[----:B------:R-:W-:Y:S01]  /*7550*/  FFMA.FTZ R66, R49, R60, R62 ;  /* 0x0000003c31427223 */ /* 0x000fe2000001003e */
[----:B------:R-:W-:Y:S01]  /*7560*/  FFMA.FTZ R65, R46, R61, -R65 ;  /* 0x0000003d2e417223 */ /* 0x000fe20000010841 */
[----:B------:R-:W-:-:S02]  /*7570*/  HADD2.F32 R60, -RZ, R135.H0_H0 ;  /* 0x20000087ff3c7230 */ /* 0x000fc40000004100 */
[----:B------:R-:W-:Y:S01]  /*7580*/  FFMA.FTZ R63, R50, R61, R63 ;  /* 0x0000003d323f7223 */ /* 0x000fe2000001003f */
[----:B------:R-:W-:Y:S02]  /*7590*/  HADD2.F32 R45, -RZ, R47.H0_H0 ;  /* 0x2000002fff2d7230 */ /* 0x000fe40000004100 */
[----:B------:R-:W-:Y:S02]  /*75a0*/  HADD2.F32 R46, -RZ, R51.H0_H0 ;  /* 0x20000033ff2e7230 */ /* 0x000fe40000004100 */
[----:B------:R-:W-:Y:S02]  /*75b0*/  HADD2.F32 R49, -RZ, R137.H0_H0 ;  /* 0x20000089ff317230 */ /* 0x000fe40000004100 */
[-C--:B------:R-:W-:Y:S01]  /*75c0*/  FMUL.FTZ R61, R45, R60.reuse ;  /* 0x0000003c2d3d7220 */ /* 0x080fe20000410000 */
[----:B------:R-:W-:Y:S02]  /*75d0*/  HADD2.F32 R51, -RZ, R51.H1_H1 ;  /* 0x30000033ff337230 */ /* 0x000fe40000004100 */
[----:B------:R-:W-:Y:S01]  /*75e0*/  FMUL.FTZ R68, R46, R60 ;  /* 0x0000003c2e447220 */ /* 0x000fe20000410000 */
[----:B------:R-:W-:-:S02]  /*75f0*/  HADD2.F32 R62, -RZ, R74.H0_H0 ;  /* 0x2000004aff3e7230 */ /* 0x000fc40000004100 */
[-C--:B------:R-:W-:Y:S01]  /*7600*/  FFMA.FTZ R67, R46, R49.reuse, R61 ;  /* 0x000000312e437223 */ /* 0x080fe2000001003d */
[----:B------:R-:W-:Y:S02]  /*7610*/  HADD2.F32 R47, -RZ, R47.H1_H1 ;  /* 0x3000002fff2f7230 */ /* 0x000fe40000004100 */
[----:B------:R-:W-:Y:S01]  /*7620*/  FFMA.FTZ R68, R45, R49, -R68 ;  /* 0x000000312d447223 */ /* 0x000fe20000010844 */
[----:B------:R-:W-:Y:S02]  /*7630*/  HADD2.F32 R50, -RZ, R70.H0_H0 ;  /* 0x20000046ff327230 */ /* 0x000fe40000004100 */
[-C--:B------:R-:W-:Y:S01]  /*7640*/  FMUL.FTZ R60, R51, R62.reuse ;  /* 0x0000003e333c7220 */ /* 0x080fe20000410000 */
[----:B------:R-:W-:Y:S02]  /*7650*/  HADD2.F32 R46, -RZ, R58.H0_H0 ;  /* 0x2000003aff2e7230 */ /* 0x000fe40000004100 */
[----:B------:R-:W-:Y:S01]  /*7660*/  FMUL.FTZ R62, R47, R62 ;  /* 0x0000003e2f3e7220 */ /* 0x000fe20000410000 */
[----:B------:R-:W-:-:S02]  /*7670*/  HADD2.F32 R133, -RZ, R133.H1_H1 ;  /* 0x30000085ff857230 */ /* 0x000fc40000004100 */
[-C--:B------:R-:W-:Y:S01]  /*7680*/  FFMA.FTZ R69, R47, R50.reuse, -R60 ;  /* 0x000000322f457223 */ /* 0x080fe2000001083c */
[----:B------:R-:W-:Y:S02]  /*7690*/  HADD2.F32 R49, -RZ, R72.H0_H0 ;  /* 0x20000048ff317230 */ /* 0x000fe40000004100 */
[----:B------:R-:W-:Y:S01]  /*76a0*/  FFMA.FTZ R70, R51, R50, R62 ;  /* 0x0000003233467223 */ /* 0x000fe2000001003e */
[----:B------:R-:W-:Y:S02]  /*76b0*/  HADD2.F32 R45, -RZ, R44.H0_H0 ;  /* 0x2000002cff2d7230 */ /* 0x000fe40000004100 */
[----:B------:R-:W-:Y:S01]  /*76c0*/  FMUL.FTZ R50, R46, R133 ;  /* 0x000000852e327220 */ /* 0x000fe20000410000 */
[----:B------:R-:W-:Y:S01]  /*76d0*/  HADD2.F32 R58, -RZ, R58.H1_H1 ;  /* 0x3000003aff3a7230 */ /* 0x000fe20000004100 */
[----:B------:R-:W-:Y:S01]  /*76e0*/  F2FP.F16.F32.PACK_AB R63, R66, R63 ;  /* 0x0000003f423f723e */ /* 0x000fe200000000ff */
[----:B------:R-:W-:Y:S02]  /*76f0*/  HADD2.F32 R44, -RZ, R44.H1_H1 ;  /* 0x3000002cff2c7230 */ /* 0x000fe40000004100 */
[----:B------:R-:W-:Y:S01]  /*7700*/  FMUL.FTZ R133, R45, R133 ;  /* 0x000000852d857220 */ /* 0x000fe20000410000 */
[----:B------:R-:W-:-:S02]  /*7710*/  HADD2.F32 R136, -RZ, R136.H1_H1 ;  /* 0x30000088ff887230 */ /* 0x000fc40000004100 */
[-C--:B------:R-:W-:Y:S01]  /*7720*/  FMUL.FTZ R51, R58, R49.reuse ;  /* 0x000000313a337220 */ /* 0x080fe20000410000 */
[----:B------:R-:W-:Y:S02]  /*7730*/  HADD2.F32 R47, -RZ, R76.H0_H0 ;  /* 0x2000004cff2f7230 */ /* 0x000fe40000004100 */
[C---:B------:R-:W-:Y:S01]  /*7740*/  FMUL.FTZ R49, R44.reuse, R49 ;  /* 0x000000312c317220 */ /* 0x040fe20000410000 */
[----:B------:R-:W-:Y:S02]  /*7750*/  HADD2.F32 R135, -RZ, R135.H1_H1 ;  /* 0x30000087ff877230 */ /* 0x000fe40000004100 */
[----:B------:R-:W-:Y:S01]  /*7760*/  FFMA.FTZ R50, R45, R136, -R50 ;  /* 0x000000882d327223 */ /* 0x000fe20000010832 */
[----:B------:R-:W-:Y:S02]  /*7770*/  HADD2.F32 R45, -RZ, R59.H0_H0 ;  /* 0x2000003bff2d7230 */ /* 0x000fe40000004100 */
[-C--:B------:R-:W-:Y:S01]  /*7780*/  FFMA.FTZ R51, R44, R47.reuse, -R51 ;  /* 0x0000002f2c337223 */ /* 0x080fe20000010833 */
[----:B------:R-:W-:Y:S01]  /*7790*/  FFMA.FTZ R58, R58, R47, R49 ;  /* 0x0000002f3a3a7223 */ /* 0x000fe20000010031 */
[----:B------:R-:W-:-:S02]  /*77a0*/  HADD2.F32 R44, -RZ, R48.H0_H0 ;  /* 0x20000030ff2c7230 */ /* 0x000fc40000004100 */
[----:B------:R-:W-:Y:S01]  /*77b0*/  FFMA.FTZ R133, R46, R136, R133 ;  /* 0x000000882e857223 */ /* 0x000fe20000010085 */
[----:B------:R-:W-:Y:S02]  /*77c0*/  HADD2.F32 R47, -RZ, R71.H0_H0 ;  /* 0x20000047ff2f7230 */ /* 0x000fe40000004100 */
[-C--:B------:R-:W-:Y:S01]  /*77d0*/  FMUL.FTZ R49, R45, R135.reuse ;  /* 0x000000872d317220 */ /* 0x080fe20000410000 */
[----:B------:R-:W-:Y:S02]  /*77e0*/  HADD2.F32 R59, -RZ, R59.H1_H1 ;  /* 0x3000003bff3b7230 */ /* 0x000fe40000004100 */
[----:B------:R-:W-:Y:S01]  /*77f0*/  FMUL.FTZ R60, R44, R135 ;  /* 0x000000872c3c7220 */ /* 0x000fe20000410000 */
[----:B------:R-:W-:Y:S01]  /*7800*/  HADD2.F32 R48, -RZ, R48.H1_H1 ;  /* 0x30000030ff307230 */ /* 0x000fe20000004100 */
[----:B------:R-:W-:Y:S01]  /*7810*/  F2FP.F16.F32.PACK_AB R67, R70, R67 ;  /* 0x000000434643723e */ /* 0x000fe200000000ff */
[----:B------:R-:W-:Y:S02]  /*7820*/  HADD2.F32 R137, -RZ, R137.H1_H1 ;  /* 0x30000089ff897230 */ /* 0x000fe40000004100 */
[----:B------:R-:W-:Y:S01]  /*7830*/  FMUL.FTZ R61, R59, R47 ;  /* 0x0000002f3b3d7220 */ /* 0x000fe20000410000 */
[----:B------:R-:W-:-:S02]  /*7840*/  HADD2.F32 R46, -RZ, R73.H0_H0 ;  /* 0x20000049ff2e7230 */ /* 0x000fc40000004100 */
[----:B------:R-:W-:Y:S01]  /*7850*/  FMUL.FTZ R62, R48, R47 ;  /* 0x0000002f303e7220 */ /* 0x000fe20000410000 */
[----:B------:R-:W-:Y:S01]  /*7860*/  F2FP.F16.F32.PACK_AB R47, R69, R68 ;  /* 0x00000044452f723e */ /* 0x000fe200000000ff */
[-C--:B------:R-:W-:Y:S01]  /*7870*/  FFMA.FTZ R49, R44, R137.reuse, -R49 ;  /* 0x000000892c317223 */ /* 0x080fe20000010831 */
[----:B------:R-:W-:Y:S01]  /*7880*/  FFMA.FTZ R60, R45, R137, R60 ;  /* 0x000000892d3c7223 */ /* 0x000fe2000001003c */
[-C--:B------:R-:W-:Y:S01]  /*7890*/  FFMA.FTZ R48, R48, R46.reuse, -R61 ;  /* 0x0000002e30307223 */ /* 0x080fe2000001083d */
[----:B------:R-:W-:Y:S01]  /*78a0*/  FFMA.FTZ R59, R59, R46, R62 ;  /* 0x0000002e3b3b7223 */ /* 0x000fe2000001003e */
[----:B------:R-:W-:Y:S02]  /*78b0*/  F2FP.F16.F32.PACK_AB R62, R58, R133 ;  /* 0x000000853a3e723e */ /* 0x000fe400000000ff */
[----:B------:R-:W-:Y:S01]  /*78c0*/  F2FP.F16.F32.PACK_AB R44, R51, R50 ;  /* 0x00000032332c723e */ /* 0x000fe200000000ff */
[----:B------:R-:W-:Y:S01]  /*78d0*/  IMAD.MOV.U32 R51, RZ, RZ, R67 ;  /* 0x000000ffff337224 */ /* 0x000fe200078e0043 */
[----:B------:R-:W-:Y:S01]  /*78e0*/  F2FP.F16.F32.PACK_AB R46, R48, R49 ;  /* 0x00000031302e723e */ /* 0x000fe200000000ff */
[----:B------:R-:W-:Y:S01]  /*78f0*/  IMAD.MOV.U32 R48, RZ, RZ, R62 ;  /* 0x000000ffff307224 */ /* 0x000fe200078e003e */
[----:B------:R-:W-:Y:S01]  /*7900*/  F2FP.F16.F32.PACK_AB R45, R64, R65 ;  /* 0x00000041402d723e */ /* 0x000fe200000000ff */
[----:B------:R-:W-:Y:S01]  /*7910*/  IMAD.MOV.U32 R49, RZ, RZ, R63 ;  /* 0x000000ffff317224 */ /* 0x000fe200078e003f */
[----:B------:R-:W-:-:S07]  /*7920*/  F2FP.F16.F32.PACK_AB R50, R59, R60 ;  /* 0x0000003c3b32723e */ /* 0x000fce00000000ff */
.L_x_1744:
[----:B------:R-:W-:Y:S05]  /*7930*/  BSYNC B1 ;  /* 0x0000000000017941 */ /* 0x000fea0003800000 */
.L_x_1743:
[----:B-1----:R1:W-:Y:S01]  /*7940*/  STG.E.128 desc[UR38][R54.64], R44 ;  /* 0x0000002c36007986 */ /* 0x0023e2000c101d26 */
[----:B------:R-:W-:-:S13]  /*7950*/  ISETP.GE.AND P3, PT, R57, R132, PT ;  /* 0x000000843900720c */ /* 0x000fda0003f66270 */
[----:B------:R-:W-:Y:S05]  /*7960*/  @P3 BRA `(.L_x_1719) ;  /* 0x0000000400983947 */ /* 0x000fea0003800000 */
[--C-:B-1----:R-:W-:Y:S02]  /*7970*/  SHF.R.S32.HI R44, RZ, 0x1f, R57.reuse ;  /* 0x0000001fff2c7819 */ /* 0x102fe40000011439 */
[----:B------:R-:W-:-:S04]  /*7980*/  IADD3 R57, P3, P4, R96, R120, R57 ;  /* 0x0000007860397210 */ /* 0x000fc80007c7e039 */
[----:B------:R-:W-:Y:S02]  /*7990*/  IADD3.X R56, R35, R56, R44, P3, P4 ;  /* 0x0000003823387210 */ /* 0x000fe40001fe842c */
[----:B------:R-:W-:-:S04]  /*79a0*/  LEA R52, P3, R57, R52, 0x1 ;  /* 0x0000003439347211 */ /* 0x000fc800078608ff */
[----:B------:R-:W-:-:S05]  /*79b0*/  LEA.HI.X R53, R57, R53, R56, 0x1, P3 ;  /* 0x0000003539357211 */ /* 0x000fca00018f0c38 */
[----:B--2---:R1:W-:Y:S01]  /*79c0*/  STG.E.128 desc[UR38][R52.64], R48 ;  /* 0x0000003034007986 */ /* 0x0043e2000c101d26 */
[----:B------:R-:W-:Y:S05]  /*79d0*/  BRA `(.L_x_1719) ;  /* 0x00000004007c7947 */ /* 0x000fea0003800000 */
.L_x_1682:
[----:B------:R-:W-:-:S13]  /*79e0*/  ISETP.NE.AND P0, PT, R191, 0x3, PT ;  /* 0x00000003bf00780c */ /* 0x000fda0003f05270 */
[----:B------:R-:W-:Y:S05]  /*79f0*/  @!P0 BRA `(.L_x_1745) ;  /* 0x0000000000048947 */ /* 0x000fea0003800000 */
[----:B------:R-:W-:Y:S01]  /*7a00*/  BPT.TRAP 0x1 ;  /* 0x000000040000795c */ /* 0x000fe20000300000 */
.L_x_1745:
[----:B------:R-:W-:Y:S01]  /*7a10*/  IMAD R106, R184, 0x8, R2 ;  /* 0x00000008b86a7824 */ /* 0x000fe200078e0202 */
[----:B------:R-:W-:Y:S01]  /*7a20*/  SHF.L.U32 R119, R192, 0x1f, RZ ;  /* 0x0000001fc0777819 */ /* 0x000fe200000006ff */
[----:B------:R-:W-:Y:S01]  /*7a30*/  IMAD R114, R26, -0x80, R24 ;  /* 0xffffff801a727824 */ /* 0x000fe200078e0218 */
[----:B------:R-:W-:Y:S01]  /*7a40*/  BSSY B1, `(.L_x_1746) ;  /* 0x0000006000017945 */ /* 0x000fe20003800000 */
[----:B------:R-:W-:Y:S01]  /*7a50*/  SHF.R.S32.HI R45, RZ, 0x1f, R26 ;  /* 0x0000001fff2d7819 */ /* 0x000fe2000001141a */
[----:B------:R-:W0:Y:S01]  /*7a60*/  SYNCS.PHASECHK.TRANS64.TRYWAIT P3, [R106+URZ+0x28890], R119 ;  /* 0x028890776a0075a7 */ /* 0x000e22000806017f */
[----:B------:R-:W-:Y:S01]  /*7a70*/  IMAD R44, R3, R26, RZ ;  /* 0x0000001a032c7224 */ /* 0x000fe200078e02ff */
[----:B------:R-:W-:Y:S01]  /*7a80*/  VIMNMX R114, R114, 0x80, PT ;  /* 0x0000008072727848 */ /* 0x000fe20003fe0100 */
[----:B0-----:R-:W-:Y:S06]  /*7a90*/  @!P3 BRA `(.L_x_1747) ;  /* 0x000001c80054b947 */ /* 0x001fec0003800000 */
.L_x_2100:
[----:B------:R-:W-:Y:S05]  /*7aa0*/  BSYNC B1 ;  /* 0x0000000000017941 */ /* 0x000fea0003800000 */
.L_x_1746:
[----:B------:R-:W-:Y:S01]  /*7ab0*/  ISETP.GE.AND P3, PT, R23, R114, PT ;  /* 0x000000721700720c */ /* 0x000fe20003f66270 */
[----:B------:R-:W-:Y:S01]  /*7ac0*/  IMAD R45, R45, R128, R44 ;  /* 0x000000802d2d7224 */ /* 0x000fe200078e022c */
[----:B------:R-:W-:Y:S01]  /*7ad0*/  BSSY B1, `(.L_x_1748) ;  /* 0x0000012000017945 */ /* 0x000fe20003800000 */
[----:B------:R-:W-:-:S04]  /*7ae0*/  IMAD.WIDE.U32 R52, R128, R26, RZ ;  /* 0x0000001a80347225 */ /* 0x000fc800078e00ff */
[----:B------:R-:W-:-:S06]  /*7af0*/  IMAD.IADD R61, R45, 0x1, R53 ;  /* 0x000000012d3d7824 */ /* 0x000fcc00078e0235 */
[----:B------:R-:W-:Y:S05]  /*7b00*/  @P3 BRA `(.L_x_1749) ;  /* 0x0000000000383947 */ /* 0x000fea0003800000 */
[----:B------:R-:W1:Y:S01]  /*7b10*/  @!P2 LDC.64 R54, c[0x0][0x2e8] ;  /* 0x0000ba00ff36ab82 */ /* 0x000e620000000a00 */
[----:B------:R-:W2:Y:S01]  /*7b20*/  @!P2 LDS.128 R44, [R111+0x18400] ;  /* 0x018400006f2ca984 */ /* 0x000ea20000000c00 */
[----:B------:R-:W-:-:S03]  /*7b30*/  @!P2 IADD3 R58, P3, R36, R52, RZ ;  /* 0x00000034243aa210 */ /* 0x000fc60007f7e0ff */
[----:B------:R-:W3:Y:S02]  /*7b40*/  @!P1 LDS.128 R48, [R111+0x1c400] ;  /* 0x01c400006f309984 */ /* 0x000ee40000000c00 */
[----:B------:R-:W-:Y:S01]  /*7b50*/  @!P2 IMAD.X R59, R61, 0x1, R39, P3 ;  /* 0x000000013d3ba824 */ /* 0x000fe200018e0627 */
[----:B------:R-:W4:Y:S01]  /*7b60*/  @!P1 LDC.64 R56, c[0x0][0x2e8] ;  /* 0x0000ba00ff389b82 */ /* 0x000f220000000a00 */
[----:B-1----:R-:W-:-:S04]  /*7b70*/  @!P2 LEA R54, P3, R58, R54, 0x1 ;  /* 0x000000363a36a211 */ /* 0x002fc800078608ff */
[----:B------:R-:W-:Y:S02]  /*7b80*/  @!P2 LEA.HI.X R55, R58, R55, R59, 0x1, P3 ;  /* 0x000000373a37a211 */ /* 0x000fe400018f0c3b */
[----:B------:R-:W-:-:S05]  /*7b90*/  @!P1 IADD3 R58, P3, R99, R52, RZ ;  /* 0x00000034633a9210 */ /* 0x000fca0007f7e0ff */
[----:B------:R-:W-:Y:S01]  /*7ba0*/  @!P1 IMAD.X R59, R61, 0x1, R104, P3 ;  /* 0x000000013d3b9824 */ /* 0x000fe200018e0668 */
[----:B----4-:R-:W-:-:S04]  /*7bb0*/  @!P1 LEA R56, P3, R58, R56, 0x1 ;  /* 0x000000383a389211 */ /* 0x010fc800078608ff */
[----:B------:R-:W-:Y:S01]  /*7bc0*/  @!P1 LEA.HI.X R57, R58, R57, R59, 0x1, P3 ;  /* 0x000000393a399211 */ /* 0x000fe200018f0c3b */
[----:B--2---:R1:W-:Y:S04]  /*7bd0*/  @!P2 STG.E.128 desc[UR38][R54.64], R44 ;  /* 0x0000002c3600a986 */ /* 0x0043e8000c101d26 */
[----:B---3--:R1:W-:Y:S04]  /*7be0*/  @!P1 STG.E.128 desc[UR38][R56.64], R48 ;  /* 0x0000003038009986 */ /* 0x0083e8000c101d26 */
.L_x_1749:
[----:B------:R-:W-:Y:S05]  /*7bf0*/  BSYNC B1 ;  /* 0x0000000000017941 */ /* 0x000fea0003800000 */
.L_x_1748:
[----:B------:R-:W-:Y:S01]  /*7c00*/  ISETP.GE.AND P3, PT, R212, R114, PT ;  /* 0x00000072d400720c */ /* 0x000fe20003f66270 */
[----:B------:R-:W-:-:S12]  /*7c10*/  BSSY B1, `(.L_x_1750) ;  /* 0x0000012000017945 */ /* 0x000fd80003800000 */
[----:B------:R-:W-:Y:S05]  /*7c20*/  @P3 BRA `(.L_x_1751) ;  /* 0x0000000000403947 */ /* 0x000fea0003800000 */
[----:B-1----:R-:W1:Y:S01]  /*7c30*/  @!P2 LDC.64 R54, c[0x0][0x2e8] ;  /* 0x0000ba00ff36ab82 */ /* 0x002e620000000a00 */
[----:B------:R-:W2:Y:S01]  /*7c40*/  @!P2 LDS.128 R44, [R111+0x19400] ;  /* 0x019400006f2ca984 */ /* 0x000ea20000000c00 */
[----:B------:R-:W-:-:S03]  /*7c50*/  IADD3 R60, P3, R88, R52, RZ ;  /* 0x00000034583c7210 */ /* 0x000fc60007f7e0ff */
[----:B------:R-:W3:Y:S02]  /*7c60*/  @!P1 LDS.128 R48, [R111+0x1d400] ;  /* 0x01d400006f309984 */ /* 0x000ee40000000c00 */
[----:B------:R-:W-:Y:S01]  /*7c70*/  IMAD.X R62, R61, 0x1, R89, P3 ;  /* 0x000000013d3e7824 */ /* 0x000fe200018e0659 */
[----:B------:R-:W4:Y:S01]  /*7c80*/  @!P1 LDC.64 R56, c[0x0][0x2e8] ;  /* 0x0000ba00ff389b82 */ /* 0x000f220000000a00 */
[----:B------:R-:W-:-:S05]  /*7c90*/  @!P2 IADD3 R58, P3, R60, R36, RZ ;  /* 0x000000243c3aa210 */ /* 0x000fca0007f7e0ff */
[----:B------:R-:W-:Y:S01]  /*7ca0*/  @!P2 IMAD.X R59, R62, 0x1, R39, P3 ;  /* 0x000000013e3ba824 */ /* 0x000fe200018e0627 */
        /* <DEDUP_REMOVED lines=8> */
.L_x_1751:
[----:B------:R-:W-:Y:S05]  /*7d30*/  BSYNC B1 ;  /* 0x0000000000017941 */ /* 0x000fea0003800000 */
.L_x_1750:
[----:B------:R-:W-:Y:S01]  /*7d40*/  ISETP.GE.AND P3, PT, R211, R114, PT ;  /* 0x00000072d300720c */ /* 0x000fe20003f66270 */
[----:B------:R-:W-:-:S12]  /*7d50*/  BSSY B1, `(.L_x_1752) ;  /* 0x0000012000017945 */ /* 0x000fd80003800000 */
[----:B------:R-:W-:Y:S05]  /*7d60*/  @P3 BRA `(.L_x_1753) ;  /* 0x0000000000403947 */ /* 0x000fea0003800000 */
[----:B-12---:R-:W1:Y:S01]  /*7d70*/  @!P2 LDC.64 R54, c[0x0][0x2e8] ;  /* 0x0000ba00ff36ab82 */ /* 0x006e620000000a00 */
[----:B------:R-:W2:Y:S01]  /*7d80*/  @!P2 LDS.128 R44, [R111+0x1a400] ;  /* 0x01a400006f2ca984 */ /* 0x000ea20000000c00 */
[----:B------:R-:W-:-:S03]  /*7d90*/  LEA R60, P3, R98, R52, 0x6 ;  /* 0x00000034623c7211 */ /* 0x000fc600078630ff */
        /* <DEDUP_REMOVED lines=13> */
.L_x_1753:
[----:B------:R-:W-:Y:S05]  /*7e70*/  BSYNC B1 ;  /* 0x0000000000017941 */ /* 0x000fea0003800000 */
.L_x_1752:
[----:B------:R-:W-:-:S13]  /*7e80*/  ISETP.GE.AND P3, PT, R210, R114, PT ;  /* 0x00000072d200720c */ /* 0x000fda0003f66270 */
[----:B------:R-:W-:Y:S05]  /*7e90*/  @P3 BRA `(.L_x_1719) ;  /* 0x00000000004c3947 */ /* 0x000fea0003800000 */
[----:B------:R-:W3:Y:S01]  /*7ea0*/  LDC.64 R58, c[0x0][0x300] ;  /* 0x0000c000ff3a7b82 */ /* 0x000ee20000000a00 */
[----:B-12-4-:R-:W1:Y:S01]  /*7eb0*/  @!P2 LDS.128 R44, [R111+0x1b400] ;  /* 0x01b400006f2ca984 */ /* 0x016e620000000c00 */
[----:B------:R-:W-:-:S03]  /*7ec0*/  MOV R53, R61 ;  /* 0x0000003d00357202 */ /* 0x000fc60000000f00 */
[----:B------:R-:W2:Y:S03]  /*7ed0*/  @!P1 LDS.128 R48, [R111+0x1f400] ;  /* 0x01f400006f309984 */ /* 0x000ea60000000c00 */
[----:B------:R-:W4:Y:S08]  /*7ee0*/  @!P2 LDC.64 R54, c[0x0][0x2e8] ;  /* 0x0000ba00ff36ab82 */ /* 0x000f300000000a00 */
[----:B------:R-:W5:Y:S01]  /*7ef0*/  @!P1 LDC.64 R56, c[0x0][0x2e8] ;  /* 0x0000ba00ff389b82 */ /* 0x000f620000000a00 */
[----:B---3--:R-:W-:-:S04]  /*7f00*/  IMAD.WIDE.U32 R52, R58, 0x60, R52 ;  /* 0x000000603a347825 */ /* 0x008fc800078e0034 */
[----:B------:R-:W-:-:S04]  /*7f10*/  IMAD R59, R59, 0x60, RZ ;  /* 0x000000603b3b7824 */ /* 0x000fc800078e02ff */
[----:B------:R-:W-:Y:S01]  /*7f20*/  IMAD.IADD R59, R53, 0x1, R59 ;  /* 0x00000001353b7824 */ /* 0x000fe200078e023b */
[----:B------:R-:W-:-:S05]  /*7f30*/  @!P2 IADD3 R53, P3, R36, R52, RZ ;  /* 0x000000342435a210 */ /* 0x000fca0007f7e0ff */
[----:B------:R-:W-:Y:S01]  /*7f40*/  @!P2 IMAD.X R58, R59, 0x1, R39, P3 ;  /* 0x000000013b3aa824 */ /* 0x000fe200018e0627 */
[----:B----4-:R-:W-:-:S04]  /*7f50*/  @!P2 LEA R54, P3, R53, R54, 0x1 ;  /* 0x000000363536a211 */ /* 0x010fc800078608ff */
[----:B------:R-:W-:Y:S02]  /*7f60*/  @!P2 LEA.HI.X R55, R53, R55, R58, 0x1, P3 ;  /* 0x000000373537a211 */ /* 0x000fe400018f0c3a */
[----:B------:R-:W-:-:S03]  /*7f70*/  @!P1 IADD3 R52, P3, R99, R52, RZ ;  /* 0x0000003463349210 */ /* 0x000fc60007f7e0ff */
[----:B-1----:R1:W-:Y:S02]  /*7f80*/  @!P2 STG.E.128 desc[UR38][R54.64], R44 ;  /* 0x0000002c3600a986 */ /* 0x0023e4000c101d26 */
[----:B------:R-:W-:Y:S01]  /*7f90*/  @!P1 IMAD.X R53, R59, 0x1, R104, P3 ;  /* 0x000000013b359824 */ /* 0x000fe200018e0668 */
[----:B-----5:R-:W-:-:S04]  /*7fa0*/  @!P1 LEA R56, P3, R52, R56, 0x1 ;  /* 0x0000003834389211 */ /* 0x020fc800078608ff */
[----:B------:R-:W-:-:S05]  /*7fb0*/  @!P1 LEA.HI.X R57, R52, R57, R53, 0x1, P3 ;  /* 0x0000003934399211 */ /* 0x000fca00018f0c35 */
[----:B--2---:R1:W-:Y:S04]  /*7fc0*/  @!P1 STG.E.128 desc[UR38][R56.64], R48 ;  /* 0x0000003038009986 */ /* 0x0043e8000c101d26 */
.L_x_1719:
[----:B------:R-:W-:Y:S05]  /*7fd0*/  BSYNC B0 ;  /* 0x0000000000007941 */ /* 0x000fea0003800000 */
.L_x_1681:
[----:B-1234-:R-:W1:Y:S01]  /*7fe0*/  S2R R44, SR_TID.X ;  /* 0x00000000002c7919 */ /* 0x01ee620000002100 */
        /* <DEDUP_REMOVED lines=8> */
[----:B-1----:R-:W-:Y:S01]  /*8070*/  LOP3.LUT R44, R44, 0x7f, RZ, 0xc0, !PT ;  /* 0x0000007f2c2c7812 */ /* 0x002fe200078ec0ff */
[----:B--2---:R1:W-:Y:S03]  /*8080*/  BAR.SYNC.DEFER_BLOCKING R126, 0x80 ;  /* 0x0002007e0000751d */ /* 0x0043e60000010000 */
[----:B------:R-:W-:-:S13]  /*8090*/  ISETP.NE.AND P3, PT, R44, RZ, PT ;  /* 0x000000ff2c00720c */ /* 0x000fda0003f65270 */
[----:B------:R-:W-:-:S05]  /*80a0*/  @!P3 VIADD R44, R106, 0x288a0 ;  /* 0x000288a06a2cb836 */ /* 0x000fca0000000000 */
[----:B------:R-:W-:-:S04]  /*80b0*/  @!P3 PRMT R44, RZ, 0x654, R44 ;  /* 0x00000654ff2cb816 */ /* 0x000fc8000000002c */
[----:B------:R1:W-:Y:S01]  /*80c0*/  @!P3 SYNCS.ARRIVE.TRANS64.RED.A1T0 RZ, [R44+URZ], RZ ;  /* 0x000000ff2cffb9a7 */ /* 0x0003e2000810043f */
[----:B------:R-:W-:Y:S05]  /*80d0*/  @!P0 BRA `(.L_x_1755) ;  /* 0x0000000000048947 */ /* 0x000fea0003800000 */
[----:B------:R-:W-:Y:S01]  /*80e0*/  BPT.TRAP 0x1 ;  /* 0x000000040000795c */ /* 0x000fe20000300000 */
.L_x_1755:
[----:B------:R-:W-:Y:S05]  /*80f0*/  BSYNC B0 ;  /* 0x0000000000007941 */ /* 0x000fea0003800000 */
.L_x_1754:
[----:B------:R-:W2:Y:S01]  /*8100*/  SYNCS.PHASECHK.TRANS64.TRYWAIT P0, [R106+URZ+0x288b0], R119 ;  /* 0x0288b0776a0075a7 */ /* 0x000ea2000800017f */
[----:B------:R-:W-:Y:S01]  /*8110*/  ULDC UR36, c[0x0][0x2f4] ;  /* 0x0000bd0000247ab9 */ /* 0x000fe20000000800 */
[----:B------:R-:W-:Y:S01]  /*8120*/  ULDC.64 UR40, c[0x0][0x328] ;  /* 0x0000ca0000287ab9 */ /* 0x000fe20000000a00 */
[----:B------:R-:W-:Y:S01]  /*8130*/  ULDC.64 UR42, c[0x0][0x318] ;  /* 0x0000c600002a7ab9 */ /* 0x000fe20000000a00 */
[----:B------:R-:W-:Y:S04]  /*8140*/  BSSY B0, `(.L_x_1756) ;  /* 0x0000002000007945 */ /* 0x000fe80003800000 */
[----:B--2---:R-:W-:Y:S05]  /*8150*/  @!P0 BRA `(.L_x_1757) ;  /* 0x000001c000b88947 */ /* 0x004fea0003800000 */
.L_x_2101:
[----:B------:R-:W-:Y:S05]  /*8160*/  BSYNC B0 ;  /* 0x0000000000007941 */ /* 0x000fea0003800000 */
.L_x_1756:
[----:B------:R-:W-:Y:S01]  /*8170*/  ISETP.GE.AND P0, PT, R23, R114, PT ;  /* 0x000000721700720c */ /* 0x000fe20003f06270 */
[----:B------:R-:W-:Y:S01]  /*8180*/  BSSY B0, `(.L_x_1758) ;  /* 0x0000011000007945 */ /* 0x000fe20003800000 */
[----:B------:R-:W-:-:S11]  /*8190*/  IMAD.WIDE R48, R26, 0x80, R42 ;  /* 0x000000801a307825 */ /* 0x000fd600078e022a */
[----:B------:R-:W-:Y:S05]  /*81a0*/  @P0 BRA `(.L_x_1759) ;  /* 0x0000000000380947 */ /* 0x000fea0003800000 */
[----:B------:R-:W-:Y:S02]  /*81b0*/  IMAD R47, R49, UR40, RZ ;  /* 0x00000028312f7c24 */ /* 0x000fe4000f8e02ff */
[----:B-1----:R-:W-:Y:S02]  /*81c0*/  IMAD.MOV.U32 R44, RZ, RZ, R94 ;  /* 0x000000ffff2c7224 */ /* 0x002fe400078e005e */
[----:B------:R-:W-:Y:S02]  /*81d0*/  IMAD.MOV.U32 R45, RZ, RZ, R105 ;  /* 0x000000ffff2d7224 */ /* 0x000fe400078e0069 */
[C---:B------:R-:W-:Y:S02]  /*81e0*/  IMAD R47, R48.reuse, UR41, R47 ;  /* 0x00000029302f7c24 */ /* 0x040fe4000f8e022f */
[----:B------:R-:W-:-:S04]  /*81f0*/  IMAD.WIDE.U32 R44, R48, UR40, R44 ;  /* 0x00000028302c7c25 */ /* 0x000fc8000f8e002c */
[----:B------:R-:W-:Y:S01]  /*8200*/  IMAD.IADD R45, R45, 0x1, R47 ;  /* 0x000000012d2d7824 */ /* 0x000fe200078e022f */
[----:B------:R-:W-:-:S04]  /*8210*/  LEA R50, P0, R44, UR42, 0x1 ;  /* 0x0000002a2c327c11 */ /* 0x000fc8000f8008ff */
[----:B------:R-:W-:Y:S02]  /*8220*/  LEA.HI.X R51, R44, UR43, R45, 0x1, P0 ;  /* 0x0000002b2c337c11 */ /* 0x000fe400080f0c2d */
[----:B------:R-:W-:-:S13]  /*8230*/  ISETP.GE.AND P0, PT, R16, UR36, PT ;  /* 0x0000002410007c0c */ /* 0x000fda000bf06270 */
[----:B------:R-:W1:Y:S04]  /*8240*/  @!P0 LDS.128 R44, [R111+0x400] ;  /* 0x000400006f2c8984 */ /* 0x000e680000000c00 */
[----:B-1----:R-:W-:Y:S01]  /*8250*/  @!P0 STG.E.128 desc[UR38][R50.64], R44 ;  /* 0x0000002c32008986 */ /* 0x002fe2000c101d26 */
[----:B------:R-:W-:-:S13]  /*8260*/  ISETP.GE.AND P0, PT, R190, UR36, PT ;  /* 0x00000024be007c0c */ /* 0x000fda000bf06270 */
[----:B------:R-:W1:Y:S04]  /*8270*/  @!P0 LDS.128 R44, [R111+0x4400] ;  /* 0x004400006f2c8984 */ /* 0x000e680000000c00 */
[----:B-1----:R3:W-:Y:S02]  /*8280*/  @!P0 STG.E.128 desc[UR38][R50.64+0x80], R44 ;  /* 0x0000802c32008986 */ /* 0x0027e4000c101d26 */
.L_x_1759:
[----:B------:R-:W-:Y:S05]  /*8290*/  BSYNC B0 ;  /* 0x0000000000007941 */ /* 0x000fea0003800000 */
.L_x_1758:
[----:B------:R-:W-:Y:S01]  /*82a0*/  ISETP.GE.AND P0, PT, R212, R114, PT ;  /* 0x00000072d400720c */ /* 0x000fe20003f06270 */
[----:B------:R-:W-:-:S12]  /*82b0*/  BSSY B0, `(.L_x_1760) ;  /* 0x0000012000007945 */ /* 0x000fd80003800000 */
[----:B------:R-:W-:Y:S05]  /*82c0*/  @P0 BRA `(.L_x_1761) ;  /* 0x0000000000400947 */ /* 0x000fea0003800000 */
[----:B---3--:R-:W-:Y:S01]  /*82d0*/  IADD3 R47, P0, R48, 0x20, RZ ;  /* 0x00000020302f7810 */ /* 0x008fe20007f1e0ff */
[----:B------:R-:W-:-:S04]  /*82e0*/  IMAD.MOV.U32 R45, RZ, RZ, R105 ;  /* 0x000000ffff2d7224 */ /* 0x000fc800078e0069 */
[----:B-1----:R-:W-:-:S04]  /*82f0*/  IMAD.X R44, RZ, RZ, R49, P0 ;  /* 0x000000ffff2c7224 */ /* 0x002fc800000e0631 */
[----:B------:R-:W-:Y:S02]  /*8300*/  IMAD R46, R44, UR40, RZ ;  /* 0x000000282c2e7c24 */ /* 0x000fe4000f8e02ff */
[----:B------:R-:W-:-:S04]  /*8310*/  IMAD.MOV.U32 R44, RZ, RZ, R94 ;  /* 0x000000ffff2c7224 */ /* 0x000fc800078e005e */
[----:B------:R-:W-:-:S04]  /*8320*/  IMAD.WIDE.U32 R44, R47, UR40, R44 ;  /* 0x000000282f2c7c25 */ /* 0x000fc8000f8e002c */
[----:B------:R-:W-:Y:S01]  /*8330*/  IMAD R47, R47, UR41, R46 ;  /* 0x000000292f2f7c24 */ /* 0x000fe2000f8e022e */
[----:B------:R-:W-:-:S03]  /*8340*/  LEA R50, P0, R44, UR42, 0x1 ;  /* 0x0000002a2c327c11 */ /* 0x000fc6000f8008ff */
[----:B------:R-:W-:-:S05]  /*8350*/  IMAD.IADD R45, R45, 0x1, R47 ;  /* 0x000000012d2d7824 */ /* 0x000fca00078e022f */
[----:B------:R-:W-:Y:S02]  /*8360*/  LEA.HI.X R51, R44, UR43, R45, 0x1, P0 ;  /* 0x0000002b2c337c11 */ /* 0x000fe400080f0c2d */
[----:B------:R-:W-:-:S13]  /*8370*/  ISETP.GE.AND P0, PT, R16, UR36, PT ;  /* 0x0000002410007c0c */ /* 0x000fda000bf06270 */
[----:B------:R-:W1:Y:S04]  /*8380*/  @!P0 LDS.128 R44, [R111+0x1400] ;  /* 0x001400006f2c8984 */ /* 0x000e680000000c00 */
[----:B-1----:R-:W-:Y:S01]  /*8390*/  @!P0 STG.E.128 desc[UR38][R50.64], R44 ;  /* 0x0000002c32008986 */ /* 0x002fe2000c101d26 */
[----:B------:R-:W-:-:S13]  /*83a0*/  ISETP.GE.AND P0, PT, R190, UR36, PT ;  /* 0x00000024be007c0c */ /* 0x000fda000bf06270 */
[----:B------:R-:W1:Y:S04]  /*83b0*/  @!P0 LDS.128 R44, [R111+0x5400] ;  /* 0x005400006f2c8984 */ /* 0x000e680000000c00 */
[----:B-1----:R4:W-:Y:S02]  /*83c0*/  @!P0 STG.E.128 desc[UR38][R50.64+0x80], R44 ;  /* 0x0000802c32008986 */ /* 0x0029e4000c101d26 */
.L_x_1761:
[----:B------:R-:W-:Y:S05]  /*83d0*/  BSYNC B0 ;  /* 0x0000000000007941 */ /* 0x000fea0003800000 */
.L_x_1760:
[----:B------:R-:W-:Y:S01]  /*83e0*/  ISETP.GE.AND P0, PT, R211, R114, PT ;  /* 0x00000072d300720c */ /* 0x000fe20003f06270 */
[----:B------:R-:W-:-:S12]  /*83f0*/  BSSY B0, `(.L_x_1762) ;  /* 0x0000012000007945 */ /* 0x000fd80003800000 */
[----:B------:R-:W-:Y:S05]  /*8400*/  @P0 BRA `(.L_x_1763) ;  /* 0x0000000000400947 */ /* 0x000fea0003800000 */
[----:B---34-:R-:W-:Y:S01]  /*8410*/  IADD3 R47, P0, R48, 0x40, RZ ;  /* 0x00000040302f7810 */ /* 0x018fe20007f1e0ff */
        /* <DEDUP_REMOVED lines=15> */
.L_x_1763:
[----:B------:R-:W-:Y:S05]  /*8510*/  BSYNC B0 ;  /* 0x0000000000007941 */ /* 0x000fea0003800000 */
.L_x_1762:
[----:B------:R-:W-:Y:S01]  /*8520*/  ISETP.GE.AND P0, PT, R210, R114, PT ;  /* 0x00000072d200720c */ /* 0x000fe20003f06270 */
[----:B------:R-:W-:-:S12]  /*8530*/  BSSY B0, `(.L_x_1764) ;  /* 0x0000012000007945 */ /* 0x000fd80003800000 */
[----:B------:R-:W-:Y:S05]  /*8540*/  @P0 BRA `(.L_x_1765) ;  /* 0x0000000000400947 */ /* 0x000fea0003800000 */
[----:B-1-34-:R-:W-:Y:S01]  /*8550*/  IADD3 R47, P0, R48, 0x60, RZ ;  /* 0x00000060302f7810 */ /* 0x01afe20007f1e0ff */
[----:B------:R-:W-:Y:S01]  /*8560*/  IMAD.MOV.U32 R45, RZ, RZ, R105 ;  /* 0x000000ffff2d7224 */ /* 0x000fe200078e0069 */
[----:B------:R-:W-:-:S03]  /*8570*/  MOV R44, R94 ;  /* 0x0000005e002c7202 */ /* 0x000fc60000000f00 */
        /* <DEDUP_REMOVED lines=13> */
.L_x_1765:
[----:B------:R-:W-:Y:S05]  /*8650*/  BSYNC B0 ;  /* 0x0000000000007941 */ /* 0x000fea0003800000 */
.L_x_1764:
[----:B------:R-:W-:Y:S01]  /*8660*/  @!PT LDS RZ, [RZ] ;  /* 0x00000000fffff984 */ /* 0x000fe20000000800 */
[----:B------:R-:W-:Y:S01]  /*8670*/  @!PT LDS RZ, [RZ] ;  /* 0x00000000fffff984 */ /* 0x000fe20000000800 */
[----:B------:R-:W-:Y:S01]  /*8680*/  @!PT LDS RZ, [RZ] ;  /* 0x00000000fffff984 */ /* 0x000fe20000000800 */
[----:B------:R-:W-:Y:S01]  /*8690*/  @!PT LDS RZ, [RZ] ;  /* 0x00000000fffff984 */ /* 0x000fe20000000800 */
[----:B------:R5:W-:Y:S06]  /*86a0*/  MEMBAR.ALL.CTA ;  /* 0x0000000000007992 */ /* 0x000bec0000008000 */
[----:B-----5:R-:W5:Y:S02]  /*86b0*/  FENCE.VIEW.ASYNC.S ;  /* 0x00000000000073c6 */ /* 0x020f640000000000 */
[----:B-----5:R1:W-:Y:S01]  /*86c0*/  BAR.SYNC.DEFER_BLOCKING R126, 0x80 ;  /* 0x0002007e0000751d */ /* 0x0203e20000010000 */
[----:B------:R-:W-:Y:S01]  /*86d0*/  ISETP.NE.AND P4, PT, R107, RZ, PT ;  /* 0x000000ff6b00720c */ /* 0x000fe20003f85270 */
[----:B------:R-:W-:-:S02]  /*86e0*/  VIADD R184, R184, 0x1 ;  /* 0x00000001b8b87836 */ /* 0x000fc40000000000 */
[----:B0-2---:R-:W-:-:S03]  /*86f0*/  @!P3 VIADD R106, R106, 0x288c0 ;  /* 0x000288c06a6ab836 */ /* 0x005fc60000000000 */
[C---:B------:R-:W-:Y:S02]  /*8700*/  ISETP.NE.AND P0, PT, R184.reuse, 0x2, PT ;  /* 0x00000002b800780c */ /* 0x040fe40003f05270 */
[----:B------:R-:W-:Y:S02]  /*8710*/  @!P3 PRMT R106, RZ, 0x654, R106 ;  /* 0x00000654ff6ab816 */ /* 0x000fe4000000006a */
[----:B-1-34-:R-:W-:Y:S02]  /*8720*/  SEL R45, RZ, 0x1, P0 ;  /* 0x00000001ff2d7807 */ /* 0x01afe40000000000 */
[----:B------:R-:W-:Y:S02]  /*8730*/  SEL R184, R184, RZ, P0 ;  /* 0x000000ffb8b87207 */ /* 0x000fe40000000000 */
[----:B------:R-:W-:Y:S01]  /*8740*/  LOP3.LUT R192, R192, R45, RZ, 0x3c, !PT ;  /* 0x0000002dc0c07212 */ /* 0x000fe200078e3cff */
[----:B------:R0:W-:Y:S01]  /*8750*/  @!P3 SYNCS.ARRIVE.TRANS64.RED.A1T0 RZ, [R106+URZ], RZ ;  /* 0x000000ff6affb9a7 */ /* 0x0001e2000810043f */
[----:B------:R-:W-:Y:S05]  /*8760*/  @P4 BRA `(.L_x_1766) ;  /* 0xffffff9c00e84947 */ /* 0x000fea000383ffff */
[----:B------:R-:W1:Y:S01]  /*8770*/  S2R R44, SR_TID.X ;  /* 0x00000000002c7919 */ /* 0x000e620000002100 */
[----:B------:R-:W-:Y:S02]  /*8780*/  PLOP3.LUT P0, PT, PT, PT, PT, 0x8, 0x0 ;  /* 0x000000000000781c */ /* 0x000fe40003f0e170 */
[----:B-1----:R-:W-:-:S04]  /*8790*/  SHF.R.U32.HI R44, RZ, 0x7, R44 ;  /* 0x00000007ff2c7819 */ /* 0x002fc8000001162c */
[----:B------:R-:W-:-:S13]  /*87a0*/  ISETP.NE.AND P4, PT, R44, 0x1, PT ;  /* 0x000000012c00780c */ /* 0x000fda0003f85270 */
[----:B------:R-:W-:Y:S06]  /*87b0*/  @!P4 BAR.ARV 0x9, 0x100 ;  /* 0x024400000000cb1d */ /* 0x000fec0000002000 */
.L_x_1676:
[----:B------:R-:W1:Y:S01]  /*87c0*/  LDC R0, c[0x0][0x448] ;  /* 0x00011200ff007b82 */ /* 0x000e620000000800 */
[----:B------:R-:W-:-:S07]  /*87d0*/  IADD3 R5, R188, 0x1, -R187 ;  /* 0x00000001bc057810 */ /* 0x000fce0007ffe8bb */
[----:B------:R-:W2:Y:S01]  /*87e0*/  LDC.64 R6, c[0x0][0x9e0] ;  /* 0x00027800ff067b82 */ /* 0x000ea20000000a00 */
[----:B-1----:R-:W-:Y:S01]  /*87f0*/  ISETP.NE.AND P1, PT, R0, 0x1, PT ;  /* 0x000000010000780c */ /* 0x002fe20003f25270 */
[----:B------:R-:W-:Y:S01]  /*8800*/  VIADD R0, R193, 0x7f ;  /* 0x0000007fc1007836 */ /* 0x000fe20000000000 */
[----:B--2---:R-:W-:-:S11]  /*8810*/  ISETP.GE.AND P2, PT, R7, 0x1, PT ;  /* 0x000000010700780c */ /* 0x004fd60003f46270 */
[----:B------:R-:W1:Y:S08]  /*8820*/  @P1 LDC R3, c[0x0][0x44c] ;  /* 0x00011300ff031b82 */ /* 0x000e700000000800 */
[----:B------:R-:W2:Y:S01]  /*8830*/  @P1 LDC R4, c[0x0][0x450] ;  /* 0x00011400ff041b82 */ /* 0x000ea20000000800 */
[----:B-1----:R-:W-:-:S05]  /*8840*/  @P1 IMAD.HI.U32 R3, R0, R3, RZ ;  /* 0x0000000300031227 */ /* 0x002fca00078e00ff */
[----:B--2---:R-:W-:-:S05]  /*8850*/  @P1 SHF.R.U32.HI R0, RZ, R4, R3 ;  /* 0x00000004ff001219 */ /* 0x004fca0000011603 */
[----:B------:R-:W-:Y:S01]  /*8860*/  IMAD.IADD R5, R5, 0x1, R0 ;  /* 0x0000000105057824 */ /* 0x000fe200078e0200 */
[----:B------:R-:W-:Y:S06]  /*8870*/  @P0 BRA `(.L_x_1767) ;  /* 0x00000000000c0947 */ /* 0x000fec0003800000 */
[----:B------:R-:W1:Y:S01]  /*8880*/  FENCE.VIEW.ASYNC.G ;  /* 0x00000000000073c6 */ /* 0x000e620000000100 */
[----:B------:R-:W-:Y:S05]  /*8890*/  WARPSYNC.ALL ;  /* 0x0000000000007948 */ /* 0x000fea0003800000 */
[----:B-1----:R-:W-:Y:S06]  /*88a0*/  BAR.ARV 0xc, 0x180 ;  /* 0x0306000000007b1d */ /* 0x002fec0000002000 */
.L_x_1767:
[----:B------:R-:W-:Y:S01]  /*88b0*/  IMAD.IADD R0, R5, 0x1, R6 ;  /* 0x0000000105007824 */ /* 0x000fe200078e0206 */
[----:B------:R-:W-:Y:S06]  /*88c0*/  @!P2 BRA `(.L_x_1768) ;  /* 0x000000000048a947 */ /* 0x000fec0003800000 */
[C---:B------:R-:W-:Y:S01]  /*88d0*/  ISETP.GT.AND P0, PT, R5.reuse, RZ, PT ;  /* 0x000000ff0500720c */ /* 0x040fe20003f04270 */
[----:B------:R-:W-:Y:S01]  /*88e0*/  BSSY B0, `(.L_x_1769) ;  /* 0x000000e000007945 */ /* 0x000fe20003800000 */
[----:B------:R-:W-:-:S11]  /*88f0*/  VIADD R3, R5, 0xffffffff ;  /* 0xffffffff05037836 */ /* 0x000fd60000000000 */
[----:B------:R-:W-:Y:S05]  /*8900*/  @P0 BRA `(.L_x_1770) ;  /* 0x00000000001c0947 */ /* 0x000fea0003800000 */
[----:B------:R-:W-:Y:S01]  /*8910*/  ISETP.NE.AND P0, PT, R7, 0x1, PT ;  /* 0x000000010700780c */ /* 0x000fe20003f05270 */
[----:B------:R-:W-:-:S12]  /*8920*/  IMAD.MOV R3, RZ, RZ, -R5 ;  /* 0x000000ffff037224 */ /* 0x000fd800078e0a05 */
[----:B------:R-:W1:Y:S02]  /*8930*/  @P0 LDC.64 R8, c[0x0][0x9e8] ;  /* 0x00027a00ff080b82 */ /* 0x000e640000000a00 */
[----:B-1----:R-:W-:-:S05]  /*8940*/  @P0 IMAD.HI.U32 R4, R3, R8, RZ ;  /* 0x0000000803040227 */ /* 0x002fca00078e00ff */
[----:B------:R-:W-:-:S04]  /*8950*/  @P0 SHF.R.U32.HI R3, RZ, R9, R4 ;  /* 0x00000009ff030219 */ /* 0x000fc80000011604 */
[----:B------:R-:W-:Y:S01]  /*8960*/  LOP3.LUT R3, RZ, R3, RZ, 0x33, !PT ;  /* 0x00000003ff037212 */ /* 0x000fe200078e33ff */
[----:B------:R-:W-:Y:S06]  /*8970*/  BRA `(.L_x_1771) ;  /* 0x0000000000107947 */ /* 0x000fec0003800000 */
.L_x_1770:
[----:B------:R-:W-:-:S13]  /*8980*/  ISETP.NE.AND P0, PT, R7, 0x1, PT ;  /* 0x000000010700780c */ /* 0x000fda0003f05270 */
[----:B------:R-:W1:Y:S02]  /*8990*/  @P0 LDC.64 R4, c[0x0][0x9e8] ;  /* 0x00027a00ff040b82 */ /* 0x000e640000000a00 */
[----:B-1----:R-:W-:-:S05]  /*89a0*/  @P0 IMAD.HI.U32 R4, R3, R4, RZ ;  /* 0x0000000403040227 */ /* 0x002fca00078e00ff */
[----:B------:R-:W-:-:S07]  /*89b0*/  @P0 SHF.R.U32.HI R3, RZ, R5, R4 ;  /* 0x00000005ff030219 */ /* 0x000fce0000011604 */
.L_x_1771:
[----:B------:R-:W-:Y:S05]  /*89c0*/  BSYNC B0 ;  /* 0x0000000000007941 */ /* 0x000fea0003800000 */
.L_x_1769:
[----:B------:R-:W-:-:S05]  /*89d0*/  IMAD R3, R3, R7, R7 ;  /* 0x0000000703037224 */ /* 0x000fca00078e0207 */
[----:B------:R-:W-:-:S07]  /*89e0*/  VIMNMX R0, R0, R3, PT ;  /* 0x0000000300007248 */ /* 0x000fce0003fe0100 */
.L_x_1768:
[----:B------:R-:W1:Y:S01]  /*89f0*/  @P1 LDC R4, c[0x0][0x44c] ;  /* 0x00011300ff041b82 */ /* 0x000e620000000800 */
[----:B------:R-:W-:Y:S01]  /*8a00*/  VIADD R0, R0, 0x7f ;  /* 0x0000007f00007836 */ /* 0x000fe20000000000 */
[----:B------:R-:W-:-:S04]  /*8a10*/  ULDC UR4, c[0x0][0x9dc] ;  /* 0x0002770000047ab9 */ /* 0x000fc80000000800 */
[----:B------:R-:W-:Y:S02]  /*8a20*/  SHF.R.S32.HI R3, RZ, 0x1f, R0 ;  /* 0x0000001fff037819 */ /* 0x000fe40000011400 */
[----:B------:R-:W2:Y:S02]  /*8a30*/  @P1 LDC R6, c[0x0][0x450] ;  /* 0x00011400ff061b82 */ /* 0x000ea40000000800 */
[----:B------:R-:W-:-:S04]  /*8a40*/  LEA.HI R3, R3, R0, RZ, 0x7 ;  /* 0x0000000003037211 */ /* 0x000fc800078f38ff */
[----:B------:R-:W-:-:S04]  /*8a50*/  SHF.R.S32.HI R0, RZ, 0x7, R3 ;  /* 0x00000007ff007819 */ /* 0x000fc80000011403 */
[----:B------:R-:W-:Y:S01]  /*8a60*/  VIMNMX R129, R129, R0, PT ;  /* 0x0000000081817248 */ /* 0x000fe20003fe0100 */
[----:B-1----:R-:W-:-:S04]  /*8a70*/  @P1 IMAD.HI.U32 R5, R193, R4, RZ ;  /* 0x00000004c1051227 */ /* 0x002fc800078e00ff */
[----:B------:R-:W-:Y:S01]  /*8a80*/  IMAD.MOV.U32 R4, RZ, RZ, R193 ;  /* 0x000000ffff047224 */ /* 0x000fe200078e00c1 */
[----:B--2---:R-:W-:-:S05]  /*8a90*/  @P1 SHF.R.U32.HI R4, RZ, R6, R5 ;  /* 0x00000006ff041219 */ /* 0x004fca0000011605 */
[----:B------:R-:W-:-:S04]  /*8aa0*/  IMAD.IADD R3, R127, 0x1, R4 ;  /* 0x000000017f037824 */ /* 0x000fc800078e0204 */
[----:B------:R-:W-:Y:S01]  /*8ab0*/  VIADD R0, R3, -UR4 ;  /* 0x8000000403007c36 */ /* 0x000fe20008000000 */
[----:B------:R-:W-:Y:S06]  /*8ac0*/  @!P2 BRA `(.L_x_1772) ;  /* 0x000000000044a947 */ /* 0x000fec0003800000 */
[----:B------:R-:W-:Y:S01]  /*8ad0*/  ISETP.GT.AND P0, PT, R3, -0x1, PT ;  /* 0xffffffff0300780c */ /* 0x000fe20003f04270 */
[----:B------:R-:W-:-:S12]  /*8ae0*/  BSSY B0, `(.L_x_1773) ;  /* 0x000000d000007945 */ /* 0x000fd80003800000 */
[----:B------:R-:W-:Y:S05]  /*8af0*/  @P0 BRA `(.L_x_1774) ;  /* 0x00000000001c0947 */ /* 0x000fea0003800000 */
[----:B------:R-:W-:Y:S02]  /*8b00*/  ISETP.NE.AND P0, PT, R7, 0x1, PT ;  /* 0x000000010700780c */ /* 0x000fe40003f05270 */
[----:B------:R-:W-:-:S11]  /*8b10*/  LOP3.LUT R3, RZ, R3, RZ, 0x33, !PT ;  /* 0x00000003ff037212 */ /* 0x000fd600078e33ff */
[----:B------:R-:W1:Y:S02]  /*8b20*/  @P0 LDC.64 R4, c[0x0][0x9e8] ;  /* 0x00027a00ff040b82 */ /* 0x000e640000000a00 */
[----:B-1----:R-:W-:-:S05]  /*8b30*/  @P0 IMAD.HI.U32 R4, R3, R4, RZ ;  /* 0x0000000403040227 */ /* 0x002fca00078e00ff */
[----:B------:R-:W-:-:S04]  /*8b40*/  @P0 SHF.R.U32.HI R3, RZ, R5, R4 ;  /* 0x00000005ff030219 */ /* 0x000fc80000011604 */
[----:B------:R-:W-:Y:S01]  /*8b50*/  LOP3.LUT R3, RZ, R3, RZ, 0x33, !PT ;  /* 0x00000003ff037212 */ /* 0x000fe200078e33ff */
[----:B------:R-:W-:Y:S06]  /*8b60*/  BRA `(.L_x_1775) ;  /* 0x0000000000107947 */ /* 0x000fec0003800000 */
.L_x_1774:
[----:B------:R-:W-:-:S13]  /*8b70*/  ISETP.NE.AND P0, PT, R7, 0x1, PT ;  /* 0x000000010700780c */ /* 0x000fda0003f05270 */
[----:B------:R-:W1:Y:S02]  /*8b80*/  @P0 LDC.64 R4, c[0x0][0x9e8] ;  /* 0x00027a00ff040b82 */ /* 0x000e640000000a00 */
[----:B-1----:R-:W-:-:S05]  /*8b90*/  @P0 IMAD.HI.U32 R4, R3, R4, RZ ;  /* 0x0000000403040227 */ /* 0x002fca00078e00ff */
[----:B------:R-:W-:-:S07]  /*8ba0*/  @P0 SHF.R.U32.HI R3, RZ, R5, R4 ;  /* 0x00000005ff030219 */ /* 0x000fce0000011604 */
.L_x_1775:
[----:B------:R-:W-:Y:S05]  /*8bb0*/  BSYNC B0 ;  /* 0x0000000000007941 */ /* 0x000fea0003800000 */
.L_x_1773:
[----:B------:R-:W-:-:S05]  /*8bc0*/  IMAD R3, R3, R7, RZ ;  /* 0x0000000703037224 */ /* 0x000fca00078e02ff */
[----:B------:R-:W-:-:S07]  /*8bd0*/  VIMNMX R0, R0, R3, !PT ;  /* 0x0000000300007248 */ /* 0x000fce0007fe0100 */
.L_x_1772:
[----:B------:R-:W-:Y:S01]  /*8be0*/  SHF.R.S32.HI R5, RZ, 0x1f, R0 ;  /* 0x0000001fff057819 */ /* 0x000fe20000011400 */
[----:B------:R-:W-:Y:S01]  /*8bf0*/  IMAD.MOV.U32 R3, RZ, RZ, RZ ;  /* 0x000000ffff037224 */ /* 0x000fe200078e00ff */
[----:B------:R-:W-:Y:S02]  /*8c00*/  PLOP3.LUT P0, PT, PT, PT, PT, 0x80, 0x0 ;  /* 0x000000000000781c */ /* 0x000fe40003f0f070 */
[----:B------:R-:W-:Y:S02]  /*8c10*/  CS2R R20, SRZ ;  /* 0x0000000000147805 */ /* 0x000fe4000001ff00 */
[----:B------:R-:W-:Y:S02]  /*8c20*/  LEA.HI R5, R5, R0, RZ, 0x7 ;  /* 0x0000000005057211 */ /* 0x000fe400078f38ff */
[----:B------:R-:W-:Y:S02]  /*8c30*/  CS2R R150, SRZ ;  /* 0x0000000000967805 */ /* 0x000fe4000001ff00 */
[----:B------:R-:W-:-:S02]  /*8c40*/  CS2R R148, SRZ ;  /* 0x0000000000947805 */ /* 0x000fc4000001ff00 */
[----:B------:R-:W-:Y:S02]  /*8c50*/  CS2R R146, SRZ ;  /* 0x0000000000927805 */ /* 0x000fe4000001ff00 */
[----:B------:R-:W-:Y:S02]  /*8c60*/  SHF.R.S32.HI R5, RZ, 0x7, R5 ;  /* 0x00000007ff057819 */ /* 0x000fe40000011405 */
[----:B------:R-:W-:Y:S02]  /*8c70*/  CS2R R144, SRZ ;  /* 0x0000000000907805 */ /* 0x000fe4000001ff00 */
[----:B------:R-:W-:Y:S01]  /*8c80*/  CS2R R38, SRZ ;  /* 0x0000000000267805 */ /* 0x000fe2000001ff00 */
[----:B------:R-:W-:Y:S01]  /*8c90*/  IMAD.MOV.U32 R142, RZ, RZ, RZ ;  /* 0x000000ffff8e7224 */ /* 0x000fe200078e00ff */
[----:B------:R-:W-:Y:S01]  /*8ca0*/  VIMNMX R196, RZ, R5, !PT ;  /* 0x00000005ffc47248 */ /* 0x000fe20007fe0100 */
[----:B------:R-:W-:Y:S01]  /*8cb0*/  IMAD.MOV.U32 R141, RZ, RZ, RZ ;  /* 0x000000ffff8d7224 */ /* 0x000fe200078e00ff */
[----:B------:R-:W-:-:S02]  /*8cc0*/  CS2R R36, SRZ ;  /* 0x0000000000247805 */ /* 0x000fc4000001ff00 */
[----:B------:R-:W-:Y:S01]  /*8cd0*/  MOV R138, RZ ;  /* 0x000000ff008a7202 */ /* 0x000fe20000000f00 */
[----:B------:R-:W-:Y:S01]  /*8ce0*/  IMAD.MOV.U32 R137, RZ, RZ, RZ ;  /* 0x000000ffff897224 */ /* 0x000fe200078e00ff */
[----:B------:R-:W-:Y:S02]  /*8cf0*/  ISETP.GT.AND P1, PT, R129, R196, PT ;  /* 0x000000c48100720c */ /* 0x000fe40003f24270 */
[----:B------:R-:W-:Y:S01]  /*8d00*/  CS2R R34, SRZ ;  /* 0x0000000000227805 */ /* 0x000fe2000001ff00 */
[----:B------:R-:W-:Y:S01]  /*8d10*/  IMAD.MOV.U32 R134, RZ, RZ, RZ ;  /* 0x000000ffff867224 */ /* 0x000fe200078e00ff */
        /* <DEDUP_REMOVED lines=8> */
[----:B------:R-:W-:-:S02]  /*8da0*/  CS2R R118, SRZ ;  /* 0x0000000000767805 */ /* 0x000fc4000001ff00 */
[----:B------:R-:W-:Y:S02]  /*8db0*/  CS2R R116, SRZ ;  /* 0x0000000000747805 */ /* 0x000fe4000001ff00 */
[----:B------:R-:W-:Y:S02]  /*8dc0*/  CS2R R42, SRZ ;  /* 0x00000000002a7805 */ /* 0x000fe4000001ff00 */
[----:B------:R-:W-:Y:S02]  /*8dd0*/  CS2R R112, SRZ ;  /* 0x0000000000707805 */ /* 0x000fe4000001ff00 */
[----:B------:R-:W-:Y:S02]  /*8de0*/  CS2R R110, SRZ ;  /* 0x00000000006e7805 */ /* 0x000fe4000001ff00 */
[----:B------:R-:W-:Y:S02]  /*8df0*/  CS2R R108, SRZ ;  /* 0x00000000006c7805 */ /* 0x000fe4000001ff00 */
[----:B0-----:R-:W-:-:S02]  /*8e00*/  CS2R R106, SRZ ;  /* 0x00000000006a7805 */ /* 0x001fc4000001ff00 */
[----:B------:R-:W-:Y:S02]  /*8e10*/  CS2R R104, SRZ ;  /* 0x0000000000687805 */ /* 0x000fe4000001ff00 */
[----:B------:R-:W-:Y:S02]  /*8e20*/  CS2R R102, SRZ ;  /* 0x0000000000667805 */ /* 0x000fe4000001ff00 */
[----:B------:R-:W-:Y:S02]  /*8e30*/  CS2R R100, SRZ ;  /* 0x0000000000647805 */ /* 0x000fe4000001ff00 */
[----:B------:R-:W-:Y:S02]  /*8e40*/  CS2R R98, SRZ ;  /* 0x0000000000627805 */ /* 0x000fe4000001ff00 */
[----:B------:R-:W-:Y:S02]  /*8e50*/  CS2R R96, SRZ ;  /* 0x0000000000607805 */ /* 0x000fe4000001ff00 */
[----:B------:R-:W-:Y:S01]  /*8e60*/  CS2R R6, SRZ ;  /* 0x0000000000067805 */ /* 0x000fe2000001ff00 */
[----:B------:R-:W-:Y:S01]  /*8e70*/  IMAD.MOV.U32 R94, RZ, RZ, RZ ;  /* 0x000000ffff5e7224 */ /* 0x000fe200078e00ff */
[----:B------:R-:W-:Y:S01]  /*8e80*/  CS2R R90, SRZ ;  /* 0x00000000005a7805 */ /* 0x000fe2000001ff00 */
[----:B------:R-:W-:Y:S01]  /*8e90*/  IMAD.MOV.U32 R93, RZ, RZ, RZ ;  /* 0x000000ffff5d7224 */ /* 0x000fe200078e00ff */
[----:B------:R-:W-:Y:S01]  /*8ea0*/  CS2R R88, SRZ ;  /* 0x0000000000587805 */ /* 0x000fe2000001ff00 */
[----:B------:R-:W-:Y:S06]  /*8eb0*/  @!P1 BRA `(.L_x_1776) ;  /* 0x0000011800309947 */ /* 0x000fec0003800000 */
[----:B------:R-:W-:-:S03]  /*8ec0*/  UMOV UR4, 0xffffffff ;  /* 0xffffffff00047882 */ /* 0x000fc60000000000 */
[----:B------:R-:W-:Y:S05]  /*8ed0*/  BRA.DIV UR4, `(.L_x_1777) ;  /* 0x000001b6046c7947 */ /* 0x000fea000b800000 */
[----:B------:R0:W1:Y:S02]  /*8ee0*/  SHFL.IDX PT, R194, R222, RZ, 0x1f ;  /* 0x00001fffdec27589 */ /* 0x00006400000e0000 */
.L_x_2104:
[----:B-1----:R-:W-:Y:S02]  /*8ef0*/  LEA.HI R0, R194, R194, RZ, 0x1 ;  /* 0x000000c2c2007211 */ /* 0x002fe400078f08ff */
[----:B------:R-:W-:Y:S02]  /*8f00*/  LOP3.LUT P0, RZ, R217, 0x3ff, RZ, 0xc0, !PT ;  /* 0x000003ffd9ff7812 */ /* 0x000fe4000780c0ff */
[----:B------:R-:W-:Y:S02]  /*8f10*/  LOP3.LUT R3, R0, 0x1e, RZ, 0xc0, !PT ;  /* 0x0000001e00037812 */ /* 0x000fe400078ec0ff */
[----:B------:R-:W-:-:S03]  /*8f20*/  P2R R24, PR, RZ, 0x1 ;  /* 0x00000001ff187803 */ /* 0x000fc60000000000 */
[----:B------:R-:W-:-:S04]  /*8f30*/  IMAD.IADD R0, R194, 0x1, -R3 ;  /* 0x00000001c2007824 */ /* 0x000fc800078e0a03 */
        /* <DEDUP_REMOVED lines=8> */
[----:B------:R1:W2:Y:S01]  /*8fc0*/  LDC.64 R14, c[0x4][R0] ;  /* 0x01000000000e7b82 */ /* 0x0002a20000000a00 */
[----:B------:R-:W-:Y:S01]  /*8fd0*/  IMAD.U32 R5, RZ, RZ, UR5 ;  /* 0x00000005ff057e24 */ /* 0x000fe2000f8e00ff */
[----:B------:R-:W-:Y:S01]  /*8fe0*/  ULDC.64 UR4, c[0x4][0x20] ;  /* 0x0100080000047ab9 */ /* 0x000fe20000000a00 */
[----:B------:R-:W-:Y:S01]  /*8ff0*/  IMAD.U32 R6, RZ, RZ, UR6 ;  /* 0x00000006ff067e24 */ /* 0x000fe2000f8e00ff */
[----:B------:R-:W-:Y:S01]  /*9000*/  MOV R8, 0x70 ;  /* 0x0000007000087802 */ /* 0x000fe20000000f00 */
[----:B------:R-:W-:Y:S02]  /*9010*/  IMAD.U32 R7, RZ, RZ, UR7 ;  /* 0x00000007ff077e24 */ /* 0x000fe4000f8e00ff */
[----:B------:R-:W-:-:S02]  /*9020*/  IMAD.U32 R10, RZ, RZ, UR4 ;  /* 0x00000004ff0a7e24 */ /* 0x000fc4000f8e00ff */
[----:B------:R-:W-:Y:S02]  /*9030*/  IMAD.U32 R11, RZ, RZ, UR5 ;  /* 0x00000005ff0b7e24 */ /* 0x000fe4000f8e00ff */
[----:B------:R-:W-:Y:S02]  /*9040*/  IMAD.MOV.U32 R12, RZ, RZ, 0x1 ;  /* 0x00000001ff0c7424 */ /* 0x000fe400078e00ff */
[----:B-1----:R-:W-:-:S07]  /*9050*/  IMAD.MOV.U32 R13, RZ, RZ, RZ ;  /* 0x000000ffff0d7224 */ /* 0x002fce00078e00ff */
[----:B------:R-:W-:-:S07]  /*9060*/  LEPC R20, `(.L_x_1778) ;  /* 0x000000001014794e */ /* 0x000fce0000000000 */
[----:B0-2--5:R-:W-:Y:S05]  /*9070*/  CALL.ABS.NOINC R14 ;  /* 0x000000000e007343 */ /* 0x025fea0003c00000 */
.L_x_1778:
[----:B------:R-:W-:Y:S02]  /*9080*/  ULDC UR4, c[0x0][0x3f4] ;  /* 0x0000fd0000047ab9 */ /* 0x000fe40000000800 */
[----:B------:R-:W-:-:S13]  /*9090*/  ISETP.LT.AND P0, PT, RZ, UR4, PT ;  /* 0x00000004ff007c0c */ /* 0x000fda000bf01270 */
[----:B------:R-:W-:Y:S05]  /*90a0*/  @P0 BRA `(.L_x_1779) ;  /* 0x00000000003c0947 */ /* 0x000fea0003800000 */
[----:B------:R-:W-:-:S04]  /*90b0*/  LEA.HI R0, R213, R213, RZ, 0x1 ;  /* 0x000000d5d5007211 */ /* 0x000fc800078f08ff */
        /* <DEDUP_REMOVED lines=8> */
.L_x_1782:
[----:B--2---:R2:W3:Y:S02]  /*9140*/  SYNCS.PHASECHK.TRANS64.TRYWAIT P0, [R2+URZ+0x28800], R3 ;  /* 0x02880003020075a7 */ /* 0x0044e4000800017f */
[----:B---3--:R-:W-:Y:S05]  /*9150*/  @!P0 NANOSLEEP.SYNCS 0x989680 ;  /* 0x009896800000895d */ /* 0x008fea0003900000 */
[----:B------:R-:W3:Y:S02]  /*9160*/  @!P0 SYNCS.PHASECHK.TRANS64 P0, [R2+URZ+0x28800], R3 ;  /* 0x02880003020085a7 */ /* 0x000ee4000800007f */
[----:B---3--:R-:W-:Y:S05]  /*9170*/  @!P0 BRA `(.L_x_1782) ;  /* 0xfffffffc00f08947 */ /* 0x008fea000383ffff */
.L_x_1781:
[----:B------:R-:W-:Y:S05]  /*9180*/  BSYNC B0 ;  /* 0x0000000000007941 */ /* 0x000fea0003800000 */
.L_x_1780:
[----:B------:R-:W-:Y:S05]  /*9190*/  BRA `(.L_x_1783) ;  /* 0x0000004c00907947 */ /* 0x000fea0003800000 */
.L_x_1779:
[----:B------:R-:W-:Y:S01]  /*91a0*/  ISETP.NE.AND P0, PT, R24, RZ, PT ;  /* 0x000000ff1800720c */ /* 0x000fe20003f05270 */
[----:B------:R-:W-:Y:S01]  /*91b0*/  ULDC.64 UR4, c[0x0][0x3f8] ;  /* 0x0000fe0000047ab9 */ /* 0x000fe20000000a00 */
[----:B-----5:R-:W-:Y:S01]  /*91c0*/  SHF.R.S32.HI R0, RZ, 0x1f, R115 ;  /* 0x0000001fff007819 */ /* 0x020fe20000011473 */
[----:B------:R-:W-:Y:S01]  /*91d0*/  ULDC.64 UR6, c[0x0][0x408] ;  /* 0x0001020000067ab9 */ /* 0x000fe20000000a00 */
[----:B------:R-:W-:-:S04]  /*91e0*/  IMAD.WIDE.U32 R24, R115, UR4, RZ ;  /* 0x0000000473187c25 */ /* 0x000fc8000f8e00ff */
[C---:B------:R-:W-:Y:S02]  /*91f0*/  IMAD R4, R0.reuse, UR4, RZ ;  /* 0x0000000400047c24 */ /* 0x040fe4000f8e02ff */
[----:B------:R-:W-:Y:S02]  /*9200*/  IMAD R0, R0, UR6, RZ ;  /* 0x0000000600007c24 */ /* 0x000fe4000f8e02ff */
[C---:B------:R-:W-:Y:S02]  /*9210*/  IMAD R29, R115.reuse, UR5, R4 ;  /* 0x00000005731d7c24 */ /* 0x040fe4000f8e0204 */
[C---:B------:R-:W-:Y:S02]  /*9220*/  IMAD R31, R115.reuse, UR7, R0 ;  /* 0x00000007731f7c24 */ /* 0x040fe4000f8e0200 */
[----:B------:R-:W-:-:S04]  /*9230*/  IMAD.WIDE.U32 R26, R115, UR6, RZ ;  /* 0x00000006731a7c25 */ /* 0x000fc8000f8e00ff */
[----:B------:R-:W-:Y:S02]  /*9240*/  IMAD.IADD R29, R29, 0x1, R25 ;  /* 0x000000011d1d7824 */ /* 0x000fe400078e0219 */
[----:B------:R-:W-:Y:S01]  /*9250*/  IMAD.IADD R31, R31, 0x1, R27 ;  /* 0x000000011f1f7824 */ /* 0x000fe200078e021b */
        /* <DEDUP_REMOVED lines=14> */
[----:B-1----:R-:W-:-:S07]  /*9340*/  IMAD.MOV.U32 R13, RZ, RZ, RZ ;  /* 0x000000ffff0d7224 */ /* 0x002fce00078e00ff */
[----:B------:R-:W-:-:S07]  /*9350*/  LEPC R20, `(.L_x_1784) ;  /* 0x000000001014794e */ /* 0x000fce0000000000 */
[----:B0-2---:R-:W-:Y:S05]  /*9360*/  CALL.ABS.NOINC R14 ;  /* 0x000000000e007343 */ /* 0x005fea0003c00000 */
.L_x_1784:
[----:B------:R-:W-:Y:S01]  /*9370*/  ULDC.U8 UR4, c[0x0][0x410] ;  /* 0x0001040000047ab9 */ /* 0x000fe20000000000 */
[----:B------:R-:W-:Y:S01]  /*9380*/  IMAD.IADD R55, R23, 0x1, R193 ;  /* 0x0000000117377824 */ /* 0x000fe200078e02c1 */
[----:B------:R-:W-:Y:S01]  /*9390*/  ISETP.NE.AND P0, PT, RZ, UR4, PT ;  /* 0x00000004ff007c0c */ /* 0x000fe2000bf05270 */
[----:B------:R-:W-:Y:S02]  /*93a0*/  BSSY B0, `(.L_x_1785) ;  /* 0x00004bb000007945 */ /* 0x000fe40003800000 */
[----:B------:R-:W-:-:S10]  /*93b0*/  IMAD R3, R207, 0x20, R55 ;  /* 0x00000020cf037824 */ /* 0x000fd400078e0237 */
[----:B------:R-:W-:Y:S05]  /*93c0*/  @!P0 BRA `(.L_x_1786) ;  /* 0x0000002400b48947 */ /* 0x000fea0003800000 */
[----:B------:R-:W1:Y:S01]  /*93d0*/  LDC R64, c[0x0][0x448] ;  /* 0x00011200ff407b82 */ /* 0x000e620000000800 */
[----:B------:R-:W-:Y:S01]  /*93e0*/  ULDC.64 UR4, c[0x0][0x3f8] ;  /* 0x0000fe0000047ab9 */ /* 0x000fe20000000a00 */
[----:B------:R-:W-:Y:S01]  /*93f0*/  MOV R6, R24 ;  /* 0x0000001800067202 */ /* 0x000fe20000000f00 */
[----:B------:R-:W-:Y:S01]  /*9400*/  ULDC.64 UR6, c[0x0][0x408] ;  /* 0x0001020000067ab9 */ /* 0x000fe20000000a00 */
[----:B------:R-:W-:Y:S02]  /*9410*/  IMAD.MOV.U32 R7, RZ, RZ, R29 ;  /* 0x000000ffff077224 */ /* 0x000fe400078e001d */
[----:B------:R-:W-:Y:S02]  /*9420*/  IMAD.MOV.U32 R8, RZ, RZ, R26 ;  /* 0x000000ffff087224 */ /* 0x000fe400078e001a */
[----:B------:R-:W-:Y:S01]  /*9430*/  IMAD.MOV.U32 R9, RZ, RZ, R31 ;  /* 0x000000ffff097224 */ /* 0x000fe200078e001f */
[----:B-1----:R-:W-:-:S13]  /*9440*/  ISETP.NE.AND P0, PT, R64, 0x1, PT ;  /* 0x000000014000780c */ /* 0x002fda0003f05270 */
[----:B------:R-:W1:Y:S08]  /*9450*/  @P0 LDC R0, c[0x0][0x44c] ;  /* 0x00011300ff000b82 */ /* 0x000e700000000800 */
[----:B------:R-:W2:Y:S01]  /*9460*/  @P0 LDC R5, c[0x0][0x450] ;  /* 0x00011400ff050b82 */ /* 0x000ea20000000800 */
[----:B-1----:R-:W-:-:S05]  /*9470*/  @P0 IMAD.HI.U32 R0, R3, R0, RZ ;  /* 0x0000000003000227 */ /* 0x002fca00078e00ff */
[----:B--2---:R-:W-:-:S04]  /*9480*/  @P0 SHF.R.U32.HI R3, RZ, R5, R0 ;  /* 0x00000005ff030219 */ /* 0x004fc80000011600 */
[----:B------:R-:W-:Y:S01]  /*9490*/  SHF.R.S32.HI R0, RZ, 0x1f, R3 ;  /* 0x0000001fff007819 */ /* 0x000fe20000011403 */
[----:B------:R-:W-:-:S04]  /*94a0*/  IMAD.WIDE.U32 R6, R3, UR4, R6 ;  /* 0x0000000403067c25 */ /* 0x000fc8000f8e0006 */
[C---:B------:R-:W-:Y:S02]  /*94b0*/  IMAD R4, R0.reuse, UR4, RZ ;  /* 0x0000000400047c24 */ /* 0x040fe4000f8e02ff */
[----:B------:R-:W-:Y:S02]  /*94c0*/  IMAD R0, R0, UR6, RZ ;  /* 0x0000000600007c24 */ /* 0x000fe4000f8e02ff */
[C---:B------:R-:W-:Y:S01]  /*94d0*/  IMAD R11, R3.reuse, UR5, R4 ;  /* 0x00000005030b7c24 */ /* 0x040fe2000f8e0204 */
[----:B------:R-:W-:Y:S01]  /*94e0*/  ULDC.64 UR4, c[0x0][0x3e8] ;  /* 0x0000fa0000047ab9 */ /* 0x000fe20000000a00 */
[C---:B------:R-:W-:Y:S01]  /*94f0*/  IMAD.WIDE.U32 R8, R3.reuse, UR6, R8 ;  /* 0x0000000603087c25 */ /* 0x040fe2000f8e0008 */
[----:B------:R-:W-:Y:S01]  /*9500*/  LEA R5, P0, R6, UR4, 0x1 ;  /* 0x0000000406057c11 */ /* 0x000fe2000f8008ff */
[----:B------:R-:W-:Y:S02]  /*9510*/  UMOV UR4, 0xffffffff ;  /* 0xffffffff00047882 */ /* 0x000fe40000000000 */
[----:B------:R-:W-:Y:S01]  /*9520*/  IMAD R3, R3, UR7, R0 ;  /* 0x0000000703037c24 */ /* 0x000fe2000f8e0200 */
[----:B------:R-:W-:Y:S01]  /*9530*/  ULDC.64 UR6, c[0x0][0x400] ;  /* 0x0001000000067ab9 */ /* 0x000fe20000000a00 */
[----:B------:R-:W-:Y:S01]  /*9540*/  IMAD.IADD R11, R7, 0x1, R11 ;  /* 0x00000001070b7824 */ /* 0x000fe200078e020b */
[----:B------:R-:W-:Y:S01]  /*9550*/  LEA R7, P1, R8, UR6, 0x1 ;  /* 0x0000000608077c11 */ /* 0x000fe2000f8208ff */
[----:B------:R-:W-:-:S03]  /*9560*/  IMAD.IADD R3, R9, 0x1, R3 ;  /* 0x0000000109037824 */ /* 0x000fc600078e0203 */
[----:B------:R-:W-:Y:S02]  /*9570*/  LEA.HI.X R6, R6, UR5, R11, 0x1, P0 ;  /* 0x0000000506067c11 */ /* 0x000fe400080f0c0b */
[----:B------:R-:W-:Y:S01]  /*9580*/  LEA.HI.X R8, R8, UR7, R3, 0x1, P1 ;  /* 0x0000000708087c11 */ /* 0x000fe200088f0c03 */
[----:B------:R-:W-:Y:S06]  /*9590*/  BRA.DIV UR4, `(.L_x_1787) ;  /* 0x000001ae04e87947 */ /* 0x000fec000b800000 */
[----:B------:R1:W2:Y:S04]  /*95a0*/  SHFL.IDX PT, R0, R6, RZ, 0x181f ;  /* 0x00181fff06007589 */ /* 0x0002a800000e0000 */
[----:B------:R1:W3:Y:S04]  /*95b0*/  SHFL.IDX PT, R3, R5, RZ, 0x181f ;  /* 0x00181fff05037589 */ /* 0x0002e800000e0000 */
[----:B------:R1:W4:Y:S04]  /*95c0*/  SHFL.IDX PT, R4, R8, RZ, 0x181f ;  /* 0x00181fff08047589 */ /* 0x00032800000e0000 */
[----:B------:R1:W0:Y:S02]  /*95d0*/  SHFL.IDX PT, R14, R7, RZ, 0x181f ;  /* 0x00181fff070e7589 */ /* 0x00022400000e0000 */
.L_x_2110:
[----:B------:R-:W-:Y:S01]  /*95e0*/  IMAD R64, R187, R64, RZ ;  /* 0x00000040bb407224 */ /* 0x000fe200078e02ff */
[----:B------:R-:W-:Y:S01]  /*95f0*/  BSSY B1, `(.L_x_1788) ;  /* 0x000001e000017945 */ /* 0x000fe20003800000 */
[----:B------:R-:W-:Y:S02]  /*9600*/  CS2R R48, SRZ ;  /* 0x0000000000307805 */ /* 0x000fe4000001ff00 */
[----:B------:R-:W-:Y:S02]  /*9610*/  CS2R R44, SRZ ;  /* 0x00000000002c7805 */ /* 0x000fe4000001ff00 */
[----:B------:R-:W-:Y:S02]  /*9620*/  CS2R R46, SRZ ;  /* 0x00000000002e7805 */ /* 0x000fe4000001ff00 */
[----:B------:R-:W-:Y:S02]  /*9630*/  ISETP.GE.AND P0, PT, R55, R64, PT ;  /* 0x000000403700720c */ /* 0x000fe40003f06270 */
[----:B------:R-:W-:-:S11]  /*9640*/  CS2R R40, SRZ ;  /* 0x0000000000287805 */ /* 0x000fd6000001ff00 */
[----:B------:R-:W-:Y:S05]  /*9650*/  @P0 BRA `(.L_x_1789) ;  /* 0x00000000005c0947 */ /* 0x000fea0003800000 */
[----:B------:R-:W-:Y:S01]  /*9660*/  ULDC UR4, c[0x0][0x3f4] ;  /* 0x0000fd0000047ab9 */ /* 0x000fe20000000800 */
[----:B------:R-:W-:Y:S02]  /*9670*/  CS2R R40, SRZ ;  /* 0x0000000000287805 */ /* 0x000fe4000001ff00 */
[----:B------:R-:W-:Y:S02]  /*9680*/  ISETP.GE.AND P4, PT, R18, UR4, PT ;  /* 0x0000000412007c0c */ /* 0x000fe4000bf86270 */
[----:B------:R-:W-:Y:S02]  /*9690*/  CS2R R44, SRZ ;  /* 0x00000000002c7805 */ /* 0x000fe4000001ff00 */
[----:B------:R-:W-:-:S09]  /*96a0*/  ISETP.GE.AND P5, PT, R185, UR4, PT ;  /* 0x00000004b9007c0c */ /* 0x000fd2000bfa6270 */
[C---:B------:R-:W-:Y:S01]  /*96b0*/  @!P4 IMAD.SHL.U32 R12, R18.reuse, 0x2, RZ ;  /* 0x00000002120cc824 */ /* 0x040fe200078e00ff */
[----:B------:R-:W-:-:S03]  /*96c0*/  @!P4 SHF.L.U64.HI R13, R18, 0x1, R19 ;  /* 0x00000001120dc819 */ /* 0x000fc60000010213 */
[C---:B------:R-:W-:Y:S01]  /*96d0*/  @!P5 IMAD.SHL.U32 R15, R185.reuse, 0x2, RZ ;  /* 0x00000002b90fd824 */ /* 0x040fe200078e00ff */
[----:B------:R-:W-:Y:S02]  /*96e0*/  @!P5 SHF.L.U64.HI R9, R185, 0x1, R216 ;  /* 0x00000001b909d819 */ /* 0x000fe400000102d8 */
[CC--:B---3--:R-:W-:Y:S02]  /*96f0*/  @!P4 IADD3 R10, P0, R3.reuse, R12.reuse, RZ ;  /* 0x0000000c030ac210 */ /* 0x0c8fe40007f1e0ff */
[----:B0-----:R-:W-:Y:S02]  /*9700*/  @!P4 IADD3 R12, P1, R14, R12, RZ ;  /* 0x0000000c0e0cc210 */ /* 0x001fe40007f3e0ff */
[-C--:B------:R-:W-:Y:S01]  /*9710*/  @!P5 IADD3 R20, P2, R3, R15.reuse, RZ ;  /* 0x0000000f0314d210 */ /* 0x080fe20007f5e0ff */
[----:B--2---:R-:W-:Y:S01]  /*9720*/  @!P4 IMAD.X R11, R0, 0x1, R13, P0 ;  /* 0x00000001000bc824 */ /* 0x004fe200000e060d */
[----:B------:R-:W-:Y:S02]  /*9730*/  @!P5 IADD3 R14, P3, R14, R15, RZ ;  /* 0x0000000f0e0ed210 */ /* 0x000fe40007f7e0ff */
[----:B------:R-:W-:-:S02]  /*9740*/  CS2R R46, SRZ ;  /* 0x00000000002e7805 */ /* 0x000fc4000001ff00 */
[----:B------:R-:W-:Y:S01]  /*9750*/  CS2R R48, SRZ ;  /* 0x0000000000307805 */ /* 0x000fe2000001ff00 */
[----:B------:R-:W-:Y:S02]  /*9760*/  @!P5 IMAD.X R21, R0, 0x1, R9, P2 ;  /* 0x000000010015d824 */ /* 0x000fe400010e0609 */
[C---:B----4-:R-:W-:Y:S02]  /*9770*/  @!P4 IMAD.X R13, R4.reuse, 0x1, R13, P1 ;  /* 0x00000001040dc824 */ /* 0x050fe400008e060d */
[----:B------:R-:W-:Y:S01]  /*9780*/  @!P5 IMAD.X R15, R4, 0x1, R9, P3 ;  /* 0x00000001040fd824 */ /* 0x000fe200018e0609 */
[----:B------:R0:W5:Y:S04]  /*9790*/  @!P5 LD.E.64 R40, desc[UR38][R20.64] ;  /* 0x000000261428d980 */ /* 0x000168000c101b00 */
[----:B------:R0:W5:Y:S04]  /*97a0*/  @!P5 LD.E.64 R44, desc[UR38][R14.64] ;  /* 0x000000260e2cd980 */ /* 0x000168000c101b00 */
[----:B------:R0:W5:Y:S04]  /*97b0*/  @!P4 LD.E.64 R46, desc[UR38][R10.64] ;  /* 0x000000260a2ec980 */ /* 0x000168000c101b00 */
[----:B------:R0:W5:Y:S02]  /*97c0*/  @!P4 LD.E.64 R48, desc[UR38][R12.64] ;  /* 0x000000260c30c980 */ /* 0x000164000c101b00 */
.L_x_1789:
[----:B------:R-:W-:Y:S05]  /*97d0*/  BSYNC B1 ;  /* 0x0000000000017941 */ /* 0x000fea0003800000 */
.L_x_1788:
[----:B--2--5:R-:W-:Y:S01]  /*97e0*/  IMAD.MOV.U32 R0, RZ, RZ, R48 ;  /* 0x000000ffff007224 */ /* 0x024fe200078e0030 */
[----:B------:R-:W-:Y:S01]  /*97f0*/  UMOV UR4, 0xffffffff ;  /* 0xffffffff00047882 */ /* 0x000fe20000000000 */
[----:B----4-:R-:W-:Y:S01]  /*9800*/  IMAD.MOV.U32 R4, RZ, RZ, R44 ;  /* 0x000000ffff047224 */ /* 0x010fe200078e002c */
[----:B------:R-:W-:Y:S01]  /*9810*/  CS2R R38, SRZ ;  /* 0x0000000000267805 */ /* 0x000fe2000001ff00 */
[----:B------:R-:W-:Y:S01]  /*9820*/  IMAD.MOV.U32 R9, RZ, RZ, R45 ;  /* 0x000000ffff097224 */ /* 0x000fe200078e002d */
[----:B------:R-:W-:Y:S01]  /*9830*/  PRMT R65, R0, 0x7610, R65 ;  /* 0x0000761000417816 */ /* 0x000fe20000000041 */
[----:B---3--:R-:W-:Y:S01]  /*9840*/  IMAD.MOV.U32 R3, RZ, RZ, R49 ;  /* 0x000000ffff037224 */ /* 0x008fe200078e0031 */
[----:B------:R-:W-:Y:S01]  /*9850*/  PRMT R59, R4, 0x7610, R59 ;  /* 0x00007610043b7816 */ /* 0x000fe2000000003b */
[----:B------:R-:W-:Y:S01]  /*9860*/  IMAD.MOV.U32 R0, RZ, RZ, R46 ;  /* 0x000000ffff007224 */ /* 0x000fe200078e002e */
[----:B------:R-:W-:Y:S01]  /*9870*/  PRMT R58, R58, 0x5410, R9 ;  /* 0x000054103a3a7816 */ /* 0x000fe20000000009 */
[----:B------:R-:W-:Y:S01]  /*9880*/  IMAD.MOV.U32 R4, RZ, RZ, R40 ;  /* 0x000000ffff047224 */ /* 0x000fe200078e0028 */
[----:B------:R-:W-:Y:S01]  /*9890*/  PRMT R70, R3, 0x7610, R70 ;  /* 0x0000761003467816 */ /* 0x000fe20000000046 */
[----:B------:R-:W-:Y:S01]  /*98a0*/  IMAD.MOV.U32 R9, RZ, RZ, R41 ;  /* 0x000000ffff097224 */ /* 0x000fe200078e0029 */
[----:B------:R-:W-:-:S02]  /*98b0*/  MOV R3, R47 ;  /* 0x0000002f00037202 */ /* 0x000fc40000000f00 */
[----:B------:R-:W-:Y:S02]  /*98c0*/  PRMT R65, R65, 0x5410, R0 ;  /* 0x0000541041417816 */ /* 0x000fe40000000000 */
[----:B------:R-:W-:Y:S02]  /*98d0*/  PRMT R70, R70, 0x5410, R3 ;  /* 0x0000541046467816 */ /* 0x000fe40000000003 */
[----:B------:R-:W-:Y:S02]  /*98e0*/  PRMT R59, R59, 0x5410, R4 ;  /* 0x000054103b3b7816 */ /* 0x000fe40000000004 */
[----:B------:R-:W-:Y:S01]  /*98f0*/  PRMT R58, R9, 0x7610, R58 ;  /* 0x00007610093a7816 */ /* 0x000fe2000000003a */
[----:B------:R-:W-:Y:S06]  /*9900*/  BRA.DIV UR4, `(.L_x_1790) ;  /* 0x000001ae047c7947 */ /* 0x000fec000b800000 */
[----:B------:R2:W3:Y:S04]  /*9910*/  SHFL.IDX PT, R0, R6, 0x1, 0x181f ;  /* 0x00381f0006007f89 */ /* 0x0004e800000e0000 */
[----:B------:R2:W4:Y:S04]  /*9920*/  SHFL.IDX PT, R3, R5, 0x1, 0x181f ;  /* 0x00381f0005037f89 */ /* 0x00052800000e0000 */
[----:B------:R2:W1:Y:S04]  /*9930*/  SHFL.IDX PT, R4, R8, 0x1, 0x181f ;  /* 0x00381f0008047f89 */ /* 0x00046800000e0000 */
[----:B0-----:R2:W0:Y:S02]  /*9940*/  SHFL.IDX PT, R14, R7, 0x1, 0x181f ;  /* 0x00381f00070e7f89 */ /* 0x00142400000e0000 */
.L_x_2116:
[----:B------:R-:W-:Y:S01]  /*9950*/  VIADD R9, R55, 0x20 ;  /* 0x0000002037097836 */ /* 0x000fe20000000000 */
[----:B------:R-:W-:Y:S01]  /*9960*/  BSSY B1, `(.L_x_1791) ;  /* 0x000001d000017945 */ /* 0x000fe20003800000 */
[----:B------:R-:W-:Y:S02]  /*9970*/  CS2R R34, SRZ ;  /* 0x0000000000227805 */ /* 0x000fe4000001ff00 */
[----:B------:R-:W-:Y:S02]  /*9980*/  CS2R R36, SRZ ;  /* 0x0000000000247805 */ /* 0x000fe4000001ff00 */
[----:B------:R-:W-:Y:S02]  /*9990*/  CS2R R32, SRZ ;  /* 0x0000000000207805 */ /* 0x000fe4000001ff00 */
[----:B------:R-:W-:-:S13]  /*99a0*/  ISETP.GE.AND P0, PT, R9, R64, PT ;  /* 0x000000400900720c */ /* 0x000fda0003f06270 */
        /* <DEDUP_REMOVED lines=10> */
[CC--:B----4-:R-:W-:Y:S02]  /*9a50*/  @!P4 IADD3 R10, P0, R3.reuse, R12.reuse, RZ ;  /* 0x0000000c030ac210 */ /* 0x0d0fe40007f1e0ff */
[-C--:B------:R-:W-:Y:S02]  /*9a60*/  @!P5 IADD3 R20, P2, R3, R11.reuse, RZ ;  /* 0x0000000b0314d210 */ /* 0x080fe40007f5e0ff */
[C---:B0-----:R-:W-:Y:S02]  /*9a70*/  @!P4 IADD3 R12, P1, R14.reuse, R12, RZ ;  /* 0x0000000c0e0cc210 */ /* 0x041fe40007f3e0ff */
[----:B------:R-:W-:Y:S01]  /*9a80*/  @!P5 IADD3 R14, P3, R14, R11, RZ ;  /* 0x0000000b0e0ed210 */ /* 0x000fe20007f7e0ff */
[----:B---3--:R-:W-:Y:S01]  /*9a90*/  @!P5 IMAD.X R21, R0, 0x1, R15, P2 ;  /* 0x000000010015d824 */ /* 0x008fe200010e060f */
[----:B------:R-:W-:-:S02]  /*9aa0*/  CS2R R36, SRZ ;  /* 0x0000000000247805 */ /* 0x000fc4000001ff00 */
[----:B------:R-:W-:Y:S01]  /*9ab0*/  CS2R R38, SRZ ;  /* 0x0000000000267805 */ /* 0x000fe2000001ff00 */
[--C-:B------:R-:W-:Y:S02]  /*9ac0*/  @!P4 IMAD.X R11, R0, 0x1, R9.reuse, P0 ;  /* 0x00000001000bc824 */ /* 0x100fe400000e0609 */
[C---:B-1----:R-:W-:Y:S01]  /*9ad0*/  @!P4 IMAD.X R13, R4.reuse, 0x1, R9, P1 ;  /* 0x00000001040dc824 */ /* 0x042fe200008e0609 */
[----:B------:R0:W5:Y:S01]  /*9ae0*/  @!P5 LD.E.64 R32, desc[UR38][R20.64] ;  /* 0x000000261420d980 */ /* 0x000162000c101b00 */
[----:B------:R-:W-:-:S03]  /*9af0*/  @!P5 IMAD.X R15, R4, 0x1, R15, P3 ;  /* 0x00000001040fd824 */ /* 0x000fc600018e060f */
[----:B------:R0:W5:Y:S04]  /*9b00*/  @!P4 LD.E.64 R36, desc[UR38][R10.64] ;  /* 0x000000260a24c980 */ /* 0x000168000c101b00 */
[----:B------:R0:W5:Y:S04]  /*9b10*/  @!P5 LD.E.64 R34, desc[UR38][R14.64] ;  /* 0x000000260e22d980 */ /* 0x000168000c101b00 */
[----:B------:R0:W5:Y:S02]  /*9b20*/  @!P4 LD.E.64 R38, desc[UR38][R12.64] ;  /* 0x000000260c26c980 */ /* 0x000164000c101b00 */
.L_x_1792:
[----:B------:R-:W-:Y:S05]  /*9b30*/  BSYNC B1 ;  /* 0x0000000000017941 */ /* 0x000fea0003800000 */
.L_x_1791:
[----:B---3-5:R-:W-:Y:S01]  /*9b40*/  IMAD.MOV.U32 R0, RZ, RZ, R38 ;  /* 0x000000ffff007224 */ /* 0x028fe200078e0026 */
[----:B------:R-:W-:Y:S01]  /*9b50*/  UMOV UR4, 0xffffffff ;  /* 0xffffffff00047882 */ /* 0x000fe20000000000 */
[----:B----4-:R-:W-:Y:S02]  /*9b60*/  IMAD.MOV.U32 R3, RZ, RZ, R39 ;  /* 0x000000ffff037224 */ /* 0x010fe400078e0027 */
[----:B-1----:R-:W-:Y:S01]  /*9b70*/  IMAD.MOV.U32 R4, RZ, RZ, R34 ;  /* 0x000000ffff047224 */ /* 0x002fe200078e0022 */
        /* <DEDUP_REMOVED lines=16> */
.L_x_2122:
[----:B------:R-:W-:Y:S01]  /*9c80*/  VIADD R9, R55, 0x40 ;  /* 0x0000004037097836 */ /* 0x000fe20000000000 */
        /* <DEDUP_REMOVED lines=30> */
.L_x_1795:
[----:B------:R-:W-:Y:S05]  /*9e70*/  BSYNC B1 ;  /* 0x0000000000017941 */ /* 0x000fea0003800000 */
.L_x_1794:
[----:B---3-5:R-:W-:Y:S01]  /*9e80*/  IMAD.MOV.U32 R0, RZ, RZ, R30 ;  /* 0x000000ffff007224 */ /* 0x028fe200078e001e */
[----:B------:R-:W-:Y:S01]  /*9e90*/  UMOV UR4, 0xffffffff ;  /* 0xffffffff00047882 */ /* 0x000fe20000000000 */
[----:B----4-:R-:W-:Y:S01]  /*9ea0*/  IMAD.MOV.U32 R3, RZ, RZ, R31 ;  /* 0x000000ffff037224 */ /* 0x010fe200078e001f */
[----:B0-----:R-:W-:Y:S01]  /*9eb0*/  CS2R R26, SRZ ;  /* 0x00000000001a7805 */ /* 0x001fe2000001ff00 */
[----:B-1----:R-:W-:Y:S02]  /*9ec0*/  IMAD.MOV.U32 R4, RZ, RZ, R20 ;  /* 0x000000ffff047224 */ /* 0x002fe400078e0014 */
[----:B------:R-:W-:Y:S01]  /*9ed0*/  IMAD.MOV.U32 R9, RZ, RZ, R21 ;  /* 0x000000ffff097224 */ /* 0x000fe200078e0015 */
[----:B------:R-:W-:Y:S01]  /*9ee0*/  PRMT R53, R0, 0x5410, R3 ;  /* 0x0000541000357816 */ /* 0x000fe20000000003 */
[----:B------:R-:W-:Y:S02]  /*9ef0*/  IMAD.MOV.U32 R0, RZ, RZ, R28 ;  /* 0x000000ffff007224 */ /* 0x000fe400078e001c */
[----:B------:R-:W-:Y:S01]  /*9f00*/  IMAD.MOV.U32 R3, RZ, RZ, R29 ;  /* 0x000000ffff037224 */ /* 0x000fe200078e001d */
[----:B------:R-:W-:Y:S01]  /*9f10*/  PRMT R43, R4, 0x5410, R9 ;  /* 0x00005410042b7816 */ /* 0x000fe20000000009 */
[----:B------:R-:W-:-:S02]  /*9f20*/  IMAD.MOV.U32 R4, RZ, RZ, R24 ;  /* 0x000000ffff047224 */ /* 0x000fc400078e0018 */
[----:B------:R-:W-:Y:S01]  /*9f30*/  IMAD.MOV.U32 R9, RZ, RZ, R25 ;  /* 0x000000ffff097224 */ /* 0x000fe200078e0019 */
[----:B------:R-:W-:-:S04]  /*9f40*/  PRMT R54, R0, 0x5410, R3 ;  /* 0x0000541000367816 */ /* 0x000fc80000000003 */
[----:B------:R-:W-:Y:S01]  /*9f50*/  PRMT R50, R4, 0x5410, R9 ;  /* 0x0000541004327816 */ /* 0x000fe20000000009 */
[----:B------:R-:W-:Y:S06]  /*9f60*/  BRA.DIV UR4, `(.L_x_1796) ;  /* 0x000001aa04c47947 */ /* 0x000fec000b800000 */
[----:B------:R0:W1:Y:S04]  /*9f70*/  SHFL.IDX PT, R0, R6, 0x3, 0x181f ;  /* 0x00781f0006007f89 */ /* 0x00006800000e0000 */
[----:B------:R0:W3:Y:S04]  /*9f80*/  SHFL.IDX PT, R3, R5, 0x3, 0x181f ;  /* 0x00781f0005037f89 */ /* 0x0000e800000e0000 */
[----:B------:R0:W4:Y:S04]  /*9f90*/  SHFL.IDX PT, R4, R8, 0x3, 0x181f ;  /* 0x00781f0008047f89 */ /* 0x00012800000e0000 */
[----:B------:R0:W0:Y:S02]  /*9fa0*/  SHFL.IDX PT, R14, R7, 0x3, 0x181f ;  /* 0x00781f00070e7f89 */ /* 0x00002400000e0000 */
.L_x_2128:
[----:B------:R-:W-:Y:S01]  /*9fb0*/  VIADD R55, R55, 0x60 ;  /* 0x0000006037377836 */ /* 0x000fe20000000000 */
[----:B0-2---:R-:W-:Y:S01]  /*9fc0*/  LEA.HI R5, R213, R213, RZ, 0x1 ;  /* 0x000000d5d5057211 */ /* 0x005fe200078f08ff */
[----:B------:R-:W-:Y:S01]  /*9fd0*/  BSSY B1, `(.L_x_1797) ;  /* 0x0000020000017945 */ /* 0x000fe20003800000 */
[----:B------:R-:W-:Y:S02]  /*9fe0*/  CS2R R10, SRZ ;  /* 0x00000000000a7805 */ /* 0x000fe4000001ff00 */
[----:B------:R-:W-:Y:S02]  /*9ff0*/  CS2R R12, SRZ ;  /* 0x00000000000c7805 */ /* 0x000fe4000001ff00 */
[----:B------:R-:W-:Y:S02]  /*a000*/  ISETP.GE.AND P0, PT, R55, R64, PT ;  /* 0x000000403700720c */ /* 0x000fe40003f06270 */
[----:B------:R-:W-:Y:S02]  /*a010*/  CS2R R8, SRZ ;  /* 0x0000000000087805 */ /* 0x000fe4000001ff00 */
[----:B------:R-:W-:-:S04]  /*a020*/  LOP3.LUT R6, R5, 0xfffffffe, RZ, 0xc0, !PT ;  /* 0xfffffffe05067812 */ /* 0x000fc800078ec0ff */
[----:B------:R-:W-:-:S04]  /*a030*/  IADD3 R5, R213, -R6, RZ ;  /* 0x80000006d5057210 */ /* 0x000fc80007ffe0ff */
[----:B------:R-:W-:Y:S01]  /*a040*/  SHF.L.U32 R5, R5, 0x1f, RZ ;  /* 0x0000001f05057819 */ /* 0x000fe200000006ff */
[----:B------:R-:W-:Y:S06]  /*a050*/  @P0 BRA `(.L_x_1798) ;  /* 0x00000000005c0947 */ /* 0x000fec0003800000 */
[----:B------:R-:W-:Y:S01]  /*a060*/  ULDC UR4, c[0x0][0x3f4] ;  /* 0x0000fd0000047ab9 */ /* 0x000fe20000000800 */
[----:B------:R-:W-:Y:S02]  /*a070*/  CS2R R8, SRZ ;  /* 0x0000000000087805 */ /* 0x000fe4000001ff00 */
[----:B------:R-:W-:Y:S02]  /*a080*/  ISETP.GE.AND P4, PT, R18, UR4, PT ;  /* 0x0000000412007c0c */ /* 0x000fe4000bf86270 */
[----:B------:R-:W-:-:S11]  /*a090*/  ISETP.GE.AND P5, PT, R185, UR4, PT ;  /* 0x00000004b9007c0c */ /* 0x000fd6000bfa6270 */
[C---:B------:R-:W-:Y:S01]  /*a0a0*/  @!P4 IMAD.SHL.U32 R60, R18.reuse, 0x2, RZ ;  /* 0x00000002123cc824 */ /* 0x040fe200078e00ff */
[----:B------:R-:W-:Y:S01]  /*a0b0*/  @!P4 SHF.L.U64.HI R11, R18, 0x1, R19 ;  /* 0x00000001120bc819 */ /* 0x000fe20000010213 */
[C---:B------:R-:W-:Y:S01]  /*a0c0*/  @!P5 IMAD.SHL.U32 R15, R185.reuse, 0x2, RZ ;  /* 0x00000002b90fd824 */ /* 0x040fe200078e00ff */
[----:B------:R-:W-:Y:S02]  /*a0d0*/  @!P5 SHF.L.U64.HI R13, R185, 0x1, R216 ;  /* 0x00000001b90dd819 */ /* 0x000fe400000102d8 */
[CC--:B---3--:R-:W-:Y:S02]  /*a0e0*/  @!P4 IADD3 R6, P0, R3.reuse, R60.reuse, RZ ;  /* 0x0000003c0306c210 */ /* 0x0c8fe40007f1e0ff */
[----:B------:R-:W-:Y:S02]  /*a0f0*/  @!P4 IADD3 R60, P1, R14, R60, RZ ;  /* 0x0000003c0e3cc210 */ /* 0x000fe40007f3e0ff */
[-C--:B------:R-:W-:Y:S01]  /*a100*/  @!P5 IADD3 R62, P2, R3, R15.reuse, RZ ;  /* 0x0000000f033ed210 */ /* 0x080fe20007f5e0ff */
[--C-:B-1----:R-:W-:Y:S01]  /*a110*/  @!P4 IMAD.X R7, R0, 0x1, R11.reuse, P0 ;  /* 0x000000010007c824 */ /* 0x102fe200000e060b */
[----:B------:R-:W-:Y:S01]  /*a120*/  @!P5 IADD3 R14, P3, R14, R15, RZ ;  /* 0x0000000f0e0ed210 */ /* 0x000fe20007f7e0ff */
[----:B----4-:R-:W-:Y:S01]  /*a130*/  @!P4 IMAD.X R61, R4, 0x1, R11, P1 ;  /* 0x00000001043dc824 */ /* 0x010fe200008e060b */
[----:B------:R-:W-:Y:S01]  /*a140*/  CS2R R10, SRZ ;  /* 0x00000000000a7805 */ /* 0x000fe2000001ff00 */
[--C-:B------:R-:W-:Y:S01]  /*a150*/  @!P5 IMAD.X R63, R0, 0x1, R13.reuse, P2 ;  /* 0x00000001003fd824 */ /* 0x100fe200010e060d */
[----:B------:R-:W-:Y:S01]  /*a160*/  CS2R R26, SRZ ;  /* 0x00000000001a7805 */ /* 0x000fe2000001ff00 */
[----:B------:R-:W-:Y:S01]  /*a170*/  @!P5 IMAD.X R15, R4, 0x1, R13, P3 ;  /* 0x00000001040fd824 */ /* 0x000fe200018e060d */
[----:B------:R-:W-:-:S02]  /*a180*/  CS2R R12, SRZ ;  /* 0x00000000000c7805 */ /* 0x000fc4000001ff00 */
[----:B------:R0:W5:Y:S04]  /*a190*/  @!P5 LD.E.64 R8, desc[UR38][R62.64] ;  /* 0x000000263e08d980 */ /* 0x000168000c101b00 */
[----:B------:R0:W5:Y:S04]  /*a1a0*/  @!P5 LD.E.64 R10, desc[UR38][R14.64] ;  /* 0x000000260e0ad980 */ /* 0x000168000c101b00 */
[----:B------:R0:W5:Y:S04]  /*a1b0*/  @!P4 LD.E.64 R12, desc[UR38][R6.64] ;  /* 0x00000026060cc980 */ /* 0x000168000c101b00 */
[----:B------:R0:W5:Y:S02]  /*a1c0*/  @!P4 LD.E.64 R26, desc[UR38][R60.64] ;  /* 0x000000263c1ac980 */ /* 0x000164000c101b00 */
.L_x_1798:
[----:B------:R-:W-:Y:S05]  /*a1d0*/  BSYNC B1 ;  /* 0x0000000000017941 */ /* 0x000fea0003800000 */
.L_x_1797:
[----:B------:R-:W2:Y:S01]  /*a1e0*/  SYNCS.PHASECHK.TRANS64.TRYWAIT P0, [R2+URZ+0x28800], R5 ;  /* 0x02880005020075a7 */ /* 0x000ea2000800017f */
[----:B---3-5:R-:W-:Y:S01]  /*a1f0*/  IMAD.MOV.U32 R3, RZ, RZ, R26 ;  /* 0x000000ffff037224 */ /* 0x028fe200078e001a */
[----:B-1----:R-:W-:Y:S01]  /*a200*/  VIADDMNMX R0, R64, -R193, 0x80, PT ;  /* 0x0000008040007446 */ /* 0x002fe200038009c1 */
[----:B----4-:R-:W-:Y:S01]  /*a210*/  IMAD.MOV.U32 R4, RZ, RZ, R27 ;  /* 0x000000ffff047224 */ /* 0x010fe200078e001b */
[----:B------:R-:W-:Y:S01]  /*a220*/  BSSY B1, `(.L_x_1799) ;  /* 0x000000c000017945 */ /* 0x000fe20003800000 */
[----:B0-----:R-:W-:Y:S01]  /*a230*/  IMAD.MOV.U32 R6, RZ, RZ, R12 ;  /* 0x000000ffff067224 */ /* 0x001fe200078e000c */
[----:B------:R-:W-:Y:S01]  /*a240*/  ISETP.GE.AND P1, PT, R23, R0, PT ;  /* 0x000000001700720c */ /* 0x000fe20003f26270 */
[----:B------:R-:W-:Y:S01]  /*a250*/  IMAD.MOV.U32 R7, RZ, RZ, R13 ;  /* 0x000000ffff077224 */ /* 0x000fe200078e000d */
[----:B------:R-:W-:Y:S01]  /*a260*/  PRMT R15, R3, 0x5410, R4 ;  /* 0x00005410030f7816 */ /* 0x000fe20000000004 */
[----:B------:R-:W-:Y:S02]  /*a270*/  IMAD.MOV.U32 R3, RZ, RZ, R10 ;  /* 0x000000ffff037224 */ /* 0x000fe400078e000a */
[----:B------:R-:W-:Y:S01]  /*a280*/  IMAD.MOV.U32 R4, RZ, RZ, R11 ;  /* 0x000000ffff047224 */ /* 0x000fe200078e000b */
[----:B------:R-:W-:Y:S01]  /*a290*/  PRMT R55, R6, 0x5410, R7 ;  /* 0x0000541006377816 */ /* 0x000fe20000000007 */
[----:B------:R-:W-:-:S03]  /*a2a0*/  IMAD.MOV.U32 R6, RZ, RZ, R9 ;  /* 0x000000ffff067224 */ /* 0x000fc600078e0009 */
[----:B------:R-:W-:Y:S01]  /*a2b0*/  PRMT R3, R3, 0x5410, R4 ;  /* 0x0000541003037816 */ /* 0x000fe20000000004 */
[----:B------:R-:W-:Y:S01]  /*a2c0*/  IMAD.MOV.U32 R4, RZ, RZ, R8 ;  /* 0x000000ffff047224 */ /* 0x000fe200078e0008 */
[----:B--2---:R-:W-:Y:S06]  /*a2d0*/  @!P0 BRA `(.L_x_1800) ;  /* 0x000001a800588947 */ /* 0x004fec0003800000 */
.L_x_2129:
[----:B------:R-:W-:Y:S05]  /*a2e0*/  BSYNC B1 ;  /* 0x0000000000017941 */ /* 0x000fea0003800000 */
.L_x_1799:
[----:B------:R-:W-:Y:S01]  /*a2f0*/  BSSY B1, `(.L_x_1801) ;  /* 0x000005e000017945 */ /* 0x000fe20003800000 */
[----:B------:R-:W-:-:S03]  /*a300*/  PRMT R14, R4, 0x5410, R6 ;  /* 0x00005410040e7816 */ /* 0x000fc60000000006 */
[----:B------:R-:W-:Y:S05]  /*a310*/  @P1 BRA `(.L_x_1802) ;  /* 0x00000004006c1947 */ /* 0x000fea0003800000 */
[----:B------:R-:W1:Y:S01]  /*a320*/  LDC R4, c[0x0][0x3f4] ;  /* 0x0000fd00ff047b82 */ /* 0x000e620000000800 */
[----:B------:R-:W-:Y:S01]  /*a330*/  BSSY B2, `(.L_x_1803) ;  /* 0x000002e000027945 */ /* 0x000fe20003800000 */
[-C--:B-1----:R-:W-:Y:S02]  /*a340*/  ISETP.GE.AND P0, PT, R18, R4.reuse, PT ;  /* 0x000000041200720c */ /* 0x082fe40003f06270 */
[----:B------:R-:W-:-:S11]  /*a350*/  ISETP.GE.AND P1, PT, R185, R4, PT ;  /* 0x00000004b900720c */ /* 0x000fd60003f26270 */
[----:B------:R-:W-:Y:S05]  /*a360*/  @P0 BRA `(.L_x_1804) ;  /* 0x0000000000a80947 */ /* 0x000fea0003800000 */
[----:B0-----:R-:W0:Y:S01]  /*a370*/  LDS.128 R4, [R205] ;  /* 0x00000000cd047984 */ /* 0x001e220000000c00 */
[----:B------:R-:W-:Y:S01]  /*a380*/  SHF.R.U32.HI R61, RZ, 0x10, R47 ;  /* 0x00000010ff3d7819 */ /* 0x000fe2000001162f */
[--C-:B------:R-:W-:Y:S01]  /*a390*/  HADD2.F32 R62, -RZ, R65.reuse.H0_H0 ;  /* 0x20000041ff3e7230 */ /* 0x100fe20000004100 */
[--C-:B------:R-:W-:Y:S01]  /*a3a0*/  SHF.R.U32.HI R63, RZ, 0x10, R49.reuse ;  /* 0x00000010ff3f7819 */ /* 0x100fe20000011631 */
[----:B------:R-:W-:Y:S01]  /*a3b0*/  HADD2.F32 R60, -RZ, R65.H1_H1 ;  /* 0x30000041ff3c7230 */ /* 0x000fe20000004100 */
[----:B------:R-:W-:Y:S01]  /*a3c0*/  SHF.R.U64 R67, R48, 0x10, R49 ;  /* 0x0000001030437819 */ /* 0x000fe20000001231 */
[----:B------:R-:W-:Y:S01]  /*a3d0*/  HADD2.F32 R61, -RZ, R61.H0_H0 ;  /* 0x2000003dff3d7230 */ /* 0x000fe20000004100 */
[----:B------:R-:W-:Y:S01]  /*a3e0*/  SHF.R.U64 R69, R46, 0x10, R47 ;  /* 0x000000102e457819 */ /* 0x000fe2000000122f */
[----:B------:R-:W-:Y:S02]  /*a3f0*/  HADD2.F32 R63, -RZ, R63.H0_H0 ;  /* 0x2000003fff3f7230 */ /* 0x000fe40000004100 */
[----:B0-----:R-:W-:-:S02]  /*a400*/  HADD2.F32 R48, -RZ, R7.H0_H0 ;  /* 0x20000007ff307230 */ /* 0x001fc40000004100 */
[----:B------:R-:W-:Y:S02]  /*a410*/  HADD2.F32 R49, -RZ, R7.H1_H1 ;  /* 0x30000007ff317230 */ /* 0x000fe40000004100 */
[--C-:B------:R-:W-:Y:S02]  /*a420*/  HADD2.F32 R7, -RZ, R4.reuse.H0_H0 ;  /* 0x20000004ff077230 */ /* 0x100fe40000004100 */
[----:B------:R-:W-:Y:S02]  /*a430*/  HADD2.F32 R4, -RZ, R4.H1_H1 ;  /* 0x30000004ff047230 */ /* 0x000fe40000004100 */
[C---:B------:R-:W-:Y:S01]  /*a440*/  FMUL.FTZ R66, R49.reuse, R61 ;  /* 0x0000003d31427220 */ /* 0x040fe20000410000 */
[-C--:B------:R-:W-:Y:S01]  /*a450*/  FMUL.FTZ R65, R49, R63.reuse ;  /* 0x0000003f31417220 */ /* 0x080fe20000410000 */
[--C-:B------:R-:W-:Y:S02]  /*a460*/  HADD2.F32 R46, -RZ, R6.reuse.H0_H0 ;  /* 0x20000006ff2e7230 */ /* 0x100fe40000004100 */
[----:B------:R-:W-:Y:S01]  /*a470*/  FMUL.FTZ R64, R4, R62 ;  /* 0x0000003e04407220 */ /* 0x000fe20000410000 */
[----:B------:R-:W-:Y:S01]  /*a480*/  FFMA.FTZ R68, R48, R63, R66 ;  /* 0x0000003f30447223 */ /* 0x000fe20000010042 */
[----:B------:R-:W-:-:S02]  /*a490*/  HADD2.F32 R47, -RZ, R6.H1_H1 ;  /* 0x30000006ff2f7230 */ /* 0x000fc40000004100 */
[-C--:B------:R-:W-:Y:S01]  /*a4a0*/  FMUL.FTZ R66, R4, R60.reuse ;  /* 0x0000003c04427220 */ /* 0x080fe20000410000 */
[C---:B------:R-:W-:Y:S01]  /*a4b0*/  FFMA.FTZ R64, R7.reuse, R60, -R64 ;  /* 0x0000003c07407223 */ /* 0x040fe20000010840 */
[--C-:B------:R-:W-:Y:S02]  /*a4c0*/  HADD2.F32 R6, -RZ, R5.reuse.H0_H0 ;  /* 0x20000005ff067230 */ /* 0x100fe40000004100 */
[----:B------:R-:W-:Y:S01]  /*a4d0*/  FFMA.FTZ R65, R48, R61, -R65 ;  /* 0x0000003d30417223 */ /* 0x000fe20000010841 */
[--C-:B------:R-:W-:Y:S02]  /*a4e0*/  HADD2.F32 R60, -RZ, R70.reuse.H0_H0 ;  /* 0x20000046ff3c7230 */ /* 0x100fe40000004100 */
[----:B------:R-:W-:Y:S01]  /*a4f0*/  FFMA.FTZ R61, R7, R62, R66 ;  /* 0x0000003e073d7223 */ /* 0x000fe20000010042 */
[----:B------:R-:W-:Y:S02]  /*a500*/  HADD2.F32 R5, -RZ, R5.H1_H1 ;  /* 0x30000005ff057230 */ /* 0x000fe40000004100 */
[----:B------:R-:W-:-:S02]  /*a510*/  HADD2.F32 R48, -RZ, R70.H1_H1 ;  /* 0x30000046ff307230 */ /* 0x000fc40000004100 */
[C---:B------:R-:W-:Y:S01]  /*a520*/  FMUL.FTZ R63, R47.reuse, R60 ;  /* 0x0000003c2f3f7220 */ /* 0x040fe20000410000 */
[----:B------:R-:W-:Y:S02]  /*a530*/  HADD2.F32 R49, -RZ, R67.H0_H0 ;  /* 0x20000043ff317230 */ /* 0x000fe40000004100 */
[----:B------:R-:W-:Y:S02]  /*a540*/  HADD2.F32 R4, -RZ, R69.H0_H0 ;  /* 0x20000045ff047230 */ /* 0x000fe40000004100 */
[-C--:B------:R-:W-:Y:S01]  /*a550*/  FMUL.FTZ R47, R47, R48.reuse ;  /* 0x000000302f2f7220 */ /* 0x080fe20000410000 */
[C---:B------:R-:W-:Y:S01]  /*a560*/  FFMA.FTZ R63, R46.reuse, R48, -R63 ;  /* 0x000000302e3f7223 */ /* 0x040fe2000001083f */
[C---:B------:R-:W-:Y:S01]  /*a570*/  FMUL.FTZ R7, R5.reuse, R49 ;  /* 0x0000003105077220 */ /* 0x040fe20000410000 */
[----:B------:R-:W-:Y:S01]  /*a580*/  FMUL.FTZ R62, R5, R4 ;  /* 0x00000004053e7220 */ /* 0x000fe20000410000 */
[----:B------:R-:W-:Y:S02]  /*a590*/  FFMA.FTZ R46, R46, R60, R47 ;  /* 0x0000003c2e2e7223 */ /* 0x000fe4000001002f */
[----:B------:R-:W-:Y:S01]  /*a5a0*/  FFMA.FTZ R5, R6, R4, -R7 ;  /* 0x0000000406057223 */ /* 0x000fe20000010807 */
[----:B------:R-:W-:Y:S01]  /*a5b0*/  F2FP.F16.F32.PACK_AB R7, R68, R65 ;  /* 0x000000414407723e */ /* 0x000fe200000000ff */
[----:B------:R-:W-:Y:S01]  /*a5c0*/  FFMA.FTZ R62, R6, R49, R62 ;  /* 0x00000031063e7223 */ /* 0x000fe2000001003e */
[----:B------:R-:W-:-:S02]  /*a5d0*/  F2FP.F16.F32.PACK_AB R4, R61, R64 ;  /* 0x000000403d04723e */ /* 0x000fc400000000ff */
[----:B------:R-:W-:Y:S02]  /*a5e0*/  F2FP.F16.F32.PACK_AB R6, R46, R63 ;  /* 0x0000003f2e06723e */ /* 0x000fe400000000ff */
[----:B------:R-:W-:-:S05]  /*a5f0*/  F2FP.F16.F32.PACK_AB R5, R62, R5 ;  /* 0x000000053e05723e */ /* 0x000fca00000000ff */
[----:B------:R1:W-:Y:S02]  /*a600*/  STS.128 [R205], R4 ;  /* 0x00000004cd007388 */ /* 0x0003e40000000c00 */
.L_x_1804:
[----:B------:R-:W-:Y:S05]  /*a610*/  BSYNC B2 ;  /* 0x0000000000027941 */ /* 0x000fea0003800000 */
.L_x_1803:
[----:B------:R-:W-:Y:S05]  /*a620*/  @P1 BRA `(.L_x_1802) ;  /* 0x0000000000a81947 */ /* 0x000fea0003800000 */
[----:B01----:R-:W0:Y:S01]  /*a630*/  LDS.128 R4, [R205+0x4000] ;  /* 0x00400000cd047984 */ /* 0x003e220000000c00 */
[----:B------:R-:W-:Y:S01]  /*a640*/  SHF.R.U32.HI R48, RZ, 0x10, R45 ;  /* 0x00000010ff307819 */ /* 0x000fe2000001162d */
[--C-:B------:R-:W-:Y:S01]  /*a650*/  HADD2.F32 R46, -RZ, R59.reuse.H1_H1 ;  /* 0x3000003bff2e7230 */ /* 0x100fe20000004100 */
[----:B------:R-:W-:Y:S01]  /*a660*/  SHF.R.U32.HI R47, RZ, 0x10, R41 ;  /* 0x00000010ff2f7819 */ /* 0x000fe20000011629 */
[----:B------:R-:W-:Y:S01]  /*a670*/  HADD2.F32 R59, -RZ, R59.H0_H0 ;  /* 0x2000003bff3b7230 */ /* 0x000fe20000004100 */
[----:B------:R-:W-:Y:S01]  /*a680*/  SHF.R.U64 R61, R44, 0x10, R45 ;  /* 0x000000102c3d7819 */ /* 0x000fe2000000122d */
[----:B------:R-:W-:Y:S01]  /*a690*/  HADD2.F32 R48, -RZ, R48.H0_H0 ;  /* 0x20000030ff307230 */ /* 0x000fe20000004100 */
[----:B------:R-:W-:Y:S01]  /*a6a0*/  SHF.R.U64 R63, R40, 0x10, R41 ;  /* 0x00000010283f7819 */ /* 0x000fe20000001229 */
[----:B------:R-:W-:Y:S02]  /*a6b0*/  HADD2.F32 R47, -RZ, R47.H0_H0 ;  /* 0x2000002fff2f7230 */ /* 0x000fe40000004100 */
[----:B0-----:R-:W-:-:S02]  /*a6c0*/  HADD2.F32 R45, -RZ, R7.H1_H1 ;  /* 0x30000007ff2d7230 */ /* 0x001fc40000004100 */
[----:B------:R-:W-:Y:S02]  /*a6d0*/  HADD2.F32 R44, -RZ, R7.H0_H0 ;  /* 0x20000007ff2c7230 */ /* 0x000fe40000004100 */
[--C-:B------:R-:W-:Y:S02]  /*a6e0*/  HADD2.F32 R7, -RZ, R4.reuse.H0_H0 ;  /* 0x20000004ff077230 */ /* 0x100fe40000004100 */
[CC--:B------:R-:W-:Y:S01]  /*a6f0*/  FMUL.FTZ R49, R45.reuse, R48.reuse ;  /* 0x000000302d317220 */ /* 0x0c0fe20000410000 */
[----:B------:R-:W-:Y:S01]  /*a700*/  FMUL.FTZ R45, R45, R47 ;  /* 0x0000002f2d2d7220 */ /* 0x000fe20000410000 */
[----:B------:R-:W-:Y:S02]  /*a710*/  HADD2.F32 R4, -RZ, R4.H1_H1 ;  /* 0x30000004ff047230 */ /* 0x000fe40000004100 */
[--C-:B------:R-:W-:Y:S02]  /*a720*/  HADD2.F32 R40, -RZ, R6.reuse.H0_H0 ;  /* 0x20000006ff287230 */ /* 0x100fe40000004100 */
[----:B------:R-:W-:Y:S01]  /*a730*/  FFMA.FTZ R62, R44, R48, R45 ;  /* 0x000000302c3e7223 */ /* 0x000fe2000001002d */
[----:B------:R-:W-:-:S02]  /*a740*/  HADD2.F32 R41, -RZ, R6.H1_H1 ;  /* 0x30000006ff297230 */ /* 0x000fc40000004100 */
[----:B------:R-:W-:Y:S01]  /*a750*/  FMUL.FTZ R60, R4, R59 ;  /* 0x0000003b043c7220 */ /* 0x000fe20000410000 */
[--C-:B------:R-:W-:Y:S02]  /*a760*/  HADD2.F32 R45, -RZ, R58.reuse.H1_H1 ;  /* 0x3000003aff2d7230 */ /* 0x100fe40000004100 */
[----:B------:R-:W-:Y:S01]  /*a770*/  FFMA.FTZ R49, R44, R47, -R49 ;  /* 0x0000002f2c317223 */ /* 0x000fe20000010831 */
[--C-:B------:R-:W-:Y:S02]  /*a780*/  HADD2.F32 R6, -RZ, R5.reuse.H0_H0 ;  /* 0x20000005ff067230 */ /* 0x100fe40000004100 */
[-C--:B------:R-:W-:Y:S01]  /*a790*/  FMUL.FTZ R48, R4, R46.reuse ;  /* 0x0000002e04307220 */ /* 0x080fe20000410000 */
[----:B------:R-:W-:Y:S02]  /*a7a0*/  HADD2.F32 R58, -RZ, R58.H0_H0 ;  /* 0x2000003aff3a7230 */ /* 0x000fe40000004100 */
[----:B------:R-:W-:Y:S01]  /*a7b0*/  FFMA.FTZ R60, R7, R46, -R60 ;  /* 0x0000002e073c7223 */ /* 0x000fe2000001083c */
[----:B------:R-:W-:-:S02]  /*a7c0*/  HADD2.F32 R5, -RZ, R5.H1_H1 ;  /* 0x30000005ff057230 */ /* 0x000fc40000004100 */
[----:B------:R-:W-:Y:S01]  /*a7d0*/  FFMA.FTZ R59, R7, R59, R48 ;  /* 0x0000003b073b7223 */ /* 0x000fe20000010030 */
[----:B------:R-:W-:Y:S02]  /*a7e0*/  HADD2.F32 R44, -RZ, R61.H0_H0 ;  /* 0x2000003dff2c7230 */ /* 0x000fe40000004100 */
[CC--:B------:R-:W-:Y:S01]  /*a7f0*/  FMUL.FTZ R47, R41.reuse, R45.reuse ;  /* 0x0000002d292f7220 */ /* 0x0c0fe20000410000 */
[----:B------:R-:W-:Y:S02]  /*a800*/  HADD2.F32 R4, -RZ, R63.H0_H0 ;  /* 0x2000003fff047230 */ /* 0x000fe40000004100 */
[----:B------:R-:W-:Y:S01]  /*a810*/  FMUL.FTZ R46, R41, R58 ;  /* 0x0000003a292e7220 */ /* 0x000fe20000410000 */
[C---:B------:R-:W-:Y:S01]  /*a820*/  FMUL.FTZ R7, R5.reuse, R44 ;  /* 0x0000002c05077220 */ /* 0x040fe20000410000 */
[C---:B------:R-:W-:Y:S01]  /*a830*/  FFMA.FTZ R47, R40.reuse, R58, -R47 ;  /* 0x0000003a282f7223 */ /* 0x040fe2000001082f */
[-C--:B------:R-:W-:Y:S01]  /*a840*/  FMUL.FTZ R41, R5, R4.reuse ;  /* 0x0000000405297220 */ /* 0x080fe20000410000 */
[----:B------:R-:W-:Y:S01]  /*a850*/  FFMA.FTZ R46, R40, R45, R46 ;  /* 0x0000002d282e7223 */ /* 0x000fe2000001002e */
[----:B------:R-:W-:Y:S01]  /*a860*/  FFMA.FTZ R5, R6, R4, -R7 ;  /* 0x0000000406057223 */ /* 0x000fe20000010807 */
[----:B------:R-:W-:Y:S01]  /*a870*/  F2FP.F16.F32.PACK_AB R7, R62, R49 ;  /* 0x000000313e07723e */ /* 0x000fe200000000ff */
[----:B------:R-:W-:Y:S01]  /*a880*/  FFMA.FTZ R44, R6, R44, R41 ;  /* 0x0000002c062c7223 */ /* 0x000fe20000010029 */
[----:B------:R-:W-:-:S02]  /*a890*/  F2FP.F16.F32.PACK_AB R4, R59, R60 ;  /* 0x0000003c3b04723e */ /* 0x000fc400000000ff */
[----:B------:R-:W-:Y:S02]  /*a8a0*/  F2FP.F16.F32.PACK_AB R6, R46, R47 ;  /* 0x0000002f2e06723e */ /* 0x000fe400000000ff */
[----:B------:R-:W-:-:S05]  /*a8b0*/  F2FP.F16.F32.PACK_AB R5, R44, R5 ;  /* 0x000000052c05723e */ /* 0x000fca00000000ff */
[----:B------:R2:W-:Y:S02]  /*a8c0*/  STS.128 [R205+0x4000], R4 ;  /* 0x00400004cd007388 */ /* 0x0005e40000000c00 */
.L_x_1802:
[----:B------:R-:W-:Y:S05]  /*a8d0*/  BSYNC B1 ;  /* 0x0000000000017941 */ /* 0x000fea0003800000 */
.L_x_1801:
[----:B------:R-:W-:Y:S01]  /*a8e0*/  ISETP.GE.AND P0, PT, R212, R0, PT ;  /* 0x00000000d400720c */ /* 0x000fe20003f06270 */
[----:B------:R-:W-:-:S12]  /*a8f0*/  BSSY B1, `(.L_x_1805) ;  /* 0x000005d000017945 */ /* 0x000fd80003800000 */
[----:B------:R-:W-:Y:S05]  /*a900*/  @P0 BRA `(.L_x_1806) ;  /* 0x00000004006c0947 */ /* 0x000fea0003800000 */
[----:B-12---:R-:W1:Y:S01]  /*a910*/  LDC R4, c[0x0][0x3f4] ;  /* 0x0000fd00ff047b82 */ /* 0x006e620000000800 */
[----:B------:R-:W-:Y:S01]  /*a920*/  BSSY B2, `(.L_x_1807) ;  /* 0x000002e000027945 */ /* 0x000fe20003800000 */
[-C--:B-1----:R-:W-:Y:S02]  /*a930*/  ISETP.GE.AND P0, PT, R18, R4.reuse, PT ;  /* 0x000000041200720c */ /* 0x082fe40003f06270 */
[----:B------:R-:W-:-:S11]  /*a940*/  ISETP.GE.AND P1, PT, R185, R4, PT ;  /* 0x00000004b900720c */ /* 0x000fd60003f26270 */
[----:B------:R-:W-:Y:S05]  /*a950*/  @P0 BRA `(.L_x_1808) ;  /* 0x0000000000a80947 */ /* 0x000fea0003800000 */
[----:B0-----:R-:W0:Y:S01]  /*a960*/  LDS.128 R4, [R205+0x1000] ;  /* 0x00100000cd047984 */ /* 0x001e220000000c00 */
        /* <DEDUP_REMOVED lines=41> */
.L_x_1808:
[----:B------:R-:W-:Y:S05]  /*ac00*/  BSYNC B2 ;  /* 0x0000000000027941 */ /* 0x000fea0003800000 */
.L_x_1807:
[----:B------:R-:W-:Y:S05]  /*ac10*/  @P1 BRA `(.L_x_1806) ;  /* 0x0000000000a81947 */ /* 0x000fea0003800000 */
[----:B01----:R-:W0:Y:S01]  /*ac20*/  LDS.128 R4, [R205+0x5000] ;  /* 0x00500000cd047984 */ /* 0x003e220000000c00 */
[----:B------:R-:W-:Y:S01]  /*ac30*/  SHF.R.U32.HI R37, RZ, 0x10, R33 ;  /* 0x00000010ff257819 */ /* 0x000fe20000011621 */
[----:B------:R-:W-:Y:S01]  /*ac40*/  HADD2.F32 R36, -RZ, R52.H0_H0 ;  /* 0x20000034ff247230 */ /* 0x000fe20000004100 */
[--C-:B------:R-:W-:Y:S01]  /*ac50*/  SHF.R.U32.HI R39, RZ, 0x10, R35.reuse ;  /* 0x00000010ff277819 */ /* 0x100fe20000011623 */
[----:B------:R-:W-:Y:S01]  /*ac60*/  HADD2.F32 R38, -RZ, R51.H0_H0 ;  /* 0x20000033ff267230 */ /* 0x000fe20000004100 */
[----:B------:R-:W-:Y:S01]  /*ac70*/  SHF.R.U64 R45, R34, 0x10, R35 ;  /* 0x00000010222d7819 */ /* 0x000fe20000001223 */
[----:B------:R-:W-:Y:S01]  /*ac80*/  HADD2.F32 R37, -RZ, R37.H0_H0 ;  /* 0x20000025ff257230 */ /* 0x000fe20000004100 */
[----:B------:R-:W-:Y:S01]  /*ac90*/  SHF.R.U64 R47, R32, 0x10, R33 ;  /* 0x00000010202f7819 */ /* 0x000fe20000001221 */
[----:B------:R-:W-:Y:S02]  /*aca0*/  HADD2.F32 R39, -RZ, R39.H0_H0 ;  /* 0x20000027ff277230 */ /* 0x000fe40000004100 */
[----:B------:R-:W-:-:S02]  /*acb0*/  HADD2.F32 R51, -RZ, R51.H1_H1 ;  /* 0x30000033ff337230 */ /* 0x000fc40000004100 */
[----:B------:R-:W-:Y:S02]  /*acc0*/  HADD2.F32 R52, -RZ, R52.H1_H1 ;  /* 0x30000034ff347230 */ /* 0x000fe40000004100 */
[--C-:B0-----:R-:W-:Y:S02]  /*acd0*/  HADD2.F32 R35, -RZ, R7.reuse.H1_H1 ;  /* 0x30000007ff237230 */ /* 0x101fe40000004100 */
[----:B------:R-:W-:Y:S02]  /*ace0*/  HADD2.F32 R34, -RZ, R7.H0_H0 ;  /* 0x20000007ff227230 */ /* 0x000fe40000004100 */
[--C-:B------:R-:W-:Y:S02]  /*acf0*/  HADD2.F32 R7, -RZ, R4.reuse.H0_H0 ;  /* 0x20000004ff077230 */ /* 0x100fe40000004100 */
[C---:B------:R-:W-:Y:S01]  /*ad00*/  FMUL.FTZ R44, R35.reuse, R37 ;  /* 0x00000025232c7220 */ /* 0x040fe20000410000 */
[----:B------:R-:W-:Y:S02]  /*ad10*/  HADD2.F32 R4, -RZ, R4.H1_H1 ;  /* 0x30000004ff047230 */ /* 0x000fe40000004100 */
[----:B------:R-:W-:Y:S01]  /*ad20*/  FMUL.FTZ R41, R35, R39 ;  /* 0x0000002723297220 */ /* 0x000fe20000410000 */
[----:B------:R-:W-:-:S02]  /*ad30*/  HADD2.F32 R32, -RZ, R6.H0_H0 ;  /* 0x20000006ff207230 */ /* 0x000fc40000004100 */
[----:B------:R-:W-:Y:S01]  /*ad40*/  FFMA.FTZ R46, R34, R39, R44 ;  /* 0x00000027222e7223 */ /* 0x000fe2000001002c */
[----:B------:R-:W-:Y:S02]  /*ad50*/  HADD2.F32 R33, -RZ, R6.H1_H1 ;  /* 0x30000006ff217230 */ /* 0x000fe40000004100 */
[----:B------:R-:W-:Y:S01]  /*ad60*/  FMUL.FTZ R40, R4, R38 ;  /* 0x0000002604287220 */ /* 0x000fe20000410000 */
[--C-:B------:R-:W-:Y:S02]  /*ad70*/  HADD2.F32 R6, -RZ, R5.reuse.H0_H0 ;  /* 0x20000005ff067230 */ /* 0x100fe40000004100 */
[----:B------:R-:W-:Y:S01]  /*ad80*/  FFMA.FTZ R41, R34, R37, -R41 ;  /* 0x0000002522297223 */ /* 0x000fe20000010829 */
[-C--:B------:R-:W-:Y:S01]  /*ad90*/  FMUL.FTZ R44, R4, R36.reuse ;  /* 0x00000024042c7220 */ /* 0x080fe20000410000 */
[----:B------:R-:W-:Y:S02]  /*ada0*/  HADD2.F32 R5, -RZ, R5.H1_H1 ;  /* 0x30000005ff057230 */ /* 0x000fe40000004100 */
[----:B------:R-:W-:Y:S01]  /*adb0*/  FFMA.FTZ R40, R7, R36, -R40 ;  /* 0x0000002407287223 */ /* 0x000fe20000010828 */
[----:B------:R-:W-:-:S02]  /*adc0*/  HADD2.F32 R34, -RZ, R45.H0_H0 ;  /* 0x2000002dff227230 */ /* 0x000fc40000004100 */
[----:B------:R-:W-:Y:S01]  /*add0*/  FFMA.FTZ R35, R7, R38, R44 ;  /* 0x0000002607237223 */ /* 0x000fe2000001002c */
[----:B------:R-:W-:Y:S02]  /*ade0*/  HADD2.F32 R4, -RZ, R47.H0_H0 ;  /* 0x2000002fff047230 */ /* 0x000fe40000004100 */
[CC--:B------:R-:W-:Y:S01]  /*adf0*/  FMUL.FTZ R37, R33.reuse, R51.reuse ;  /* 0x0000003321257220 */ /* 0x0c0fe20000410000 */
[----:B------:R-:W-:Y:S01]  /*ae00*/  FMUL.FTZ R36, R33, R52 ;  /* 0x0000003421247220 */ /* 0x000fe20000410000 */
[C---:B------:R-:W-:Y:S01]  /*ae10*/  FMUL.FTZ R7, R5.reuse, R34 ;  /* 0x0000002205077220 */ /* 0x040fe20000410000 */
[----:B------:R-:W-:Y:S01]  /*ae20*/  FMUL.FTZ R33, R5, R4 ;  /* 0x0000000405217220 */ /* 0x000fe20000410000 */
[C---:B------:R-:W-:Y:S01]  /*ae30*/  FFMA.FTZ R37, R32.reuse, R52, -R37 ;  /* 0x0000003420257223 */ /* 0x040fe20000010825 */
[----:B------:R-:W-:Y:S01]  /*ae40*/  FFMA.FTZ R36, R32, R51, R36 ;  /* 0x0000003320247223 */ /* 0x000fe20000010024 */
[C---:B------:R-:W-:Y:S01]  /*ae50*/  FFMA.FTZ R5, R6.reuse, R4, -R7 ;  /* 0x0000000406057223 */ /* 0x040fe20000010807 */
[----:B------:R-:W-:Y:S01]  /*ae60*/  FFMA.FTZ R34, R6, R34, R33 ;  /* 0x0000002206227223 */ /* 0x000fe20000010021 */
[----:B------:R-:W-:-:S02]  /*ae70*/  F2FP.F16.F32.PACK_AB R7, R46, R41 ;  /* 0x000000292e07723e */ /* 0x000fc400000000ff */
[----:B------:R-:W-:Y:S02]  /*ae80*/  F2FP.F16.F32.PACK_AB R6, R36, R37 ;  /* 0x000000252406723e */ /* 0x000fe400000000ff */
[----:B------:R-:W-:Y:S02]  /*ae90*/  F2FP.F16.F32.PACK_AB R4, R35, R40 ;  /* 0x000000282304723e */ /* 0x000fe400000000ff */
[----:B------:R-:W-:-:S05]  /*aea0*/  F2FP.F16.F32.PACK_AB R5, R34, R5 ;  /* 0x000000052205723e */ /* 0x000fca00000000ff */
[----:B------:R3:W-:Y:S02]  /*aeb0*/  STS.128 [R205+0x5000], R4 ;  /* 0x00500004cd007388 */ /* 0x0007e40000000c00 */
.L_x_1806:
[----:B------:R-:W-:Y:S05]  /*aec0*/  BSYNC B1 ;  /* 0x0000000000017941 */ /* 0x000fea0003800000 */
.L_x_1805:
[----:B------:R-:W-:Y:S01]  /*aed0*/  ISETP.GE.AND P0, PT, R211, R0, PT ;  /* 0x00000000d300720c */ /* 0x000fe20003f06270 */
[----:B------:R-:W-:-:S12]  /*aee0*/  BSSY B1, `(.L_x_1809) ;  /* 0x000005d000017945 */ /* 0x000fd80003800000 */
[----:B------:R-:W-:Y:S05]  /*aef0*/  @P0 BRA `(.L_x_1810) ;  /* 0x00000004006c0947 */ /* 0x000fea0003800000 */
[----:B-123--:R-:W1:Y:S01]  /*af00*/  LDC R4, c[0x0][0x3f4] ;  /* 0x0000fd00ff047b82 */ /* 0x00ee620000000800 */
[----:B------:R-:W-:Y:S01]  /*af10*/  BSSY B2, `(.L_x_1811) ;  /* 0x000002e000027945 */ /* 0x000fe20003800000 */
[-C--:B-1----:R-:W-:Y:S02]  /*af20*/  ISETP.GE.AND P0, PT, R18, R4.reuse, PT ;  /* 0x000000041200720c */ /* 0x082fe40003f06270 */
[----:B------:R-:W-:-:S11]  /*af30*/  ISETP.GE.AND P1, PT, R185, R4, PT ;  /* 0x00000004b900720c */ /* 0x000fd60003f26270 */
[----:B------:R-:W-:Y:S05]  /*af40*/  @P0 BRA `(.L_x_1812) ;  /* 0x0000000000a80947 */ /* 0x000fea0003800000 */
[----:B0-----:R-:W0:Y:S01]  /*af50*/  LDS.128 R4, [R205+0x2000] ;  /* 0x00200000cd047984 */ /* 0x001e220000000c00 */
        /* <DEDUP_REMOVED lines=41> */
.L_x_1812:
[----:B------:R-:W-:Y:S05]  /*b1f0*/  BSYNC B2 ;  /* 0x0000000000027941 */ /* 0x000fea0003800000 */
.L_x_1811:
[----:B------:R-:W-:Y:S05]  /*b200*/  @P1 BRA `(.L_x_1810) ;  /* 0x0000000000a81947 */ /* 0x000fea0003800000 */
[----:B01----:R-:W0:Y:S01]  /*b210*/  LDS.128 R4, [R205+0x6000] ;  /* 0x00600000cd047984 */ /* 0x003e220000000c00 */
[----:B------:R-:W-:Y:S01]  /*b220*/  SHF.R.U32.HI R29, RZ, 0x10, R25 ;  /* 0x00000010ff1d7819 */ /* 0x000fe20000011619 */
[----:B------:R-:W-:Y:S01]  /*b230*/  HADD2.F32 R28, -RZ, R50.H0_H0 ;  /* 0x20000032ff1c7230 */ /* 0x000fe20000004100 */
[----:B------:R-:W-:Y:S01]  /*b240*/  SHF.R.U32.HI R31, RZ, 0x10, R21 ;  /* 0x00000010ff1f7819 */ /* 0x000fe20000011615 */
        /* <DEDUP_REMOVED lines=38> */
.L_x_1810:
[----:B------:R-:W-:Y:S05]  /*b4b0*/  BSYNC B1 ;  /* 0x0000000000017941 */ /* 0x000fea0003800000 */
.L_x_1809:
[----:B------:R-:W-:-:S13]  /*b4c0*/  ISETP.GE.AND P0, PT, R210, R0, PT ;  /* 0x00000000d200720c */ /* 0x000fda0003f06270 */
[----:B------:R-:W-:Y:S05]  /*b4d0*/  @P0 BRA `(.L_x_1813) ;  /* 0x00000028009c0947 */ /* 0x000fea0003800000 */
[----:B------:R-:W5:Y:S01]  /*b4e0*/  LDC R0, c[0x0][0x3f4] ;  /* 0x0000fd00ff007b82 */ /* 0x000f620000000800 */
[----:B------:R-:W-:Y:S01]  /*b4f0*/  BSSY B1, `(.L_x_1814) ;  /* 0x000002e000017945 */ /* 0x000fe20003800000 */
[-C--:B-----5:R-:W-:Y:S02]  /*b500*/  ISETP.GE.AND P0, PT, R18, R0.reuse, PT ;  /* 0x000000001200720c */ /* 0x0a0fe40003f06270 */
[----:B------:R-:W-:-:S11]  /*b510*/  ISETP.GE.AND P1, PT, R185, R0, PT ;  /* 0x00000000b900720c */ /* 0x000fd60003f26270 */
[----:B------:R-:W-:Y:S05]  /*b520*/  @P0 BRA `(.L_x_1815) ;  /* 0x0000000000a80947 */ /* 0x000fea0003800000 */
[----:B01234-:R-:W0:Y:S01]  /*b530*/  LDS.128 R4, [R205+0x3000] ;  /* 0x00300000cd047984 */ /* 0x01fe220000000c00 */
[----:B------:R-:W-:Y:S01]  /*b540*/  SHF.R.U32.HI R24, RZ, 0x10, R13 ;  /* 0x00000010ff187819 */ /* 0x000fe2000001160d */
[----:B------:R-:W-:Y:S01]  /*b550*/  HADD2.F32 R21, -RZ, R55.H0_H0 ;  /* 0x20000037ff157230 */ /* 0x000fe20000004100 */
[--C-:B------:R-:W-:Y:S01]  /*b560*/  SHF.R.U64 R30, R26, 0x10, R27.reuse ;  /* 0x000000101a1e7819 */ /* 0x100fe2000000121b */
[--C-:B------:R-:W-:Y:S01]  /*b570*/  HADD2.F32 R25, -RZ, R15.reuse.H0_H0 ;  /* 0x2000000fff197230 */ /* 0x100fe20000004100 */
[----:B------:R-:W-:Y:S01]  /*b580*/  SHF.R.U32.HI R26, RZ, 0x10, R27 ;  /* 0x00000010ff1a7819 */ /* 0x000fe2000001161b */
[----:B------:R-:W-:Y:S01]  /*b590*/  HADD2.F32 R24, -RZ, R24.H0_H0 ;  /* 0x20000018ff187230 */ /* 0x000fe20000004100 */
[----:B------:R-:W-:Y:S01]  /*b5a0*/  SHF.R.U64 R32, R12, 0x10, R13 ;  /* 0x000000100c207819 */ /* 0x000fe2000000120d */
[----:B------:R-:W-:Y:S02]  /*b5b0*/  HADD2.F32 R15, -RZ, R15.H1_H1 ;  /* 0x3000000fff0f7230 */ /* 0x000fe40000004100 */
[----:B------:R-:W-:-:S02]  /*b5c0*/  HADD2.F32 R26, -RZ, R26.H0_H0 ;  /* 0x2000001aff1a7230 */ /* 0x000fc40000004100 */
        /* <DEDUP_REMOVED lines=8> */
[C---:B------:R-:W-:Y:S01]  /*b650*/  FFMA.FTZ R31, R13.reuse, R26, R29 ;  /* 0x0000001a0d1f7223 */ /* 0x040fe2000001001d */
[----:B------:R-:W-:Y:S02]  /*b660*/  HADD2.F32 R12, -RZ, R6.H1_H1 ;  /* 0x30000006ff0c7230 */ /* 0x000fe40000004100 */
[C---:B------:R-:W-:Y:S01]  /*b670*/  FMUL.FTZ R27, R4.reuse, R25 ;  /* 0x00000019041b7220 */ /* 0x040fe20000410000 */
[--C-:B------:R-:W-:Y:S02]  /*b680*/  HADD2.F32 R6, -RZ, R5.reuse.H0_H0 ;  /* 0x20000005ff067230 */ /* 0x100fe40000004100 */
[----:B------:R-:W-:Y:S01]  /*b690*/  FFMA.FTZ R28, R13, R24, -R28 ;  /* 0x000000180d1c7223 */ /* 0x000fe2000001081c */
[-C--:B------:R-:W-:Y:S01]  /*b6a0*/  FMUL.FTZ R29, R4, R21.reuse ;  /* 0x00000015041d7220 */ /* 0x080fe20000410000 */
[----:B------:R-:W-:Y:S02]  /*b6b0*/  HADD2.F32 R5, -RZ, R5.H1_H1 ;  /* 0x30000005ff057230 */ /* 0x000fe40000004100 */
[----:B------:R-:W-:Y:S01]  /*b6c0*/  FFMA.FTZ R27, R0, R21, -R27 ;  /* 0x00000015001b7223 */ /* 0x000fe2000001081b */
[----:B------:R-:W-:-:S02]  /*b6d0*/  HADD2.F32 R13, -RZ, R30.H0_H0 ;  /* 0x2000001eff0d7230 */ /* 0x000fc40000004100 */
[C---:B------:R-:W-:Y:S01]  /*b6e0*/  FMUL.FTZ R20, R12.reuse, R15 ;  /* 0x0000000f0c147220 */ /* 0x040fe20000410000 */
[----:B------:R-:W-:Y:S02]  /*b6f0*/  HADD2.F32 R4, -RZ, R32.H0_H0 ;  /* 0x20000020ff047230 */ /* 0x000fe40000004100 */
[----:B------:R-:W-:Y:S01]  /*b700*/  FMUL.FTZ R24, R12, R55 ;  /* 0x000000370c187220 */ /* 0x000fe20000410000 */
[----:B------:R-:W-:Y:S01]  /*b710*/  FFMA.FTZ R0, R0, R25, R29 ;  /* 0x0000001900007223 */ /* 0x000fe2000001001d */
[----:B------:R-:W-:Y:S01]  /*b720*/  FMUL.FTZ R21, R5, R13 ;  /* 0x0000000d05157220 */ /* 0x000fe20000410000 */
[----:B------:R-:W-:Y:S01]  /*b730*/  FFMA.FTZ R20, R7, R55, -R20 ;  /* 0x0000003707147223 */ /* 0x000fe20000010814 */
[-C--:B------:R-:W-:Y:S01]  /*b740*/  FMUL.FTZ R12, R5, R4.reuse ;  /* 0x00000004050c7220 */ /* 0x080fe20000410000 */
[----:B------:R-:W-:Y:S01]  /*b750*/  FFMA.FTZ R15, R7, R15, R24 ;  /* 0x0000000f070f7223 */ /* 0x000fe20000010018 */
[C---:B------:R-:W-:Y:S01]  /*b760*/  FFMA.FTZ R5, R6.reuse, R4, -R21 ;  /* 0x0000000406057223 */ /* 0x040fe20000010815 */
[----:B------:R-:W-:Y:S01]  /*b770*/  F2FP.F16.F32.PACK_AB R7, R31, R28 ;  /* 0x0000001c1f07723e */ /* 0x000fe200000000ff */
[----:B------:R-:W-:Y:S01]  /*b780*/  FFMA.FTZ R12, R6, R13, R12 ;  /* 0x0000000d060c7223 */ /* 0x000fe2000001000c */
[----:B------:R-:W-:-:S02]  /*b790*/  F2FP.F16.F32.PACK_AB R4, R0, R27 ;  /* 0x0000001b0004723e */ /* 0x000fc400000000ff */
[----:B------:R-:W-:Y:S02]  /*b7a0*/  F2FP.F16.F32.PACK_AB R6, R15, R20 ;  /* 0x000000140f06723e */ /* 0x000fe400000000ff */
[----:B------:R-:W-:-:S05]  /*b7b0*/  F2FP.F16.F32.PACK_AB R5, R12, R5 ;  /* 0x000000050c05723e */ /* 0x000fca00000000ff */
[----:B------:R0:W-:Y:S02]  /*b7c0*/  STS.128 [R205+0x3000], R4 ;  /* 0x00300004cd007388 */ /* 0x0001e40000000c00 */
.L_x_1815:
[----:B------:R-:W-:Y:S05]  /*b7d0*/  BSYNC B1 ;  /* 0x0000000000017941 */ /* 0x000fea0003800000 */
.L_x_1814:
[----:B------:R-:W-:Y:S05]  /*b7e0*/  @P1 BRA `(.L_x_1813) ;  /* 0x0000002400d81947 */ /* 0x000fea0003800000 */
[----:B01234-:R-:W0:Y:S01]  /*b7f0*/  LDS.128 R4, [R205+0x7000] ;  /* 0x00700000cd047984 */ /* 0x01fe220000000c00 */
[----:B------:R-:W-:Y:S01]  /*b800*/  SHF.R.U32.HI R15, RZ, 0x10, R11 ;  /* 0x00000010ff0f7819 */ /* 0x000fe2000001160b */
[----:B------:R-:W-:Y:S01]  /*b810*/  HADD2.F32 R13, -RZ, R3.H0_H0 ;  /* 0x20000003ff0d7230 */ /* 0x000fe20000004100 */
[----:B------:R-:W-:Y:S02]  /*b820*/  SHF.R.U32.HI R12, RZ, 0x10, R9 ;  /* 0x00000010ff0c7819 */ /* 0x000fe40000011609 */
[----:B------:R-:W-:Y:S01]  /*b830*/  SHF.R.U64 R24, R10, 0x10, R11 ;  /* 0x000000100a187819 */ /* 0x000fe2000000120b */
[----:B------:R-:W-:Y:S01]  /*b840*/  HADD2.F32 R15, -RZ, R15.H0_H0 ;  /* 0x2000000fff0f7230 */ /* 0x000fe20000004100 */
[----:B------:R-:W-:Y:S01]  /*b850*/  SHF.R.U64 R26, R8, 0x10, R9 ;  /* 0x00000010081a7819 */ /* 0x000fe20000001209 */
[----:B------:R-:W-:Y:S02]  /*b860*/  HADD2.F32 R12, -RZ, R12.H0_H0 ;  /* 0x2000000cff0c7230 */ /* 0x000fe40000004100 */
[----:B------:R-:W-:-:S02]  /*b870*/  HADD2.F32 R11, -RZ, R14.H0_H0 ;  /* 0x2000000eff0b7230 */ /* 0x000fc40000004100 */
[----:B------:R-:W-:Y:S02]  /*b880*/  HADD2.F32 R14, -RZ, R14.H1_H1 ;  /* 0x3000000eff0e7230 */ /* 0x000fe40000004100 */
[--C-:B0-----:R-:W-:Y:S02]  /*b890*/  HADD2.F32 R10, -RZ, R7.reuse.H1_H1 ;  /* 0x30000007ff0a7230 */ /* 0x101fe40000004100 */
[----:B------:R-:W-:Y:S02]  /*b8a0*/  HADD2.F32 R9, -RZ, R7.H0_H0 ;  /* 0x20000007ff097230 */ /* 0x000fe40000004100 */
[--C-:B------:R-:W-:Y:S02]  /*b8b0*/  HADD2.F32 R0, -RZ, R4.reuse.H0_H0 ;  /* 0x20000004ff007230 */ /* 0x100fe40000004100 */
[C---:B------:R-:W-:Y:S01]  /*b8c0*/  FMUL.FTZ R20, R10.reuse, R15 ;  /* 0x0000000f0a147220 */ /* 0x040fe20000410000 */
[----:B------:R-:W-:Y:S01]  /*b8d0*/  FMUL.FTZ R10, R10, R12 ;  /* 0x0000000c0a0a7220 */ /* 0x000fe20000410000 */
[----:B------:R-:W-:-:S02]  /*b8e0*/  HADD2.F32 R4, -RZ, R4.H1_H1 ;  /* 0x30000004ff047230 */ /* 0x000fc40000004100 */
[C---:B------:R-:W-:Y:S01]  /*b8f0*/  FFMA.FTZ R20, R9.reuse, R12, -R20 ;  /* 0x0000000c09147223 */ /* 0x040fe20000010814 */
[----:B------:R-:W-:Y:S01]  /*b900*/  FFMA.FTZ R25, R9, R15, R10 ;  /* 0x0000000f09197223 */ /* 0x000fe2000001000a */
[--C-:B------:R-:W-:Y:S02]  /*b910*/  HADD2.F32 R7, -RZ, R6.reuse.H0_H0 ;  /* 0x20000006ff077230 */ /* 0x100fe40000004100 */
[C---:B------:R-:W-:Y:S01]  /*b920*/  FMUL.FTZ R21, R4.reuse, R13 ;  /* 0x0000000d04157220 */ /* 0x040fe20000410000 */
[----:B------:R-:W-:Y:S02]  /*b930*/  HADD2.F32 R8, -RZ, R6.H1_H1 ;  /* 0x30000006ff087230 */ /* 0x000fe40000004100 */
[-C--:B------:R-:W-:Y:S01]  /*b940*/  FMUL.FTZ R15, R4, R11.reuse ;  /* 0x0000000b040f7220 */ /* 0x080fe20000410000 */
[----:B------:R-:W-:Y:S02]  /*b950*/  HADD2.F32 R9, -RZ, R3.H1_H1 ;  /* 0x30000003ff097230 */ /* 0x000fe40000004100 */
[----:B------:R-:W-:Y:S01]  /*b960*/  FFMA.FTZ R21, R0, R11, -R21 ;  /* 0x0000000b00157223 */ /* 0x000fe20000010815 */
[----:B------:R-:W-:-:S02]  /*b970*/  HADD2.F32 R6, -RZ, R5.H0_H0 ;  /* 0x20000005ff067230 */ /* 0x000fc40000004100 */
[----:B------:R-:W-:Y:S01]  /*b980*/  FFMA.FTZ R0, R0, R13, R15 ;  /* 0x0000000d00007223 */ /* 0x000fe2000001000f */
[----:B------:R-:W-:Y:S02]  /*b990*/  HADD2.F32 R5, -RZ, R5.H1_H1 ;  /* 0x30000005ff057230 */ /* 0x000fe40000004100 */
[CC--:B------:R-:W-:Y:S01]  /*b9a0*/  FMUL.FTZ R10, R8.reuse, R9.reuse ;  /* 0x00000009080a7220 */ /* 0x0c0fe20000410000 */
[----:B------:R-:W-:Y:S02]  /*b9b0*/  HADD2.F32 R4, -RZ, R24.H0_H0 ;  /* 0x20000018ff047230 */ /* 0x000fe40000004100 */
[-C--:B------:R-:W-:Y:S01]  /*b9c0*/  FMUL.FTZ R8, R8, R14.reuse ;  /* 0x0000000e08087220 */ /* 0x080fe20000410000 */
[----:B------:R-:W-:Y:S02]  /*b9d0*/  HADD2.F32 R3, -RZ, R26.H0_H0 ;  /* 0x2000001aff037230 */ /* 0x000fe40000004100 */
[----:B------:R-:W-:Y:S01]  /*b9e0*/  FFMA.FTZ R10, R7, R14, -R10 ;  /* 0x0000000e070a7223 */ /* 0x000fe2000001080a */
[----:B------:R-:W-:Y:S01]  /*b9f0*/  FMUL.FTZ R11, R5, R4 ;  /* 0x00000004050b7220 */ /* 0x000fe20000410000 */
[----:B------:R-:W-:Y:S01]  /*ba00*/  FFMA.FTZ R9, R7, R9, R8 ;  /* 0x0000000907097223 */ /* 0x000fe20000010008 */
[-C--:B------:R-:W-:Y:S01]  /*ba10*/  FMUL.FTZ R13, R5, R3.reuse ;  /* 0x00000003050d7220 */ /* 0x080fe20000410000 */
[----:B------:R-:W-:Y:S01]  /*ba20*/  F2FP.F16.F32.PACK_AB R7, R25, R20 ;  /* 0x000000141907723e */ /* 0x000fe200000000ff */
[----:B------:R-:W-:-:S02]  /*ba30*/  FFMA.FTZ R5, R6, R3, -R11 ;  /* 0x0000000306057223 */ /* 0x000fc4000001080b */
[----:B------:R-:W-:Y:S01]  /*ba40*/  FFMA.FTZ R8, R6, R4, R13 ;  /* 0x0000000406087223 */ /* 0x000fe2000001000d */
[----:B------:R-:W-:Y:S02]  /*ba50*/  F2FP.F16.F32.PACK_AB R6, R9, R10 ;  /* 0x0000000a0906723e */ /* 0x000fe400000000ff */
[----:B------:R-:W-:Y:S02]  /*ba60*/  F2FP.F16.F32.PACK_AB R4, R0, R21 ;  /* 0x000000150004723e */ /* 0x000fe400000000ff */
[----:B------:R-:W-:-:S05]  /*ba70*/  F2FP.F16.F32.PACK_AB R5, R8, R5 ;  /* 0x000000050805723e */ /* 0x000fca00000000ff */
[----:B------:R0:W-:Y:S01]  /*ba80*/  STS.128 [R205+0x7000], R4 ;  /* 0x00700004cd007388 */ /* 0x0001e20000000c00 */
[----:B------:R-:W-:Y:S05]  /*ba90*/  BRA `(.L_x_1813) ;  /* 0x00000024002c7947 */ /* 0x000fea0003800000 */
.L_x_1786:
[----:B------:R-:W1:Y:S01]  /*baa0*/  LDC R0, c[0x0][0x448] ;  /* 0x00011200ff007b82 */ /* 0x000e620000000800 */
[----:B------:R-:W-:Y:S01]  /*bab0*/  ULDC.64 UR4, c[0x0][0x3f8] ;  /* 0x0000fe0000047ab9 */ /* 0x000fe20000000a00 */
[----:B------:R-:W-:Y:S01]  /*bac0*/  ULDC.64 UR6, c[0x0][0x408] ;  /* 0x0001020000067ab9 */ /* 0x000fe20000000a00 */
        /* <DEDUP_REMOVED lines=13> */
[----:B------:R-:W-:Y:S01]  /*bba0*/  IMAD.WIDE.U32 R26, R3, UR6, R26 ;  /* 0x00000006031a7c25 */ /* 0x000fe2000f8e001a */
[----:B------:R-:W-:Y:S01]  /*bbb0*/  LEA R32, P0, R24, UR4, 0x1 ;  /* 0x0000000418207c11 */ /* 0x000fe2000f8008ff */
[----:B------:R-:W-:Y:S01]  /*bbc0*/  UMOV UR4, 0xffffffff ;  /* 0xffffffff00047882 */ /* 0x000fe20000000000 */
[----:B------:R-:W-:Y:S01]  /*bbd0*/  IADD3 R5, R25, R5, RZ ;  /* 0x0000000519057210 */ /* 0x000fe20007ffe0ff */
[----:B------:R-:W-:Y:S01]  /*bbe0*/  IMAD R3, R3, UR7, R4 ;  /* 0x0000000703037c24 */ /* 0x000fe2000f8e0204 */
[----:B------:R-:W-:-:S02]  /*bbf0*/  ULDC.64 UR6, c[0x0][0x400] ;  /* 0x0001000000067ab9 */ /* 0x000fc40000000a00 */
[----:B------:R-:W-:Y:S01]  /*bc00*/  LEA R34, P1, R26, UR6, 0x1 ;  /* 0x000000061a227c11 */ /* 0x000fe2000f8208ff */
[----:B------:R-:W-:Y:S01]  /*bc10*/  IMAD.IADD R3, R27, 0x1, R3 ;  /* 0x000000011b037824 */ /* 0x000fe200078e0203 */
[----:B------:R-:W-:-:S04]  /*bc20*/  LEA.HI.X R35, R24, UR5, R5, 0x1, P0 ;  /* 0x0000000518237c11 */ /* 0x000fc800080f0c05 */
[----:B------:R-:W-:Y:S01]  /*bc30*/  LEA.HI.X R33, R26, UR7, R3, 0x1, P1 ;  /* 0x000000071a217c11 */ /* 0x000fe200088f0c03 */
[----:B------:R-:W-:Y:S06]  /*bc40*/  BRA.DIV UR4, `(.L_x_1816) ;  /* 0x0000019204107947 */ /* 0x000fec000b800000 */
[----:B------:R-:W1:Y:S01]  /*bc50*/  LDC R54, c[0x0][0x3f4] ;  /* 0x0000fd00ff367b82 */ /* 0x000e620000000800 */
[----:B------:R-:W2:Y:S01]  /*bc60*/  SHFL.IDX PT, R4, R32, RZ, 0x181f ;  /* 0x00181fff20047589 */ /* 0x000ea200000e0000 */
[----:B------:R-:W-:-:S03]  /*bc70*/  IMAD R0, R187, R0, RZ ;  /* 0x00000000bb007224 */ /* 0x000fc600078e02ff */
[----:B------:R-:W3:Y:S04]  /*bc80*/  SHFL.IDX PT, R3, R35, RZ, 0x181f ;  /* 0x00181fff23037589 */ /* 0x000ee800000e0000 */
[----:B------:R-:W4:Y:S04]  /*bc90*/  SHFL.IDX PT, R14, R34, RZ, 0x181f ;  /* 0x00181fff220e7589 */ /* 0x000f2800000e0000 */
[----:B------:R-:W5:Y:S01]  /*bca0*/  SHFL.IDX PT, R5, R33, RZ, 0x181f ;  /* 0x00181fff21057589 */ /* 0x000f6200000e0000 */
[----:B-1----:R-:W-:-:S04]  /*bcb0*/  ISETP.GE.AND P0, PT, R16, R54, PT ;  /* 0x000000361000720c */ /* 0x002fc80003f06270 */
[----:B------:R-:W-:-:S13]  /*bcc0*/  ISETP.GE.OR P1, PT, R55, R0, P0 ;  /* 0x000000003700720c */ /* 0x000fda0000726670 */
[C---:B------:R-:W-:Y:S01]  /*bcd0*/  @!P1 IMAD.SHL.U32 R7, R16.reuse, 0x2, RZ ;  /* 0x0000000210079824 */ /* 0x040fe200078e00ff */
[----:B------:R-:W-:-:S04]  /*bce0*/  @!P1 SHF.L.U64.HI R6, R16, 0x1, R17 ;  /* 0x0000000110069819 */ /* 0x000fc80000010211 */
[----:B--2---:R-:W-:-:S05]  /*bcf0*/  @!P1 IADD3 R4, P2, R4, R7, RZ ;  /* 0x0000000704049210 */ /* 0x004fca0007f5e0ff */
[----:B---3--:R-:W-:Y:S02]  /*bd00*/  @!P1 IMAD.X R3, R3, 0x1, R6, P2 ;  /* 0x0000000103039824 */ /* 0x008fe400010e0606 */
[----:B------:R-:W-:Y:S02]  /*bd10*/  @!P1 IMAD.MOV.U32 R24, RZ, RZ, R4 ;  /* 0x000000ffff189224 */ /* 0x000fe400078e0004 */
[----:B------:R-:W-:-:S06]  /*bd20*/  @!P1 IMAD.MOV.U32 R25, RZ, RZ, R3 ;  /* 0x000000ffff199224 */ /* 0x000fcc00078e0003 */
[----:B------:R-:W2:Y:S01]  /*bd30*/  @!P1 LD.E.128 R24, desc[UR38][R24.64] ;  /* 0x0000002618189980 */ /* 0x000ea2000c101d00 */
[----:B----4-:R-:W-:-:S05]  /*bd40*/  @!P1 IADD3 R14, P2, R14, R7, RZ ;  /* 0x000000070e0e9210 */ /* 0x010fca0007f5e0ff */
[----:B-----5:R-:W-:Y:S02]  /*bd50*/  @!P1 IMAD.X R5, R5, 0x1, R6, P2 ;  /* 0x0000000105059824 */ /* 0x020fe400010e0606 */
[----:B------:R-:W-:-:S06]  /*bd60*/  @!P1 IMAD.MOV.U32 R4, RZ, RZ, R14 ;  /* 0x000000ffff049224 */ /* 0x000fcc00078e000e */
[----:B------:R-:W3:Y:S01]  /*bd70*/  @!P1 LD.E.128 R4, desc[UR38][R4.64] ;  /* 0x0000002604049980 */ /* 0x000ee2000c101d00 */
[----:B------:R-:W-:Y:S02]  /*bd80*/  CS2R R46, SRZ ;  /* 0x00000000002e7805 */ /* 0x000fe4000001ff00 */
[----:B------:R-:W-:Y:S02]  /*bd90*/  CS2R R20, SRZ ;  /* 0x0000000000147805 */ /* 0x000fe4000001ff00 */
[----:B------:R-:W-:Y:S01]  /*bda0*/  CS2R R48, SRZ ;  /* 0x0000000000307805 */ /* 0x000fe2000001ff00 */
[----:B------:R1:W4:Y:S01]  /*bdb0*/  SHFL.IDX PT, R9, R33, 0x1, 0x181f ;  /* 0x00381f0021097f89 */ /* 0x00032200000e0000 */
[----:B------:R-:W-:-:S03]  /*bdc0*/  CS2R R36, SRZ ;  /* 0x0000000000247805 */ /* 0x000fc6000001ff00 */
[----:B------:R1:W0:Y:S01]  /*bdd0*/  SHFL.IDX PT, R14, R34, 0x1, 0x181f ;  /* 0x00381f00220e7f89 */ /* 0x00022200000e0000 */
[----:B--2---:R-:W-:Y:S02]  /*bde0*/  @!P1 IMAD.MOV.U32 R46, RZ, RZ, R24 ;  /* 0x000000ffff2e9224 */ /* 0x004fe400078e0018 */
[----:B------:R-:W-:Y:S01]  /*bdf0*/  @!P1 IMAD.MOV.U32 R47, RZ, RZ, R25 ;  /* 0x000000ffff2f9224 */ /* 0x000fe200078e0019 */
[----:B------:R-:W-:Y:S01]  /*be00*/  CS2R R24, SRZ ;  /* 0x0000000000187805 */ /* 0x000fe2000001ff00 */
[----:B------:R-:W-:Y:S02]  /*be10*/  IMAD.MOV.U32 R3, RZ, RZ, R46 ;  /* 0x000000ffff037224 */ /* 0x000fe400078e002e */
[----:B------:R-:W-:Y:S02]  /*be20*/  IMAD.MOV.U32 R8, RZ, RZ, R47 ;  /* 0x000000ffff087224 */ /* 0x000fe400078e002f */
[----:B------:R-:W-:Y:S01]  /*be30*/  @!P1 IMAD.MOV.U32 R48, RZ, RZ, R26 ;  /* 0x000000ffff309224 */ /* 0x000fe200078e001a */
[----:B------:R-:W-:Y:S01]  /*be40*/  PRMT R64, R3, 0x7610, R64 ;  /* 0x0000761003407816 */ /* 0x000fe20000000040 */
[----:B------:R-:W-:Y:S01]  /*be50*/  @!P1 IMAD.MOV.U32 R49, RZ, RZ, R27 ;  /* 0x000000ffff319224 */ /* 0x000fe200078e001b */
[----:B------:R-:W-:Y:S01]  /*be60*/  PRMT R66, R8, 0x7610, R66 ;  /* 0x0000761008427816 */ /* 0x000fe20000000042 */
[----:B------:R1:W2:Y:S01]  /*be70*/  SHFL.IDX PT, R3, R35, 0x1, 0x181f ;  /* 0x00381f0023037f89 */ /* 0x0002a200000e0000 */
[----:B------:R-:W-:Y:S01]  /*be80*/  IMAD.MOV.U32 R10, RZ, RZ, R48 ;  /* 0x000000ffff0a7224 */ /* 0x000fe200078e0030 */
[----:B---3--:R-:W-:Y:S01]  /*be90*/  @!P1 MOV R21, R5 ;  /* 0x0000000500159202 */ /* 0x008fe20000000f00 */
[----:B------:R-:W-:Y:S01]  /*bea0*/  @!P1 IMAD.MOV.U32 R20, RZ, RZ, R4 ;  /* 0x000000ffff149224 */ /* 0x000fe200078e0004 */
[----:B------:R1:W3:Y:S01]  /*beb0*/  SHFL.IDX PT, R8, R32, 0x1, 0x181f ;  /* 0x00381f0020087f89 */ /* 0x0002e200000e0000 */
[----:B------:R-:W-:-:S02]  /*bec0*/  @!P1 IMAD.MOV.U32 R36, RZ, RZ, R6 ;  /* 0x000000ffff249224 */ /* 0x000fc400078e0006 */
[----:B------:R-:W-:Y:S02]  /*bed0*/  @!P1 IMAD.MOV.U32 R37, RZ, RZ, R7 ;  /* 0x000000ffff259224 */ /* 0x000fe400078e0007 */
[----:B------:R-:W-:Y:S02]  /*bee0*/  IMAD.MOV.U32 R11, RZ, RZ, R49 ;  /* 0x000000ffff0b7224 */ /* 0x000fe400078e0031 */
[----:B------:R-:W-:Y:S02]  /*bef0*/  IMAD.MOV.U32 R4, RZ, RZ, R20 ;  /* 0x000000ffff047224 */ /* 0x000fe400078e0014 */
[----:B------:R-:W-:Y:S01]  /*bf00*/  IMAD.MOV.U32 R5, RZ, RZ, R21 ;  /* 0x000000ffff057224 */ /* 0x000fe200078e0015 */
[----:B------:R-:W-:Y:S01]  /*bf10*/  PRMT R43, R10, 0x5410, R11 ;  /* 0x000054100a2b7816 */ /* 0x000fe2000000000b */
[----:B------:R-:W-:Y:S02]  /*bf20*/  IMAD.MOV.U32 R6, RZ, RZ, R36 ;  /* 0x000000ffff067224 */ /* 0x000fe400078e0024 */
[----:B------:R-:W-:Y:S01]  /*bf30*/  IMAD.MOV.U32 R7, RZ, RZ, R37 ;  /* 0x000000ffff077224 */ /* 0x000fe200078e0025 */
[----:B------:R-:W-:-:S02]  /*bf40*/  PRMT R68, R5, 0x7610, R68 ;  /* 0x0000761005447816 */ /* 0x000fc40000000044 */
[----:B------:R-:W-:Y:S02]  /*bf50*/  PRMT R65, R6, 0x5410, R4 ;  /* 0x0000541006417816 */ /* 0x000fe40000000004 */
[----:B01--4-:R-:W-:-:S07]  /*bf60*/  PRMT R64, R64, 0x5410, R7 ;  /* 0x0000541040407816 */ /* 0x013fce0000000007 */
.L_x_2139:
[----:B------:R-:W-:Y:S01]  /*bf70*/  VIADD R5, R55, 0x20 ;  /* 0x0000002037057836 */ /* 0x000fe20000000000 */
[----:B------:R-:W-:Y:S01]  /*bf80*/  BSSY B1, `(.L_x_1817) ;  /* 0x0000012000017945 */ /* 0x000fe20003800000 */
[----:B------:R-:W-:Y:S02]  /*bf90*/  CS2R R26, SRZ ;  /* 0x00000000001a7805 */ /* 0x000fe4000001ff00 */
[----:B------:R-:W-:Y:S02]  /*bfa0*/  CS2R R6, SRZ ;  /* 0x0000000000067805 */ /* 0x000fe4000001ff00 */
[----:B------:R-:W-:Y:S02]  /*bfb0*/  ISETP.GE.AND P1, PT, R5, R0, PT ;  /* 0x000000000500720c */ /* 0x000fe40003f26270 */
[----:B------:R-:W-:-:S11]  /*bfc0*/  CS2R R4, SRZ ;  /* 0x0000000000047805 */ /* 0x000fd6000001ff00 */
[----:B------:R-:W-:Y:S05]  /*bfd0*/  @P1 BRA `(.L_x_1818) ;  /* 0x0000000000301947 */ /* 0x000fea0003800000 */
[----:B------:R-:W-:Y:S02]  /*bfe0*/  CS2R R26, SRZ ;  /* 0x00000000001a7805 */ /* 0x000fe4000001ff00 */
[----:B------:R-:W-:Y:S02]  /*bff0*/  CS2R R4, SRZ ;  /* 0x0000000000047805 */ /* 0x000fe4000001ff00 */
[----:B------:R-:W-:Y:S01]  /*c000*/  CS2R R6, SRZ ;  /* 0x0000000000067805 */ /* 0x000fe2000001ff00 */
[----:B------:R-:W-:Y:S06]  /*c010*/  @P0 BRA `(.L_x_1818) ;  /* 0x0000000000200947 */ /* 0x000fec0003800000 */
[C---:B------:R-:W-:Y:S01]  /*c020*/  IMAD.SHL.U32 R15, R16.reuse, 0x2, RZ ;  /* 0x00000002100f7824 */ /* 0x040fe200078e00ff */
[----:B------:R-:W-:-:S04]  /*c030*/  SHF.L.U64.HI R6, R16, 0x1, R17 ;  /* 0x0000000110067819 */ /* 0x000fc80000010211 */
[-C--:B---3--:R-:W-:Y:S02]  /*c040*/  IADD3 R4, P1, R8, R15.reuse, RZ ;  /* 0x0000000f08047210 */ /* 0x088fe40007f3e0ff */
[----:B------:R-:W-:-:S03]  /*c050*/  IADD3 R14, P2, R14, R15, RZ ;  /* 0x0000000f0e0e7210 */ /* 0x000fc60007f5e0ff */
[--C-:B--2---:R-:W-:Y:S02]  /*c060*/  IMAD.X R5, R3, 0x1, R6.reuse, P1 ;  /* 0x0000000103057824 */ /* 0x104fe400008e0606 */
[----:B------:R-:W-:-:S04]  /*c070*/  IMAD.X R15, R9, 0x1, R6, P2 ;  /* 0x00000001090f7824 */ /* 0x000fc800010e0606 */
[----:B------:R-:W5:Y:S04]  /*c080*/  LD.E.128 R4, desc[UR38][R4.64] ;  /* 0x0000002604047980 */ /* 0x000f68000c101d00 */
[----:B------:R0:W5:Y:S02]  /*c090*/  LD.E.128 R24, desc[UR38][R14.64] ;  /* 0x000000260e187980 */ /* 0x000164000c101d00 */
.L_x_1818:
[----:B------:R-:W-:Y:S05]  /*c0a0*/  BSYNC B1 ;  /* 0x0000000000017941 */ /* 0x000fea0003800000 */
.L_x_1817:
[----:B--2--5:R-:W-:Y:S01]  /*c0b0*/  IMAD.MOV.U32 R3, RZ, RZ, R24 ;  /* 0x000000ffff037224 */ /* 0x024fe200078e0018 */
[----:B------:R-:W-:Y:S01]  /*c0c0*/  UMOV UR4, 0xffffffff ;  /* 0xffffffff00047882 */ /* 0x000fe20000000000 */
[----:B---3--:R-:W-:Y:S02]  /*c0d0*/  IMAD.MOV.U32 R8, RZ, RZ, R25 ;  /* 0x000000ffff087224 */ /* 0x008fe400078e0019 */
        /* <DEDUP_REMOVED lines=9> */
[----:B------:R-:W-:Y:S01]  /*c170*/  PRMT R58, R9, 0x5410, R10 ;  /* 0x00005410093a7816 */ /* 0x000fe2000000000a */
[----:B------:R-:W-:Y:S06]  /*c180*/  BRA.DIV UR4, `(.L_x_1819) ;  /* 0x0000019204287947 */ /* 0x000fec000b800000 */
[----:B------:R-:W1:Y:S01]  /*c190*/  SHFL.IDX PT, R8, R32, 0x2, 0x181f ;  /* 0x00581f0020087f89 */ /* 0x000e6200000e0000 */
[----:B------:R-:W-:-:S03]  /*c1a0*/  VIADD R9, R55, 0x40 ;  /* 0x0000004037097836 */ /* 0x000fc60000000000 */
[----:B------:R-:W2:Y:S02]  /*c1b0*/  SHFL.IDX PT, R3, R35, 0x2, 0x181f ;  /* 0x00581f0023037f89 */ /* 0x000ea400000e0000 */
[----:B------:R-:W-:Y:S02]  /*c1c0*/  ISETP.GE.OR P1, PT, R9, R0, P0 ;  /* 0x000000000900720c */ /* 0x000fe40000726670 */
[----:B0-----:R-:W0:Y:S04]  /*c1d0*/  SHFL.IDX PT, R14, R34, 0x2, 0x181f ;  /* 0x00581f00220e7f89 */ /* 0x001e2800000e0000 */
[----:B------:R-:W3:Y:S07]  /*c1e0*/  SHFL.IDX PT, R28, R33, 0x2, 0x181f ;  /* 0x00581f00211c7f89 */ /* 0x000eee00000e0000 */
[C---:B------:R-:W-:Y:S01]  /*c1f0*/  @!P1 IMAD.SHL.U32 R31, R16.reuse, 0x2, RZ ;  /* 0x00000002101f9824 */ /* 0x040fe200078e00ff */
[----:B------:R-:W-:-:S04]  /*c200*/  @!P1 SHF.L.U64.HI R29, R16, 0x1, R17 ;  /* 0x00000001101d9819 */ /* 0x000fc80000010211 */
[----:B-1----:R-:W-:-:S05]  /*c210*/  @!P1 IADD3 R8, P2, R8, R31, RZ ;  /* 0x0000001f08089210 */ /* 0x002fca0007f5e0ff */
[----:B--2---:R-:W-:-:S06]  /*c220*/  @!P1 IMAD.X R9, R3, 0x1, R29, P2 ;  /* 0x0000000103099824 */ /* 0x004fcc00010e061d */
[----:B------:R-:W2:Y:S01]  /*c230*/  @!P1 LD.E.128 R8, desc[UR38][R8.64] ;  /* 0x0000002608089980 */ /* 0x000ea2000c101d00 */
[----:B0-----:R-:W-:-:S05]  /*c240*/  @!P1 IADD3 R14, P2, R14, R31, RZ ;  /* 0x0000001f0e0e9210 */ /* 0x001fca0007f5e0ff */
[----:B---3--:R-:W-:-:S04]  /*c250*/  @!P1 IMAD.X R3, R28, 0x1, R29, P2 ;  /* 0x000000011c039824 */ /* 0x008fc800010e061d */
[----:B------:R-:W-:-:S05]  /*c260*/  @!P1 IMAD.MOV.U32 R15, RZ, RZ, R3 ;  /* 0x000000ffff0f9224 */ /* 0x000fca00078e0003 */
[----:B------:R-:W3:Y:S01]  /*c270*/  @!P1 LD.E.128 R28, desc[UR38][R14.64] ;  /* 0x000000260e1c9980 */ /* 0x000ee2000c101d00 */
[----:B------:R-:W-:Y:S02]  /*c280*/  CS2R R50, SRZ ;  /* 0x0000000000327805 */ /* 0x000fe4000001ff00 */
[----:B------:R-:W-:Y:S02]  /*c290*/  CS2R R52, SRZ ;  /* 0x0000000000347805 */ /* 0x000fe4000001ff00 */
[----:B------:R-:W-:Y:S01]  /*c2a0*/  CS2R R38, SRZ ;  /* 0x0000000000267805 */ /* 0x000fe2000001ff00 */
[----:B------:R-:W0:Y:S01]  /*c2b0*/  SHFL.IDX PT, R32, R32, 0x3, 0x181f ;  /* 0x00781f0020207f89 */ /* 0x000e2200000e0000 */
[----:B------:R-:W-:-:S03]  /*c2c0*/  CS2R R40, SRZ ;  /* 0x0000000000287805 */ /* 0x000fc6000001ff00 */
[----:B------:R-:W1:Y:S04]  /*c2d0*/  SHFL.IDX PT, R34, R34, 0x3, 0x181f ;  /* 0x00781f0022227f89 */ /* 0x000e6800000e0000 */
[----:B------:R-:W4:Y:S01]  /*c2e0*/  SHFL.IDX PT, R33, R33, 0x3, 0x181f ;  /* 0x00781f0021217f89 */ /* 0x000f2200000e0000 */
[----:B--2---:R-:W-:Y:S02]  /*c2f0*/  @!P1 IMAD.MOV.U32 R50, RZ, RZ, R8 ;  /* 0x000000ffff329224 */ /* 0x004fe400078e0008 */
[----:B------:R-:W-:Y:S02]  /*c300*/  @!P1 IMAD.MOV.U32 R51, RZ, RZ, R9 ;  /* 0x000000ffff339224 */ /* 0x000fe400078e0009 */
[----:B------:R-:W-:Y:S02]  /*c310*/  IMAD.MOV.U32 R3, RZ, RZ, R50 ;  /* 0x000000ffff037224 */ /* 0x000fe400078e0032 */
[----:B------:R-:W-:-:S02]  /*c320*/  IMAD.MOV.U32 R12, RZ, RZ, R51 ;  /* 0x000000ffff0c7224 */ /* 0x000fc400078e0033 */
[----:B------:R-:W-:Y:S02]  /*c330*/  @!P1 IMAD.MOV.U32 R52, RZ, RZ, R10 ;  /* 0x000000ffff349224 */ /* 0x000fe400078e000a */
[----:B------:R-:W-:Y:S01]  /*c340*/  @!P1 IMAD.MOV.U32 R53, RZ, RZ, R11 ;  /* 0x000000ffff359224 */ /* 0x000fe200078e000b */
[----:B------:R-:W-:Y:S01]  /*c350*/  PRMT R59, R3, 0x5410, R12 ;  /* 0x00005410033b7816 */ /* 0x000fe2000000000c */
[----:B------:R-:W-:Y:S01]  /*c360*/  IMAD.MOV.U32 R8, RZ, RZ, R52 ;  /* 0x000000ffff087224 */ /* 0x000fe200078e0034 */
[----:B------:R2:W0:Y:S01]  /*c370*/  SHFL.IDX PT, R3, R35, 0x3, 0x181f ;  /* 0x00781f0023037f89 */ /* 0x00042200000e0000 */
[----:B------:R-:W-:Y:S01]  /*c380*/  IMAD.MOV.U32 R9, RZ, RZ, R53 ;  /* 0x000000ffff097224 */ /* 0x000fe200078e0035 */
[----:B---3--:R-:W-:Y:S01]  /*c390*/  @!P1 MOV R40, R30 ;  /* 0x0000001e00289202 */ /* 0x008fe20000000f00 */
[----:B------:R-:W-:Y:S02]  /*c3a0*/  @!P1 IMAD.MOV.U32 R38, RZ, RZ, R28 ;  /* 0x000000ffff269224 */ /* 0x000fe400078e001c */
[----:B------:R-:W-:Y:S01]  /*c3b0*/  @!P1 IMAD.MOV.U32 R39, RZ, RZ, R29 ;  /* 0x000000ffff279224 */ /* 0x000fe200078e001d */
[----:B------:R-:W-:Y:S01]  /*c3c0*/  PRMT R44, R8, 0x5410, R9 ;  /* 0x00005410082c7816 */ /* 0x000fe20000000009 */
[----:B------:R-:W-:-:S02]  /*c3d0*/  @!P1 IMAD.MOV.U32 R41, RZ, RZ, R31 ;  /* 0x000000ffff299224 */ /* 0x000fc400078e001f */
[----:B------:R-:W-:Y:S02]  /*c3e0*/  IMAD.MOV.U32 R8, RZ, RZ, R38 ;  /* 0x000000ffff087224 */ /* 0x000fe400078e0026 */
[----:B------:R-:W-:Y:S02]  /*c3f0*/  IMAD.MOV.U32 R9, RZ, RZ, R39 ;  /* 0x000000ffff097224 */ /* 0x000fe400078e0027 */
[----:B------:R-:W-:Y:S02]  /*c400*/  IMAD.MOV.U32 R10, RZ, RZ, R40 ;  /* 0x000000ffff0a7224 */ /* 0x000fe400078e0028 */
[----:B------:R-:W-:Y:S01]  /*c410*/  IMAD.MOV.U32 R11, RZ, RZ, R41 ;  /* 0x000000ffff0b7224 */ /* 0x000fe200078e0029 */
[----:B------:R-:W-:Y:S02]  /*c420*/  PRMT R62, R8, 0x5410, R9 ;  /* 0x00005410083e7816 */ /* 0x000fe40000000009 */
[----:B------:R-:W-:Y:S02]  /*c430*/  CS2R R8, SRZ ;  /* 0x0000000000087805 */ /* 0x000fe4000001ff00 */
[----:B-12-4-:R-:W-:-:S07]  /*c440*/  PRMT R63, R10, 0x5410, R11 ;  /* 0x000054100a3f7816 */ /* 0x016fce000000000b */
.L_x_2149:
[----:B------:R-:W-:Y:S01]  /*c450*/  VIADD R55, R55, 0x60 ;  /* 0x0000006037377836 */ /* 0x000fe20000000000 */
[----:B------:R-:W-:Y:S01]  /*c460*/  LEA.HI R10, R213, R213, RZ, 0x1 ;  /* 0x000000d5d50a7211 */ /* 0x000fe200078f08ff */
[----:B------:R-:W-:Y:S01]  /*c470*/  BSSY B1, `(.L_x_1820) ;  /* 0x0000015000017945 */ /* 0x000fe20003800000 */
[----:B------:R-:W-:Y:S02]  /*c480*/  CS2R R12, SRZ ;  /* 0x00000000000c7805 */ /* 0x000fe4000001ff00 */
[----:B------:R-:W-:Y:S02]  /*c490*/  CS2R R14, SRZ ;  /* 0x00000000000e7805 */ /* 0x000fe4000001ff00 */
[----:B------:R-:W-:Y:S02]  /*c4a0*/  ISETP.GE.AND P1, PT, R55, R0, PT ;  /* 0x000000003700720c */ /* 0x000fe40003f26270 */
[----:B------:R-:W-:-:S05]  /*c4b0*/  LOP3.LUT R10, R10, 0xfffffffe, RZ, 0xc0, !PT ;  /* 0xfffffffe0a0a7812 */ /* 0x000fca00078ec0ff */
[----:B------:R-:W-:Y:S01]  /*c4c0*/  IMAD.IADD R29, R213, 0x1, -R10 ;  /* 0x00000001d51d7824 */ /* 0x000fe200078e0a0a */
[----:B------:R-:W-:-:S04]  /*c4d0*/  CS2R R10, SRZ ;  /* 0x00000000000a7805 */ /* 0x000fc8000001ff00 */
[----:B------:R-:W-:Y:S01]  /*c4e0*/  SHF.L.U32 R29, R29, 0x1f, RZ ;  /* 0x0000001f1d1d7819 */ /* 0x000fe200000006ff */
[----:B------:R-:W-:Y:S06]  /*c4f0*/  @P1 BRA `(.L_x_1821) ;  /* 0x0000000000301947 */ /* 0x000fec0003800000 */
[----:B------:R-:W-:Y:S02]  /*c500*/  CS2R R10, SRZ ;  /* 0x00000000000a7805 */ /* 0x000fe4000001ff00 */
[----:B------:R-:W-:Y:S02]  /*c510*/  CS2R R12, SRZ ;  /* 0x00000000000c7805 */ /* 0x000fe4000001ff00 */
[----:B------:R-:W-:Y:S01]  /*c520*/  CS2R R14, SRZ ;  /* 0x00000000000e7805 */ /* 0x000fe2000001ff00 */
[----:B------:R-:W-:Y:S06]  /*c530*/  @P0 BRA `(.L_x_1821) ;  /* 0x0000000000200947 */ /* 0x000fec0003800000 */
[C---:B------:R-:W-:Y:S01]  /*c540*/  IMAD.SHL.U32 R9, R16.reuse, 0x2, RZ ;  /* 0x0000000210097824 */ /* 0x040fe200078e00ff */
[----:B------:R-:W-:-:S04]  /*c550*/  SHF.L.U64.HI R10, R16, 0x1, R17 ;  /* 0x00000001100a7819 */ /* 0x000fc80000010211 */
[-C--:B0-----:R-:W-:Y:S02]  /*c560*/  IADD3 R12, P1, R32, R9.reuse, RZ ;  /* 0x00000009200c7210 */ /* 0x081fe40007f3e0ff */
[----:B------:R-:W-:-:S03]  /*c570*/  IADD3 R8, P2, R34, R9, RZ ;  /* 0x0000000922087210 */ /* 0x000fc60007f5e0ff */
[--C-:B------:R-:W-:Y:S02]  /*c580*/  IMAD.X R13, R3, 0x1, R10.reuse, P1 ;  /* 0x00000001030d7824 */ /* 0x100fe400008e060a */
[----:B------:R-:W-:-:S04]  /*c590*/  IMAD.X R9, R33, 0x1, R10, P2 ;  /* 0x0000000121097824 */ /* 0x000fc800010e060a */
[----:B------:R-:W5:Y:S04]  /*c5a0*/  LD.E.128 R12, desc[UR38][R12.64] ;  /* 0x000000260c0c7980 */ /* 0x000f68000c101d00 */
[----:B------:R-:W5:Y:S02]  /*c5b0*/  LD.E.128 R8, desc[UR38][R8.64] ;  /* 0x0000002608087980 */ /* 0x000f64000c101d00 */
.L_x_1821:
[----:B------:R-:W-:Y:S05]  /*c5c0*/  BSYNC B1 ;  /* 0x0000000000017941 */ /* 0x000fea0003800000 */
.L_x_1820:
[----:B------:R-:W1:Y:S01]  /*c5d0*/  SYNCS.PHASECHK.TRANS64.TRYWAIT P4, [R2+URZ+0x28800], R29 ;  /* 0x0288001d020075a7 */ /* 0x000e62000808017f */
[----:B------:R-:W-:Y:S01]  /*c5e0*/  VIADDMNMX R0, R0, -R193, 0x80, PT ;  /* 0x0000008000007446 */ /* 0x000fe200038009c1 */
[----:B0----5:R-:W-:Y:S01]  /*c5f0*/  IMAD.MOV.U32 R3, RZ, RZ, R8 ;  /* 0x000000ffff037224 */ /* 0x021fe200078e0008 */
[----:B------:R-:W-:Y:S01]  /*c600*/  BSSY B1, `(.L_x_1822) ;  /* 0x0000010000017945 */ /* 0x000fe20003800000 */
[----:B------:R-:W-:Y:S01]  /*c610*/  IMAD.MOV.U32 R28, RZ, RZ, R9 ;  /* 0x000000ffff1c7224 */ /* 0x000fe200078e0009 */
[-C--:B------:R-:W-:Y:S01]  /*c620*/  ISETP.GE.OR P3, PT, R23, R0.reuse, P0 ;  /* 0x000000001700720c */ /* 0x080fe20000766670 */
[----:B------:R-:W-:Y:S01]  /*c630*/  IMAD.MOV.U32 R30, RZ, RZ, R13 ;  /* 0x000000ffff1e7224 */ /* 0x000fe200078e000d */
[-C--:B------:R-:W-:Y:S02]  /*c640*/  ISETP.GE.OR P2, PT, R212, R0.reuse, P0 ;  /* 0x00000000d400720c */ /* 0x080fe40000746670 */
[-C--:B------:R-:W-:Y:S02]  /*c650*/  ISETP.GE.OR P1, PT, R211, R0.reuse, P0 ;  /* 0x00000000d300720c */ /* 0x080fe40000726670 */
[----:B------:R-:W-:Y:S01]  /*c660*/  ISETP.GE.OR P0, PT, R210, R0, P0 ;  /* 0x00000000d200720c */ /* 0x000fe20000706670 */
[----:B------:R-:W-:Y:S01]  /*c670*/  IMAD.MOV.U32 R0, RZ, RZ, R10 ;  /* 0x000000ffff007224 */ /* 0x000fe200078e000a */
[----:B------:R-:W-:Y:S01]  /*c680*/  PRMT R55, R3, 0x5410, R28 ;  /* 0x0000541003377816 */ /* 0x000fe2000000001c */
[----:B------:R-:W-:-:S02]  /*c690*/  IMAD.MOV.U32 R3, RZ, RZ, R11 ;  /* 0x000000ffff037224 */ /* 0x000fc400078e000b */
[----:B------:R-:W-:-:S03]  /*c6a0*/  IMAD.MOV.U32 R28, RZ, RZ, R12 ;  /* 0x000000ffff1c7224 */ /* 0x000fc600078e000c */
[----:B------:R-:W-:Y:S01]  /*c6b0*/  PRMT R60, R0, 0x5410, R3 ;  /* 0x00005410003c7816 */ /* 0x000fe20000000003 */
[----:B------:R-:W-:Y:S01]  /*c6c0*/  IMAD.MOV.U32 R3, RZ, RZ, R15 ;  /* 0x000000ffff037224 */ /* 0x000fe200078e000f */
[----:B------:R-:W-:Y:S02]  /*c6d0*/  PRMT R61, R28, 0x5410, R30 ;  /* 0x000054101c3d7816 */ /* 0x000fe4000000001e */
[----:B------:R-:W-:Y:S01]  /*c6e0*/  MOV R0, R14 ;  /* 0x0000000e00007202 */ /* 0x000fe20000000f00 */
[----:B-1----:R-:W-:Y:S06]  /*c6f0*/  @!P4 BRA `(.L_x_1823) ;  /* 0x000001900028c947 */ /* 0x002fec0003800000 */
.L_x_2150:
[----:B------:R-:W-:Y:S05]  /*c700*/  BSYNC B1 ;  /* 0x0000000000017941 */ /* 0x000fea0003800000 */
.L_x_1822:
[----:B------:R-:W-:Y:S04]  /*c710*/  BSSY B1, `(.L_x_1824) ;  /* 0x0000061000017945 */ /* 0x000fe80003800000 */
[----:B------:R-:W-:Y:S05]  /*c720*/  @P3 BRA `(.L_x_1825) ;  /* 0x00000004007c3947 */ /* 0x000fea0003800000 */
[----:B------:R-:W-:Y:S01]  /*c730*/  LEA.HI R28, R54, R207, RZ, 0x1d ;  /* 0x000000cf361c7211 */ /* 0x000fe200078fe8ff */
[----:B------:R-:W-:Y:S01]  /*c740*/  HADD2.F32 R68, -RZ, R68.H0_H0 ;  /* 0x20000044ff447230 */ /* 0x000fe20000004100 */
[----:B------:R-:W-:Y:S01]  /*c750*/  SHF.R.U64 R80, R46, 0x10, R47 ;  /* 0x000000102e507819 */ /* 0x000fe2000000122f */
[----:B------:R-:W-:Y:S01]  /*c760*/  HADD2.F32 R66, -RZ, R66.H0_H0 ;  /* 0x20000042ff427230 */ /* 0x000fe20000004100 */
[----:B------:R-:W-:Y:S01]  /*c770*/  SHF.R.S32.HI R31, RZ, 0x1f, R28 ;  /* 0x0000001fff1f7819 */ /* 0x000fe2000001141c */
[----:B0-----:R-:W-:Y:S01]  /*c780*/  IMAD.SHL.U32 R29, R28, 0x8, RZ ;  /* 0x000000081c1d7824 */ /* 0x001fe200078e00ff */
[----:B------:R-:W-:Y:S02]  /*c790*/  SHF.R.U64 R77, R20, 0x10, R21 ;  /* 0x00000010144d7819 */ /* 0x000fe40000001215 */
[----:B------:R-:W-:Y:S02]  /*c7a0*/  LEA.HI R31, R31, R28, RZ, 0x3 ;  /* 0x0000001c1f1f7211 */ /* 0x000fe400078f18ff */
[----:B------:R-:W-:-:S02]  /*c7b0*/  LOP3.LUT R30, R29, 0x38, RZ, 0xc0, !PT ;  /* 0x000000381d1e7812 */ /* 0x000fc400078ec0ff */
[----:B------:R-:W-:Y:S01]  /*c7c0*/  SHF.R.U32.HI R70, RZ, 0x10, R21 ;  /* 0x00000010ff467819 */ /* 0x000fe20000011615 */
[----:B------:R-:W-:Y:S01]  /*c7d0*/  IMAD.SHL.U32 R31, R31, 0x400, RZ ;  /* 0x000004001f1f7824 */ /* 0x000fe200078e00ff */
[----:B------:R-:W-:Y:S02]  /*c7e0*/  LOP3.LUT R30, R30, 0x1c0, R225, 0xf8, !PT ;  /* 0x000001c01e1e7812 */ /* 0x000fe400078ef8e1 */
[----:B------:R-:W-:Y:S01]  /*c7f0*/  SHF.R.U32.HI R69, RZ, 0x10, R47 ;  /* 0x00000010ff457819 */ /* 0x000fe2000001162f */
[----:B------:R-:W-:Y:S01]  /*c800*/  HADD2.F32 R70, -RZ, R70.H0_H0 ;  /* 0x20000046ff467230 */ /* 0x000fe20000004100 */
[----:B------:R-:W-:Y:S02]  /*c810*/  LOP3.LUT R32, R30, R203, RZ, 0x3c, !PT ;  /* 0x000000cb1e207212 */ /* 0x000fe400078e3cff */
[----:B------:R-:W-:Y:S02]  /*c820*/  LOP3.LUT R33, R31, 0x7fffe000, RZ, 0xc0, !PT ;  /* 0x7fffe0001f217812 */ /* 0x000fe400078ec0ff */
[----:B------:R-:W0:Y:S01]  /*c830*/  LDS.128 R28, [R205] ;  /* 0x00000000cd1c7984 */ /* 0x000e220000000c00 */
[----:B------:R-:W-:-:S02]  /*c840*/  SHF.R.U64 R79, R48, 0x10, R49 ;  /* 0x00000010304f7819 */ /* 0x000fc40000001231 */
[----:B------:R-:W-:Y:S02]  /*c850*/  IADD3 R33, R32, R33, R204 ;  /* 0x0000002120217210 */ /* 0x000fe40007ffe0cc */
[----:B------:R-:W-:Y:S02]  /*c860*/  SHF.R.U32.HI R78, RZ, 0x10, R49 ;  /* 0x00000010ff4e7819 */ /* 0x000fe40000011631 */
[--C-:B------:R-:W-:Y:S01]  /*c870*/  SHF.R.U32.HI R73, RZ, 0x10, R37.reuse ;  /* 0x00000010ff497819 */ /* 0x100fe20000011625 */
[----:B------:R-:W-:Y:S01]  /*c880*/  IMAD R67, R33, 0x2, R2 ;  /* 0x0000000221437824 */ /* 0x000fe200078e0202 */
[----:B------:R-:W-:-:S04]  /*c890*/  SHF.R.U64 R75, R36, 0x10, R37 ;  /* 0x00000010244b7819 */ /* 0x000fc80000001225 */
[----:B------:R-:W1:Y:S01]  /*c8a0*/  LDS.128 R32, [R67+0x10400] ;  /* 0x0104000043207984 */ /* 0x000e620000000c00 */
[--C-:B0-----:R-:W-:Y:S02]  /*c8b0*/  HADD2.F32 R21, -RZ, R29.reuse.H0_H0 ;  /* 0x2000001dff157230 */ /* 0x101fe40000004100 */
[----:B------:R-:W-:Y:S02]  /*c8c0*/  HADD2.F32 R20, -RZ, R28.H0_H0 ;  /* 0x2000001cff147230 */ /* 0x000fe40000004100 */
[----:B------:R-:W-:Y:S02]  /*c8d0*/  HADD2.F32 R29, -RZ, R29.H1_H1 ;  /* 0x3000001dff1d7230 */ /* 0x000fe40000004100 */
[----:B------:R-:W-:Y:S02]  /*c8e0*/  HADD2.F32 R36, -RZ, R30.H0_H0 ;  /* 0x2000001eff247230 */ /* 0x000fe40000004100 */
[--C-:B------:R-:W-:Y:S02]  /*c8f0*/  HADD2.F32 R37, -RZ, R31.reuse.H0_H0 ;  /* 0x2000001fff257230 */ /* 0x100fe40000004100 */
[----:B------:R-:W-:-:S02]  /*c900*/  HADD2.F32 R31, -RZ, R31.H1_H1 ;  /* 0x3000001fff1f7230 */ /* 0x000fc40000004100 */
[----:B------:R-:W-:Y:S02]  /*c910*/  HADD2.F32 R28, -RZ, R28.H1_H1 ;  /* 0x3000001cff1c7230 */ /* 0x000fe40000004100 */
[--C-:B-1----:R-:W-:Y:S02]  /*c920*/  HADD2.F32 R46, -RZ, R33.reuse.H0_H0 ;  /* 0x20000021ff2e7230 */ /* 0x102fe40000004100 */
[----:B------:R-:W-:Y:S02]  /*c930*/  HADD2.F32 R47, -RZ, R33.H1_H1 ;  /* 0x30000021ff2f7230 */ /* 0x000fe40000004100 */
[----:B------:R-:W-:Y:S02]  /*c940*/  HADD2.F32 R33, -RZ, R32.H0_H0 ;  /* 0x20000020ff217230 */ /* 0x000fe40000004100 */
[C---:B------:R-:W-:Y:S01]  /*c950*/  FMUL.FTZ R72, R46.reuse, R68 ;  /* 0x000000442e487220 */ /* 0x040fe20000410000 */
[----:B------:R-:W-:Y:S01]  /*c960*/  FMUL.FTZ R74, R46, R66 ;  /* 0x000000422e4a7220 */ /* 0x000fe20000410000 */
[----:B------:R-:W-:-:S02]  /*c970*/  HADD2.F32 R46, -RZ, R69.H0_H0 ;  /* 0x20000045ff2e7230 */ /* 0x000fc40000004100 */
[----:B------:R-:W-:Y:S01]  /*c980*/  FMUL.FTZ R76, R47, R70 ;  /* 0x000000462f4c7220 */ /* 0x000fe20000410000 */
[C---:B------:R-:W-:Y:S01]  /*c990*/  FFMA.FTZ R72, R21.reuse, R66, -R72 ;  /* 0x0000004215487223 */ /* 0x040fe20000010848 */
[--C-:B------:R-:W-:Y:S02]  /*c9a0*/  HADD2.F32 R66, -RZ, R65.reuse.H1_H1 ;  /* 0x30000041ff427230 */ /* 0x100fe40000004100 */
[----:B------:R-:W-:Y:S01]  /*c9b0*/  FFMA.FTZ R74, R21, R68, R74 ;  /* 0x00000044154a7223 */ /* 0x000fe2000001004a */
[----:B------:R-:W-:Y:S02]  /*c9c0*/  HADD2.F32 R21, -RZ, R64.H0_H0 ;  /* 0x20000040ff157230 */ /* 0x000fe40000004100 */
[----:B------:R-:W-:Y:S01]  /*c9d0*/  FMUL.FTZ R68, R47, R46 ;  /* 0x0000002e2f447220 */ /* 0x000fe20000410000 */
[----:B------:R-:W-:Y:S02]  /*c9e0*/  HADD2.F32 R48, -RZ, R34.H0_H0 ;  /* 0x20000022ff307230 */ /* 0x000fe40000004100 */
[----:B------:R-:W-:Y:S01]  /*c9f0*/  FMUL.FTZ R47, R33, R66 ;  /* 0x00000042212f7220 */ /* 0x000fe20000410000 */
[----:B------:R-:W-:-:S02]  /*ca00*/  HADD2.F32 R65, -RZ, R65.H0_H0 ;  /* 0x20000041ff417230 */ /* 0x000fc40000004100 */
[-C--:B------:R-:W-:Y:S01]  /*ca10*/  FMUL.FTZ R33, R33, R21.reuse ;  /* 0x0000001521217220 */ /* 0x080fe20000410000 */
[----:B------:R-:W-:Y:S02]  /*ca20*/  HADD2.F32 R49, -RZ, R35.H0_H0 ;  /* 0x20000023ff317230 */ /* 0x000fe40000004100 */
[C---:B------:R-:W-:Y:S01]  /*ca30*/  FFMA.FTZ R47, R20.reuse, R21, -R47 ;  /* 0x00000015142f7223 */ /* 0x040fe2000001082f */
[--C-:B------:R-:W-:Y:S02]  /*ca40*/  HADD2.F32 R21, -RZ, R43.reuse.H0_H0 ;  /* 0x2000002bff157230 */ /* 0x100fe40000004100 */
[C---:B------:R-:W-:Y:S01]  /*ca50*/  FFMA.FTZ R69, R29.reuse, R46, -R76 ;  /* 0x0000002e1d457223 */ /* 0x040fe2000001084c */
[----:B------:R-:W-:Y:S02]  /*ca60*/  HADD2.F32 R64, -RZ, R64.H1_H1 ;  /* 0x30000040ff407230 */ /* 0x000fe40000004100 */
[----:B------:R-:W-:Y:S01]  /*ca70*/  FFMA.FTZ R71, R29, R70, R68 ;  /* 0x000000461d477223 */ /* 0x000fe20000010044 */
[----:B------:R-:W-:Y:S01]  /*ca80*/  FFMA.FTZ R66, R20, R66, R33 ;  /* 0x0000004214427223 */ /* 0x000fe20000010021 */
[----:B------:R-:W-:Y:S01]  /*ca90*/  FMUL.FTZ R29, R48, R65 ;  /* 0x00000041301d7220 */ /* 0x000fe20000410000 */
[----:B------:R-:W-:-:S02]  /*caa0*/  HADD2.F32 R20, -RZ, R43.H1_H1 ;  /* 0x3000002bff147230 */ /* 0x000fc40000004100 */
[-C--:B------:R-:W-:Y:S01]  /*cab0*/  FMUL.FTZ R33, R48, R21.reuse ;  /* 0x0000001530217220 */ /* 0x080fe20000410000 */
[----:B------:R-:W-:Y:S02]  /*cac0*/  HADD2.F32 R35, -RZ, R35.H1_H1 ;  /* 0x30000023ff237230 */ /* 0x000fe40000004100 */
[C---:B------:R-:W-:Y:S01]  /*cad0*/  FMUL.FTZ R68, R49.reuse, R64 ;  /* 0x0000004031447220 */ /* 0x040fe20000410000 */
[----:B------:R-:W-:Y:S02]  /*cae0*/  HADD2.F32 R48, -RZ, R73.H0_H0 ;  /* 0x20000049ff307230 */ /* 0x000fe40000004100 */
[C---:B------:R-:W-:Y:S01]  /*caf0*/  FFMA.FTZ R43, R36.reuse, R21, -R29 ;  /* 0x00000015242b7223 */ /* 0x040fe2000001081d */
[----:B------:R-:W-:Y:S02]  /*cb00*/  HADD2.F32 R46, -RZ, R78.H0_H0 ;  /* 0x2000004eff2e7230 */ /* 0x000fe40000004100 */
[-C--:B------:R-:W-:Y:S01]  /*cb10*/  FMUL.FTZ R49, R49, R20.reuse ;  /* 0x0000001431317220 */ /* 0x080fe20000410000 */
[----:B------:R-:W-:Y:S01]  /*cb20*/  FFMA.FTZ R68, R37, R20, -R68 ;  /* 0x0000001425447223 */ /* 0x000fe20000010844 */
[----:B------:R-:W-:Y:S01]  /*cb30*/  FFMA.FTZ R36, R36, R65, R33 ;  /* 0x0000004124247223 */ /* 0x000fe20000010021 */
[C---:B------:R-:W-:Y:S01]  /*cb40*/  FMUL.FTZ R70, R35.reuse, R48 ;  /* 0x0000003023467220 */ /* 0x040fe20000410000 */
[----:B------:R-:W-:Y:S01]  /*cb50*/  FMUL.FTZ R20, R35, R46 ;  /* 0x0000002e23147220 */ /* 0x000fe20000410000 */
[----:B------:R-:W-:-:S02]  /*cb60*/  HADD2.F32 R32, -RZ, R32.H1_H1 ;  /* 0x30000020ff207230 */ /* 0x000fc40000004100 */
[----:B------:R-:W-:Y:S01]  /*cb70*/  FFMA.FTZ R49, R37, R64, R49 ;  /* 0x0000004025317223 */ /* 0x000fe20000010031 */
[----:B------:R-:W-:Y:S02]  /*cb80*/  HADD2.F32 R34, -RZ, R34.H1_H1 ;  /* 0x30000022ff227230 */ /* 0x000fe40000004100 */
[C---:B------:R-:W-:Y:S01]  /*cb90*/  FFMA.FTZ R65, R31.reuse, R46, -R70 ;  /* 0x0000002e1f417223 */ /* 0x040fe20000010846 */
[----:B------:R-:W-:Y:S02]  /*cba0*/  HADD2.F32 R33, -RZ, R77.H0_H0 ;  /* 0x2000004dff217230 */ /* 0x000fe40000004100 */
[----:B------:R-:W-:Y:S01]  /*cbb0*/  FFMA.FTZ R48, R31, R48, R20 ;  /* 0x000000301f307223 */ /* 0x000fe20000010014 */
[----:B------:R-:W-:Y:S02]  /*cbc0*/  HADD2.F32 R35, -RZ, R75.H0_H0 ;  /* 0x2000004bff237230 */ /* 0x000fe40000004100 */
[----:B------:R-:W-:Y:S02]  /*cbd0*/  HADD2.F32 R21, -RZ, R80.H0_H0 ;  /* 0x20000050ff157230 */ /* 0x000fe40000004100 */
[----:B------:R-:W-:Y:S01]  /*cbe0*/  FMUL.FTZ R31, R32, R33 ;  /* 0x00000021201f7220 */ /* 0x000fe20000410000 */
[----:B------:R-:W-:-:S02]  /*cbf0*/  HADD2.F32 R29, -RZ, R79.H0_H0 ;  /* 0x2000004fff1d7230 */ /* 0x000fc40000004100 */
[----:B------:R-:W-:Y:S01]  /*cc00*/  FMUL.FTZ R37, R34, R35 ;  /* 0x0000002322257220 */ /* 0x000fe20000410000 */
[----:B------:R-:W-:Y:S02]  /*cc10*/  HADD2.F32 R30, -RZ, R30.H1_H1 ;  /* 0x3000001eff1e7230 */ /* 0x000fe40000004100 */
[-C--:B------:R-:W-:Y:S01]  /*cc20*/  FMUL.FTZ R32, R32, R21.reuse ;  /* 0x0000001520207220 */ /* 0x080fe20000410000 */
[----:B------:R-:W-:Y:S01]  /*cc30*/  FFMA.FTZ R20, R28, R21, -R31 ;  /* 0x000000151c147223 */ /* 0x000fe2000001081f */
[-C--:B------:R-:W-:Y:S01]  /*cc40*/  FMUL.FTZ R46, R34, R29.reuse ;  /* 0x0000001d222e7220 */ /* 0x080fe20000410000 */
[----:B------:R-:W-:Y:S01]  /*cc50*/  F2FP.F16.F32.PACK_AB R31, R65, R68 ;  /* 0x00000044411f723e */ /* 0x000fe200000000ff */
[----:B------:R-:W-:Y:S01]  /*cc60*/  FFMA.FTZ R34, R30, R29, -R37 ;  /* 0x0000001d1e227223 */ /* 0x000fe20000010825 */
[----:B------:R-:W-:Y:S01]  /*cc70*/  FFMA.FTZ R21, R28, R33, R32 ;  /* 0x000000211c157223 */ /* 0x000fe20000010020 */
[----:B------:R-:W-:Y:S01]  /*cc80*/  FFMA.FTZ R37, R30, R35, R46 ;  /* 0x000000231e257223 */ /* 0x000fe2000001002e */
[----:B------:R-:W-:-:S02]  /*cc90*/  F2FP.F16.F32.PACK_AB R29, R69, R72 ;  /* 0x00000048451d723e */ /* 0x000fc400000000ff */
[----:B------:R-:W-:Y:S02]  /*cca0*/  F2FP.F16.F32.PACK_AB R28, R20, R47 ;  /* 0x0000002f141c723e */ /* 0x000fe400000000ff */
[----:B------:R-:W-:Y:S02]  /*ccb0*/  F2FP.F16.F32.PACK_AB R30, R34, R43 ;  /* 0x0000002b221e723e */ /* 0x000fe400000000ff */
[----:B------:R-:W-:Y:S02]  /*ccc0*/  F2FP.F16.F32.PACK_AB R35, R48, R49 ;  /* 0x000000313023723e */ /* 0x000fe400000000ff */
[----:B------:R-:W-:Y:S01]  /*ccd0*/  F2FP.F16.F32.PACK_AB R33, R71, R74 ;  /* 0x0000004a4721723e */ /* 0x000fe200000000ff */
[----:B------:R1:W-:Y:S01]  /*cce0*/  STS.128 [R205], R28 ;  /* 0x0000001ccd007388 */ /* 0x0003e20000000c00 */
[----:B------:R-:W-:Y:S02]  /*ccf0*/  F2FP.F16.F32.PACK_AB R32, R21, R66 ;  /* 0x000000421520723e */ /* 0x000fe400000000ff */
[----:B------:R-:W-:-:S05]  /*cd00*/  F2FP.F16.F32.PACK_AB R34, R37, R36 ;  /* 0x000000242522723e */ /* 0x000fca00000000ff */
[----:B------:R1:W-:Y:S02]  /*cd10*/  STS.128 [R67+0x10400], R32 ;  /* 0x0104002043007388 */ /* 0x0003e40000000c00 */
.L_x_1825:
[----:B------:R-:W-:Y:S05]  /*cd20*/  BSYNC B1 ;  /* 0x0000000000017941 */ /* 0x000fea0003800000 */
.L_x_1824:
[----:B------:R-:W-:Y:S04]  /*cd30*/  BSSY B1, `(.L_x_1826) ;  /* 0x0000060000017945 */ /* 0x000fe80003800000 */
[----:B------:R-:W-:Y:S05]  /*cd40*/  @P2 BRA `(.L_x_1827) ;  /* 0x0000000400782947 */ /* 0x000fea0003800000 */
[----:B------:R-:W-:Y:S01]  /*cd50*/  LEA.HI R20, R54, R207, RZ, 0x1d ;  /* 0x000000cf36147211 */ /* 0x000fe200078fe8ff */
[--C-:B------:R-:W-:Y:S01]  /*cd60*/  HADD2.F32 R36, -RZ, R45.reuse.H1_H1 ;  /* 0x3000002dff247230 */ /* 0x100fe20000004100 */
[--C-:B------:R-:W-:Y:S01]  /*cd70*/  SHF.R.U32.HI R46, RZ, 0x10, R25.reuse ;  /* 0x00000010ff2e7819 */ /* 0x100fe20000011619 */
[----:B------:R-:W-:Y:S01]  /*cd80*/  HADD2.F32 R45, -RZ, R45.H0_H0 ;  /* 0x2000002dff2d7230 */ /* 0x000fe20000004100 */
[----:B------:R-:W-:Y:S01]  /*cd90*/  SHF.R.S32.HI R21, RZ, 0x1f, R20 ;  /* 0x0000001fff157819 */ /* 0x000fe20000011414 */
[----:B-1----:R-:W-:Y:S01]  /*cda0*/  IMAD.SHL.U32 R28, R20, 0x8, RZ ;  /* 0x00000008141c7824 */ /* 0x002fe200078e00ff */
[----:B------:R-:W-:Y:S01]  /*cdb0*/  SHF.R.U64 R49, R24, 0x10, R25 ;  /* 0x0000001018317819 */ /* 0x000fe20000001219 */
[----:B------:R-:W-:Y:S01]  /*cdc0*/  HADD2.F32 R46, -RZ, R46.H0_H0 ;  /* 0x2000002eff2e7230 */ /* 0x000fe20000004100 */
[----:B------:R-:W-:Y:S02]  /*cdd0*/  LEA.HI R20, R21, R20, RZ, 0x3 ;  /* 0x0000001415147211 */ /* 0x000fe400078f18ff */
[----:B------:R-:W-:-:S02]  /*cde0*/  LOP3.LUT R21, R199, 0x38, R28, 0xf8, !PT ;  /* 0x00000038c7157812 */ /* 0x000fc400078ef81c */
[----:B0-----:R-:W0:Y:S01]  /*cdf0*/  LDS.128 R28, [R221] ;  /* 0x00000000dd1c7984 */ /* 0x001e220000000c00 */
[----:B------:R-:W-:Y:S01]  /*ce00*/  IMAD.SHL.U32 R20, R20, 0x400, RZ ;  /* 0x0000040014147824 */ /* 0x000fe200078e00ff */
[----:B------:R-:W-:Y:S02]  /*ce10*/  LOP3.LUT R21, R21, R228, RZ, 0x3c, !PT ;  /* 0x000000e415157212 */ /* 0x000fe400078e3cff */
[--C-:B------:R-:W-:Y:S02]  /*ce20*/  SHF.R.U64 R47, R26, 0x10, R27.reuse ;  /* 0x000000101a2f7819 */ /* 0x100fe4000000121b */
[----:B------:R-:W-:Y:S02]  /*ce30*/  LOP3.LUT R20, R20, 0x7fffe000, RZ, 0xc0, !PT ;  /* 0x7fffe00014147812 */ /* 0x000fe400078ec0ff */
[----:B------:R-:W-:Y:S01]  /*ce40*/  SHF.R.U32.HI R43, RZ, 0x10, R27 ;  /* 0x00000010ff2b7819 */ /* 0x000fe2000001161b */
[--C-:B------:R-:W-:Y:S01]  /*ce50*/  HADD2.F32 R27, -RZ, R57.reuse.H1_H1 ;  /* 0x30000039ff1b7230 */ /* 0x100fe20000004100 */
[----:B------:R-:W-:Y:S01]  /*ce60*/  IADD3 R21, R21, R20, R202 ;  /* 0x0000001415157210 */ /* 0x000fe20007ffe0ca */
[----:B------:R-:W-:Y:S01]  /*ce70*/  HADD2.F32 R57, -RZ, R57.H0_H0 ;  /* 0x20000039ff397230 */ /* 0x000fe20000004100 */
[----:B------:R-:W-:-:S02]  /*ce80*/  SHF.R.U32.HI R37, RZ, 0x10, R5 ;  /* 0x00000010ff257819 */ /* 0x000fc40000011605 */
[----:B------:R-:W-:Y:S01]  /*ce90*/  SHF.R.U64 R68, R4, 0x10, R5 ;  /* 0x0000001004447819 */ /* 0x000fe20000001205 */
[----:B------:R-:W-:Y:S01]  /*cea0*/  IMAD R21, R21, 0x2, R2 ;  /* 0x0000000215157824 */ /* 0x000fe200078e0202 */
[--C-:B------:R-:W-:Y:S02]  /*ceb0*/  SHF.R.U64 R67, R6, 0x10, R7.reuse ;  /* 0x0000001006437819 */ /* 0x100fe40000001207 */
[----:B------:R-:W-:Y:S02]  /*cec0*/  SHF.R.U32.HI R65, RZ, 0x10, R7 ;  /* 0x00000010ff417819 */ /* 0x000fe40000011607 */
[----:B------:R-:W1:Y:S01]  /*ced0*/  LDS.128 R32, [R21+0x10400] ;  /* 0x0104000015207984 */ /* 0x000e620000000c00 */
[--C-:B0-----:R-:W-:Y:S02]  /*cee0*/  HADD2.F32 R5, -RZ, R29.reuse.H0_H0 ;  /* 0x2000001dff057230 */ /* 0x101fe40000004100 */
[----:B------:R-:W-:Y:S02]  /*cef0*/  HADD2.F32 R29, -RZ, R29.H1_H1 ;  /* 0x3000001dff1d7230 */ /* 0x000fe40000004100 */
[----:B------:R-:W-:-:S02]  /*cf00*/  HADD2.F32 R4, -RZ, R28.H0_H0 ;  /* 0x2000001cff047230 */ /* 0x000fc40000004100 */
[----:B------:R-:W-:Y:S02]  /*cf10*/  HADD2.F32 R6, -RZ, R30.H0_H0 ;  /* 0x2000001eff067230 */ /* 0x000fe40000004100 */
[--C-:B------:R-:W-:Y:S02]  /*cf20*/  HADD2.F32 R7, -RZ, R31.reuse.H0_H0 ;  /* 0x2000001fff077230 */ /* 0x100fe40000004100 */
[----:B------:R-:W-:Y:S02]  /*cf30*/  HADD2.F32 R31, -RZ, R31.H1_H1 ;  /* 0x3000001fff1f7230 */ /* 0x000fe40000004100 */
[----:B------:R-:W-:Y:S02]  /*cf40*/  HADD2.F32 R28, -RZ, R28.H1_H1 ;  /* 0x3000001cff1c7230 */ /* 0x000fe40000004100 */
[----:B------:R-:W-:Y:S02]  /*cf50*/  HADD2.F32 R30, -RZ, R30.H1_H1 ;  /* 0x3000001eff1e7230 */ /* 0x000fe40000004100 */
[----:B-1----:R-:W-:-:S02]  /*cf60*/  HADD2.F32 R24, -RZ, R33.H0_H0 ;  /* 0x20000021ff187230 */ /* 0x002fc40000004100 */
[----:B------:R-:W-:Y:S02]  /*cf70*/  HADD2.F32 R33, -RZ, R33.H1_H1 ;  /* 0x30000021ff217230 */ /* 0x000fe40000004100 */
[----:B------:R-:W-:Y:S02]  /*cf80*/  HADD2.F32 R20, -RZ, R32.H0_H0 ;  /* 0x20000020ff147230 */ /* 0x000fe40000004100 */
[C---:B------:R-:W-:Y:S01]  /*cf90*/  FMUL.FTZ R48, R24.reuse, R36 ;  /* 0x0000002418307220 */ /* 0x040fe20000410000 */
[-C--:B------:R-:W-:Y:S01]  /*cfa0*/  FMUL.FTZ R64, R24, R27.reuse ;  /* 0x0000001b18407220 */ /* 0x080fe20000410000 */
[----:B------:R-:W-:Y:S02]  /*cfb0*/  HADD2.F32 R24, -RZ, R37.H0_H0 ;  /* 0x20000025ff187230 */ /* 0x000fe40000004100 */
[----:B------:R-:W-:Y:S01]  /*cfc0*/  FMUL.FTZ R66, R33, R46 ;  /* 0x0000002e21427220 */ /* 0x000fe20000410000 */
[C---:B------:R-:W-:Y:S01]  /*cfd0*/  FFMA.FTZ R48, R5.reuse, R27, -R48 ;  /* 0x0000001b05307223 */ /* 0x040fe20000010830 */
[----:B------:R-:W-:Y:S01]  /*cfe0*/  FFMA.FTZ R64, R5, R36, R64 ;  /* 0x0000002405407223 */ /* 0x000fe20000010040 */
[----:B------:R-:W-:Y:S01]  /*cff0*/  FMUL.FTZ R5, R20, R45 ;  /* 0x0000002d14057220 */ /* 0x000fe20000410000 */
[-C--:B------:R-:W-:Y:S01]  /*d000*/  FMUL.FTZ R36, R33, R24.reuse ;  /* 0x0000001821247220 */ /* 0x080fe20000410000 */
[----:B------:R-:W-:Y:S01]  /*d010*/  FFMA.FTZ R33, R29, R24, -R66 ;  /* 0x000000181d217223 */ /* 0x000fe20000010842 */
[----:B------:R-:W-:-:S02]  /*d020*/  HADD2.F32 R25, -RZ, R34.H0_H0 ;  /* 0x20000022ff197230 */ /* 0x000fc40000004100 */
[-C--:B------:R-:W-:Y:S01]  /*d030*/  FMUL.FTZ R20, R20, R57.reuse ;  /* 0x0000003914147220 */ /* 0x080fe20000410000 */
[----:B------:R-:W-:Y:S02]  /*d040*/  HADD2.F32 R24, -RZ, R56.H0_H0 ;  /* 0x20000038ff187230 */ /* 0x000fe40000004100 */
[----:B------:R-:W-:Y:S01]  /*d050*/  FFMA.FTZ R57, R4, R57, -R5 ;  /* 0x0000003904397223 */ /* 0x000fe20000010805 */
[--C-:B------:R-:W-:Y:S02]  /*d060*/  HADD2.F32 R5, -RZ, R58.reuse.H0_H0 ;  /* 0x2000003aff057230 */ /* 0x100fe40000004100 */
[----:B------:R-:W-:Y:S01]  /*d070*/  FFMA.FTZ R37, R29, R46, R36 ;  /* 0x0000002e1d257223 */ /* 0x000fe20000010024 */
[----:B------:R-:W-:Y:S02]  /*d080*/  HADD2.F32 R26, -RZ, R35.H0_H0 ;  /* 0x20000023ff1a7230 */ /* 0x000fe40000004100 */
[----:B------:R-:W-:Y:S01]  /*d090*/  FMUL.FTZ R27, R25, R24 ;  /* 0x00000018191b7220 */ /* 0x000fe20000410000 */
[----:B------:R-:W-:-:S02]  /*d0a0*/  HADD2.F32 R58, -RZ, R58.H1_H1 ;  /* 0x3000003aff3a7230 */ /* 0x000fc40000004100 */
[----:B------:R-:W-:Y:S01]  /*d0b0*/  FFMA.FTZ R45, R4, R45, R20 ;  /* 0x0000002d042d7223 */ /* 0x000fe20000010014 */
[----:B------:R-:W-:Y:S02]  /*d0c0*/  HADD2.F32 R56, -RZ, R56.H1_H1 ;  /* 0x30000038ff387230 */ /* 0x000fe40000004100 */
[-C--:B------:R-:W-:Y:S01]  /*d0d0*/  FMUL.FTZ R25, R25, R5.reuse ;  /* 0x0000000519197220 */ /* 0x080fe20000410000 */
[----:B------:R-:W-:Y:S02]  /*d0e0*/  HADD2.F32 R35, -RZ, R35.H1_H1 ;  /* 0x30000023ff237230 */ /* 0x000fe40000004100 */
[----:B------:R-:W-:Y:S01]  /*d0f0*/  FFMA.FTZ R36, R6, R5, -R27 ;  /* 0x0000000506247223 */ /* 0x000fe2000001081b */
[----:B------:R-:W-:Y:S02]  /*d100*/  HADD2.F32 R20, -RZ, R43.H0_H0 ;  /* 0x2000002bff147230 */ /* 0x000fe40000004100 */
[----:B------:R-:W-:Y:S01]  /*d110*/  FMUL.FTZ R46, R26, R56 ;  /* 0x000000381a2e7220 */ /* 0x000fe20000410000 */
[----:B------:R-:W-:-:S02]  /*d120*/  HADD2.F32 R4, -RZ, R65.H0_H0 ;  /* 0x20000041ff047230 */ /* 0x000fc40000004100 */
[----:B------:R-:W-:Y:S01]  /*d130*/  FMUL.FTZ R5, R26, R58 ;  /* 0x0000003a1a057220 */ /* 0x000fe20000410000 */
[----:B------:R-:W-:Y:S01]  /*d140*/  FFMA.FTZ R26, R6, R24, R25 ;  /* 0x00000018061a7223 */ /* 0x000fe20000010019 */
[----:B------:R-:W-:Y:S02]  /*d150*/  HADD2.F32 R32, -RZ, R32.H1_H1 ;  /* 0x30000020ff207230 */ /* 0x000fe40000004100 */
[----:B------:R-:W-:Y:S01]  /*d160*/  FMUL.FTZ R6, R35, R20 ;  /* 0x0000001423067220 */ /* 0x000fe20000410000 */
[----:B------:R-:W-:Y:S02]  /*d170*/  HADD2.F32 R34, -RZ, R34.H1_H1 ;  /* 0x30000022ff227230 */ /* 0x000fe40000004100 */
[C---:B------:R-:W-:Y:S01]  /*d180*/  FFMA.FTZ R46, R7.reuse, R58, -R46 ;  /* 0x0000003a072e7223 */ /* 0x040fe2000001082e */
[----:B------:R-:W-:Y:S01]  /*d190*/  FFMA.FTZ R56, R7, R56, R5 ;  /* 0x0000003807387223 */ /* 0x000fe20000010005 */
[----:B------:R-:W-:Y:S01]  /*d1a0*/  FMUL.FTZ R24, R35, R4 ;  /* 0x0000000423187220 */ /* 0x000fe20000410000 */
[----:B------:R-:W-:-:S02]  /*d1b0*/  HADD2.F32 R25, -RZ, R49.H0_H0 ;  /* 0x20000031ff197230 */ /* 0x000fc40000004100 */
[C---:B------:R-:W-:Y:S01]  /*d1c0*/  FFMA.FTZ R35, R31.reuse, R4, -R6 ;  /* 0x000000041f237223 */ /* 0x040fe20000010806 */
[----:B------:R-:W-:Y:S02]  /*d1d0*/  HADD2.F32 R27, -RZ, R47.H0_H0 ;  /* 0x2000002fff1b7230 */ /* 0x000fe40000004100 */
[----:B------:R-:W-:Y:S01]  /*d1e0*/  FFMA.FTZ R43, R31, R20, R24 ;  /* 0x000000141f2b7223 */ /* 0x000fe20000010018 */
[----:B------:R-:W-:Y:S02]  /*d1f0*/  HADD2.F32 R5, -RZ, R68.H0_H0 ;  /* 0x20000044ff057230 */ /* 0x000fe40000004100 */
[----:B------:R-:W-:Y:S01]  /*d200*/  FMUL.FTZ R29, R32, R25 ;  /* 0x00000019201d7220 */ /* 0x000fe20000410000 */
[----:B------:R-:W-:Y:S02]  /*d210*/  HADD2.F32 R7, -RZ, R67.H0_H0 ;  /* 0x20000043ff077230 */ /* 0x000fe40000004100 */
[----:B------:R-:W-:Y:S01]  /*d220*/  FMUL.FTZ R31, R34, R27 ;  /* 0x0000001b221f7220 */ /* 0x000fe20000410000 */
[-C--:B------:R-:W-:Y:S01]  /*d230*/  FMUL.FTZ R32, R32, R5.reuse ;  /* 0x0000000520207220 */ /* 0x080fe20000410000 */
[----:B------:R-:W-:Y:S01]  /*d240*/  FFMA.FTZ R4, R28, R5, -R29 ;  /* 0x000000051c047223 */ /* 0x000fe2000001081d */
[-C--:B------:R-:W-:Y:S01]  /*d250*/  FMUL.FTZ R34, R34, R7.reuse ;  /* 0x0000000722227220 */ /* 0x080fe20000410000 */
[----:B------:R-:W-:Y:S01]  /*d260*/  FFMA.FTZ R31, R30, R7, -R31 ;  /* 0x000000071e1f7223 */ /* 0x000fe2000001081f */
[----:B------:R-:W-:Y:S01]  /*d270*/  FFMA.FTZ R24, R28, R25, R32 ;  /* 0x000000191c187223 */ /* 0x000fe20000010020 */
[----:B------:R-:W-:Y:S01]  /*d280*/  F2FP.F16.F32.PACK_AB R7, R35, R46 ;  /* 0x0000002e2307723e */ /* 0x000fe200000000ff */
        /* <DEDUP_REMOVED lines=10> */
.L_x_1827:
[----:B------:R-:W-:Y:S05]  /*d330*/  BSYNC B1 ;  /* 0x0000000000017941 */ /* 0x000fea0003800000 */
.L_x_1826:
[----:B------:R-:W-:Y:S04]  /*d340*/  BSSY B1, `(.L_x_1828) ;  /* 0x0000060000017945 */ /* 0x000fe80003800000 */
[----:B------:R-:W-:Y:S05]  /*d350*/  @P1 BRA `(.L_x_1829) ;  /* 0x0000000400781947 */ /* 0x000fea0003800000 */
[----:B--2---:R-:W-:Y:S01]  /*d360*/  LEA.HI R4, R54, R207, RZ, 0x1d ;  /* 0x000000cf36047211 */ /* 0x004fe200078fe8ff */
[----:B-1----:R-:W-:Y:S01]  /*d370*/  HADD2.F32 R35, -RZ, R59.H1_H1 ;  /* 0x3000003bff237230 */ /* 0x002fe20000004100 */
[--C-:B------:R-:W-:Y:S01]  /*d380*/  SHF.R.U64 R56, R50, 0x10, R51.reuse ;  /* 0x0000001032387819 */ /* 0x100fe20000001233 */
[--C-:B------:R-:W-:Y:S01]  /*d390*/  HADD2.F32 R36, -RZ, R62.reuse.H1_H1 ;  /* 0x3000003eff247230 */ /* 0x100fe20000004100 */
[----:B------:R-:W-:Y:S01]  /*d3a0*/  SHF.R.S32.HI R7, RZ, 0x1f, R4 ;  /* 0x0000001fff077819 */ /* 0x000fe20000011404 */
[----:B------:R-:W-:Y:S01]  /*d3b0*/  IMAD.SHL.U32 R5, R4, 0x8, RZ ;  /* 0x0000000804057824 */ /* 0x000fe200078e00ff */
[----:B------:R-:W-:Y:S01]  /*d3c0*/  SHF.R.U32.HI R50, RZ, 0x10, R51 ;  /* 0x00000010ff327819 */ /* 0x000fe20000011633 */
[----:B------:R-:W-:Y:S01]  /*d3d0*/  HADD2.F32 R62, -RZ, R62.H0_H0 ;  /* 0x2000003eff3e7230 */ /* 0x000fe20000004100 */
[----:B------:R-:W-:Y:S02]  /*d3e0*/  LEA.HI R7, R7, R4, RZ, 0x3 ;  /* 0x0000000407077211 */ /* 0x000fe400078f18ff */
[----:B------:R-:W-:-:S02]  /*d3f0*/  LOP3.LUT R4, R198, 0x38, R5, 0xf8, !PT ;  /* 0x00000038c6047812 */ /* 0x000fc400078ef805 */
[--C-:B------:R-:W-:Y:S01]  /*d400*/  SHF.R.U64 R48, R38, 0x10, R39.reuse ;  /* 0x0000001026307819 */ /* 0x100fe20000001227 */
[----:B------:R-:W-:Y:S01]  /*d410*/  IMAD.SHL.U32 R7, R7, 0x400, RZ ;  /* 0x0000040007077824 */ /* 0x000fe200078e00ff */
[----:B------:R-:W-:Y:S02]  /*d420*/  LOP3.LUT R20, R4, R227, RZ, 0x3c, !PT ;  /* 0x000000e304147212 */ /* 0x000fe400078e3cff */
[----:B------:R-:W-:Y:S02]  /*d430*/  SHF.R.U32.HI R37, RZ, 0x10, R39 ;  /* 0x00000010ff257819 */ /* 0x000fe40000011627 */
[----:B------:R-:W-:Y:S02]  /*d440*/  LOP3.LUT R21, R7, 0x7fffe000, RZ, 0xc0, !PT ;  /* 0x7fffe00007157812 */ /* 0x000fe400078ec0ff */
[----:B------:R-:W1:Y:S01]  /*d450*/  LDS.128 R4, [R220] ;  /* 0x00000000dc047984 */ /* 0x000e620000000c00 */
[----:B------:R-:W-:Y:S01]  /*d460*/  SHF.R.U64 R47, R40, 0x10, R41 ;  /* 0x00000010282f7819 */ /* 0x000fe20000001229 */
[----:B------:R-:W-:Y:S01]  /*d470*/  HADD2.F32 R37, -RZ, R37.H0_H0 ;  /* 0x20000025ff257230 */ /* 0x000fe20000004100 */
[----:B------:R-:W-:-:S02]  /*d480*/  IADD3 R21, R20, R21, R201 ;  /* 0x0000001514157210 */ /* 0x000fc40007ffe0c9 */
[----:B------:R-:W-:Y:S02]  /*d490*/  SHF.R.U32.HI R45, RZ, 0x10, R41 ;  /* 0x00000010ff2d7819 */ /* 0x000fe40000011629 */
[--C-:B------:R-:W-:Y:S01]  /*d4a0*/  SHF.R.U64 R49, R52, 0x10, R53.reuse ;  /* 0x0000001034317819 */ /* 0x100fe20000001235 */
[----:B------:R-:W-:Y:S01]  /*d4b0*/  IMAD R21, R21, 0x2, R2 ;  /* 0x0000000215157824 */ /* 0x000fe200078e0202 */
[----:B------:R-:W-:-:S04]  /*d4c0*/  SHF.R.U32.HI R52, RZ, 0x10, R53 ;  /* 0x00000010ff347819 */ /* 0x000fc80000011635 */
[----:B------:R-:W2:Y:S01]  /*d4d0*/  LDS.128 R24, [R21+0x10400] ;  /* 0x0104000015187984 */ /* 0x000ea20000000c00 */
[--C-:B-1----:R-:W-:Y:S02]  /*d4e0*/  HADD2.F32 R20, -RZ, R5.reuse.H0_H0 ;  /* 0x20000005ff147230 */ /* 0x102fe40000004100 */
[----:B------:R-:W-:Y:S02]  /*d4f0*/  HADD2.F32 R28, -RZ, R5.H1_H1 ;  /* 0x30000005ff1c7230 */ /* 0x000fe40000004100 */
[----:B------:R-:W-:Y:S02]  /*d500*/  HADD2.F32 R5, -RZ, R4.H0_H0 ;  /* 0x20000004ff057230 */ /* 0x000fe40000004100 */
[----:B0-----:R-:W-:Y:S02]  /*d510*/  HADD2.F32 R29, -RZ, R6.H0_H0 ;  /* 0x20000006ff1d7230 */ /* 0x001fe40000004100 */
[--C-:B------:R-:W-:Y:S02]  /*d520*/  HADD2.F32 R30, -RZ, R7.reuse.H0_H0 ;  /* 0x20000007ff1e7230 */ /* 0x100fe40000004100 */
[----:B------:R-:W-:-:S02]  /*d530*/  HADD2.F32 R7, -RZ, R7.H1_H1 ;  /* 0x30000007ff077230 */ /* 0x000fc40000004100 */
[----:B------:R-:W-:Y:S02]  /*d540*/  HADD2.F32 R4, -RZ, R4.H1_H1 ;  /* 0x30000004ff047230 */ /* 0x000fe40000004100 */
[--C-:B--2---:R-:W-:Y:S02]  /*d550*/  HADD2.F32 R31, -RZ, R25.reuse.H0_H0 ;  /* 0x20000019ff1f7230 */ /* 0x104fe40000004100 */
[----:B------:R-:W-:Y:S02]  /*d560*/  HADD2.F32 R32, -RZ, R25.H1_H1 ;  /* 0x30000019ff207230 */ /* 0x000fe40000004100 */
[----:B------:R-:W-:Y:S02]  /*d570*/  HADD2.F32 R25, -RZ, R24.H0_H0 ;  /* 0x20000018ff197230 */ /* 0x000fe40000004100 */
[C---:B------:R-:W-:Y:S01]  /*d580*/  FMUL.FTZ R39, R31.reuse, R36 ;  /* 0x000000241f277220 */ /* 0x040fe20000410000 */
[----:B------:R-:W-:Y:S01]  /*d590*/  FMUL.FTZ R41, R31, R35 ;  /* 0x000000231f297220 */ /* 0x000fe20000410000 */
[----:B------:R-:W-:-:S02]  /*d5a0*/  HADD2.F32 R31, -RZ, R50.H0_H0 ;  /* 0x20000032ff1f7230 */ /* 0x000fc40000004100 */
[C---:B------:R-:W-:Y:S01]  /*d5b0*/  FFMA.FTZ R39, R20.reuse, R35, -R39 ;  /* 0x0000002314277223 */ /* 0x040fe20000010827 */
[----:B------:R-:W-:Y:S01]  /*d5c0*/  FFMA.FTZ R41, R20, R36, R41 ;  /* 0x0000002414297223 */ /* 0x000fe20000010029 */
[----:B------:R-:W-:Y:S02]  /*d5d0*/  HADD2.F32 R20, -RZ, R59.H0_H0 ;  /* 0x2000003bff147230 */ /* 0x000fe40000004100 */
[C---:B------:R-:W-:Y:S01]  /*d5e0*/  FMUL.FTZ R35, R32.reuse, R37 ;  /* 0x0000002520237220 */ /* 0x040fe20000410000 */
[----:B------:R-:W-:Y:S01]  /*d5f0*/  FMUL.FTZ R43, R32, R31 ;  /* 0x0000001f202b7220 */ /* 0x000fe20000410000 */
[C---:B------:R-:W-:Y:S01]  /*d600*/  FMUL.FTZ R36, R25.reuse, R62 ;  /* 0x0000003e19247220 */ /* 0x040fe20000410000 */
[----:B------:R-:W-:Y:S02]  /*d610*/  HADD2.F32 R33, -RZ, R26.H0_H0 ;  /* 0x2000001aff217230 */ /* 0x000fe40000004100 */
[----:B------:R-:W-:Y:S01]  /*d620*/  FMUL.FTZ R25, R25, R20 ;  /* 0x0000001419197220 */ /* 0x000fe20000410000 */
[----:B------:R-:W-:-:S02]  /*d630*/  HADD2.F32 R32, -RZ, R63.H0_H0 ;  /* 0x2000003fff207230 */ /* 0x000fc40000004100 */
[C---:B------:R-:W-:Y:S01]  /*d640*/  FFMA.FTZ R36, R5.reuse, R20, -R36 ;  /* 0x0000001405247223 */ /* 0x040fe20000010824 */
[----:B------:R-:W-:Y:S02]  /*d650*/  HADD2.F32 R34, -RZ, R27.H0_H0 ;  /* 0x2000001bff227230 */ /* 0x000fe40000004100 */
[C---:B------:R-:W-:Y:S01]  /*d660*/  FFMA.FTZ R38, R28.reuse, R31, -R35 ;  /* 0x0000001f1c267223 */ /* 0x040fe20000010823 */
[----:B------:R-:W-:Y:S01]  /*d670*/  FFMA.FTZ R40, R28, R37, R43 ;  /* 0x000000251c287223 */ /* 0x000fe2000001002b */
[--C-:B------:R-:W-:Y:S02]  /*d680*/  HADD2.F32 R20, -RZ, R44.reuse.H0_H0 ;  /* 0x2000002cff147230 */ /* 0x100fe40000004100 */
[----:B------:R-:W-:Y:S01]  /*d690*/  FFMA.FTZ R62, R5, R62, R25 ;  /* 0x0000003e053e7223 */ /* 0x000fe20000010019 */
[----:B------:R-:W-:Y:S02]  /*d6a0*/  HADD2.F32 R63, -RZ, R63.H1_H1 ;  /* 0x3000003fff3f7230 */ /* 0x000fe40000004100 */
[----:B------:R-:W-:Y:S01]  /*d6b0*/  FMUL.FTZ R28, R33, R32 ;  /* 0x00000020211c7220 */ /* 0x000fe20000410000 */
[----:B------:R-:W-:-:S02]  /*d6c0*/  HADD2.F32 R5, -RZ, R44.H1_H1 ;  /* 0x3000002cff057230 */ /* 0x000fc40000004100 */
[-C--:B------:R-:W-:Y:S01]  /*d6d0*/  FMUL.FTZ R44, R33, R20.reuse ;  /* 0x00000014212c7220 */ /* 0x080fe20000410000 */
[----:B------:R-:W-:Y:S02]  /*d6e0*/  HADD2.F32 R27, -RZ, R27.H1_H1 ;  /* 0x3000001bff1b7230 */ /* 0x000fe40000004100 */
[C---:B------:R-:W-:Y:S01]  /*d6f0*/  FFMA.FTZ R35, R29.reuse, R20, -R28 ;  /* 0x000000141d237223 */ /* 0x040fe2000001081c */
[C---:B------:R-:W-:Y:S01]  /*d700*/  FMUL.FTZ R25, R34.reuse, R63 ;  /* 0x0000003f22197220 */ /* 0x040fe20000410000 */
[----:B------:R-:W-:Y:S02]  /*d710*/  HADD2.F32 R28, -RZ, R45.H0_H0 ;  /* 0x2000002dff1c7230 */ /* 0x000fe40000004100 */
[-C--:B------:R-:W-:Y:S01]  /*d720*/  FMUL.FTZ R34, R34, R5.reuse ;  /* 0x0000000522227220 */ /* 0x080fe20000410000 */
[----:B------:R-:W-:Y:S02]  /*d730*/  HADD2.F32 R20, -RZ, R52.H0_H0 ;  /* 0x20000034ff147230 */ /* 0x000fe40000004100 */
[----:B------:R-:W-:Y:S01]  /*d740*/  FFMA.FTZ R44, R29, R32, R44 ;  /* 0x000000201d2c7223 */ /* 0x000fe2000001002c */
[C---:B------:R-:W-:Y:S01]  /*d750*/  FFMA.FTZ R32, R30.reuse, R5, -R25 ;  /* 0x000000051e207223 */ /* 0x040fe20000010819 */
[----:B------:R-:W-:Y:S01]  /*d760*/  FFMA.FTZ R34, R30, R63, R34 ;  /* 0x0000003f1e227223 */ /* 0x000fe20000010022 */
[C---:B------:R-:W-:Y:S01]  /*d770*/  FMUL.FTZ R46, R27.reuse, R28 ;  /* 0x0000001c1b2e7220 */ /* 0x040fe20000410000 */
[----:B------:R-:W-:Y:S01]  /*d780*/  FMUL.FTZ R30, R27, R20 ;  /* 0x000000141b1e7220 */ /* 0x000fe20000410000 */
[----:B------:R-:W-:-:S02]  /*d790*/  HADD2.F32 R24, -RZ, R24.H1_H1 ;  /* 0x30000018ff187230 */ /* 0x000fc40000004100 */
        /* <DEDUP_REMOVED lines=26> */
.L_x_1829:
[----:B------:R-:W-:Y:S05]  /*d940*/  BSYNC B1 ;  /* 0x0000000000017941 */ /* 0x000fea0003800000 */
.L_x_1828:
[----:B-1----:R-:W-:Y:S01]  /*d950*/  PRMT R32, R0, 0x5410, R3 ;  /* 0x0000541000207816 */ /* 0x002fe20000000003 */
[----:B------:R-:W-:Y:S06]  /*d960*/  @P0 BRA `(.L_x_1813) ;  /* 0x0000000400780947 */ /* 0x000fec0003800000 */
[----:B------:R-:W-:Y:S01]  /*d970*/  LEA.HI R54, R54, R207, RZ, 0x1d ;  /* 0x000000cf36367211 */ /* 0x000fe200078fe8ff */
[----:B--23--:R-:W1:Y:S01]  /*d980*/  LDS.128 R4, [R219] ;  /* 0x00000000db047984 */ /* 0x00ce620000000c00 */
[----:B------:R-:W-:Y:S01]  /*d990*/  SHF.R.U32.HI R20, RZ, 0x10, R9 ;  /* 0x00000010ff147819 */ /* 0x000fe20000011609 */
[--C-:B------:R-:W-:Y:S01]  /*d9a0*/  HADD2.F32 R21, -RZ, R55.reuse.H1_H1 ;  /* 0x30000037ff157230 */ /* 0x100fe20000004100 */
[----:B------:R-:W-:Y:S01]  /*d9b0*/  SHF.R.S32.HI R3, RZ, 0x1f, R54 ;  /* 0x0000001fff037819 */ /* 0x000fe20000011436 */
[----:B------:R-:W-:Y:S01]  /*d9c0*/  IMAD.SHL.U32 R0, R54, 0x8, RZ ;  /* 0x0000000836007824 */ /* 0x000fe200078e00ff */
[----:B------:R-:W-:Y:S01]  /*d9d0*/  SHF.R.U64 R38, R12, 0x10, R13 ;  /* 0x000000100c267819 */ /* 0x000fe2000000120d */
[----:B------:R-:W-:Y:S01]  /*d9e0*/  HADD2.F32 R20, -RZ, R20.H0_H0 ;  /* 0x20000014ff147230 */ /* 0x000fe20000004100 */
[----:B------:R-:W-:Y:S01]  /*d9f0*/  LEA.HI R54, R3, R54, RZ, 0x3 ;  /* 0x0000003603367211 */ /* 0x000fe200078f18ff */
[----:B------:R-:W-:Y:S01]  /*da00*/  HADD2.F32 R55, -RZ, R55.H0_H0 ;  /* 0x20000037ff377230 */ /* 0x000fe20000004100 */
[----:B------:R-:W-:-:S02]  /*da10*/  LOP3.LUT R3, R197, 0x38, R0, 0xf8, !PT ;  /* 0x00000038c5037812 */ /* 0x000fc400078ef800 */
[--C-:B------:R-:W-:Y:S01]  /*da20*/  SHF.R.U64 R37, R14, 0x10, R15.reuse ;  /* 0x000000100e257819 */ /* 0x100fe2000000120f */
[----:B------:R-:W-:Y:S01]  /*da30*/  IMAD.SHL.U32 R54, R54, 0x400, RZ ;  /* 0x0000040036367824 */ /* 0x000fe200078e00ff */
[----:B------:R-:W-:Y:S02]  /*da40*/  LOP3.LUT R3, R3, R226, RZ, 0x3c, !PT ;  /* 0x000000e203037212 */ /* 0x000fe400078e3cff */
[----:B------:R-:W-:Y:S01]  /*da50*/  SHF.R.U32.HI R34, RZ, 0x10, R15 ;  /* 0x00000010ff227819 */ /* 0x000fe2000001160f */
[--C-:B------:R-:W-:Y:S01]  /*da60*/  HADD2.F32 R15, -RZ, R61.reuse.H1_H1 ;  /* 0x3000003dff0f7230 */ /* 0x100fe20000004100 */
[----:B------:R-:W-:Y:S01]  /*da70*/  LOP3.LUT R54, R54, 0x7fffe000, RZ, 0xc0, !PT ;  /* 0x7fffe00036367812 */ /* 0x000fe200078ec0ff */
[----:B------:R-:W-:Y:S01]  /*da80*/  HADD2.F32 R61, -RZ, R61.H0_H0 ;  /* 0x2000003dff3d7230 */ /* 0x000fe20000004100 */
[----:B------:R-:W-:Y:S02]  /*da90*/  SHF.R.U32.HI R28, RZ, 0x10, R13 ;  /* 0x00000010ff1c7819 */ /* 0x000fe4000001160d */
[----:B------:R-:W-:-:S02]  /*daa0*/  IADD3 R3, R3, R54, R200 ;  /* 0x0000003603037210 */ /* 0x000fc40007ffe0c8 */
[----:B------:R-:W-:Y:S02]  /*dab0*/  SHF.R.U64 R36, R8, 0x10, R9 ;  /* 0x0000001008247819 */ /* 0x000fe40000001209 */
[--C-:B------:R-:W-:Y:S01]  /*dac0*/  SHF.R.U64 R35, R10, 0x10, R11.reuse ;  /* 0x000000100a237819 */ /* 0x100fe2000000120b */
[----:B------:R-:W-:Y:S01]  /*dad0*/  IMAD R3, R3, 0x2, R2 ;  /* 0x0000000203037824 */ /* 0x000fe200078e0202 */
[----:B------:R-:W-:-:S04]  /*dae0*/  SHF.R.U32.HI R33, RZ, 0x10, R11 ;  /* 0x00000010ff217819 */ /* 0x000fc8000001160b */
[----:B------:R-:W2:Y:S01]  /*daf0*/  LDS.128 R24, [R3+0x10400] ;  /* 0x0104000003187984 */ /* 0x000ea20000000c00 */
[--C-:B-1----:R-:W-:Y:S02]  /*db00*/  HADD2.F32 R8, -RZ, R5.reuse.H0_H0 ;  /* 0x20000005ff087230 */ /* 0x102fe40000004100 */
[----:B------:R-:W-:Y:S02]  /*db10*/  HADD2.F32 R5, -RZ, R5.H1_H1 ;  /* 0x30000005ff057230 */ /* 0x000fe40000004100 */
[----:B------:R-:W-:Y:S02]  /*db20*/  HADD2.F32 R0, -RZ, R4.H0_H0 ;  /* 0x20000004ff007230 */ /* 0x000fe40000004100 */
[----:B------:R-:W-:Y:S02]  /*db30*/  HADD2.F32 R9, -RZ, R6.H0_H0 ;  /* 0x20000006ff097230 */ /* 0x000fe40000004100 */
[--C-:B------:R-:W-:Y:S02]  /*db40*/  HADD2.F32 R10, -RZ, R7.reuse.H0_H0 ;  /* 0x20000007ff0a7230 */ /* 0x100fe40000004100 */
[----:B------:R-:W-:-:S02]  /*db50*/  HADD2.F32 R7, -RZ, R7.H1_H1 ;  /* 0x30000007ff077230 */ /* 0x000fc40000004100 */
[----:B------:R-:W-:Y:S02]  /*db60*/  HADD2.F32 R4, -RZ, R4.H1_H1 ;  /* 0x30000004ff047230 */ /* 0x000fe40000004100 */
[----:B------:R-:W-:Y:S02]  /*db70*/  HADD2.F32 R6, -RZ, R6.H1_H1 ;  /* 0x30000006ff067230 */ /* 0x000fe40000004100 */
[--C-:B--2---:R-:W-:Y:S02]  /*db80*/  HADD2.F32 R12, -RZ, R25.reuse.H0_H0 ;  /* 0x20000019ff0c7230 */ /* 0x104fe40000004100 */
[----:B------:R-:W-:Y:S02]  /*db90*/  HADD2.F32 R25, -RZ, R25.H1_H1 ;  /* 0x30000019ff197230 */ /* 0x000fe40000004100 */
[----:B------:R-:W-:Y:S02]  /*dba0*/  HADD2.F32 R11, -RZ, R24.H0_H0 ;  /* 0x20000018ff0b7230 */ /* 0x000fe40000004100 */
[C---:B0-----:R-:W-:Y:S01]  /*dbb0*/  FMUL.FTZ R29, R12.reuse, R21 ;  /* 0x000000150c1d7220 */ /* 0x041fe20000410000 */
[----:B------:R-:W-:Y:S01]  /*dbc0*/  FMUL.FTZ R31, R12, R15 ;  /* 0x0000000f0c1f7220 */ /* 0x000fe20000410000 */
[----:B------:R-:W-:-:S02]  /*dbd0*/  HADD2.F32 R12, -RZ, R28.H0_H0 ;  /* 0x2000001cff0c7230 */ /* 0x000fc40000004100 */
[C---:B------:R-:W-:Y:S01]  /*dbe0*/  FMUL.FTZ R28, R25.reuse, R20 ;  /* 0x00000014191c7220 */ /* 0x040fe20000410000 */
[C---:B------:R-:W-:Y:S01]  /*dbf0*/  FFMA.FTZ R29, R8.reuse, R15, -R29 ;  /* 0x0000000f081d7223 */ /* 0x040fe2000001081d */
[----:B------:R-:W-:Y:S01]  /*dc00*/  FFMA.FTZ R31, R8, R21, R31 ;  /* 0x00000015081f7223 */ /* 0x000fe2000001001f */
[----:B------:R-:W-:Y:S02]  /*dc10*/  HADD2.F32 R13, -RZ, R26.H0_H0 ;  /* 0x2000001aff0d7230 */ /* 0x000fe40000004100 */
[-C--:B------:R-:W-:Y:S01]  /*dc20*/  FMUL.FTZ R8, R25, R12.reuse ;  /* 0x0000000c19087220 */ /* 0x080fe20000410000 */
[----:B------:R-:W-:Y:S01]  /*dc30*/  FFMA.FTZ R30, R5, R12, -R28 ;  /* 0x0000000c051e7223 */ /* 0x000fe2000001081c */
[C---:B------:R-:W-:Y:S01]  /*dc40*/  FMUL.FTZ R15, R11.reuse, R55 ;  /* 0x000000370b0f7220 */ /* 0x040fe20000410000 */
[----:B------:R-:W-:Y:S02]  /*dc50*/  HADD2.F32 R12, -RZ, R60.H0_H0 ;  /* 0x2000003cff0c7230 */ /* 0x000fe40000004100 */
[----:B------:R-:W-:Y:S01]  /*dc60*/  FMUL.FTZ R28, R11, R61 ;  /* 0x0000003d0b1c7220 */ /* 0x000fe20000410000 */
[----:B------:R-:W-:Y:S01]  /*dc70*/  FFMA.FTZ R20, R5, R20, R8 ;  /* 0x0000001405147223 */ /* 0x000fe20000010008 */
[----:B------:R-:W-:-:S02]  /*dc80*/  HADD2.F32 R8, -RZ, R32.H0_H0 ;  /* 0x20000020ff087230 */ /* 0x000fc40000004100 */
[C---:B------:R-:W-:Y:S01]  /*dc90*/  FFMA.FTZ R15, R0.reuse, R61, -R15 ;  /* 0x0000003d000f7223 */ /* 0x040fe2000001080f */
[--C-:B------:R-:W-:Y:S02]  /*dca0*/  HADD2.F32 R14, -RZ, R27.reuse.H0_H0 ;  /* 0x2000001bff0e7230 */ /* 0x100fe40000004100 */
[----:B------:R-:W-:Y:S01]  /*dcb0*/  FFMA.FTZ R28, R0, R55, R28 ;  /* 0x00000037001c7223 */ /* 0x000fe2000001001c */
[----:B------:R-:W-:Y:S02]  /*dcc0*/  HADD2.F32 R11, -RZ, R60.H1_H1 ;  /* 0x3000003cff0b7230 */ /* 0x000fe40000004100 */
[C---:B------:R-:W-:Y:S01]  /*dcd0*/  FMUL.FTZ R0, R13.reuse, R12 ;  /* 0x0000000c0d007220 */ /* 0x040fe20000410000 */
[----:B------:R-:W-:Y:S02]  /*dce0*/  HADD2.F32 R5, -RZ, R32.H1_H1 ;  /* 0x30000020ff057230 */ /* 0x000fe40000004100 */
[----:B------:R-:W-:Y:S01]  /*dcf0*/  FMUL.FTZ R32, R13, R8 ;  /* 0x000000080d207220 */ /* 0x000fe20000410000 */
[----:B------:R-:W-:-:S02]  /*dd00*/  HADD2.F32 R27, -RZ, R27.H1_H1 ;  /* 0x3000001bff1b7230 */ /* 0x000fc40000004100 */
        /* <DEDUP_REMOVED lines=8> */
[----:B------:R-:W-:-:S02]  /*dd90*/  HADD2.F32 R24, -RZ, R24.H1_H1 ;  /* 0x30000018ff187230 */ /* 0x000fc40000004100 */
[C---:B------:R-:W-:Y:S01]  /*dda0*/  FMUL.FTZ R34, R27.reuse, R8 ;  /* 0x000000081b227220 */ /* 0x040fe20000410000 */
[----:B------:R-:W-:Y:S02]  /*ddb0*/  HADD2.F32 R26, -RZ, R26.H1_H1 ;  /* 0x3000001aff1a7230 */ /* 0x000fe40000004100 */
[-C--:B------:R-:W-:Y:S01]  /*ddc0*/  FMUL.FTZ R10, R27, R0.reuse ;  /* 0x000000001b0a7220 */ /* 0x080fe20000410000 */
[----:B------:R-:W-:Y:S02]  /*ddd0*/  HADD2.F32 R11, -RZ, R36.H0_H0 ;  /* 0x20000024ff0b7230 */ /* 0x000fe40000004100 */
[C---:B------:R-:W-:Y:S01]  /*dde0*/  FFMA.FTZ R33, R7.reuse, R0, -R34 ;  /* 0x0000000007217223 */ /* 0x040fe20000010822 */
[----:B------:R-:W-:Y:S02]  /*ddf0*/  HADD2.F32 R13, -RZ, R35.H0_H0 ;  /* 0x20000023ff0d7230 */ /* 0x000fe40000004100 */
[----:B------:R-:W-:Y:S01]  /*de00*/  FFMA.FTZ R35, R7, R8, R10 ;  /* 0x0000000807237223 */ /* 0x000fe2000001000a */
[----:B------:R-:W-:-:S02]  /*de10*/  HADD2.F32 R5, -RZ, R38.H0_H0 ;  /* 0x20000026ff057230 */ /* 0x000fc40000004100 */
        /* <DEDUP_REMOVED lines=19> */
.L_x_1813:
[----:B------:R-:W-:Y:S05]  /*df50*/  BSYNC B0 ;  /* 0x0000000000007941 */ /* 0x000fea0003800000 */
.L_x_1785:
        /* <DEDUP_REMOVED lines=8> */
.L_x_1783:
[----:B------:R-:W-:-:S13]  /*dfe0*/  ISETP.NE.AND P0, PT, R191, 0x3, PT ;  /* 0x00000003bf00780c */ /* 0x000fda0003f05270 */
[----:B------:R-:W-:Y:S05]  /*dff0*/  @!P0 BRA `(.L_x_1830) ;  /* 0x0000000000048947 */ /* 0x000fea0003800000 */
[----:B------:R-:W-:Y:S01]  /*e000*/  BPT.TRAP 0x1 ;  /* 0x000000040000795c */ /* 0x000fe20000300000 */
.L_x_1830:
[----:B-1----:R-:W-:Y:S01]  /*e010*/  IMAD R11, R22, 0x8, R2 ;  /* 0x00000008160b7824 */ /* 0x002fe200078e0202 */
[----:B------:R-:W-:-:S04]  /*e020*/  SHF.L.U32 R0, R186, 0x1f, RZ ;  /* 0x0000001fba007819 */ /* 0x000fc800000006ff */
[----:B------:R1:W0:Y:S01]  /*e030*/  SYNCS.PHASECHK.TRANS64.TRYWAIT P2, [R11+URZ+0x28830], R0 ;  /* 0x028830000b0075a7 */ /* 0x000222000804017f */
[----:B------:R-:W-:Y:S05]  /*e040*/  @!P0 BRA `(.L_x_1831) ;  /* 0x0000000000048947 */ /* 0x000fea0003800000 */
[----:B------:R-:W-:Y:S01]  /*e050*/  BPT.TRAP 0x1 ;  /* 0x000000040000795c */ /* 0x000fe20000300000 */
.L_x_1831:
[----:B--2---:R-:W2:Y:S02]  /*e060*/  S2R R3, SR_TID.X ;  /* 0x0000000000037919 */ /* 0x004ea40000002100 */
[----:B--2---:R-:W-:-:S04]  /*e070*/  LOP3.LUT R3, R3, 0x7f, RZ, 0xc0, !PT ;  /* 0x0000007f03037812 */ /* 0x004fc800078ec0ff */
[----:B------:R-:W-:Y:S01]  /*e080*/  ISETP.NE.AND P1, PT, R3, RZ, PT ;  /* 0x000000ff0300720c */ /* 0x000fe20003f25270 */
[----:B0-----:R-:W-:-:S12]  /*e090*/  @P2 BRA `(.L_x_1832) ;  /* 0x0000000000082947 */ /* 0x001fd80003800000 */
[----:B------:R-:W0:Y:S02]  /*e0a0*/  SYNCS.PHASECHK.TRANS64.TRYWAIT P2, [R11+URZ+0x28830], R0 ;  /* 0x028830000b0075a7 */ /* 0x000e24000804017f */
[----:B0-----:R-:W-:Y:S05]  /*e0b0*/  @!P2 BRA `(.L_x_1833) ;  /* 0x0000017400cca947 */ /* 0x001fea0003800000 */
.L_x_1832:
[----:B------:R-:W-:Y:S05]  /*e0c0*/  WARPSYNC.ALL ;  /* 0x0000000000007948 */ /* 0x000fea0003800000 */
[----:B01----:R-:W-:Y:S01]  /*e0d0*/  VIADD R0, R2, 0x18400 ;  /* 0x0001840002007836 */ /* 0x003fe20000000000 */
[----:B------:R-:W-:Y:S01]  /*e0e0*/  R2UR UR44, R42 ;  /* 0x000000002a2c72ca */ /* 0x000fe200000e0000 */
[----:B------:R-:W-:Y:S01]  /*e0f0*/  UMOV UR45, 0x40000040 ;  /* 0x40000040002d7882 */ /* 0x000fe20000000000 */
[----:B---34-:R-:W-:Y:S01]  /*e100*/  MOV R5, 0x40000040 ;  /* 0x4000004000057802 */ /* 0x018fe20000000f00 */
[----:B------:R-:W-:Y:S01]  /*e110*/  WARPGROUP.ARRIVE ;  /* 0x00000000000079c5 */ /* 0x000fe20000000000 */
[----:B------:R-:W-:Y:S01]  /*e120*/  SHF.R.U32.HI R0, RZ, 0x4, R0 ;  /* 0x00000004ff007819 */ /* 0x000fe20000011600 */
[----:B------:R-:W-:Y:S01]  /*e130*/  IMAD.MOV.U32 R9, RZ, RZ, 0x40000040 ;  /* 0x40000040ff097424 */ /* 0x000fe200078e00ff */
[----:B------:R-:W-:Y:S01]  /*e140*/  R2UR UR47, R5 ;  /* 0x00000000052f72ca */ /* 0x000fe200000e0000 */
[----:B------:R-:W-:Y:S01]  /*e150*/  UMOV UR9, 0x40000040 ;  /* 0x4000004000097882 */ /* 0x000fe20000000000 */
[----:B------:R-:W-:Y:S01]  /*e160*/  LOP3.LUT R0, R0, 0x3fff, RZ, 0xc0, !PT ;  /* 0x00003fff00007812 */ /* 0x000fe200078ec0ff */
[----:B------:R-:W-:Y:S01]  /*e170*/  UMOV UR13, 0x40000040 ;  /* 0x40000040000d7882 */ /* 0x000fe20000000000 */
[----:B------:R-:W-:Y:S01]  /*e180*/  R2UR UR11, R9 ;  /* 0x00000000090b72ca */ /* 0x000fe200000e0000 */
[----:B------:R-:W-:Y:S01]  /*e190*/  IMAD.MOV.U32 R9, RZ, RZ, 0x40000040 ;  /* 0x40000040ff097424 */ /* 0x000fe200078e00ff */
[----:B------:R-:W-:Y:S01]  /*e1a0*/  LOP3.LUT R7, R0, 0x10000, RZ, 0xfc, !PT ;  /* 0x0001000000077812 */ /* 0x000fe200078efcff */
[----:B------:R-:W-:Y:S01]  /*e1b0*/  ULOP3.LUT UR44, UR44, 0x10000, URZ, 0xfc, !UPT ;  /* 0x000100002c2c7892 */ /* 0x000fe2000f8efc3f */
[----:B------:R-:W-:Y:S01]  /*e1c0*/  IMAD.MOV.U32 R5, RZ, RZ, 0x40000040 ;  /* 0x40000040ff057424 */ /* 0x000fe200078e00ff */
[----:B------:R-:W-:Y:S01]  /*e1d0*/  UMOV UR17, 0x40000040 ;  /* 0x4000004000117882 */ /* 0x000fe20000000000 */
[----:B------:R-:W-:Y:S01]  /*e1e0*/  R2UR UR15, R9 ;  /* 0x00000000090f72ca */ /* 0x000fe200000e0000 */
[----:B------:R-:W-:Y:S01]  /*e1f0*/  IMAD R4, R22, 0x800, R7 ;  /* 0x0000080016047824 */ /* 0x000fe200078e0207 */
[----:B------:R-:W-:Y:S01]  /*e200*/  UIADD3 UR8, UR44, 0x2, URZ ;  /* 0x000000022c087890 */ /* 0x000fe2000fffe03f */
[----:B------:R-:W-:Y:S01]  /*e210*/  IMAD.MOV.U32 R9, RZ, RZ, 0x40000040 ;  /* 0x40000040ff097424 */ /* 0x000fe200078e00ff */
[----:B------:R-:W-:Y:S01]  /*e220*/  UIADD3 UR12, UR44, 0x4, URZ ;  /* 0x000000042c0c7890 */ /* 0x000fe2000fffe03f */
[C---:B------:R-:W-:Y:S01]  /*e230*/  VIADD R8, R4.reuse, 0x2 ;  /* 0x0000000204087836 */ /* 0x040fe20000000000 */
[----:B------:R-:W-:Y:S01]  /*e240*/  R2UR UR46, R4 ;  /* 0x00000000042e72ca */ /* 0x000fe200000e0000 */
[----:B------:R-:W-:Y:S01]  /*e250*/  UIADD3 UR16, UR44, 0x6, URZ ;  /* 0x000000062c107890 */ /* 0x000fe2000fffe03f */
[----:B------:R-:W-:Y:S01]  /*e260*/  R2UR UR19, R9 ;  /* 0x00000000091372ca */ /* 0x000fe200000e0000 */
[----:B------:R-:W-:Y:S01]  /*e270*/  IMAD.MOV.U32 R9, RZ, RZ, 0x40000040 ;  /* 0x40000040ff097424 */ /* 0x000fe200078e00ff */
[----:B------:R-:W-:Y:S01]  /*e280*/  R2UR UR10, R8 ;  /* 0x00000000080a72ca */ /* 0x000fe200000e0000 */
[----:B------:R-:W-:Y:S01]  /*e290*/  VIADD R8, R4, 0x4 ;  /* 0x0000000404087836 */ /* 0x000fe20000000000 */
[----:B------:R-:W-:Y:S01]  /*e2a0*/  UIADD3 UR20, UR44, 0x400, URZ ;  /* 0x000004002c147890 */ /* 0x000fe2000fffe03f */
[----:B------:R-:W-:Y:S01]  /*e2b0*/  R2UR UR35, R5 ;  /* 0x00000000052372ca */ /* 0x000fe200000e0000 */
[----:B------:R-:W-:Y:S01]  /*e2c0*/  UMOV UR21, 0x40000040 ;  /* 0x4000004000157882 */ /* 0x000fe20000000000 */
[----:B------:R-:W-:Y:S01]  /*e2d0*/  R2UR UR23, R9 ;  /* 0x00000000091772ca */ /* 0x000fe200000e0000 */
[----:B------:R-:W-:Y:S01]  /*e2e0*/  IMAD.MOV.U32 R9, RZ, RZ, 0x40000040 ;  /* 0x40000040ff097424 */ /* 0x000fe200078e00ff */
[----:B------:R-:W-:Y:S01]  /*e2f0*/  R2UR UR14, R8 ;  /* 0x00000000080e72ca */ /* 0x000fe200000e0000 */
[----:B------:R-:W-:Y:S01]  /*e300*/  VIADD R8, R4, 0x6 ;  /* 0x0000000604087836 */ /* 0x000fe20000000000 */
[----:B------:R-:W-:Y:S01]  /*e310*/  HGMMA.64x128x16.F32 R24, gdesc[UR44], RZ, !UPT, gsb0 ;  /* 0x01e000002c1879f0 */ /* 0x000fe2000c0008ff */
[----:B------:R-:W-:Y:S01]  /*e320*/  UIADD3 UR24, UR44, 0x402, URZ ;  /* 0x000004022c187890 */ /* 0x000fe2000fffe03f */
[----:B------:R-:W-:Y:S01]  /*e330*/  R2UR UR27, R9 ;  /* 0x00000000091b72ca */ /* 0x000fe200000e0000 */
[----:B------:R-:W-:Y:S01]  /*e340*/  UMOV UR25, 0x40000040 ;  /* 0x4000004000197882 */ /* 0x000fe20000000000 */
[----:B------:R-:W-:Y:S01]  /*e350*/  R2UR UR18, R8 ;  /* 0x00000000081272ca */ /* 0x000fe200000e0000 */
[----:B------:R-:W-:Y:S01]  /*e360*/  VIADD R8, R4, 0x400 ;  /* 0x0000040004087836 */ /* 0x000fe20000000000 */
[----:B------:R-:W-:Y:S01]  /*e370*/  UIADD3 UR28, UR44, 0x404, URZ ;  /* 0x000004042c1c7890 */ /* 0x000fe2000fffe03f */
[----:B------:R-:W-:Y:S01]  /*e380*/  IMAD.MOV.U32 R9, RZ, RZ, 0x40000040 ;  /* 0x40000040ff097424 */ /* 0x000fe200078e00ff */
[----:B------:R-:W-:Y:S01]  /*e390*/  UMOV UR29, 0x40000040 ;  /* 0x40000040001d7882 */ /* 0x000fe20000000000 */
[----:B------:R-:W-:Y:S01]  /*e3a0*/  UIADD3 UR32, UR44, 0x406, URZ ;  /* 0x000004062c207890 */ /* 0x000fe2000fffe03f */
[----:B------:R-:W-:Y:S01]  /*e3b0*/  R2UR UR22, R8 ;  /* 0x00000000081672ca */ /* 0x000fe200000e0000 */
[----:B------:R-:W-:Y:S01]  /*e3c0*/  VIADD R8, R4, 0x402 ;  /* 0x0000040204087836 */ /* 0x000fe20000000000 */
[----:B------:R-:W-:Y:S01]  /*e3d0*/  R2UR UR31, R9 ;  /* 0x00000000091f72ca */ /* 0x000fe200000e0000 */
[----:B------:R-:W-:Y:S01]  /*e3e0*/  UMOV UR33, 0x40000040 ;  /* 0x4000004000217882 */ /* 0x000fe20000000000 */
[----:B------:R-:W0:Y:S01]  /*e3f0*/  LDC R0, c[0x0][0x448] ;  /* 0x00011200ff007b82 */ /* 0x000e220000000800 */
[----:B------:R-:W-:Y:S01]  /*e400*/  ULDC UR4, c[0x0][0x9dc] ;  /* 0x0002770000047ab9 */ /* 0x000fe20000000800 */
[----:B------:R-:W-:Y:S01]  /*e410*/  R2UR UR26, R8 ;  /* 0x00000000081a72ca */ /* 0x000fe200000e0000 */
[----:B------:R-:W-:-:S02]  /*e420*/  VIADD R8, R4, 0x404 ;  /* 0x0000040404087836 */ /* 0x000fc40000000000 */
[----:B------:R-:W-:Y:S02]  /*e430*/  VIADD R4, R4, 0x406 ;  /* 0x0000040604047836 */ /* 0x000fe40000000000 */
[----:B------:R-:W-:Y:S01]  /*e440*/  IMAD.U32 R6, RZ, RZ, UR4 ;  /* 0x00000004ff067e24 */ /* 0x000fe2000f8e00ff */
[----:B------:R-:W-:Y:S01]  /*e450*/  R2UR UR30, R8 ;  /* 0x00000000081e72ca */ /* 0x000fe200000e0000 */
[----:B------:R-:W1:Y:S01]  /*e460*/  LDC.64 R12, c[0x0][0x9e0] ;  /* 0x00027800ff0c7b82 */ /* 0x000e620000000a00 */
[----:B------:R-:W-:Y:S02]  /*e470*/  R2UR UR34, R4 ;  /* 0x00000000042272ca */ /* 0x000fe400000e0000 */
[----:B------:R-:W-:Y:S02]  /*e480*/  LOP3.LUT R8, RZ, R6, RZ, 0x33, !PT ;  /* 0x00000006ff087212 */ /* 0x000fe400078e33ff */
[----:B0-----:R-:W-:Y:S01]  /*e490*/  ISETP.NE.AND P2, PT, R0, 0x1, PT ;  /* 0x000000010000780c */ /* 0x001fe20003f45270 */
[----:B------:R-:W-:-:S04]  /*e4a0*/  IMAD.IADD R0, R195, 0x1, R193 ;  /* 0x00000001c3007824 */ /* 0x000fc800078e02c1 */
[----:B------:R-:W-:Y:S01]  /*e4b0*/  IMAD.MOV.U32 R9, RZ, RZ, R0 ;  /* 0x000000ffff097224 */ /* 0x000fe200078e0000 */
[----:B-1----:R-:W-:-:S07]  /*e4c0*/  ISETP.GE.AND P3, PT, R13, 0x1, PT ;  /* 0x000000010d00780c */ /* 0x002fce0003f66270 */
[----:B------:R-:W0:Y:S08]  /*e4d0*/  @P2 LDC R3, c[0x0][0x44c] ;  /* 0x00011300ff032b82 */ /* 0x000e300000000800 */
[----:B------:R-:W1:Y:S01]  /*e4e0*/  @P2 LDC R4, c[0x0][0x450] ;  /* 0x00011400ff042b82 */ /* 0x000e620000000800 */
[----:B0-----:R-:W-:-:S04]  /*e4f0*/  @P2 IMAD.HI.U32 R3, R0, R3, RZ ;  /* 0x0000000300032227 */ /* 0x001fc800078e00ff */
[----:B------:R-:W-:Y:S01]  /*e500*/  @!P1 VIADD R0, R11, 0x28840 ;  /* 0x000288400b009836 */ /* 0x000fe20000000000 */
[C---:B------:R-:W-:Y:S02]  /*e510*/  LEA R11, R129.reuse, 0xffffff80, 0x7 ;  /* 0xffffff80810b7811 */ /* 0x040fe400078e38ff */
[----:B-1----:R-:W-:Y:S02]  /*e520*/  @P2 SHF.R.U32.HI R9, RZ, R4, R3 ;  /* 0x00000004ff092219 */ /* 0x002fe40000011603 */
[----:B------:R-:W-:Y:S02]  /*e530*/  MOV R4, 0xffffff80 ;  /* 0xffffff8000047802 */ /* 0x000fe40000000f00 */
[----:B------:R-:W-:Y:S01]  /*e540*/  @!P1 PRMT R0, RZ, 0x654, R0 ;  /* 0x00000654ff009816 */ /* 0x000fe20000000000 */
[----:B------:R-:W0:Y:S02]  /*e550*/  SHFL.IDX PT, R10, R9, RZ, 0x1c1f ;  /* 0x001c1fff090a7589 */ /* 0x000e2400000e0000 */
[----:B------:R-:W-:-:S04]  /*e560*/  IMAD R15, R129, R4, 0x80 ;  /* 0x00000080810f7424 */ /* 0x000fc800078e0204 */
[----:B------:R-:W-:-:S04]  /*e570*/  VIADD R4, R15, 0x1 ;  /* 0x000000010f047836 */ /* 0x000fc80000000000 */
[----:B------:R-:W-:-:S05]  /*e580*/  IMAD R4, R189, -0x2, R4 ;  /* 0xfffffffebd047824 */ /* 0x000fca00078e0204 */
[----:B------:R-:W-:-:S05]  /*e590*/  IADD3 R3, -R187, R4, R188 ;  /* 0x00000004bb037210 */ /* 0x000fca0007ffe1bc */
[C---:B------:R-:W-:Y:S02]  /*e5a0*/  IMAD.IADD R21, R3.reuse, 0x1, R12 ;  /* 0x0000000103157824 */ /* 0x040fe400078e020c */
[----:B------:R-:W-:-:S04]  /*e5b0*/  IMAD.IADD R89, R3, 0x1, R8 ;  /* 0x0000000103597824 */ /* 0x000fc800078e0208 */
[----:B0-----:R-:W-:Y:S01]  /*e5c0*/  IMAD.IADD R3, R89, 0x1, R10 ;  /* 0x0000000159037824 */ /* 0x001fe200078e020a */
[----:B------:R-:W-:Y:S02]  /*e5d0*/  WARPGROUP.DEPBAR.LE gsb0, 0x0 ;  /* 0x00008000000079c5 */ /* 0x000fe40000010000 */
[----:B------:R-:W-:-:S06]  /*e5e0*/  WARPGROUP.ARRIVE ;  /* 0x00000000000079c5 */ /* 0x000fcc0000000000 */
        /* <DEDUP_REMOVED lines=21> */
[----:B0-----:R-:W-:-:S04]  /*e740*/  IMAD.IADD R0, R188, 0x1, R15 ;  /* 0x00000001bc007824 */ /* 0x001fc800078e020f */
[----:B------:R-:W-:-:S05]  /*e750*/  IMAD R120, R189, -0x2, R0 ;  /* 0xfffffffebd787824 */ /* 0x000fca00078e0200 */
[----:B------:R-:W-:Y:S01]  /*e760*/  VIADDMNMX R0, R10, R21, R120, PT ;  /* 0x000000150a007246 */ /* 0x000fe20003800178 */
[----:B------:R-:W-:Y:S06]  /*e770*/  @!P3 BRA `(.L_x_1834) ;  /* 0x000000000050b947 */ /* 0x000fec0003800000 */
[----:B------:R-:W-:Y:S01]  /*e780*/  IADD3 R4, -R187, R188, R10 ;  /* 0x000000bcbb047210 */ /* 0x000fe20007ffe10a */
[----:B------:R-:W-:Y:S03]  /*e790*/  BSSY B0, `(.L_x_1835) ;  /* 0x000000e000007945 */ /* 0x000fe60003800000 */
        /* <DEDUP_REMOVED lines=9> */
.L_x_1836:
[----:B------:R-:W-:-:S13]  /*e830*/  ISETP.NE.AND P4, PT, R13, 0x1, PT ;  /* 0x000000010d00780c */ /* 0x000fda0003f85270 */
[----:B------:R-:W0:Y:S02]  /*e840*/  @P4 LDC.64 R90, c[0x0][0x9e8] ;  /* 0x00027a00ff5a4b82 */ /* 0x000e240000000a00 */
[----:B0-----:R-:W-:-:S05]  /*e850*/  @P4 IMAD.HI.U32 R8, R4, R90, RZ ;  /* 0x0000005a04084227 */ /* 0x001fca00078e00ff */
[----:B------:R-:W-:-:S07]  /*e860*/  @P4 SHF.R.U32.HI R4, RZ, R91, R8 ;  /* 0x0000005bff044219 */ /* 0x000fce0000011608 */
.L_x_1837:
[----:B------:R-:W-:Y:S05]  /*e870*/  BSYNC B0 ;  /* 0x0000000000007941 */ /* 0x000fea0003800000 */
.L_x_1835:
[----:B------:R-:W-:-:S04]  /*e880*/  IMAD R4, R4, R13, -R11 ;  /* 0x0000000d04047224 */ /* 0x000fc800078e0a0b */
[----:B------:R-:W-:-:S05]  /*e890*/  IMAD R4, R189, -0x2, R4 ;  /* 0xfffffffebd047824 */ /* 0x000fca00078e0204 */
[----:B------:R-:W-:Y:S02]  /*e8a0*/  VIMNMX R3, R3, R4, !PT ;  /* 0x0000000403037248 */ /* 0x000fe40007fe0100 */
[----:B------:R-:W-:-:S07]  /*e8b0*/  VIADDMNMX R0, R4, R13, R0, PT ;  /* 0x0000000d04007246 */ /* 0x000fce0003800100 */
.L_x_1834:
[C---:B------:R-:W-:Y:S02]  /*e8c0*/  ISETP.GE.AND P4, PT, R15.reuse, 0x2, PT ;  /* 0x000000020f00780c */ /* 0x040fe40003f86270 */
[----:B------:R-:W-:Y:S02]  /*e8d0*/  ISETP.GE.AND P6, PT, R15, 0x9, PT ;  /* 0x000000090f00780c */ /* 0x000fe40003fc6270 */
[----:B------:R-:W-:Y:S02]  /*e8e0*/  ISETP.GT.AND P5, PT, R3, 0x1, !P4 ;  /* 0x000000010300780c */ /* 0x000fe400067a4270 */
[----:B------:R-:W-:Y:S02]  /*e8f0*/  P2R R92, PR, RZ, 0x40 ;  /* 0x00000040ff5c7803 */ /* 0x000fe40000000000 */
[----:B------:R-:W-:-:S04]  /*e900*/  ISETP.LT.OR P5, PT, R0, 0x2, P5 ;  /* 0x000000020000780c */ /* 0x000fc80002fa1670 */
[----:B------:R-:W-:Y:S02]  /*e910*/  FSEL R134, R25, -INF , !P5 ;  /* 0xff80000019867808 */ /* 0x000fe40006800000 */
[----:B------:R-:W-:Y:S02]  /*e920*/  ISETP.GT.AND P5, PT, R3, 0x8, !P6 ;  /* 0x000000080300780c */ /* 0x000fe400077a4270 */
[----:B------:R-:W-:Y:S02]  /*e930*/  ISETP.GE.AND P6, PT, R15, 0xa, PT ;  /* 0x0000000a0f00780c */ /* 0x000fe40003fc6270 */
[----:B------:R-:W-:Y:S02]  /*e940*/  ISETP.LT.OR P5, PT, R0, 0x9, P5 ;  /* 0x000000090000780c */ /* 0x000fe40002fa1670 */
[----:B------:R-:W-:Y:S02]  /*e950*/  P2R R93, PR, RZ, 0x40 ;  /* 0x00000040ff5d7803 */ /* 0x000fe40000000000 */
[----:B------:R-:W-:-:S02]  /*e960*/  FSEL R136, R28, -INF , !P5 ;  /* 0xff8000001c887808 */ /* 0x000fc40006800000 */
[----:B------:R-:W-:Y:S02]  /*e970*/  ISETP.GT.AND P5, PT, R3, 0x9, !P6 ;  /* 0x000000090300780c */ /* 0x000fe400077a4270 */
[----:B------:R-:W-:Y:S02]  /*e980*/  ISETP.GE.AND P6, PT, R15, 0x11, PT ;  /* 0x000000110f00780c */ /* 0x000fe40003fc6270 */
[----:B------:R-:W-:Y:S02]  /*e990*/  ISETP.LT.OR P5, PT, R0, 0xa, P5 ;  /* 0x0000000a0000780c */ /* 0x000fe40002fa1670 */
[----:B------:R-:W-:Y:S02]  /*e9a0*/  P2R R94, PR, RZ, 0x40 ;  /* 0x00000040ff5e7803 */ /* 0x000fe40000000000 */
[----:B------:R-:W-:Y:S02]  /*e9b0*/  FSEL R138, R29, -INF , !P5 ;  /* 0xff8000001d8a7808 */ /* 0x000fe40006800000 */
[----:B------:R-:W-:-:S02]  /*e9c0*/  ISETP.GT.AND P5, PT, R3, 0x10, !P6 ;  /* 0x000000100300780c */ /* 0x000fc400077a4270 */
[----:B------:R-:W-:Y:S02]  /*e9d0*/  ISETP.GE.AND P6, PT, R15, 0x12, PT ;  /* 0x000000120f00780c */ /* 0x000fe40003fc6270 */
[----:B------:R-:W-:Y:S02]  /*e9e0*/  ISETP.LT.OR P5, PT, R0, 0x11, P5 ;  /* 0x000000110000780c */ /* 0x000fe40002fa1670 */
[----:B------:R-:W-:Y:S02]  /*e9f0*/  P2R R95, PR, RZ, 0x40 ;  /* 0x00000040ff5f7803 */ /* 0x000fe40000000000 */
[----:B------:R-:W-:Y:S02]  /*ea00*/  FSEL R132, R32, -INF , !P5 ;  /* 0xff80000020847808 */ /* 0x000fe40006800000 */
[----:B------:R-:W-:Y:S02]  /*ea10*/  ISETP.GT.AND P5, PT, R3, 0x11, !P6 ;  /* 0x000000110300780c */ /* 0x000fe400077a4270 */
[----:B------:R-:W-:-:S02]  /*ea20*/  ISETP.GE.AND P6, PT, R15, 0x19, PT ;  /* 0x000000190f00780c */ /* 0x000fc40003fc6270 */
[----:B------:R-:W-:-:S04]  /*ea30*/  ISETP.LT.OR P5, PT, R0, 0x12, P5 ;  /* 0x000000120000780c */ /* 0x000fc80002fa1670 */
        /* <DEDUP_REMOVED lines=18> */
[C---:B------:R-:W-:Y:S02]  /*eb60*/  ISETP.LT.OR P5, PT, R0.reuse, 0x22, P5 ;  /* 0x000000220000780c */ /* 0x040fe40002fa1670 */
        /* <DEDUP_REMOVED lines=116> */
[----:B0-----:R-:W-:Y:S01]  /*f2b0*/  VIADDMNMX R120, R0, R21, R120, PT ;  /* 0x0000001500787246 */ /* 0x001fe20003800178 */
[----:B------:R-:W-:Y:S01]  /*f2c0*/  IMAD.IADD R3, R89, 0x1, R0 ;  /* 0x0000000159037824 */ /* 0x000fe200078e0200 */
        /* <DEDUP_REMOVED lines=12> */
.L_x_1840:
[----:B------:R-:W-:-:S13]  /*f390*/  ISETP.NE.AND P6, PT, R13, 0x1, PT ;  /* 0x000000010d00780c */ /* 0x000fda0003fc5270 */
[----:B------:R-:W0:Y:S02]  /*f3a0*/  @P6 LDC.64 R90, c[0x0][0x9e8] ;  /* 0x00027a00ff5a6b82 */ /* 0x000e240000000a00 */
[----:B0-----:R-:W-:-:S05]  /*f3b0*/  @P6 IMAD.HI.U32 R90, R0, R90, RZ ;  /* 0x0000005a005a6227 */ /* 0x001fca00078e00ff */
[----:B------:R-:W-:-:S07]  /*f3c0*/  @P6 SHF.R.U32.HI R0, RZ, R91, R90 ;  /* 0x0000005bff006219 */ /* 0x000fce000001165a */
.L_x_1841:
[----:B------:R-:W-:Y:S05]  /*f3d0*/  BSYNC B0 ;  /* 0x0000000000007941 */ /* 0x000fea0003800000 */
.L_x_1839:
[----:B------:R-:W-:-:S04]  /*f3e0*/  IMAD R0, R0, R13, -R11 ;  /* 0x0000000d00007224 */ /* 0x000fc800078e0a0b */
[----:B------:R-:W-:-:S05]  /*f3f0*/  IMAD R0, R189, -0x2, R0 ;  /* 0xfffffffebd007824 */ /* 0x000fca00078e0200 */
[----:B------:R-:W-:Y:S02]  /*f400*/  VIMNMX R3, R3, R0, !PT ;  /* 0x0000000003037248 */ /* 0x000fe40007fe0100 */
[----:B------:R-:W-:-:S07]  /*f410*/  VIADDMNMX R120, R0, R13, R120, PT ;  /* 0x0000000d00787246 */ /* 0x000fce0003800178 */
.L_x_1838:
[----:B------:R-:W-:Y:S01]  /*f420*/  ISETP.GT.AND P4, PT, R3, 0x1, !P4 ;  /* 0x000000010300780c */ /* 0x000fe20006784270 */
[----:B------:R-:W-:Y:S01]  /*f430*/  ULDC UR4, c[0x0][0x988] ;  /* 0x0002620000047ab9 */ /* 0x000fe20000000800 */
[----:B------:R-:W-:Y:S01]  /*f440*/  ISETP.NE.AND P6, PT, R96, RZ, PT ;  /* 0x000000ff6000720c */ /* 0x000fe20003fc5270 */
[----:B------:R-:W-:Y:S01]  /*f450*/  IMAD.U32 R11, RZ, RZ, UR4 ;  /* 0x00000004ff0b7e24 */ /* 0x000fe2000f8e00ff */
        /* <DEDUP_REMOVED lines=38> */
[----:B------:R-:W-:Y:S02]  /*f6c0*/  ISETP.GT.AND P4, PT, R3, 0x19, !P6 ;  /* 0x000000190300780c */ /* 0x000fe40007784270 */
[----:B------:R-:W-:-:S02]  /*f6d0*/  ISETP.NE.AND P6, PT, R57, RZ, PT ;  /* 0x000000ff3900720c */ /* 0x000fc40003fc5270 */
        /* <DEDUP_REMOVED lines=36> */
[----:B------:R-:W-:Y:S01]  /*f920*/  ISETP.GT.AND P5, PT, R3, 0x78, !P5 ;  /* 0x000000780300780c */ /* 0x000fe20006fa4270 */
[----:B------:R-:W0:Y:S01]  /*f930*/  SHFL.BFLY PT, R0, R9, 0x2, 0x1f ;  /* 0x0c401f0009007f89 */ /* 0x000e2200000e0000 */
[----:B------:R-:W-:Y:S02]  /*f940*/  FSEL R50, R50, -INF , !P4 ;  /* 0xff80000032327808 */ /* 0x000fe40006000000 */
[----:B------:R-:W-:Y:S02]  /*f950*/  ISETP.NE.AND P4, PT, R99, RZ, PT ;  /* 0x000000ff6300720c */ /* 0x000fe40003f85270 */
[----:B------:R-:W-:Y:S02]  /*f960*/  ISETP.LT.OR P5, PT, R120, 0x79, P5 ;  /* 0x000000797800780c */ /* 0x000fe40002fa1670 */
[----:B------:R-:W-:Y:S02]  /*f970*/  ISETP.GT.AND P4, PT, R3, 0x31, !P4 ;  /* 0x000000310300780c */ /* 0x000fe40006784270 */
[----:B------:R-:W-:-:S02]  /*f980*/  FSEL R86, R86, -INF , !P5 ;  /* 0xff80000056567808 */ /* 0x000fc40006800000 */
[----:B------:R-:W-:-:S04]  /*f990*/  ISETP.LT.OR P4, PT, R120, 0x32, P4 ;  /* 0x000000327800780c */ /* 0x000fc80002781670 */
[----:B------:R-:W-:Y:S02]  /*f9a0*/  FSEL R96, R51, -INF , !P4 ;  /* 0xff80000033607808 */ /* 0x000fe40006000000 */
[----:B------:R-:W-:-:S04]  /*f9b0*/  ISETP.NE.AND P4, PT, R49, RZ, PT ;  /* 0x000000ff3100720c */ /* 0x000fc80003f85270 */
[----:B------:R-:W-:Y:S02]  /*f9c0*/  ISETP.GT.AND P4, PT, R3, 0x38, !P4 ;  /* 0x000000380300780c */ /* 0x000fe40006784270 */
[----:B0-----:R-:W-:Y:S02]  /*f9d0*/  FMNMX.FTZ R15, R9, R0, !PT ;  /* 0x00000000090f7209 */ /* 0x001fe40007810000 */
[----:B------:R-:W-:-:S03]  /*f9e0*/  ISETP.LT.OR P4, PT, R120, 0x39, P4 ;  /* 0x000000397800780c */ /* 0x000fc60002781670 */
[----:B------:R-:W0:Y:S01]  /*f9f0*/  SHFL.BFLY PT, R0, R15, 0x1, 0x1f ;  /* 0x0c201f000f007f89 */ /* 0x000e2200000e0000 */
[----:B------:R-:W-:Y:S02]  /*fa00*/  FSEL R54, R54, -INF , !P4 ;  /* 0xff80000036367808 */ /* 0x000fe40006000000 */
[----:B------:R-:W-:-:S04]  /*fa10*/  ISETP.NE.AND P4, PT, R101, RZ, PT ;  /* 0x000000ff6500720c */ /* 0x000fc80003f85270 */
[----:B------:R-:W-:-:S04]  /*fa20*/  ISETP.GT.AND P4, PT, R3, 0x39, !P4 ;  /* 0x000000390300780c */ /* 0x000fc80006784270 */
[----:B------:R-:W-:-:S04]  /*fa30*/  ISETP.LT.OR P4, PT, R120, 0x3a, P4 ;  /* 0x0000003a7800780c */ /* 0x000fc80002781670 */
[----:B------:R-:W-:Y:S02]  /*fa40*/  FSEL R94, R55, -INF , !P4 ;  /* 0xff800000375e7808 */ /* 0x000fe40006000000 */
[----:B------:R-:W-:Y:S02]  /*fa50*/  ISETP.NE.AND P4, PT, R53, RZ, PT ;  /* 0x000000ff3500720c */ /* 0x000fe40003f85270 */
[----:B------:R-:W1:Y:S02]  /*fa60*/  @P2 LDC R53, c[0x0][0x450] ;  /* 0x00011400ff352b82 */ /* 0x000e640000000800 */
[----:B------:R-:W-:Y:S02]  /*fa70*/  ISETP.GT.AND P4, PT, R3, 0x40, !P4 ;  /* 0x000000400300780c */ /* 0x000fe40006784270 */
[----:B0-----:R-:W-:Y:S02]  /*fa80*/  FMNMX.FTZ R0, R15, R0, !PT ;  /* 0x000000000f007209 */ /* 0x001fe40007810000 */
[----:B------:R-:W-:-:S03]  /*fa90*/  ISETP.LT.OR P4, PT, R120, 0x41, P4 ;  /* 0x000000417800780c */ /* 0x000fc60002781670 */
[----:B------:R-:W-:Y:S01]  /*faa0*/  FMUL.FTZ R21, R0, R11 ;  /* 0x0000000b00157220 */ /* 0x000fe20000410000 */
[----:B------:R-:W-:Y:S02]  /*fab0*/  FSEL R92, R58, -INF , !P4 ;  /* 0xff8000003a5c7808 */ /* 0x000fe40006000000 */
[----:B------:R-:W-:-:S04]  /*fac0*/  ISETP.NE.AND P4, PT, R103, RZ, PT ;  /* 0x000000ff6700720c */ /* 0x000fc80003f85270 */
[----:B------:R-:W-:-:S04]  /*fad0*/  ISETP.GT.AND P4, PT, R3, 0x41, !P4 ;  /* 0x000000410300780c */ /* 0x000fc80006784270 */
[----:B------:R-:W-:-:S04]  /*fae0*/  ISETP.LT.OR P4, PT, R120, 0x42, P4 ;  /* 0x000000427800780c */ /* 0x000fc80002781670 */
        /* <DEDUP_REMOVED lines=49> */
[----:B------:R-:W-:-:S04]  /*fe00*/  FSETP.NEU.FTZ.AND P4, PT, R0, -INF , PT ;  /* 0xff8000000000780b */ /* 0x000fc80003f9d000 */
[----:B------:R-:W-:Y:S02]  /*fe10*/  FSEL R49, R21, RZ, P4 ;  /* 0x000000ff15317208 */ /* 0x000fe40002000000 */
[----:B------:R-:W-:Y:S02]  /*fe20*/  ISETP.GT.AND P4, PT, R3, RZ, !P6 ;  /* 0x000000ff0300720c */ /* 0x000fe40007784270 */
[----:B------:R-:W-:Y:S01]  /*fe30*/  ISETP.NE.AND P6, PT, R25, RZ, PT ;  /* 0x000000ff1900720c */ /* 0x000fe20003fc5270 */
[-CC-:B------:R-:W-:Y:S01]  /*fe40*/  FFMA.FTZ R32, R32, R11.reuse, -R49.reuse ;  /* 0x0000000b20207223 */ /* 0x180fe20000010831 */
[----:B------:R-:W-:Y:S01]  /*fe50*/  ISETP.LT.OR P4, PT, R120, 0x1, P4 ;  /* 0x000000017800780c */ /* 0x000fe20002781670 */
[-CC-:B------:R-:W-:Y:S01]  /*fe60*/  FFMA.FTZ R180, R5, R11.reuse, -R49.reuse ;  /* 0x0000000b05b47223 */ /* 0x180fe20000010831 */
[-CC-:B------:R-:W-:Y:S01]  /*fe70*/  FFMA.FTZ R5, R134, R11.reuse, -R49.reuse ;  /* 0x0000000b86057223 */ /* 0x180fe20000010831 */
[-CC-:B------:R-:W-:Y:S01]  /*fe80*/  FFMA.FTZ R182, R136, R11.reuse, -R49.reuse ;  /* 0x0000000b88b67223 */ /* 0x180fe20000010831 */
[----:B------:R-:W-:Y:S01]  /*fe90*/  FSEL R47, R26, -INF , !P4 ;  /* 0xff8000001a2f7808 */ /* 0x000fe20006000000 */
[-CC-:B------:R-:W-:Y:S01]  /*fea0*/  FFMA.FTZ R43, R8, R11.reuse, -R49.reuse ;  /* 0x0000000b082b7223 */ /* 0x180fe20000010831 */
[----:B------:R-:W-:Y:S01]  /*feb0*/  ISETP.GT.AND P4, PT, R3, 0x79, !P6 ;  /* 0x000000790300780c */ /* 0x000fe20007784270 */
[----:B------:R-:W-:Y:S01]  /*fec0*/  MUFU.EX2 R180, R180 ;  /* 0x000000b400b47308 */ /* 0x000fe20000000800 */
[----:B------:R-:W-:Y:S01]  /*fed0*/  FMNMX.FTZ R15, R47, R108, !PT ;  /* 0x0000006c2f0f7209 */ /* 0x000fe20007810000 */
[-CC-:B------:R-:W-:Y:S01]  /*fee0*/  FFMA.FTZ R9, R138, R11.reuse, -R49.reuse ;  /* 0x0000000b8a097223 */ /* 0x180fe20000010831 */
[----:B------:R-:W-:Y:S01]  /*fef0*/  ISETP.LT.OR P4, PT, R120, 0x7a, P4 ;  /* 0x0000007a7800780c */ /* 0x000fe20002781670 */
[--C-:B------:R-:W-:Y:S01]  /*ff00*/  FFMA.FTZ R176, R132, R11, -R49.reuse ;  /* 0x0000000b84b07223 */ /* 0x100fe20000010831 */
[----:B------:R-:W-:Y:S01]  /*ff10*/  FMNMX.FTZ R15, R30, R15, !PT ;  /* 0x0000000f1e0f7209 */ /* 0x000fe20007810000 */
[--C-:B------:R-:W-:Y:S01]  /*ff20*/  FFMA.FTZ R130, R130, R11, -R49.reuse ;  /* 0x0000000b82827223 */ /* 0x100fe20000010831 */
[----:B------:R-:W-:Y:S01]  /*ff30*/  FSEL R26, R87, -INF , !P4 ;  /* 0xff800000571a7808 */ /* 0x000fe20006000000 */
        /* <DEDUP_REMOVED lines=8> */
[----:B------:R-:W2:Y:S01]  /*ffc0*/  MUFU.EX2 R182, R182 ;  /* 0x000000b600b67308 */ /* 0x000ea20000000800 */
[----:B------:R-:W-:Y:S01]  /*ffd0*/  FMNMX.FTZ R21, R104, R21, !PT ;  /* 0x0000001568157209 */ /* 0x000fe20007810000 */
[-CC-:B------:R-:W-:Y:S01]  /*ffe0*/  FFMA.FTZ R44, R44, R11.reuse, -R49.reuse ;  /* 0x0000000b2c2c7223 */ /* 0x180fe20000010831 */
[-CC-:B------:R-:W-:Y:S01]  /*fff0*/  FFMA.FTZ R168, R48, R11.reuse, -R49.reuse ;  /* 0x0000000b30a87223 */ /* 0x180fe20000010831 */
[--C-:B------:R-:W-:Y:S01]  /*10000*/  FFMA.FTZ R36, R36, R11, -R49.reuse ;  /* 0x0000000b24247223 */ /* 0x100fe20000010831 */
[----:B------:R-:W-:Y:S01]  /*10010*/  FMNMX.FTZ R21, R38, R21, !PT ;  /* 0x0000001526157209 */ /* 0x000fe20007810000 */
[-CC-:B------:R-:W-:Y:S01]  /*10020*/  FFMA.FTZ R170, R52, R11.reuse, -R49.reuse ;  /* 0x0000000b34aa7223 */ /* 0x180fe20000010831 */
[--C-:B------:R-:W-:Y:S01]  /*10030*/  FFMA.FTZ R164, R56, R11, -R49.reuse ;  /* 0x0000000b38a47223 */ /* 0x100fe20000010831 */
[----:B------:R-:W3:Y:S01]  /*10040*/  MUFU.EX2 R9, R9 ;  /* 0x0000000900097308 */ /* 0x000ee20000000800 */
[----:B------:R-:W-:Y:S01]  /*10050*/  FMNMX.FTZ R21, R102, R21, !PT ;  /* 0x0000001566157209 */ /* 0x000fe20007810000 */
[-CC-:B------:R-:W-:Y:S01]  /*10060*/  FFMA.FTZ R3, R40, R11.reuse, -R49.reuse ;  /* 0x0000000b28037223 */ /* 0x180fe20000010831 */
[-CC-:B------:R-:W-:Y:S01]  /*10070*/  FFMA.FTZ R166, R60, R11.reuse, -R49.reuse ;  /* 0x0000000b3ca67223 */ /* 0x180fe20000010831 */
[--C-:B------:R-:W-:Y:S01]  /*10080*/  FFMA.FTZ R160, R64, R11, -R49.reuse ;  /* 0x0000000b40a07223 */ /* 0x100fe20000010831 */
        /* <DEDUP_REMOVED lines=10> */
[----:B------:R-:W-:Y:S01]  /*10130*/  FFMA.FTZ R154, R84, R11, -R49 ;  /* 0x0000000b549a7223 */ /* 0x000fe20000010831 */
[----:B------:R-:W4:Y:S01]  /*10140*/  MUFU.EX2 R176, R176 ;  /* 0x000000b000b07308 */ /* 0x000f220000000800 */
[----:B------:R-:W-:Y:S01]  /*10150*/  FMNMX.FTZ R25, R98, R25, !PT ;  /* 0x0000001962197209 */ /* 0x000fe20007810000 */
[----:B------:R-:W1:Y:S03]  /*10160*/  @P2 LDC R40, c[0x0][0x44c] ;  /* 0x00011300ff282b82 */ /* 0x000e660000000800 */
[----:B------:R-:W-:-:S03]  /*10170*/  FMNMX.FTZ R27, R50, R25, !PT ;  /* 0x00000019321b7209 */ /* 0x000fc60007810000 */
[----:B------:R-:W4:Y:S01]  /*10180*/  MUFU.EX2 R15, R130 ;  /* 0x00000082000f7308 */ /* 0x000f220000000800 */
[----:B------:R-:W-:-:S04]  /*10190*/  FMNMX.FTZ R27, R96, R27, !PT ;  /* 0x0000001b601b7209 */ /* 0x000fc80007810000 */
[----:B------:R-:W-:-:S03]  /*101a0*/  FMNMX.FTZ R27, R54, R27, !PT ;  /* 0x0000001b361b7209 */ /* 0x000fc60007810000 */
[----:B------:R-:W4:Y:S01]  /*101b0*/  MUFU.EX2 R178, R178 ;  /* 0x000000b200b27308 */ /* 0x000f220000000800 */
[----:B------:R-:W-:-:S04]  /*101c0*/  FMNMX.FTZ R27, R94, R27, !PT ;  /* 0x0000001b5e1b7209 */ /* 0x000fc80007810000 */
[----:B------:R-:W-:-:S03]  /*101d0*/  FMNMX.FTZ R29, R92, R27, !PT ;  /* 0x0000001b5c1d7209 */ /* 0x000fc60007810000 */
[----:B------:R-:W1:Y:S01]  /*101e0*/  MUFU.EX2 R21, R124 ;  /* 0x0000007c00157308 */ /* 0x000e620000000800 */
[----:B------:R-:W-:-:S04]  /*101f0*/  FMNMX.FTZ R29, R34, R29, !PT ;  /* 0x0000001d221d7209 */ /* 0x000fc80007810000 */
[----:B------:R-:W-:-:S03]  /*10200*/  FMNMX.FTZ R29, R62, R29, !PT ;  /* 0x0000001d3e1d7209 */ /* 0x000fc60007810000 */
[----:B------:R-:W1:Y:S01]  /*10210*/  MUFU.EX2 R172, R172 ;  /* 0x000000ac00ac7308 */ /* 0x000e620000000800 */
        /* <DEDUP_REMOVED lines=8> */
[----:B------:R0:W-:Y:S01]  /*102a0*/  MUFU.EX2 R31, R32 ;  /* 0x00000020001f7308 */ /* 0x0001e20000000800 */
        /* <DEDUP_REMOVED lines=9> */
[----:B0-----:R-:W-:Y:S01]  /*10340*/  FMNMX.FTZ R32, R26, R33, !PT ;  /* 0x000000211a207209 */ /* 0x001fe20007810000 */
[----:B------:R-:W-:-:S04]  /*10350*/  FFMA.FTZ R33, R4, R11, -R49 ;  /* 0x0000000b04217223 */ /* 0x000fc80000010831 */
[----:B------:R-:W0:Y:S02]  /*10360*/  SHFL.BFLY PT, R39, R32, 0x2, 0x1f ;  /* 0x0c401f0020277f89 */ /* 0x000e2400000e0000 */
        /* <DEDUP_REMOVED lines=11> */
[----:B------:R-:W-:-:S03]  /*10420*/  FFMA.FTZ R45, R24, R11, -R49 ;  /* 0x0000000b182d7223 */ /* 0x000fc60000010831 */
[C---:B------:R-:W-:Y:S01]  /*10430*/  FSETP.NEU.FTZ.AND P4, PT, R8.reuse, -INF , PT ;  /* 0xff8000000800780b */ /* 0x040fe20003f9d000 */
[----:B------:R-:W-:Y:S02]  /*10440*/  FMUL.FTZ R4, R8, R11 ;  /* 0x0000000b08047220 */ /* 0x000fe40000410000 */
[----:B------:R-:W-:Y:S03]  /*10450*/  MUFU.EX2 R162, R162 ;  /* 0x000000a200a27308 */ /* 0x000fe60000000800 */
[----:B------:R-:W-:-:S05]  /*10460*/  FSEL R49, R4, RZ, P4 ;  /* 0x000000ff04317208 */ /* 0x000fca0002000000 */
[----:B------:R-:W-:Y:S01]  /*10470*/  MUFU.EX2 R37, R37 ;  /* 0x0000002500257308 */ /* 0x000fe20000000800 */
[-CC-:B------:R-:W-:Y:S01]  /*10480*/  FFMA.FTZ R181, R47, R11.reuse, -R49.reuse ;  /* 0x0000000b2fb57223 */ /* 0x180fe20000010831 */
[-C--:B------:R-:W-:Y:S01]  /*10490*/  FFMA.FTZ R4, R108, R11.reuse, -R49 ;  /* 0x0000000b6c047223 */ /* 0x080fe20000010831 */
[----:B------:R-:W-:Y:S01]  /*104a0*/  FADD.FTZ R47, R180, R5 ;  /* 0x00000005b42f7221 */ /* 0x000fe20000010000 */
[-CC-:B------:R-:W-:Y:S01]  /*104b0*/  FFMA.FTZ R183, R30, R11.reuse, -R49.reuse ;  /* 0x0000000b1eb77223 */ /* 0x180fe20000010831 */
[-CC-:B------:R-:W-:Y:S01]  /*104c0*/  FFMA.FTZ R10, R106, R11.reuse, -R49.reuse ;  /* 0x0000000b6a0a7223 */ /* 0x180fe20000010831 */
[-C--:B------:R-:W-:Y:S01]  /*104d0*/  FFMA.FTZ R177, R90, R11.reuse, -R49 ;  /* 0x0000000b5ab17223 */ /* 0x080fe20000010831 */
[----:B--2---:R-:W-:Y:S01]  /*104e0*/  FADD.FTZ R36, R182, R47 ;  /* 0x0000002fb6247221 */ /* 0x004fe20000010000 */
[----:B------:R-:W-:Y:S01]  /*104f0*/  MUFU.EX2 R181, R181 ;  /* 0x000000b500b57308 */ /* 0x000fe20000000800 */
[-CC-:B------:R-:W-:Y:S01]  /*10500*/  FFMA.FTZ R14, R104, R11.reuse, -R49.reuse ;  /* 0x0000000b680e7223 */ /* 0x180fe20000010831 */
[-CC-:B------:R-:W-:Y:S01]  /*10510*/  FFMA.FTZ R179, R38, R11.reuse, -R49.reuse ;  /* 0x0000000b26b37223 */ /* 0x180fe20000010831 */
[----:B---3--:R-:W-:Y:S01]  /*10520*/  FADD.FTZ R47, R9, R36 ;  /* 0x00000024092f7221 */ /* 0x008fe20000010000 */
[-CC-:B------:R-:W-:Y:S01]  /*10530*/  FFMA.FTZ R20, R102, R11.reuse, -R49.reuse ;  /* 0x0000000b66147223 */ /* 0x180fe20000010831 */
[-CC-:B------:R-:W-:Y:S01]  /*10540*/  FFMA.FTZ R173, R42, R11.reuse, -R49.reuse ;  /* 0x0000000b2aad7223 */ /* 0x180fe20000010831 */
[-C--:B------:R-:W-:Y:S01]  /*10550*/  FFMA.FTZ R24, R100, R11.reuse, -R49 ;  /* 0x0000000b64187223 */ /* 0x080fe20000010831 */
[----:B----4-:R-:W-:Y:S01]  /*10560*/  FADD.FTZ R36, R176, R47 ;  /* 0x0000002fb0247221 */ /* 0x010fe20000010000 */
[----:B------:R-:W0:Y:S01]  /*10570*/  MUFU.EX2 R4, R4 ;  /* 0x0000000400047308 */ /* 0x000e220000000800 */
[-CC-:B------:R-:W-:Y:S01]  /*10580*/  FFMA.FTZ R175, R46, R11.reuse, -R49.reuse ;  /* 0x0000000b2eaf7223 */ /* 0x180fe20000010831 */
[-CC-:B------:R-:W-:Y:S01]  /*10590*/  FFMA.FTZ R28, R98, R11.reuse, -R49.reuse ;  /* 0x0000000b621c7223 */ /* 0x180fe20000010831 */
[----:B------:R-:W-:Y:S01]  /*105a0*/  FADD.FTZ R47, R15, R36 ;  /* 0x000000240f2f7221 */ /* 0x000fe20000010000 */
[-CC-:B------:R-:W-:Y:S01]  /*105b0*/  FFMA.FTZ R169, R50, R11.reuse, -R49.reuse ;  /* 0x0000000b32a97223 */ /* 0x180fe20000010831 */
[-CC-:B------:R-:W-:Y:S01]  /*105c0*/  FFMA.FTZ R30, R96, R11.reuse, -R49.reuse ;  /* 0x0000000b601e7223 */ /* 0x180fe20000010831 */
[-C--:B------:R-:W-:Y:S01]  /*105d0*/  FFMA.FTZ R171, R54, R11.reuse, -R49 ;  /* 0x0000000b36ab7223 */ /* 0x080fe20000010831 */
[----:B------:R-:W-:Y:S01]  /*105e0*/  FADD.FTZ R38, R178, R47 ;  /* 0x0000002fb2267221 */ /* 0x000fe20000010000 */
[----:B------:R-:W2:Y:S01]  /*105f0*/  MUFU.EX2 R183, R183 ;  /* 0x000000b700b77308 */ /* 0x000ea20000000800 */
[-CC-:B------:R-:W-:Y:S01]  /*10600*/  FFMA.FTZ R32, R94, R11.reuse, -R49.reuse ;  /* 0x0000000b5e207223 */ /* 0x180fe20000010831 */
[-CC-:B------:R-:W-:Y:S01]  /*10610*/  FFMA.FTZ R165, R92, R11.reuse, -R49.reuse ;  /* 0x0000000b5ca57223 */ /* 0x180fe20000010831 */
[----:B-1----:R-:W-:Y:S01]  /*10620*/  FADD.FTZ R51, R21, R38 ;  /* 0x0000002615337221 */ /* 0x002fe20000010000 */
[-CC-:B------:R-:W-:Y:S01]  /*10630*/  FFMA.FTZ R34, R34, R11.reuse, -R49.reuse ;  /* 0x0000000b22227223 */ /* 0x180fe20000010831 */
[-CC-:B------:R-:W-:Y:S01]  /*10640*/  FFMA.FTZ R167, R62, R11.reuse, -R49.reuse ;  /* 0x0000000b3ea77223 */ /* 0x180fe20000010831 */
[-C--:B------:R-:W-:Y:S01]  /*10650*/  FFMA.FTZ R58, R58, R11.reuse, -R49 ;  /* 0x0000000b3a3a7223 */ /* 0x080fe20000010831 */
[----:B------:R-:W-:Y:S01]  /*10660*/  FADD.FTZ R38, R172, R51 ;  /* 0x00000033ac267221 */ /* 0x000fe20000010000 */
[----:B------:R-:W1:Y:S01]  /*10670*/  MUFU.EX2 R10, R10 ;  /* 0x0000000a000a7308 */ /* 0x000e620000000800 */
[----:B0-----:R-:W-:Y:S01]  /*10680*/  FADD.FTZ R36, R181, R4 ;  /* 0x00000004b5247221 */ /* 0x001fe20000010000 */
[-CC-:B------:R-:W-:Y:S01]  /*10690*/  FFMA.FTZ R66, R66, R11.reuse, -R49.reuse ;  /* 0x0000000b42427223 */ /* 0x180fe20000010831 */
[----:B------:R-:W-:Y:S01]  /*106a0*/  FADD.FTZ R51, R25, R38 ;  /* 0x0000002619337221 */ /* 0x000fe20000010000 */
[-CC-:B------:R-:W-:Y:S01]  /*106b0*/  FFMA.FTZ R112, R112, R11.reuse, -R49.reuse ;  /* 0x0000000b70707223 */ /* 0x180fe20000010831 */
[----:B------:R-:W-:Y:S01]  /*106c0*/  F2FP.F16.F32.PACK_AB R180, R5, R180 ;  /* 0x000000b405b4723e */ /* 0x000fe200000000ff */
[-C--:B------:R-:W-:Y:S01]  /*106d0*/  FFMA.FTZ R70, R70, R11.reuse, -R49 ;  /* 0x0000000b46467223 */ /* 0x080fe20000010831 */
[----:B------:R-:W-:Y:S01]  /*106e0*/  FADD.FTZ R38, R174, R51 ;  /* 0x00000033ae267221 */ /* 0x000fe20000010000 */
[----:B------:R-:W0:Y:S01]  /*106f0*/  MUFU.EX2 R177, R177 ;  /* 0x000000b100b17308 */ /* 0x000e220000000800 */
[----:B--2---:R-:W-:Y:S01]  /*10700*/  FADD.FTZ R47, R183, R36 ;  /* 0x00000024b72f7221 */ /* 0x004fe20000010000 */
[----:B------:R-:W-:Y:S01]  /*10710*/  F2FP.F16.F32.PACK_AB R182, R9, R182 ;  /* 0x000000b609b6723e */ /* 0x000fe200000000ff */
[----:B------:R-:W-:Y:S01]  /*10720*/  FADD.FTZ R51, R27, R38 ;  /* 0x000000261b337221 */ /* 0x000fe20000010000 */
[-CC-:B------:R-:W-:Y:S01]  /*10730*/  FFMA.FTZ R114, R114, R11.reuse, -R49.reuse ;  /* 0x0000000b72727223 */ /* 0x180fe20000010831 */
[-CC-:B------:R-:W-:Y:S01]  /*10740*/  FFMA.FTZ R74, R74, R11.reuse, -R49.reuse ;  /* 0x0000000b4a4a7223 */ /* 0x180fe20000010831 */
[-C--:B------:R-:W-:Y:S01]  /*10750*/  FFMA.FTZ R118, R118, R11.reuse, -R49 ;  /* 0x0000000b76767223 */ /* 0x080fe20000010831 */
[----:B------:R-:W-:Y:S01]  /*10760*/  FADD.FTZ R38, R168, R51 ;  /* 0x00000033a8267221 */ /* 0x000fe20000010000 */
[----:B------:R-:W2:Y:S01]  /*10770*/  MUFU.EX2 R14, R14 ;  /* 0x0000000e000e7308 */ /* 0x000ea20000000800 */
[----:B-1----:R-:W-:Y:S01]  /*10780*/  FADD.FTZ R36, R10, R47 ;  /* 0x0000002f0a247221 */ /* 0x002fe20000010000 */
[-CC-:B------:R-:W-:Y:S01]  /*10790*/  FFMA.FTZ R78, R78, R11.reuse, -R49.reuse ;  /* 0x0000000b4e4e7223 */ /* 0x180fe20000010831 */
[----:B------:R-:W-:Y:S01]  /*107a0*/  FADD.FTZ R51, R29, R38 ;  /* 0x000000261d337221 */ /* 0x000fe20000010000 */
        /* <DEDUP_REMOVED lines=8> */
[----:B------:R-:W-:Y:S01]  /*10830*/  FFMA.FTZ R26, R26, R11, -R49 ;  /* 0x0000000b1a1a7223 */ /* 0x000fe20000010831 */
[----:B------:R-:W-:Y:S01]  /*10840*/  F2FP.F16.F32.PACK_AB R181, R4, R181 ;  /* 0x000000b504b5723e */ /* 0x000fe200000000ff */
[----:B------:R-:W-:-:S04]  /*10850*/  @P2 IMAD.HI.U32 R42, R193, R40, RZ ;  /* 0x00000028c12a2227 */ /* 0x000fc800078e00ff */
[----:B------:R-:W-:Y:S01]  /*10860*/  FADD.FTZ R38, R164, R51 ;  /* 0x00000033a4267221 */ /* 0x000fe20000010000 */
[----:B------:R-:W0:Y:S01]  /*10870*/  MUFU.EX2 R20, R20 ;  /* 0x0000001400147308 */ /* 0x000e220000000800 */
[----:B--2---:R-:W-:Y:S01]  /*10880*/  FADD.FTZ R36, R14, R47 ;  /* 0x0000002f0e247221 */ /* 0x004fe20000010000 */
[C---:B------:R-:W-:Y:S01]  /*10890*/  F2FP.F16.F32.PACK_AB R164, R3.reuse, R164 ;  /* 0x000000a403a4723e */ /* 0x040fe200000000ff */
[----:B------:R-:W-:Y:S01]  /*108a0*/  FADD.FTZ R51, R3, R38 ;  /* 0x0000002603337221 */ /* 0x000fe20000010000 */
[----:B------:R-:W-:Y:S01]  /*108b0*/  IMAD.MOV.U32 R40, RZ, RZ, R193 ;  /* 0x000000ffff287224 */ /* 0x000fe200078e00c1 */
[----:B------:R-:W-:Y:S02]  /*108c0*/  @P2 SHF.R.U32.HI R40, RZ, R53, R42 ;  /* 0x00000035ff282219 */ /* 0x000fe4000001162a */
[----:B------:R-:W-:Y:S01]  /*108d0*/  FADD.FTZ R38, R166, R51 ;  /* 0x00000033a6267221 */ /* 0x000fe20000010000 */
[----:B------:R-:W2:Y:S01]  /*108e0*/  MUFU.EX2 R173, R173 ;  /* 0x000000ad00ad7308 */ /* 0x000ea20000000800 */
[----:B-1----:R-:W-:Y:S01]  /*108f0*/  FADD.FTZ R47, R179, R36 ;  /* 0x00000024b32f7221 */ /* 0x002fe20000010000 */
[----:B------:R-:W-:-:S02]  /*10900*/  IMAD.IADD R127, R127, 0x1, R40 ;  /* 0x000000017f7f7824 */ /* 0x000fc400078e0228 */
[----:B------:R-:W-:Y:S01]  /*10910*/  FADD.FTZ R51, R33, R38 ;  /* 0x0000002621337221 */ /* 0x000fe20000010000 */
[----:B------:R-:W-:Y:S02]  /*10920*/  F2FP.F16.F32.PACK_AB R176, R15, R176 ;  /* 0x000000b00fb0723e */ /* 0x000fe400000000ff */
[----:B------:R-:W-:Y:S01]  /*10930*/  F2FP.F16.F32.PACK_AB R178, R21, R178 ;  /* 0x000000b215b2723e */ /* 0x000fe200000000ff */
[----:B------:R-:W-:Y:S01]  /*10940*/  FADD.FTZ R38, R160, R51 ;  /* 0x00000033a0267221 */ /* 0x000fe20000010000 */
[----:B------:R-:W1:Y:S01]  /*10950*/  MUFU.EX2 R24, R24 ;  /* 0x0000001800187308 */ /* 0x000e620000000800 */
[----:B0-----:R-:W-:Y:S01]  /*10960*/  FADD.FTZ R36, R20, R47 ;  /* 0x0000002f14247221 */ /* 0x001fe20000010000 */
[----:B------:R-:W-:Y:S01]  /*10970*/  F2FP.F16.F32.PACK_AB R172, R25, R172 ;  /* 0x000000ac19ac723e */ /* 0x000fe200000000ff */
[----:B------:R-:W-:Y:S01]  /*10980*/  IMAD.IADD R12, R127, 0x1, R12 ;  /* 0x000000017f0c7824 */ /* 0x000fe200078e020c */
[----:B------:R-:W-:Y:S02]  /*10990*/  F2FP.F16.F32.PACK_AB R174, R27, R174 ;  /* 0x000000ae1bae723e */ /* 0x000fe400000000ff */
[----:B------:R-:W-:-:S02]  /*109a0*/  F2FP.F16.F32.PACK_AB R168, R29, R168 ;  /* 0x000000a81da8723e */ /* 0x000fc400000000ff */
[----:B------:R-:W0:Y:S01]  /*109b0*/  MUFU.EX2 R175, R175 ;  /* 0x000000af00af7308 */ /* 0x000e220000000800 */
[----:B--2---:R-:W-:Y:S01]  /*109c0*/  FADD.FTZ R47, R173, R36 ;  /* 0x00000024ad2f7221 */ /* 0x004fe20000010000 */
[----:B------:R-:W-:Y:S02]  /*109d0*/  F2FP.F16.F32.PACK_AB R170, R31, R170 ;  /* 0x000000aa1faa723e */ /* 0x000fe400000000ff */
[----:B------:R-:W-:Y:S02]  /*109e0*/  F2FP.F16.F32.PACK_AB R166, R33, R166 ;  /* 0x000000a621a6723e */ /* 0x000fe400000000ff */
[----:B------:R-:W-:Y:S02]  /*109f0*/  F2FP.F16.F32.PACK_AB R160, R35, R160 ;  /* 0x000000a023a0723e */ /* 0x000fe400000000ff */
[----:B------:R-:W2:Y:S01]  /*10a00*/  MUFU.EX2 R28, R28 ;  /* 0x0000001c001c7308 */ /* 0x000ea20000000800 */
[----:B-1----:R-:W-:Y:S01]  /*10a10*/  FADD.FTZ R36, R24, R47 ;  /* 0x0000002f18247221 */ /* 0x002fe20000010000 */
[----:B------:R-:W-:-:S02]  /*10a20*/  F2FP.F16.F32.PACK_AB R183, R10, R183 ;  /* 0x000000b70ab7723e */ /* 0x000fc400000000ff */
[----:B------:R-:W-:Y:S02]  /*10a30*/  F2FP.F16.F32.PACK_AB R177, R14, R177 ;  /* 0x000000b10eb1723e */ /* 0x000fe400000000ff */
[----:B------:R-:W-:Y:S02]  /*10a40*/  F2FP.F16.F32.PACK_AB R179, R20, R179 ;  /* 0x000000b314b3723e */ /* 0x000fe400000000ff */
[----:B------:R-:W1:Y:S01]  /*10a50*/  MUFU.EX2 R169, R169 ;  /* 0x000000a900a97308 */ /* 0x000e620000000800 */
[----:B0-----:R-:W-:Y:S01]  /*10a60*/  FADD.FTZ R47, R175, R36 ;  /* 0x00000024af2f7221 */ /* 0x001fe20000010000 */
[----:B------:R-:W-:-:S06]  /*10a70*/  F2FP.F16.F32.PACK_AB R173, R24, R173 ;  /* 0x000000ad18ad723e */ /* 0x000fcc00000000ff */
[----:B------:R-:W0:Y:S01]  /*10a80*/  MUFU.EX2 R30, R30 ;  /* 0x0000001e001e7308 */ /* 0x000e220000000800 */
[C---:B--2---:R-:W-:Y:S01]  /*10a90*/  FADD.FTZ R36, R28.reuse, R47 ;  /* 0x0000002f1c247221 */ /* 0x044fe20000010000 */
[----:B------:R-:W-:-:S06]  /*10aa0*/  F2FP.F16.F32.PACK_AB R175, R28, R175 ;  /* 0x000000af1caf723e */ /* 0x000fcc00000000ff */
        /* <DEDUP_REMOVED lines=9> */
[----:B------:R-:W-:Y:S01]  /*10b40*/  FADD.FTZ R47, R35, R38 ;  /* 0x00000026232f7221 */ /* 0x000fe20000010000 */
[----:B------:R-:W-:-:S03]  /*10b50*/  F2FP.F16.F32.PACK_AB R171, R32, R171 ;  /* 0x000000ab20ab723e */ /* 0x000fc600000000ff */
[----:B------:R-:W-:Y:S01]  /*10b60*/  FADD.FTZ R38, R162, R47 ;  /* 0x0000002fa2267221 */ /* 0x000fe20000010000 */
[----:B------:R-:W-:Y:S01]  /*10b70*/  F2FP.F16.F32.PACK_AB R162, R37, R162 ;  /* 0x000000a225a2723e */ /* 0x000fe200000000ff */
[----:B------:R-:W1:Y:S01]  /*10b80*/  MUFU.EX2 R167, R167 ;  /* 0x000000a700a77308 */ /* 0x000e620000000800 */
[----:B0-----:R-:W-:Y:S01]  /*10b90*/  FADD.FTZ R5, R165, R36 ;  /* 0x00000024a5057221 */ /* 0x001fe20000010000 */
[----:B------:R-:W-:-:S06]  /*10ba0*/  FADD.FTZ R9, R37, R38 ;  /* 0x0000002625097221 */ /* 0x000fcc0000010000 */
[----:B------:R-:W0:Y:S01]  /*10bb0*/  MUFU.EX2 R156, R156 ;  /* 0x0000009c009c7308 */ /* 0x000e220000000800 */
[C---:B--2---:R-:W-:Y:S01]  /*10bc0*/  FADD.FTZ R36, R34.reuse, R5 ;  /* 0x0000000522247221 */ /* 0x044fe20000010000 */
[----:B------:R-:W-:-:S06]  /*10bd0*/  F2FP.F16.F32.PACK_AB R165, R34, R165 ;  /* 0x000000a522a5723e */ /* 0x000fcc00000000ff */
[----:B------:R-:W2:Y:S01]  /*10be0*/  MUFU.EX2 R58, R58 ;  /* 0x0000003a003a7308 */ /* 0x000ea20000000800 */
[----:B-1----:R-:W-:-:S07]  /*10bf0*/  FADD.FTZ R5, R167, R36 ;  /* 0x00000024a7057221 */ /* 0x002fce0000010000 */
[----:B------:R-:W1:Y:S01]  /*10c00*/  MUFU.EX2 R39, R39 ;  /* 0x0000002700277308 */ /* 0x000e620000000800 */
[----:B0-----:R-:W-:-:S07]  /*10c10*/  FADD.FTZ R36, R156, R9 ;  /* 0x000000099c247221 */ /* 0x001fce0000010000 */
[----:B------:R-:W0:Y:S01]  /*10c20*/  MUFU.EX2 R66, R66 ;  /* 0x0000004200427308 */ /* 0x000e220000000800 */
[C---:B--2---:R-:W-:Y:S01]  /*10c30*/  FADD.FTZ R5, R58.reuse, R5 ;  /* 0x000000053a057221 */ /* 0x044fe20000010000 */
[----:B------:R-:W-:-:S06]  /*10c40*/  F2FP.F16.F32.PACK_AB R167, R58, R167 ;  /* 0x000000a73aa7723e */ /* 0x000fcc00000000ff */
        /* <DEDUP_REMOVED lines=21> */
[----:B--2---:R-:W-:-:S07]  /*10da0*/  FADD.FTZ R38, R158, R9 ;  /* 0x000000099e267221 */ /* 0x004fce0000010000 */
[----:B------:R-:W2:Y:S01]  /*10db0*/  MUFU.EX2 R82, R82 ;  /* 0x0000005200527308 */ /* 0x000ea20000000800 */
[C---:B-1----:R-:W-:Y:S01]  /*10dc0*/  FADD.FTZ R3, R159.reuse, R4 ;  /* 0x000000049f037221 */ /* 0x042fe20000010000 */
[----:B------:R-:W-:-:S06]  /*10dd0*/  F2FP.F16.F32.PACK_AB R159, R159, R78 ;  /* 0x0000004e9f9f723e */ /* 0x000fcc00000000ff */
[----:B------:R-:W1:Y:S01]  /*10de0*/  MUFU.EX2 R152, R152 ;  /* 0x0000009800987308 */ /* 0x000e620000000800 */
[C---:B0-----:R-:W-:Y:S01]  /*10df0*/  FADD.FTZ R5, R41.reuse, R38 ;  /* 0x0000002629057221 */ /* 0x041fe20000010000 */
[----:B------:R-:W-:-:S06]  /*10e00*/  F2FP.F16.F32.PACK_AB R158, R41, R158 ;  /* 0x0000009e299e723e */ /* 0x000fcc00000000ff */
[----:B------:R-:W0:Y:S01]  /*10e10*/  MUFU.EX2 R153, R126 ;  /* 0x0000007e00997308 */ /* 0x000e220000000800 */
[----:B--2---:R-:W-:-:S07]  /*10e20*/  FADD.FTZ R4, R82, R3 ;  /* 0x0000000352047221 */ /* 0x004fce0000010000 */
[----:B------:R-:W2:Y:S01]  /*10e30*/  MUFU.EX2 R43, R43 ;  /* 0x0000002b002b7308 */ /* 0x000ea20000000800 */
[----:B-1----:R-:W-:-:S07]  /*10e40*/  FADD.FTZ R38, R152, R5 ;  /* 0x0000000598267221 */ /* 0x002fce0000010000 */
[----:B------:R-:W1:Y:S01]  /*10e50*/  MUFU.EX2 R86, R86 ;  /* 0x0000005600567308 */ /* 0x000e620000000800 */
[C---:B0-----:R-:W-:Y:S01]  /*10e60*/  FADD.FTZ R3, R153.reuse, R4 ;  /* 0x0000000499037221 */ /* 0x041fe20000010000 */
[----:B------:R-:W-:-:S06]  /*10e70*/  F2FP.F16.F32.PACK_AB R153, R153, R82 ;  /* 0x000000529999723e */ /* 0x000fcc00000000ff */
[----:B------:R-:W0:Y:S01]  /*10e80*/  MUFU.EX2 R154, R154 ;  /* 0x0000009a009a7308 */ /* 0x000e220000000800 */
[C---:B--2---:R-:W-:Y:S01]  /*10e90*/  FADD.FTZ R5, R43.reuse, R38 ;  /* 0x000000262b057221 */ /* 0x044fe20000010000 */
[----:B------:R-:W-:-:S06]  /*10ea0*/  F2FP.F16.F32.PACK_AB R152, R43, R152 ;  /* 0x000000982b98723e */ /* 0x000fcc00000000ff */
[----:B------:R-:W2:Y:S01]  /*10eb0*/  MUFU.EX2 R155, R26 ;  /* 0x0000001a009b7308 */ /* 0x000ea20000000800 */
[----:B-1----:R-:W-:-:S07]  /*10ec0*/  FADD.FTZ R4, R86, R3 ;  /* 0x0000000356047221 */ /* 0x002fce0000010000 */
[----:B------:R-:W1:Y:S01]  /*10ed0*/  MUFU.EX2 R45, R45 ;  /* 0x0000002d002d7308 */ /* 0x000e620000000800 */
[----:B0-----:R-:W-:Y:S01]  /*10ee0*/  FADD.FTZ R38, R154, R5 ;  /* 0x000000059a267221 */ /* 0x001fe20000010000 */
[C---:B--2---:R-:W-:Y:S01]  /*10ef0*/  FADD.FTZ R3, R155.reuse, R4 ;  /* 0x000000049b037221 */ /* 0x044fe20000010000 */
[----:B------:R-:W-:Y:S01]  /*10f00*/  F2FP.F16.F32.PACK_AB R155, R155, R86 ;  /* 0x000000569b9b723e */ /* 0x000fe200000000ff */
[----:B------:R-:W-:Y:S02]  /*10f10*/  VIADD R4, R129, 0xfffffffe ;  /* 0xfffffffe81047836 */ /* 0x000fe40000000000 */
[C---:B-1----:R-:W-:Y:S01]  /*10f20*/  FADD.FTZ R5, R45.reuse, R38 ;  /* 0x000000262d057221 */ /* 0x042fe20000010000 */
[----:B------:R-:W-:Y:S01]  /*10f30*/  F2FP.F16.F32.PACK_AB R154, R45, R154 ;  /* 0x0000009a2d9a723e */ /* 0x000fe200000000ff */
        /* <DEDUP_REMOVED lines=12> */
.L_x_1844:
[----:B------:R-:W-:-:S13]  /*11000*/  ISETP.NE.AND P4, PT, R13, 0x1, PT ;  /* 0x000000010d00780c */ /* 0x000fda0003f85270 */
[----:B------:R-:W0:Y:S02]  /*11010*/  @P4 LDC.64 R14, c[0x0][0x9e8] ;  /* 0x00027a00ff0e4b82 */ /* 0x000e240000000a00 */
[----:B0-----:R-:W-:-:S05]  /*11020*/  @P4 IMAD.HI.U32 R10, R9, R14, RZ ;  /* 0x0000000e090a4227 */ /* 0x001fca00078e00ff */
[----:B------:R-:W-:-:S07]  /*11030*/  @P4 SHF.R.U32.HI R9, RZ, R15, R10 ;  /* 0x0000000fff094219 */ /* 0x000fce000001160a */
.L_x_1845:
[----:B------:R-:W-:Y:S05]  /*11040*/  BSYNC B0 ;  /* 0x0000000000007941 */ /* 0x000fea0003800000 */
.L_x_1843:
[----:B------:R-:W-:-:S05]  /*11050*/  IMAD R9, R9, R13, R13 ;  /* 0x0000000d09097224 */ /* 0x000fca00078e020d */
[----:B------:R-:W-:-:S07]  /*11060*/  VIMNMX R12, R12, R9, PT ;  /* 0x000000090c0c7248 */ /* 0x000fce0003fe0100 */
.L_x_1842:
[----:B------:R-:W-:Y:S01]  /*11070*/  SHF.R.S32.HI R9, RZ, 0x1f, R12 ;  /* 0x0000001fff097819 */ /* 0x000fe2000001140c */
[----:B------:R-:W-:Y:S01]  /*11080*/  ULDC UR4, c[0x0][0x9e4] ;  /* 0x0002790000047ab9 */ /* 0x000fe20000000800 */
[----:B------:R-:W-:Y:S01]  /*11090*/  ULDC UR5, c[0x0][0x9e4] ;  /* 0x0002790000057ab9 */ /* 0x000fe20000000800 */
[----:B------:R-:W-:Y:S01]  /*110a0*/  ULDC UR6, c[0x0][0x9dc] ;  /* 0x0002770000067ab9 */ /* 0x000fe20000000800 */
[----:B------:R-:W-:Y:S01]  /*110b0*/  LEA.HI R9, R9, R12, RZ, 0x7 ;  /* 0x0000000c09097211 */ /* 0x000fe200078f38ff */
[----:B------:R-:W-:Y:S01]  /*110c0*/  ULDC UR37, c[0x0][0x9dc] ;  /* 0x0002770000257ab9 */ /* 0x000fe20000000800 */
[----:B------:R-:W-:Y:S01]  /*110d0*/  ULDC UR48, c[0x0][0x9e0] ;  /* 0x0002780000307ab9 */ /* 0x000fe20000000800 */
[----:B------:R-:W-:Y:S01]  /*110e0*/  ULDC UR7, c[0x0][0x9e0] ;  /* 0x0002780000077ab9 */ /* 0x000fe20000000800 */
[----:B------:R-:W-:Y:S02]  /*110f0*/  SHF.R.S32.HI R9, RZ, 0x7, R9 ;  /* 0x00000007ff097819 */ /* 0x000fe40000011409 */
[----:B------:R-:W-:-:S02]  /*11100*/  CS2R R150, SRZ ;  /* 0x0000000000967805 */ /* 0x000fc4000001ff00 */
[----:B------:R-:W-:Y:S02]  /*11110*/  CS2R R148, SRZ ;  /* 0x0000000000947805 */ /* 0x000fe4000001ff00 */
[----:B------:R-:W-:Y:S02]  /*11120*/  CS2R R146, SRZ ;  /* 0x0000000000927805 */ /* 0x000fe4000001ff00 */
[----:B------:R-:W-:Y:S02]  /*11130*/  VIMNMX R14, R196, R9, !PT ;  /* 0x00000009c40e7248 */ /* 0x000fe40007fe0100 */
[----:B------:R-:W-:Y:S02]  /*11140*/  CS2R R144, SRZ ;  /* 0x0000000000907805 */ /* 0x000fe4000001ff00 */
[----:B------:R-:W-:Y:S02]  /*11150*/  CS2R R142, SRZ ;  /* 0x00000000008e7805 */ /* 0x000fe4000001ff00 */
[----:B------:R-:W-:-:S02]  /*11160*/  CS2R R140, SRZ ;  /* 0x00000000008c7805 */ /* 0x000fc4000001ff00 */
[----:B------:R-:W-:Y:S02]  /*11170*/  ISETP.GE.AND P4, PT, R4, R14, PT ;  /* 0x0000000e0400720c */ /* 0x000fe40003f86270 */
        /* <DEDUP_REMOVED lines=12> */
[----:B-----5:R-:W-:Y:S02]  /*11240*/  CS2R R114, SRZ ;  /* 0x0000000000727805 */ /* 0x020fe4000001ff00 */
        /* <DEDUP_REMOVED lines=13> */
[----:B------:R-:W-:Y:S06]  /*11320*/  @!P4 BRA `(.L_x_1846) ;  /* 0x0000003000a8c947 */ /* 0x000fec0003800000 */
[----:B------:R-:W-:-:S07]  /*11330*/  IMAD.MOV.U32 R151, RZ, RZ, RZ ;  /* 0x000000ffff977224 */ /* 0x000fce00078e00ff */
.L_x_1864:
[----:B------:R-:W-:Y:S01]  /*11340*/  IADD3 R15, R22, 0x1, RZ ;  /* 0x00000001160f7810 */ /* 0x000fe20007ffe0ff */
[----:B------:R-:W-:Y:S05]  /*11350*/  YIELD ;  /* 0x0000000000007946 */ /* 0x000fea0003800000 */
[----:B------:R-:W-:-:S04]  /*11360*/  ISETP.NE.AND P4, PT, R15, 0x2, PT ;  /* 0x000000020f00780c */ /* 0x000fc80003f85270 */
[----:B------:R-:W-:Y:S02]  /*11370*/  SEL R9, RZ, 0x1, P4 ;  /* 0x00000001ff097807 */ /* 0x000fe40002000000 */
[----:B------:R-:W-:Y:S02]  /*11380*/  SEL R15, R15, RZ, P4 ;  /* 0x000000ff0f0f7207 */ /* 0x000fe40002000000 */
[----:B------:R-:W-:Y:S02]  /*11390*/  ISETP.NE.AND P4, PT, R194, RZ, PT ;  /* 0x000000ffc200720c */ /* 0x000fe40003f85270 */
[----:B------:R-:W-:-:S11]  /*113a0*/  LOP3.LUT R9, R186, R9, RZ, 0x3c, !PT ;  /* 0x00000009ba097212 */ /* 0x000fd600078e3cff */
[----:B------:R-:W-:Y:S05]  /*113b0*/  @P4 BRA `(.L_x_1847) ;  /* 0x0000000000304947 */ /* 0x000fea0003800000 */
[----:B------:R-:W-:Y:S05]  /*113c0*/  @!P0 BRA `(.L_x_1848) ;  /* 0x0000000000048947 */ /* 0x000fea0003800000 */
[----:B------:R-:W-:Y:S01]  /*113d0*/  BPT.TRAP 0x1 ;  /* 0x000000040000795c */ /* 0x000fe20000300000 */
.L_x_1848:
[----:B------:R-:W-:Y:S01]  /*113e0*/  IMAD R11, R15, 0x8, R2 ;  /* 0x000000080f0b7824 */ /* 0x000fe200078e0202 */
[----:B------:R-:W-:-:S04]  /*113f0*/  SHF.L.U32 R6, R9, 0x1f, RZ ;  /* 0x0000001f09067819 */ /* 0x000fc800000006ff */
[----:B------:R0:W1:Y:S01]  /*11400*/  SYNCS.PHASECHK.TRANS64.TRYWAIT P5, [R11+URZ+0x28830], R6 ;  /* 0x028830060b0075a7 */ /* 0x00006200080a017f */
[----:B------:R-:W-:Y:S05]  /*11410*/  @!P0 BRA `(.L_x_1849) ;  /* 0x0000000000048947 */ /* 0x000fea0003800000 */
[----:B------:R-:W-:Y:S01]  /*11420*/  BPT.TRAP 0x1 ;  /* 0x000000040000795c */ /* 0x000fe20000300000 */
.L_x_1849:
[----:B------:R-:W-:Y:S04]  /*11430*/  BSSY B0, `(.L_x_1847) ;  /* 0x0000004000007945 */ /* 0x000fe80003800000 */
[----:B-1----:R-:W-:Y:S05]  /*11440*/  @P5 BRA `(.L_x_1850) ;  /* 0x0000000000085947 */ /* 0x002fea0003800000 */
[----:B------:R-:W1:Y:S02]  /*11450*/  SYNCS.PHASECHK.TRANS64.TRYWAIT P5, [R11+URZ+0x28830], R6 ;  /* 0x028830060b0075a7 */ /* 0x000e6400080a017f */
[----:B-1----:R-:W-:Y:S05]  /*11460*/  @!P5 BRA `(.L_x_1851) ;  /* 0x0000014000f4d947 */ /* 0x002fea0003800000 */
.L_x_1850:
[----:B------:R-:W-:Y:S05]  /*11470*/  BSYNC B0 ;  /* 0x0000000000007941 */ /* 0x000fea0003800000 */
.L_x_1847:
[----:B01----:R-:W0:Y:S01]  /*11480*/  S2R R6, SR_TID.X ;  /* 0x0000000000067919 */ /* 0x003e220000002100 */
[----:B------:R-:W-:Y:S05]  /*11490*/  WARPSYNC.ALL ;  /* 0x0000000000007948 */ /* 0x000fea0003800000 */
[----:B------:R-:W-:Y:S02]  /*114a0*/  IMAD R10, R15, 0x800, R7 ;  /* 0x000008000f0a7824 */ /* 0x000fe400078e0207 */
[----:B------:R-:W-:Y:S02]  /*114b0*/  IMAD.MOV.U32 R11, RZ, RZ, 0x40000040 ;  /* 0x40000040ff0b7424 */ /* 0x000fe400078e00ff */
[C---:B------:R-:W-:Y:S01]  /*114c0*/  VIADD R12, R10.reuse, 0x2 ;  /* 0x000000020a0c7836 */ /* 0x040fe20000000000 */
[----:B------:R-:W-:Y:S01]  /*114d0*/  R2UR UR46, R10 ;  /* 0x000000000a2e72ca */ /* 0x000fe200000e0000 */
[----:B------:R-:W-:Y:S01]  /*114e0*/  IMAD.MOV.U32 R13, RZ, RZ, 0x40000040 ;  /* 0x40000040ff0d7424 */ /* 0x000fe200078e00ff */
[----:B------:R-:W-:Y:S01]  /*114f0*/  R2UR UR47, R11 ;  /* 0x000000000b2f72ca */ /* 0x000fe200000e0000 */
[----:B------:R-:W-:Y:S01]  /*11500*/  IMAD.MOV.U32 R11, RZ, RZ, 0x40000040 ;  /* 0x40000040ff0b7424 */ /* 0x000fe200078e00ff */
[----:B------:R-:W-:Y:S01]  /*11510*/  R2UR UR10, R12 ;  /* 0x000000000c0a72ca */ /* 0x000fe200000e0000 */
[----:B------:R-:W-:Y:S01]  /*11520*/  VIADD R12, R10, 0x4 ;  /* 0x000000040a0c7836 */ /* 0x000fe20000000000 */
[----:B------:R-:W-:Y:S01]  /*11530*/  R2UR UR11, R13 ;  /* 0x000000000d0b72ca */ /* 0x000fe200000e0000 */
[----:B------:R-:W-:Y:S01]  /*11540*/  IMAD.MOV.U32 R13, RZ, RZ, 0x40000040 ;  /* 0x40000040ff0d7424 */ /* 0x000fe200078e00ff */
[----:B------:R-:W-:-:S02]  /*11550*/  R2UR UR35, R11 ;  /* 0x000000000b2372ca */ /* 0x000fc400000e0000 */
        /* <DEDUP_REMOVED lines=8> */
[----:B0-----:R-:W-:Y:S02]  /*115e0*/  SHF.R.U32.HI R6, RZ, 0x7, R6 ;  /* 0x00000007ff067819 */ /* 0x001fe40000011606 */
[----:B------:R-:W-:Y:S01]  /*115f0*/  R2UR UR22, R12 ;  /* 0x000000000c1672ca */ /* 0x000fe200000e0000 */
[----:B------:R-:W-:Y:S01]  /*11600*/  VIADD R12, R10, 0x402 ;  /* 0x000004020a0c7836 */ /* 0x000fe20000000000 */
[----:B------:R-:W-:Y:S01]  /*11610*/  R2UR UR23, R13 ;  /* 0x000000000d1772ca */ /* 0x000fe200000e0000 */
[----:B------:R-:W-:Y:S02]  /*11620*/  VIADD R6, R6, 0x8 ;  /* 0x0000000806067836 */ /* 0x000fe40000000000 */
[----:B------:R-:W-:Y:S01]  /*11630*/  IMAD.MOV.U32 R13, RZ, RZ, 0x40000040 ;  /* 0x40000040ff0d7424 */ /* 0x000fe200078e00ff */
[----:B------:R-:W-:Y:S01]  /*11640*/  R2UR UR26, R12 ;  /* 0x000000000c1a72ca */ /* 0x000fe200000e0000 */
[C---:B------:R-:W-:Y:S01]  /*11650*/  VIADD R12, R10.reuse, 0x404 ;  /* 0x000004040a0c7836 */ /* 0x040fe20000000000 */
[----:B------:R0:W-:Y:S01]  /*11660*/  BAR.SYNC.DEFER_BLOCKING R6, 0x100 ;  /* 0x000400060000751d */ /* 0x0001e20000010000 */
[----:B------:R-:W-:-:S02]  /*11670*/  IADD3 R10, R10, 0x406, RZ ;  /* 0x000004060a0a7810 */ /* 0x000fc40007ffe0ff */
[----:B------:R-:W-:Y:S01]  /*11680*/  R2UR UR27, R13 ;  /* 0x000000000d1b72ca */ /* 0x000fe200000e0000 */
[----:B------:R-:W-:Y:S01]  /*11690*/  IMAD.MOV.U32 R13, RZ, RZ, 0x40000040 ;  /* 0x40000040ff0d7424 */ /* 0x000fe200078e00ff */
[----:B------:R-:W-:Y:S02]  /*116a0*/  R2UR UR30, R12 ;  /* 0x000000000c1e72ca */ /* 0x000fe400000e0000 */
[----:B------:R-:W-:Y:S02]  /*116b0*/  R2UR UR34, R10 ;  /* 0x000000000a2272ca */ /* 0x000fe400000e0000 */
[----:B------:R-:W-:Y:S01]  /*116c0*/  R2UR UR31, R13 ;  /* 0x000000000d1f72ca */ /* 0x000fe200000e0000 */
        /* <DEDUP_REMOVED lines=27> */
.L_x_1853:
[----:B------:R-:W-:Y:S01]  /*11880*/  SHF.L.U32 R6, R186, 0x1f, RZ ;  /* 0x0000001fba067819 */ /* 0x000fe200000006ff */
[----:B------:R-:W-:-:S04]  /*11890*/  IMAD R11, R22, 0x8, R2 ;  /* 0x00000008160b7824 */ /* 0x000fc800078e0202 */
[----:B------:R0:W1:Y:S01]  /*118a0*/  SYNCS.PHASECHK.TRANS64.TRYWAIT P4, [R11+URZ+0x28850], R6 ;  /* 0x028850060b0075a7 */ /* 0x000062000808017f */
[----:B------:R-:W-:Y:S05]  /*118b0*/  @!P0 BRA `(.L_x_1854) ;  /* 0x0000000000048947 */ /* 0x000fea0003800000 */
[----:B------:R-:W-:Y:S01]  /*118c0*/  BPT.TRAP 0x1 ;  /* 0x000000040000795c */ /* 0x000fe20000300000 */
.L_x_1854:
[----:B-1----:R-:W-:Y:S05]  /*118d0*/  @P4 BRA `(.L_x_1852) ;  /* 0x0000000000084947 */ /* 0x002fea0003800000 */
[----:B------:R-:W1:Y:S02]  /*118e0*/  SYNCS.PHASECHK.TRANS64.TRYWAIT P4, [R11+URZ+0x28850], R6 ;  /* 0x028850060b0075a7 */ /* 0x000e64000808017f */
[----:B-1----:R-:W-:Y:S05]  /*118f0*/  @!P4 BRA `(.L_x_1855) ;  /* 0x0000013c00e4c947 */ /* 0x002fea0003800000 */
.L_x_1852:
[----:B01----:R-:W-:Y:S01]  /*11900*/  VIADD R6, R2, 0x400 ;  /* 0x0000040002067836 */ /* 0x003fe20000000000 */
[----:B------:R-:W-:Y:S05]  /*11910*/  WARPSYNC.ALL ;  /* 0x0000000000007948 */ /* 0x000fea0003800000 */
[----:B------:R-:W-:Y:S01]  /*11920*/  SHF.R.U32.HI R6, RZ, 0x4, R6 ;  /* 0x00000004ff067819 */ /* 0x000fe20000011606 */
[----:B------:R-:W-:Y:S01]  /*11930*/  WARPGROUP.ARRIVE ;  /* 0x00000000000079c5 */ /* 0x000fe20000000000 */
[----:B------:R-:W-:-:S05]  /*11940*/  IMAD.MOV.U32 R13, RZ, RZ, 0x40000040 ;  /* 0x40000040ff0d7424 */ /* 0x000fca00078e00ff */
[----:B------:R-:W0:Y:S01]  /*11950*/  S2R R20, SR_TID.X ;  /* 0x0000000000147919 */ /* 0x000e220000002100 */
[----:B------:R-:W-:-:S04]  /*11960*/  LOP3.LUT R6, R6, 0x3fff, RZ, 0xc0, !PT ;  /* 0x00003fff06067812 */ /* 0x000fc800078ec0ff */
[----:B------:R-:W-:Y:S02]  /*11970*/  LOP3.LUT R11, R6, 0x4000000, RZ, 0xfc, !PT ;  /* 0x04000000060b7812 */ /* 0x000fe400078efcff */
[----:B------:R-:W1:Y:S03]  /*11980*/  @P2 LDC R6, c[0x0][0x44c] ;  /* 0x00011300ff062b82 */ /* 0x000e660000000800 */
[----:B------:R-:W-:Y:S02]  /*11990*/  IMAD R10, R22, 0x800, R11 ;  /* 0x00000800160a7824 */ /* 0x000fe400078e020b */
[----:B------:R-:W-:Y:S02]  /*119a0*/  IMAD.MOV.U32 R11, RZ, RZ, 0x40000040 ;  /* 0x40000040ff0b7424 */ /* 0x000fe400078e00ff */
[C---:B------:R-:W-:Y:S01]  /*119b0*/  VIADD R12, R10.reuse, 0x80 ;  /* 0x000000800a0c7836 */ /* 0x040fe20000000000 */
[----:B------:R-:W-:-:S02]  /*119c0*/  R2UR UR10, R10 ;  /* 0x000000000a0a72ca */ /* 0x000fc400000e0000 */
[----:B------:R-:W-:Y:S01]  /*119d0*/  R2UR UR11, R11 ;  /* 0x000000000b0b72ca */ /* 0x000fe200000e0000 */
[----:B------:R-:W-:-:S12]  /*119e0*/  IMAD.MOV.U32 R11, RZ, RZ, 0x40000040 ;  /* 0x40000040ff0b7424 */ /* 0x000fd800078e00ff */
[----:B------:R-:W-:Y:S01]  /*119f0*/  HGMMA.64x128x16.F32 R88, R180, gdesc[UR8].tnspB, R88, gsb0 ;  /* 0x41e00008b4587df0 */ /* 0x000fe20008000858 */
[----:B------:R-:W-:Y:S01]  /*11a00*/  R2UR UR10, R12 ;  /* 0x000000000c0a72ca */ /* 0x000fe200000e0000 */
[----:B------:R-:W-:Y:S01]  /*11a10*/  VIADD R12, R10, 0x100 ;  /* 0x000001000a0c7836 */ /* 0x000fe20000000000 */
[----:B------:R-:W-:Y:S01]  /*11a20*/  R2UR UR11, R13 ;  /* 0x000000000d0b72ca */ /* 0x000fe200000e0000 */
[----:B------:R-:W-:Y:S01]  /*11a30*/  IMAD.MOV.U32 R13, RZ, RZ, 0x40000040 ;  /* 0x40000040ff0d7424 */ /* 0x000fe200078e00ff */
[----:B0-----:R-:W-:Y:S01]  /*11a40*/  SHF.R.U32.HI R20, RZ, 0x7, R20 ;  /* 0x00000007ff147819 */ /* 0x001fe20000011614 */
        /* <DEDUP_REMOVED lines=32> */
[----:B------:R-:W-:Y:S02]  /*11c50*/  R2UR UR10, R12 ;  /* 0x000000000c0a72ca */ /* 0x000fe400000e0000 */
[----:B------:R-:W-:Y:S01]  /*11c60*/  R2UR UR11, R13 ;  /* 0x000000000d0b72ca */ /* 0x000fe200000e0000 */
[----:B------:R-:W-:Y:S02]  /*11c70*/  WARPGROUP.DEPBAR.LE gsb0, 0x0 ;  /* 0x00008000000079c5 */ /* 0x000fe40000010000 */
[----:B------:R-:W-:-:S10]  /*11c80*/  WARPGROUP.ARRIVE ;  /* 0x00000000000079c5 */ /* 0x000fd40000000000 */
[----:B------:R-:W-:Y:S01]  /*11c90*/  HGMMA.64x128x16.F32 R88, R156, gdesc[UR8].tnspB, R88, gsb0 ;  /* 0x41e000089c587df0 */ /* 0x000fe20008000858 */
[----:B------:R-:W-:Y:S02]  /*11ca0*/  R2UR UR10, R10 ;  /* 0x000000000a0a72ca */ /* 0x000fe400000e0000 */
[----:B------:R-:W-:Y:S02]  /*11cb0*/  R2UR UR11, R11 ;  /* 0x000000000b0b72ca */ /* 0x000fe400000e0000 */
[----:B------:R-:W0:Y:S01]  /*11cc0*/  @P2 LDC R11, c[0x0][0x450] ;  /* 0x00011400ff0b2b82 */ /* 0x000e220000000800 */
[----:B------:R-:W-:Y:S02]  /*11cd0*/  WARPGROUP.DEPBAR.LE gsb0, 0x0 ;  /* 0x00008000000079c5 */ /* 0x000fe40000010000 */
[----:B------:R-:W-:-:S08]  /*11ce0*/  WARPGROUP.ARRIVE ;  /* 0x00000000000079c5 */ /* 0x000fd00000000000 */
[----:B------:R-:W-:Y:S03]  /*11cf0*/  HGMMA.64x128x16.F32 R88, R152, gdesc[UR8].tnspB, R88, gsb0 ;  /* 0x41e0000898587df0 */ /* 0x000fe60008000858 */
[----:B------:R-:W-:Y:S02]  /*11d00*/  WARPGROUP.DEPBAR.LE gsb0, 0x0 ;  /* 0x00008000000079c5 */ /* 0x000fe40000010000 */
[----:B------:R-:W-:Y:S02]  /*11d10*/  IMAD.IADD R155, R195, 0x1, R193 ;  /* 0x00000001c39b7824 */ /* 0x000fe400078e02c1 */
[----:B------:R-:W-:Y:S02]  /*11d20*/  IMAD.SHL.U32 R153, R4, 0x80, RZ ;  /* 0x0000008004997824 */ /* 0x000fe400078e00ff */
[----:B-1----:R-:W-:-:S03]  /*11d30*/  @P2 IMAD.HI.U32 R10, R155, R6, RZ ;  /* 0x000000069b0a2227 */ /* 0x002fc600078e00ff */
[----:B------:R-:W-:Y:S01]  /*11d40*/  IADD3 R12, -R153, 0x1, RZ ;  /* 0x00000001990c7810 */ /* 0x000fe20007ffe1ff */
[----:B------:R-:W-:Y:S01]  /*11d50*/  @!P1 IMAD R6, R15, 0x8, R2 ;  /* 0x000000080f069824 */ /* 0x000fe200078e0202 */
[----:B0-----:R-:W-:Y:S02]  /*11d60*/  @P2 SHF.R.U32.HI R155, RZ, R11, R10 ;  /* 0x0000000bff9b2219 */ /* 0x001fe4000001160a */
[----:B------:R-:W-:Y:S01]  /*11d70*/  IADD3 R10, -R20, 0xb, RZ ;  /* 0x0000000b140a7810 */ /* 0x000fe20007ffe1ff */
[----:B------:R-:W-:Y:S02]  /*11d80*/  @!P1 VIADD R6, R6, 0x28840 ;  /* 0x0002884006069836 */ /* 0x000fe40000000000 */
[----:B------:R-:W0:Y:S01]  /*11d90*/  SHFL.IDX PT, R20, R155, RZ, 0x1c1f ;  /* 0x001c1fff9b147589 */ /* 0x000e2200000e0000 */
[----:B------:R-:W-:Y:S02]  /*11da0*/  IMAD R12, R189, -0x2, R12 ;  /* 0xfffffffebd0c7824 */ /* 0x000fe400078e020c */
[----:B------:R-:W-:Y:S01]  /*11db0*/  @!P1 PRMT R6, RZ, 0x654, R6 ;  /* 0x00000654ff069816 */ /* 0x000fe20000000006 */
[----:B------:R1:W-:Y:S06]  /*11dc0*/  BAR.ARV R10, 0x100 ;  /* 0x0004000a0000751d */ /* 0x0003ec0000002000 */
[----:B------:R2:W-:Y:S01]  /*11dd0*/  @!P1 SYNCS.ARRIVE.TRANS64.RED.A1T0 RZ, [R6+URZ], RZ ;  /* 0x000000ff06ff99a7 */ /* 0x0005e2000810043f */
[----:B------:R-:W-:-:S05]  /*11de0*/  IADD3 R12, -R187, R12, R188 ;  /* 0x0000000cbb0c7210 */ /* 0x000fca0007ffe1bc */
[----:B------:R-:W-:Y:S02]  /*11df0*/  VIADD R21, R12, UR48 ;  /* 0x000000300c157c36 */ /* 0x000fe40008000000 */
[----:B--2---:R-:W-:-:S05]  /*11e00*/  IMAD.U32 R6, RZ, RZ, UR6 ;  /* 0x00000006ff067e24 */ /* 0x004fca000f8e00ff */
[----:B------:R-:W-:Y:S01]  /*11e10*/  LOP3.LUT R13, RZ, R6, RZ, 0x33, !PT ;  /* 0x00000006ff0d7212 */ /* 0x000fe200078e33ff */
[----:B0-----:R-:W-:-:S04]  /*11e20*/  IMAD.IADD R157, R21, 0x1, R20 ;  /* 0x00000001159d7824 */ /* 0x001fc800078e0214 */
[----:B------:R-:W-:-:S04]  /*11e30*/  IMAD.IADD R13, R13, 0x1, R12 ;  /* 0x000000010d0d7824 */ /* 0x000fc800078e020c */
[----:B------:R-:W-:Y:S01]  /*11e40*/  IMAD.IADD R159, R13, 0x1, R20 ;  /* 0x000000010d9f7824 */ /* 0x000fe200078e0214 */
[----:B-1----:R-:W-:Y:S06]  /*11e50*/  @!P3 BRA `(.L_x_1856) ;  /* 0x000000000058b947 */ /* 0x002fec0003800000 */
[----:B------:R-:W-:Y:S01]  /*11e60*/  IADD3 R12, -R187, R188, R20 ;  /* 0x000000bcbb0c7210 */ /* 0x000fe20007ffe114 */
[----:B------:R-:W-:Y:S03]  /*11e70*/  BSSY B0, `(.L_x_1857) ;  /* 0x0000010000007945 */ /* 0x000fe60003800000 */
        /* <DEDUP_REMOVED lines=10> */
.L_x_1858:
[----:B------:R-:W-:-:S05]  /*11f20*/  IMAD.U32 R20, RZ, RZ, UR4 ;  /* 0x00000004ff147e24 */ /* 0x000fca000f8e00ff */
[----:B------:R-:W-:-:S13]  /*11f30*/  ISETP.NE.AND P4, PT, R20, 0x1, PT ;  /* 0x000000011400780c */ /* 0x000fda0003f85270 */
[----:B------:R-:W0:Y:S02]  /*11f40*/  @P4 LDC.64 R10, c[0x0][0x9e8] ;  /* 0x00027a00ff0a4b82 */ /* 0x000e240000000a00 */
[----:B0-----:R-:W-:-:S05]  /*11f50*/  @P4 IMAD.HI.U32 R10, R12, R10, RZ ;  /* 0x0000000a0c0a4227 */ /* 0x001fca00078e00ff */
[----:B------:R-:W-:-:S07]  /*11f60*/  @P4 SHF.R.U32.HI R12, RZ, R11, R10 ;  /* 0x0000000bff0c4219 */ /* 0x000fce000001160a */
.L_x_1859:
[----:B------:R-:W-:Y:S05]  /*11f70*/  BSYNC B0 ;  /* 0x0000000000007941 */ /* 0x000fea0003800000 */
.L_x_1857:
[----:B------:R-:W-:-:S04]  /*11f80*/  IMAD R12, R12, R20, -R153 ;  /* 0x000000140c0c7224 */ /* 0x000fc800078e0a99 */
[----:B------:R-:W-:-:S05]  /*11f90*/  IMAD R12, R189, -0x2, R12 ;  /* 0xfffffffebd0c7824 */ /* 0x000fca00078e020c */
[----:B------:R-:W-:Y:S02]  /*11fa0*/  VIADDMNMX R157, R12, R20, R157, PT ;  /* 0x000000140c9d7246 */ /* 0x000fe4000380019d */
[----:B------:R-:W-:-:S07]  /*11fb0*/  VIMNMX R159, R159, R12, !PT ;  /* 0x0000000c9f9f7248 */ /* 0x000fce0007fe0100 */
.L_x_1856:
[----:B------:R-:W-:Y:S01]  /*11fc0*/  ISETP.GT.AND P4, PT, R4, -0x1, PT ;  /* 0xffffffff0400780c */ /* 0x000fe20003f84270 */
[----:B------:R-:W0:Y:S03]  /*11fd0*/  SHFL.IDX PT, R10, R155, 0x1, 0x1c1f ;  /* 0x003c1f009b0a7f89 */ /* 0x000e2600000e0000 */
[----:B------:R-:W-:-:S04]  /*11fe0*/  ISETP.GT.AND P5, PT, R159, RZ, P4 ;  /* 0x000000ff9f00720c */ /* 0x000fc800027a4270 */
[----:B------:R-:W-:-:S04]  /*11ff0*/  ISETP.LT.OR P5, PT, R157, 0x1, P5 ;  /* 0x000000019d00780c */ /* 0x000fc80002fa1670 */
[----:B------:R-:W-:Y:S02]  /*12000*/  FSEL R24, R24, -INF , !P5 ;  /* 0xff80000018187808 */ /* 0x000fe40006800000 */
[----:B------:R-:W-:-:S04]  /*12010*/  ISETP.GT.AND P5, PT, R159, 0x1, P4 ;  /* 0x000000019f00780c */ /* 0x000fc800027a4270 */
[----:B------:R-:W-:-:S04]  /*12020*/  ISETP.LT.OR P5, PT, R157, 0x2, P5 ;  /* 0x000000029d00780c */ /* 0x000fc80002fa1670 */
[----:B------:R-:W-:Y:S02]  /*12030*/  FSEL R12, R25, -INF , !P5 ;  /* 0xff800000190c7808 */ /* 0x000fe40006800000 */
[----:B------:R-:W-:Y:S01]  /*12040*/  ISETP.GT.AND P5, PT, R159, 0x8, P4 ;  /* 0x000000089f00780c */ /* 0x000fe200027a4270 */
[--C-:B0-----:R-:W-:Y:S02]  /*12050*/  IMAD.IADD R21, R21, 0x1, R10.reuse ;  /* 0x0000000115157824 */ /* 0x101fe400078e020a */
[----:B------:R-:W-:Y:S01]  /*12060*/  IMAD.IADD R13, R13, 0x1, R10 ;  /* 0x000000010d0d7824 */ /* 0x000fe200078e020a */
[----:B------:R-:W-:-:S04]  /*12070*/  ISETP.LT.OR P5, PT, R157, 0x9, P5 ;  /* 0x000000099d00780c */ /* 0x000fc80002fa1670 */
[----:B------:R-:W-:Y:S02]  /*12080*/  FSEL R28, R28, -INF , !P5 ;  /* 0xff8000001c1c7808 */ /* 0x000fe40006800000 */
[----:B------:R-:W-:-:S04]  /*12090*/  ISETP.GT.AND P5, PT, R159, 0x9, P4 ;  /* 0x000000099f00780c */ /* 0x000fc800027a4270 */
        /* <DEDUP_REMOVED lines=85> */
[----:B------:R-:W-:Y:S01]  /*125f0*/  FSEL R178, R85, -INF , !P5 ;  /* 0xff80000055b27808 */ /* 0x000fe20006800000 */
[----:B------:R-:W-:Y:S08]  /*12600*/  @!P3 BRA `(.L_x_1860) ;  /* 0x000000000058b947 */ /* 0x000ff00003800000 */
        /* <DEDUP_REMOVED lines=12> */
.L_x_1862:
[----:B------:R-:W-:-:S04]  /*126d0*/  MOV R180, UR4 ;  /* 0x0000000400b47c02 */ /* 0x000fc80008000f00 */
[----:B------:R-:W-:-:S13]  /*126e0*/  ISETP.NE.AND P5, PT, R180, 0x1, PT ;  /* 0x00000001b400780c */ /* 0x000fda0003fa5270 */
[----:B------:R-:W0:Y:S02]  /*126f0*/  @P5 LDC.64 R10, c[0x0][0x9e8] ;  /* 0x00027a00ff0a5b82 */ /* 0x000e240000000a00 */
[----:B0-----:R-:W-:-:S05]  /*12700*/  @P5 IMAD.HI.U32 R10, R25, R10, RZ ;  /* 0x0000000a190a5227 */ /* 0x001fca00078e00ff */
[----:B------:R-:W-:-:S07]  /*12710*/  @P5 SHF.R.U32.HI R25, RZ, R11, R10 ;  /* 0x0000000bff195219 */ /* 0x000fce000001160a */
.L_x_1863:
[----:B------:R-:W-:Y:S05]  /*12720*/  BSYNC B0 ;  /* 0x0000000000007941 */ /* 0x000fea0003800000 */
.L_x_1861:
[----:B------:R-:W-:-:S04]  /*12730*/  IMAD R10, R25, R180, -R153 ;  /* 0x000000b4190a7224 */ /* 0x000fc800078e0a99 */
[----:B------:R-:W-:-:S05]  /*12740*/  IMAD R10, R189, -0x2, R10 ;  /* 0xfffffffebd0a7824 */ /* 0x000fca00078e020a */
[----:B------:R-:W-:Y:S02]  /*12750*/  VIADDMNMX R21, R10, R180, R21, PT ;  /* 0x000000b40a157246 */ /* 0x000fe40003800115 */
[----:B------:R-:W-:-:S07]  /*12760*/  VIMNMX R13, R13, R10, !PT ;  /* 0x0000000a0d0d7248 */ /* 0x000fce0007fe0100 */
.L_x_1860:
[----:B------:R-:W-:Y:S01]  /*12770*/  ISETP.GT.AND P5, PT, R13, 0x1, P4 ;  /* 0x000000010d00780c */ /* 0x000fe200027a4270 */
[----:B------:R-:W-:Y:S01]  /*12780*/  @!P1 IMAD R22, R22, 0x8, R2 ;  /* 0x0000000816169824 */ /* 0x000fe200078e0202 */
[----:B------:R-:W-:Y:S02]  /*12790*/  FMNMX.FTZ R11, R24, R0, !PT ;  /* 0x00000000180b7209 */ /* 0x000fe40007810000 */
[----:B------:R-:W-:Y:S02]  /*127a0*/  ISETP.LT.OR P5, PT, R21, 0x2, P5 ;  /* 0x000000021500780c */ /* 0x000fe40002fa1670 */
[----:B------:R-:W-:Y:S02]  /*127b0*/  FMNMX.FTZ R11, R12, R11, !PT ;  /* 0x0000000b0c0b7209 */ /* 0x000fe40007810000 */
[----:B------:R-:W-:Y:S02]  /*127c0*/  FSEL R180, R27, -INF , !P5 ;  /* 0xff8000001bb47808 */ /* 0x000fe40006800000 */
[----:B------:R-:W-:-:S02]  /*127d0*/  ISETP.GT.AND P5, PT, R13, 0x8, P4 ;  /* 0x000000080d00780c */ /* 0x000fc400027a4270 */
[----:B------:R-:W-:Y:S02]  /*127e0*/  FMNMX.FTZ R11, R28, R11, !PT ;  /* 0x0000000b1c0b7209 */ /* 0x000fe40007810000 */
[----:B------:R-:W-:Y:S02]  /*127f0*/  ISETP.LT.OR P5, PT, R21, 0x9, P5 ;  /* 0x000000091500780c */ /* 0x000fe40002fa1670 */
[----:B------:R-:W-:Y:S02]  /*12800*/  FMNMX.FTZ R11, R20, R11, !PT ;  /* 0x0000000b140b7209 */ /* 0x000fe40007810000 */
[----:B------:R-:W-:Y:S02]  /*12810*/  FSEL R30, R30, -INF , !P5 ;  /* 0xff8000001e1e7808 */ /* 0x000fe40006800000 */
[----:B------:R-:W-:Y:S02]  /*12820*/  ISETP.GT.AND P5, PT, R13, 0x9, P4 ;  /* 0x000000090d00780c */ /* 0x000fe400027a4270 */
[----:B------:R-:W-:-:S02]  /*12830*/  FMNMX.FTZ R11, R32, R11, !PT ;  /* 0x0000000b200b7209 */ /* 0x000fc40007810000 */
[----:B------:R-:W-:Y:S02]  /*12840*/  ISETP.LT.OR P5, PT, R21, 0xa, P5 ;  /* 0x0000000a1500780c */ /* 0x000fe40002fa1670 */
[----:B------:R-:W-:Y:S02]  /*12850*/  FMNMX.FTZ R11, R152, R11, !PT ;  /* 0x0000000b980b7209 */ /* 0x000fe40007810000 */
[----:B------:R-:W-:Y:S02]  /*12860*/  FSEL R182, R31, -INF , !P5 ;  /* 0xff8000001fb67808 */ /* 0x000fe40006800000 */
[----:B------:R-:W-:Y:S02]  /*12870*/  ISETP.GT.AND P5, PT, R13, 0x10, P4 ;  /* 0x000000100d00780c */ /* 0x000fe400027a4270 */
[----:B------:R-:W-:Y:S02]  /*12880*/  FMNMX.FTZ R11, R36, R11, !PT ;  /* 0x0000000b240b7209 */ /* 0x000fe40007810000 */
[----:B------:R-:W-:-:S02]  /*12890*/  ISETP.LT.OR P5, PT, R21, 0x11, P5 ;  /* 0x000000111500780c */ /* 0x000fc40002fa1670 */
[----:B------:R-:W-:Y:S02]  /*128a0*/  FMNMX.FTZ R11, R154, R11, !PT ;  /* 0x0000000b9a0b7209 */ /* 0x000fe40007810000 */
[----:B------:R-:W-:Y:S02]  /*128b0*/  FSEL R34, R34, -INF , !P5 ;  /* 0xff80000022227808 */ /* 0x000fe40006800000 */
[----:B------:R-:W-:Y:S02]  /*128c0*/  ISETP.GT.AND P5, PT, R13, 0x11, P4 ;  /* 0x000000110d00780c */ /* 0x000fe400027a4270 */
[----:B------:R-:W-:Y:S02]  /*128d0*/  FMNMX.FTZ R11, R40, R11, !PT ;  /* 0x0000000b280b7209 */ /* 0x000fe40007810000 */
[----:B------:R-:W-:Y:S02]  /*128e0*/  ISETP.LT.OR P5, PT, R21, 0x12, P5 ;  /* 0x000000121500780c */ /* 0x000fe40002fa1670 */
[----:B------:R-:W-:-:S02]  /*128f0*/  FMNMX.FTZ R11, R156, R11, !PT ;  /* 0x0000000b9c0b7209 */ /* 0x000fc40007810000 */
[----:B------:R-:W-:Y:S02]  /*12900*/  FSEL R186, R35, -INF , !P5 ;  /* 0xff80000023ba7808 */ /* 0x000fe40006800000 */
[----:B------:R-:W-:Y:S02]  /*12910*/  ISETP.GT.AND P5, PT, R13, 0x18, P4 ;  /* 0x000000180d00780c */ /* 0x000fe400027a4270 */
[----:B------:R-:W-:Y:S02]  /*12920*/  FMNMX.FTZ R11, R44, R11, !PT ;  /* 0x0000000b2c0b7209 */ /* 0x000fe40007810000 */
[----:B------:R-:W-:Y:S02]  /*12930*/  ISETP.LT.OR P5, PT, R21, 0x19, P5 ;  /* 0x000000191500780c */ /* 0x000fe40002fa1670 */
[----:B------:R-:W-:Y:S02]  /*12940*/  FMNMX.FTZ R11, R158, R11, !PT ;  /* 0x0000000b9e0b7209 */ /* 0x000fe40007810000 */
[----:B------:R-:W-:-:S02]  /*12950*/  FSEL R38, R38, -INF , !P5 ;  /* 0xff80000026267808 */ /* 0x000fc40006800000 */
[----:B------:R-:W-:Y:S02]  /*12960*/  ISETP.GT.AND P5, PT, R13, 0x19, P4 ;  /* 0x000000190d00780c */ /* 0x000fe400027a4270 */
        /* <DEDUP_REMOVED lines=49> */
[----:B------:R-:W-:Y:S01]  /*12c80*/  ISETP.GT.AND P5, PT, R13, 0x41, P4 ;  /* 0x000000410d00780c */ /* 0x000fe200027a4270 */
[----:B------:R-:W0:Y:S03]  /*12c90*/  SHFL.BFLY PT, R10, R11, 0x2, 0x1f ;  /* 0x0c401f000b0a7f89 */ /* 0x000e2600000e0000 */
[----:B------:R-:W-:-:S04]  /*12ca0*/  ISETP.LT.OR P5, PT, R21, 0x42, P5 ;  /* 0x000000421500780c */ /* 0x000fc80002fa1670 */
[----:B------:R-:W-:Y:S02]  /*12cb0*/  FSEL R59, R59, -INF , !P5 ;  /* 0xff8000003b3b7808 */ /* 0x000fe40006800000 */
[----:B------:R-:W-:-:S04]  /*12cc0*/  ISETP.GT.AND P5, PT, R13, 0x48, P4 ;  /* 0x000000480d00780c */ /* 0x000fc800027a4270 */
[----:B------:R-:W-:-:S04]  /*12cd0*/  ISETP.LT.OR P5, PT, R21, 0x49, P5 ;  /* 0x000000491500780c */ /* 0x000fc80002fa1670 */
[----:B------:R-:W-:Y:S02]  /*12ce0*/  FSEL R62, R62, -INF , !P5 ;  /* 0xff8000003e3e7808 */ /* 0x000fe40006800000 */
[----:B------:R-:W-:-:S04]  /*12cf0*/  ISETP.GT.AND P5, PT, R13, 0x49, P4 ;  /* 0x000000490d00780c */ /* 0x000fc800027a4270 */
[----:B------:R-:W-:Y:S02]  /*12d00*/  ISETP.LT.OR P5, PT, R21, 0x4a, P5 ;  /* 0x0000004a1500780c */ /* 0x000fe40002fa1670 */
[----:B0-----:R-:W-:Y:S02]  /*12d10*/  FMNMX.FTZ R25, R11, R10, !PT ;  /* 0x0000000a0b197209 */ /* 0x001fe40007810000 */
[----:B------:R-:W-:Y:S01]  /*12d20*/  FSEL R63, R63, -INF , !P5 ;  /* 0xff8000003f3f7808 */ /* 0x000fe20006800000 */
[----:B------:R-:W0:Y:S01]  /*12d30*/  LDC R11, c[0x0][0x988] ;  /* 0x00026200ff0b7b82 */ /* 0x000e220000000800 */
[----:B------:R-:W-:Y:S01]  /*12d40*/  ISETP.GT.AND P5, PT, R13, 0x50, P4 ;  /* 0x000000500d00780c */ /* 0x000fe200027a4270 */
[----:B------:R-:W1:Y:S03]  /*12d50*/  SHFL.BFLY PT, R10, R25, 0x1, 0x1f ;  /* 0x0c201f00190a7f89 */ /* 0x000e6600000e0000 */
[----:B------:R-:W-:-:S04]  /*12d60*/  ISETP.LT.OR P5, PT, R21, 0x51, P5 ;  /* 0x000000511500780c */ /* 0x000fc80002fa1670 */
[----:B------:R-:W-:Y:S02]  /*12d70*/  FSEL R66, R66, -INF , !P5 ;  /* 0xff80000042427808 */ /* 0x000fe40006800000 */
[----:B------:R-:W-:-:S04]  /*12d80*/  ISETP.GT.AND P5, PT, R13, 0x51, P4 ;  /* 0x000000510d00780c */ /* 0x000fc800027a4270 */
[----:B------:R-:W-:-:S04]  /*12d90*/  ISETP.LT.OR P5, PT, R21, 0x52, P5 ;  /* 0x000000521500780c */ /* 0x000fc80002fa1670 */
[----:B------:R-:W-:Y:S02]  /*12da0*/  FSEL R67, R67, -INF , !P5 ;  /* 0xff80000043437808 */ /* 0x000fe40006800000 */
[----:B------:R-:W-:-:S04]  /*12db0*/  ISETP.GT.AND P5, PT, R13, 0x58, P4 ;  /* 0x000000580d00780c */ /* 0x000fc800027a4270 */
[----:B------:R-:W-:Y:S02]  /*12dc0*/  ISETP.LT.OR P5, PT, R21, 0x59, P5 ;  /* 0x000000591500780c */ /* 0x000fe40002fa1670 */
[----:B-1----:R-:W-:Y:S02]  /*12dd0*/  FMNMX.FTZ R10, R25, R10, !PT ;  /* 0x0000000a190a7209 */ /* 0x002fe40007810000 */
[----:B------:R-:W-:Y:S02]  /*12de0*/  FSEL R70, R70, -INF , !P5 ;  /* 0xff80000046467808 */ /* 0x000fe40006800000 */
[----:B------:R-:W-:Y:S01]  /*12df0*/  ISETP.GT.AND P5, PT, R13, 0x59, P4 ;  /* 0x000000590d00780c */ /* 0x000fe200027a4270 */
[----:B0-----:R-:W-:-:S03]  /*12e00*/  FMUL.FTZ R51, R10, R11 ;  /* 0x0000000b0a337220 */ /* 0x001fc60000410000 */
        /* <DEDUP_REMOVED lines=23> */
[C---:B------:R-:W-:Y:S02]  /*12f80*/  ISETP.GT.AND P5, PT, R13.reuse, RZ, P4 ;  /* 0x000000ff0d00720c */ /* 0x040fe400027a4270 */
[----:B------:R-:W-:Y:S02]  /*12f90*/  ISETP.GT.AND P4, PT, R13, 0x79, P4 ;  /* 0x000000790d00780c */ /* 0x000fe40002784270 */
[C---:B------:R-:W-:Y:S02]  /*12fa0*/  ISETP.LT.OR P5, PT, R21.reuse, 0x1, P5 ;  /* 0x000000011500780c */ /* 0x040fe40002fa1670 */
[----:B------:R-:W-:Y:S02]  /*12fb0*/  ISETP.LT.OR P4, PT, R21, 0x7a, P4 ;  /* 0x0000007a1500780c */ /* 0x000fe40002781670 */
[----:B------:R-:W-:-:S02]  /*12fc0*/  FSEL R57, R26, -INF , !P5 ;  /* 0xff8000001a397808 */ /* 0x000fc40006800000 */
[----:B------:R-:W-:Y:S02]  /*12fd0*/  FSETP.NEU.FTZ.AND P5, PT, R10, -INF , PT ;  /* 0xff8000000a00780b */ /* 0x000fe40003fbd000 */
[----:B------:R-:W-:Y:S02]  /*12fe0*/  FMNMX.FTZ R29, R57, R8, !PT ;  /* 0x00000008391d7209 */ /* 0x000fe40007810000 */
[----:B------:R-:W-:Y:S02]  /*12ff0*/  FSEL R51, R51, RZ, P5 ;  /* 0x000000ff33337208 */ /* 0x000fe40002800000 */
[----:B------:R-:W-:Y:S02]  /*13000*/  FMNMX.FTZ R29, R180, R29, !PT ;  /* 0x0000001db41d7209 */ /* 0x000fe40007810000 */
[----:B------:R-:W-:Y:S01]  /*13010*/  FSEL R61, R10, RZ, P5 ;  /* 0x000000ff0a3d7208 */ /* 0x000fe20002800000 */
        /* <DEDUP_REMOVED lines=11> */
[----:B------:R-:W-:Y:S01]  /*130d0*/  FADD.FTZ R0, -R61, R0 ;  /* 0x000000003d007221 */ /* 0x000fe20000010100 */
[--C-:B------:R-:W-:Y:S01]  /*130e0*/  FFMA.FTZ R28, R36, R11, -R51.reuse ;  /* 0x0000000b241c7223 */ /* 0x100fe20000010833 */
[----:B------:R-:W-:Y:S01]  /*130f0*/  FMNMX.FTZ R31, R186, R31, !PT ;  /* 0x0000001fba1f7209 */ /* 0x000fe20007810000 */
[-CC-:B------:R-:W-:Y:S01]  /*13100*/  FFMA.FTZ R32, R40, R11.reuse, -R51.reuse ;  /* 0x0000000b28207223 */ /* 0x180fe20000010833 */
[----:B------:R0:W-:Y:S01]  /*13110*/  MUFU.EX2 R29, R152 ;  /* 0x00000098001d7308 */ /* 0x0001e20000000800 */
[--C-:B------:R-:W-:Y:S01]  /*13120*/  FFMA.FTZ R36, R158, R11, -R51.reuse ;  /* 0x0000000b9e247223 */ /* 0x100fe20000010833 */
[----:B------:R-:W-:Y:S01]  /*13130*/  FMNMX.FTZ R31, R38, R31, !PT ;  /* 0x0000001f261f7209 */ /* 0x000fe20007810000 */
[-CC-:B------:R-:W-:Y:S01]  /*13140*/  FFMA.FTZ R40, R160, R11.reuse, -R51.reuse ;  /* 0x0000000ba0287223 */ /* 0x180fe20000010833 */
[-CC-:B------:R-:W-:Y:S01]  /*13150*/  FFMA.FTZ R24, R24, R11.reuse, -R51.reuse ;  /* 0x0000000b18187223 */ /* 0x180fe20000010833 */
        /* <DEDUP_REMOVED lines=10> */
[-CC-:B0-----:R-:W-:Y:S01]  /*13200*/  FFMA.FTZ R152, R80, R11.reuse, -R51.reuse ;  /* 0x0000000b50987223 */ /* 0x181fe20000010833 */
[-CC-:B------:R-:W-:Y:S01]  /*13210*/  FFMA.FTZ R49, R176, R11.reuse, -R51.reuse ;  /* 0x0000000bb0317223 */ /* 0x180fe20000010833 */
[----:B-1----:R-:W-:Y:S01]  /*13220*/  FFMA.FTZ R154, R84, R11, -R51 ;  /* 0x0000000b549a7223 */ /* 0x002fe20000010833 */
[----:B------:R-:W-:Y:S01]  /*13230*/  FMNMX.FTZ R33, R46, R33, !PT ;  /* 0x000000212e217209 */ /* 0x000fe20007810000 */
[----:B------:R-:W-:Y:S03]  /*13240*/  MUFU.EX2 R24, R24 ;  /* 0x0000001800187308 */ /* 0x000fe60000000800 */
[----:B------:R-:W-:-:S04]  /*13250*/  FMNMX.FTZ R35, R234, R33, !PT ;  /* 0x00000021ea237209 */ /* 0x000fc80007810000 */
[----:B------:R-:W-:Y:S01]  /*13260*/  FMNMX.FTZ R35, R50, R35, !PT ;  /* 0x0000002332237209 */ /* 0x000fe20007810000 */
[----:B------:R0:W-:Y:S03]  /*13270*/  MUFU.EX2 R33, R156 ;  /* 0x0000009c00217308 */ /* 0x0001e60000000800 */
[----:B------:R-:W-:-:S04]  /*13280*/  FMNMX.FTZ R37, R236, R35, !PT ;  /* 0x00000023ec257209 */ /* 0x000fc80007810000 */
[----:B------:R-:W-:Y:S01]  /*13290*/  FMNMX.FTZ R12, R54, R37, !PT ;  /* 0x00000025360c7209 */ /* 0x000fe20007810000 */
[----:B------:R1:W-:Y:S01]  /*132a0*/  MUFU.EX2 R35, R44 ;  /* 0x0000002c00237308 */ /* 0x0003e20000000800 */
[----:B0-----:R-:W-:Y:S02]  /*132b0*/  FFMA.FTZ R156, R72, R11, -R51 ;  /* 0x0000000b489c7223 */ /* 0x001fe40000010833 */
[----:B------:R-:W-:-:S04]  /*132c0*/  FMNMX.FTZ R37, R55, R12, !PT ;  /* 0x0000000c37257209 */ /* 0x000fc80007810000 */
[----:B------:R-:W-:Y:S01]  /*132d0*/  FMNMX.FTZ R12, R58, R37, !PT ;  /* 0x000000253a0c7209 */ /* 0x000fe20007810000 */
[-CC-:B------:R-:W-:Y:S01]  /*132e0*/  FFMA.FTZ R37, R48, R11.reuse, -R51.reuse ;  /* 0x0000000b30257223 */ /* 0x180fe20000010833 */
[----:B------:R-:W-:Y:S01]  /*132f0*/  FSEL R48, R87, -INF , !P4 ;  /* 0xff80000057307808 */ /* 0x000fe20006000000 */
[-CC-:B-1----:R-:W-:Y:S01]  /*13300*/  FFMA.FTZ R44, R162, R11.reuse, -R51.reuse ;  /* 0x0000000ba22c7223 */ /* 0x182fe20000010833 */
[----:B------:R-:W-:Y:S01]  /*13310*/  FMNMX.FTZ R39, R59, R12, !PT ;  /* 0x0000000c3b277209 */ /* 0x000fe20007810000 */
[----:B------:R-:W-:Y:S01]  /*13320*/  FFMA.FTZ R162, R68, R11, -R51 ;  /* 0x0000000b44a27223 */ /* 0x000fe20000010833 */
        /* <DEDUP_REMOVED lines=10> */
[----:B------:R-:W0:Y:S02]  /*133d0*/  MUFU.EX2 R20, R20 ;  /* 0x0000001400147308 */ /* 0x000e240000000800 */
[----:B------:R-:W-:Y:S01]  /*133e0*/  FMNMX.FTZ R12, R74, R41, !PT ;  /* 0x000000294a0c7209 */ /* 0x000fe20007810000 */
[----:B------:R-:W-:-:S03]  /*133f0*/  FFMA.FTZ R41, R56, R11, -R51 ;  /* 0x0000000b38297223 */ /* 0x000fc60000010833 */
[----:B------:R-:W-:Y:S02]  /*13400*/  FMNMX.FTZ R43, R75, R12, !PT ;  /* 0x0000000c4b2b7209 */ /* 0x000fe40007810000 */
[----:B------:R-:W-:Y:S02]  /*13410*/  MUFU.EX2 R28, R28 ;  /* 0x0000001c001c7308 */ /* 0x000fe40000000800 */
[----:B------:R-:W-:-:S04]  /*13420*/  FMNMX.FTZ R12, R78, R43, !PT ;  /* 0x0000002b4e0c7209 */ /* 0x000fc80007810000 */
[----:B------:R-:W-:Y:S02]  /*13430*/  FMNMX.FTZ R43, R79, R12, !PT ;  /* 0x0000000c4f2b7209 */ /* 0x000fe40007810000 */
[----:B------:R-:W-:Y:S01]  /*13440*/  MUFU.EX2 R32, R32 ;  /* 0x0000002000207308 */ /* 0x000fe20000000800 */
[----:B0-----:R-:W-:Y:S02]  /*13450*/  F2FP.F16.F32.PACK_AB R176, R29, R20 ;  /* 0x000000141db0723e */ /* 0x001fe400000000ff */
[----:B------:R-:W-:Y:S01]  /*13460*/  FMNMX.FTZ R12, R82, R43, !PT ;  /* 0x0000002b520c7209 */ /* 0x000fe20007810000 */
[----:B------:R-:W-:-:S03]  /*13470*/  FFMA.FTZ R43, R170, R11, -R51 ;  /* 0x0000000baa2b7223 */ /* 0x000fc60000010833 */
[----:B------:R-:W-:Y:S01]  /*13480*/  FMNMX.FTZ R21, R83, R12, !PT ;  /* 0x0000000c53157209 */ /* 0x000fe20007810000 */
[----:B------:R-:W0:Y:S03]  /*13490*/  MUFU.EX2 R36, R36 ;  /* 0x0000002400247308 */ /* 0x000e260000000800 */
[----:B------:R-:W-:-:S04]  /*134a0*/  FMNMX.FTZ R21, R86, R21, !PT ;  /* 0x0000001556157209 */ /* 0x000fc80007810000 */
[----:B------:R-:W-:Y:S01]  /*134b0*/  FMNMX.FTZ R12, R48, R21, !PT ;  /* 0x00000015300c7209 */ /* 0x000fe20007810000 */
[----:B------:R-:W-:Y:S01]  /*134c0*/  FFMA.FTZ R21, R168, R11, -R51 ;  /* 0x0000000ba8157223 */ /* 0x000fe20000010833 */
[----:B------:R-:W-:Y:S03]  /*134d0*/  MUFU.EX2 R37, R37 ;  /* 0x0000002500257308 */ /* 0x000fe60000000800 */
[----:B------:R-:W1:Y:S05]  /*134e0*/  SHFL.BFLY PT, R45, R12, 0x2, 0x1f ;  /* 0x0c401f000c2d7f89 */ /* 0x000e6a00000e0000 */
[----:B------:R-:W2:Y:S01]  /*134f0*/  MUFU.EX2 R40, R40 ;  /* 0x0000002800287308 */ /* 0x000ea20000000800 */
[----:B0-----:R-:W-:-:S07]  /*13500*/  F2FP.F16.F32.PACK_AB R174, R36, R35 ;  /* 0x0000002324ae723e */ /* 0x001fce00000000ff */
[----:B------:R-:W-:Y:S08]  /*13510*/  MUFU.EX2 R39, R39 ;  /* 0x0000002700277308 */ /* 0x000ff00000000800 */
[----:B------:R-:W0:Y:S01]  /*13520*/  MUFU.EX2 R44, R44 ;  /* 0x0000002c002c7308 */ /* 0x000e220000000800 */
[----:B--2---:R-:W-:Y:S02]  /*13530*/  F2FP.F16.F32.PACK_AB R168, R40, R37 ;  /* 0x0000002528a8723e */ /* 0x004fe400000000ff */
[----:B-1----:R-:W-:Y:S01]  /*13540*/  FMNMX.FTZ R52, R12, R45, !PT ;  /* 0x0000002d0c347209 */ /* 0x002fe20007810000 */
[----:B------:R-:W-:Y:S01]  /*13550*/  FFMA.FTZ R45, R172, R11, -R51 ;  /* 0x0000000bac2d7223 */ /* 0x000fe20000010833 */
[----:B------:R-:W-:-:S03]  /*13560*/  F2FP.F16.F32.PACK_AB R172, R33, R32 ;  /* 0x0000002021ac723e */ /* 0x000fc600000000ff */
[----:B------:R-:W1:Y:S01]  /*13570*/  SHFL.BFLY PT, R53, R52, 0x1, 0x1f ;  /* 0x0c201f0034357f89 */ /* 0x000e6200000e0000 */
[----:B------:R-:W-:Y:S08]  /*13580*/  MUFU.EX2 R41, R41 ;  /* 0x0000002900297308 */ /* 0x000ff00000000800 */
[----:B------:R-:W-:Y:S01]  /*13590*/  MUFU.EX2 R164, R164 ;  /* 0x000000a400a47308 */ /* 0x000fe20000000800 */
[----:B0-----:R-:W-:-:S07]  /*135a0*/  F2FP.F16.F32.PACK_AB R170, R44, R39 ;  /* 0x000000272caa723e */ /* 0x001fce00000000ff */
[----:B------:R-:W-:Y:S01]  /*135b0*/  MUFU.EX2 R13, R13 ;  /* 0x0000000d000d7308 */ /* 0x000fe20000000800 */
[----:B-1----:R-:W-:Y:S01]  /*135c0*/  FMNMX.FTZ R12, R52, R53, !PT ;  /* 0x00000035340c7209 */ /* 0x002fe20007810000 */
[-C--:B------:R-:W-:Y:S01]  /*135d0*/  FFMA.FTZ R53, R178, R11.reuse, -R51 ;  /* 0x0000000bb2357223 */ /* 0x080fe20000010833 */
[----:B------:R-:W-:-:S05]  /*135e0*/  FMUL.FTZ R51, R0, R11 ;  /* 0x0000000b00337220 */ /* 0x000fca0000410000 */
[----:B------:R-:W-:Y:S01]  /*135f0*/  MUFU.EX2 R166, R166 ;  /* 0x000000a600a67308 */ /* 0x000fe20000000800 */
[C---:B------:R-:W-:Y:S01]  /*13600*/  FSETP.NEU.FTZ.AND P4, PT, R12.reuse, -INF , PT ;  /* 0xff8000000c00780b */ /* 0x040fe20003f9d000 */
[----:B------:R-:W-:Y:S01]  /*13610*/  FMUL.FTZ R61, R12, R11 ;  /* 0x0000000b0c3d7220 */ /* 0x000fe20000410000 */
[----:B------:R-:W-:-:S04]  /*13620*/  F2FP.F16.F32.PACK_AB R178, R31, R28 ;  /* 0x0000001c1fb2723e */ /* 0x000fc800000000ff */
[----:B------:R-:W-:Y:S01]  /*13630*/  FSEL R61, R61, RZ, P4 ;  /* 0x000000ff3d3d7208 */ /* 0x000fe20002000000 */
[----:B------:R-:W0:Y:S04]  /*13640*/  MUFU.EX2 R51, R51 ;  /* 0x0000003300337308 */ /* 0x000e280000000800 */
        /* <DEDUP_REMOVED lines=12> */
[--C-:B------:R-:W-:Y:S01]  /*13710*/  FFMA.FTZ R175, R46, R11, -R61.reuse ;  /* 0x0000000b2eaf7223 */ /* 0x100fe2000001083d */
[----:B0-----:R-:W-:Y:S01]  /*13720*/  FFMA.FTZ R52, R51, R5, R24 ;  /* 0x0000000533347223 */ /* 0x001fe20000010018 */
[----:B------:R-:W-:Y:S01]  /*13730*/  MUFU.EX2 R0, R0 ;  /* 0x0000000000007308 */ /* 0x000fe20000000800 */
[-CC-:B------:R-:W-:Y:S01]  /*13740*/  FFMA.FTZ R46, R234, R11.reuse, -R61.reuse ;  /* 0x0000000bea2e7223 */ /* 0x180fe2000001083d */
[----:B------:R-:W-:Y:S01]  /*13750*/  F2FP.F16.F32.PACK_AB R182, R27, R26 ;  /* 0x0000001a1bb6723e */ /* 0x000fe200000000ff */
        /* <DEDUP_REMOVED lines=10> */
[-C--:B------:R-:W-:Y:S01]  /*13800*/  FFMA.FTZ R161, R66, R11.reuse, -R61 ;  /* 0x0000000b42a17223 */ /* 0x080fe2000001083d */
[----:B------:R-:W-:Y:S01]  /*13810*/  F2FP.F16.F32.PACK_AB R180, R25, R24 ;  /* 0x0000001819b4723e */ /* 0x000fe200000000ff */
        /* <DEDUP_REMOVED lines=17> */
[----:B------:R-:W-:Y:S01]  /*13930*/  FSEL R5, R12, RZ, P4 ;  /* 0x000000ff0c057208 */ /* 0x000fe20002000000 */
[----:B------:R-:W-:Y:S01]  /*13940*/  MUFU.EX2 R30, R30 ;  /* 0x0000001e001e7308 */ /* 0x000fe20000000800 */
[--C-:B------:R-:W-:Y:S01]  /*13950*/  FFMA.FTZ R48, R48, R11, -R61.reuse ;  /* 0x0000000b30307223 */ /* 0x100fe2000001083d */
[----:B------:R-:W-:Y:S01]  /*13960*/  FADD.FTZ R52, R33, R52 ;  /* 0x0000003421347221 */ /* 0x000fe20000010000 */
[----:B------:R-:W-:Y:S01]  /*13970*/  ISETP.GT.AND P4, PT, R4, R14, PT ;  /* 0x0000000e0400720c */ /* 0x000fe20003f84270 */
[-C--:B------:R-:W-:Y:S01]  /*13980*/  FMUL.FTZ R88, R88, R51.reuse ;  /* 0x0000003358587220 */ /* 0x080fe20000410000 */
[----:B------:R-:W-:Y:S01]  /*13990*/  FMUL.FTZ R89, R89, R51 ;  /* 0x0000003359597220 */ /* 0x000fe20000410000 */
[----:B------:R-:W-:Y:S01]  /*139a0*/  FADD.FTZ R57, R35, R52 ;  /* 0x0000003423397221 */ /* 0x000fe20000010000 */
[----:B------:R-:W-:Y:S01]  /*139b0*/  FFMA.FTZ R52, R55, R11, -R61 ;  /* 0x0000000b37347223 */ /* 0x000fe2000001083d */
[----:B------:R-:W-:-:S02]  /*139c0*/  @!P1 VIADD R55, R22, 0x28860 ;  /* 0x0002886016379836 */ /* 0x000fc40000000000 */
[----:B------:R-:W-:Y:S01]  /*139d0*/  FADD.FTZ R22, -R5, R8 ;  /* 0x0000000805167221 */ /* 0x000fe20000010100 */
[----:B------:R-:W-:Y:S01]  /*139e0*/  FADD.FTZ R54, R36, R57 ;  /* 0x0000003924367221 */ /* 0x000fe20000010000 */
[----:B------:R0:W-:Y:S01]  /*139f0*/  MUFU.EX2 R8, R52 ;  /* 0x0000003400087308 */ /* 0x0001e20000000800 */
[----:B------:R-:W-:Y:S01]  /*13a00*/  FMUL.FTZ R92, R92, R51 ;  /* 0x000000335c5c7220 */ /* 0x000fe20000410000 */
[----:B------:R-:W-:Y:S01]  /*13a10*/  @!P1 PRMT R55, RZ, 0x654, R55 ;  /* 0x00000654ff379816 */ /* 0x000fe20000000037 */
[----:B------:R-:W-:Y:S01]  /*13a20*/  FADD.FTZ R5, R37, R54 ;  /* 0x0000003625057221 */ /* 0x000fe20000010000 */
[----:B------:R-:W-:Y:S01]  /*13a30*/  FMUL.FTZ R22, R22, R11 ;  /* 0x0000000b16167220 */ /* 0x000fe20000410000 */
[-C--:B------:R-:W-:Y:S01]  /*13a40*/  FMUL.FTZ R93, R93, R51.reuse ;  /* 0x000000335d5d7220 */ /* 0x080fe20000410000 */
[----:B------:R1:W-:Y:S01]  /*13a50*/  @!P1 SYNCS.ARRIVE.TRANS64.RED.A1T0 RZ, [R55+URZ], RZ ;  /* 0x000000ff37ff99a7 */ /* 0x0003e2000810043f */
[----:B------:R-:W-:Y:S01]  /*13a60*/  FADD.FTZ R54, R40, R5 ;  /* 0x0000000528367221 */ /* 0x000fe20000010000 */
[----:B------:R-:W-:Y:S01]  /*13a70*/  MUFU.EX2 R162, R162 ;  /* 0x000000a200a27308 */ /* 0x000fe20000000800 */
[-C--:B------:R-:W-:Y:S01]  /*13a80*/  FMUL.FTZ R96, R96, R51.reuse ;  /* 0x0000003360607220 */ /* 0x080fe20000410000 */
[-C--:B------:R-:W-:Y:S01]  /*13a90*/  FMUL.FTZ R97, R97, R51.reuse ;  /* 0x0000003361617220 */ /* 0x080fe20000410000 */
[----:B------:R-:W-:Y:S01]  /*13aa0*/  FADD.FTZ R5, R39, R54 ;  /* 0x0000003627057221 */ /* 0x000fe20000010000 */
[-C--:B------:R-:W-:Y:S01]  /*13ab0*/  FMUL.FTZ R100, R100, R51.reuse ;  /* 0x0000003364647220 */ /* 0x080fe20000410000 */
[-C--:B------:R-:W-:Y:S01]  /*13ac0*/  FMUL.FTZ R101, R101, R51.reuse ;  /* 0x0000003365657220 */ /* 0x080fe20000410000 */
[-C--:B------:R-:W-:Y:S01]  /*13ad0*/  FMUL.FTZ R104, R104, R51.reuse ;  /* 0x0000003368687220 */ /* 0x080fe20000410000 */
[----:B0-----:R-:W-:Y:S01]  /*13ae0*/  FADD.FTZ R52, R44, R5 ;  /* 0x000000052c347221 */ /* 0x001fe20000010000 */
[----:B-1----:R-:W0:Y:S01]  /*13af0*/  MUFU.EX2 R55, R22 ;  /* 0x0000001600377308 */ /* 0x002e220000000800 */
[-C--:B------:R-:W-:Y:S01]  /*13b00*/  FMUL.FTZ R105, R105, R51.reuse ;  /* 0x0000003369697220 */ /* 0x080fe20000410000 */
[-C--:B------:R-:W-:Y:S01]  /*13b10*/  FMUL.FTZ R108, R108, R51.reuse ;  /* 0x000000336c6c7220 */ /* 0x080fe20000410000 */
[----:B------:R-:W-:Y:S01]  /*13b20*/  FADD.FTZ R5, R41, R52 ;  /* 0x0000003429057221 */ /* 0x000fe20000010000 */
[-C--:B------:R-:W-:Y:S01]  /*13b30*/  FMUL.FTZ R109, R109, R51.reuse ;  /* 0x000000336d6d7220 */ /* 0x080fe20000410000 */
[-C--:B------:R-:W-:Y:S01]  /*13b40*/  FMUL.FTZ R112, R112, R51.reuse ;  /* 0x0000003370707220 */ /* 0x080fe20000410000 */
[----:B------:R-:W-:Y:S01]  /*13b50*/  FMUL.FTZ R113, R113, R51 ;  /* 0x0000003371717220 */ /* 0x000fe20000410000 */
[C---:B------:R-:W-:Y:S01]  /*13b60*/  FADD.FTZ R52, R164.reuse, R5 ;  /* 0x00000005a4347221 */ /* 0x040fe20000010000 */
[----:B------:R-:W1:Y:S01]  /*13b70*/  MUFU.EX2 R177, R177 ;  /* 0x000000b100b17308 */ /* 0x000e620000000800 */
[----:B------:R-:W-:Y:S01]  /*13b80*/  F2FP.F16.F32.PACK_AB R164, R164, R41 ;  /* 0x00000029a4a4723e */ /* 0x000fe200000000ff */
[-C--:B------:R-:W-:Y:S01]  /*13b90*/  FMUL.FTZ R116, R116, R51.reuse ;  /* 0x0000003374747220 */ /* 0x080fe20000410000 */
[----:B------:R-:W-:Y:S01]  /*13ba0*/  FADD.FTZ R5, R13, R52 ;  /* 0x000000340d057221 */ /* 0x000fe20000010000 */
[-C--:B------:R-:W-:Y:S01]  /*13bb0*/  FMUL.FTZ R117, R117, R51.reuse ;  /* 0x0000003375757220 */ /* 0x080fe20000410000 */
[-C--:B------:R-:W-:Y:S01]  /*13bc0*/  FMUL.FTZ R120, R120, R51.reuse ;  /* 0x0000003378787220 */ /* 0x080fe20000410000 */
[----:B------:R-:W-:Y:S01]  /*13bd0*/  FMUL.FTZ R121, R121, R51 ;  /* 0x0000003379797220 */ /* 0x000fe20000410000 */
[C---:B------:R-:W-:Y:S01]  /*13be0*/  FADD.FTZ R5, R166.reuse, R5 ;  /* 0x00000005a6057221 */ /* 0x040fe20000010000 */
[----:B------:R-:W2:Y:S01]  /*13bf0*/  MUFU.EX2 R43, R43 ;  /* 0x0000002b002b7308 */ /* 0x000ea20000000800 */
[----:B0-----:R-:W-:Y:S01]  /*13c00*/  FFMA.FTZ R52, R55, R3, R0 ;  /* 0x0000000337347223 */ /* 0x001fe20000010000 */
[----:B------:R-:W-:Y:S01]  /*13c10*/  F2FP.F16.F32.PACK_AB R166, R166, R13 ;  /* 0x0000000da6a6723e */ /* 0x000fe200000000ff */
[----:B------:R-:W-:Y:S01]  /*13c20*/  FADD.FTZ R54, R160, R5 ;  /* 0x00000005a0367221 */ /* 0x000fe20000010000 */
[----:B------:R-:W-:Y:S01]  /*13c30*/  F2FP.F16.F32.PACK_AB R160, R21, R160 ;  /* 0x000000a015a0723e */ /* 0x000fe200000000ff */
[C---:B------:R-:W-:Y:S01]  /*13c40*/  FADD.FTZ R52, R181.reuse, R52 ;  /* 0x00000034b5347221 */ /* 0x040fe20000010000 */
[----:B------:R-:W-:Y:S01]  /*13c50*/  F2FP.F16.F32.PACK_AB R181, R181, R0 ;  /* 0x00000000b5b5723e */ /* 0x000fe200000000ff */
[----:B------:R-:W-:Y:S01]  /*13c60*/  FADD.FTZ R5, R21, R54 ;  /* 0x0000003615057221 */ /* 0x000fe20000010000 */
[----:B------:R-:W0:Y:S01]  /*13c70*/  MUFU.EX2 R34, R34 ;  /* 0x0000002200227308 */ /* 0x000e220000000800 */
[----:B------:R-:W-:Y:S01]  /*13c80*/  FADD.FTZ R3, R183, R52 ;  /* 0x00000034b7037221 */ /* 0x000fe20000010000 */
[-C--:B------:R-:W-:Y:S01]  /*13c90*/  FMUL.FTZ R124, R124, R51.reuse ;  /* 0x000000337c7c7220 */ /* 0x080fe20000410000 */
[----:B------:R-:W-:Y:S01]  /*13ca0*/  FADD.FTZ R54, R162, R5 ;  /* 0x00000005a2367221 */ /* 0x000fe20000010000 */
[-C--:B------:R-:W-:Y:S01]  /*13cb0*/  FMUL.FTZ R125, R125, R51.reuse ;  /* 0x000000337d7d7220 */ /* 0x080fe20000410000 */
[----:B------:R-:W-:Y:S01]  /*13cc0*/  FADD.FTZ R52, R30, R3 ;  /* 0x000000031e347221 */ /* 0x000fe20000010000 */
[-C--:B------:R-:W-:Y:S01]  /*13cd0*/  FMUL.FTZ R128, R128, R51.reuse ;  /* 0x0000003380807220 */ /* 0x080fe20000410000 */
[-C--:B------:R-:W-:Y:S01]  /*13ce0*/  FMUL.FTZ R129, R129, R51.reuse ;  /* 0x0000003381817220 */ /* 0x080fe20000410000 */
[----:B------:R-:W3:Y:S01]  /*13cf0*/  MUFU.EX2 R156, R156 ;  /* 0x0000009c009c7308 */ /* 0x000ee20000000800 */
[----:B-1----:R-:W-:Y:S01]  /*13d00*/  FADD.FTZ R3, R177, R52 ;  /* 0x00000034b1037221 */ /* 0x002fe20000010000 */
[C---:B--2---:R-:W-:Y:S01]  /*13d10*/  FADD.FTZ R5, R43.reuse, R54 ;  /* 0x000000362b057221 */ /* 0x044fe20000010000 */
[----:B------:R-:W-:Y:S01]  /*13d20*/  F2FP.F16.F32.PACK_AB R162, R43, R162 ;  /* 0x000000a22ba2723e */ /* 0x000fe200000000ff */
[-C--:B------:R-:W-:Y:S01]  /*13d30*/  FMUL.FTZ R132, R132, R51.reuse ;  /* 0x0000003384847220 */ /* 0x080fe20000410000 */
[-C--:B------:R-:W-:Y:S01]  /*13d40*/  FMUL.FTZ R133, R133, R51.reuse ;  /* 0x0000003385857220 */ /* 0x080fe20000410000 */
[-C--:B------:R-:W-:Y:S01]  /*13d50*/  FMUL.FTZ R136, R136, R51.reuse ;  /* 0x0000003388887220 */ /* 0x080fe20000410000 */
[-C--:B------:R-:W-:Y:S01]  /*13d60*/  FMUL.FTZ R137, R137, R51.reuse ;  /* 0x0000003389897220 */ /* 0x080fe20000410000 */
[----:B------:R-:W1:Y:S01]  /*13d70*/  MUFU.EX2 R179, R179 ;  /* 0x000000b300b37308 */ /* 0x000e620000000800 */
        /* <DEDUP_REMOVED lines=8> */
[----:B---3--:R-:W-:Y:S01]  /*13e00*/  FADD.FTZ R26, R156, R5 ;  /* 0x000000059c1a7221 */ /* 0x008fe20000010000 */
[----:B------:R-:W-:Y:S01]  /*13e10*/  F2FP.F16.F32.PACK_AB R183, R30, R183 ;  /* 0x000000b71eb7723e */ /* 0x000fe200000000ff */
[----:B------:R-:W-:Y:S01]  /*13e20*/  VIADD R4, R4, 0xffffffff ;  /* 0xffffffff04047836 */ /* 0x000fe20000000000 */
[----:B------:R-:W-:Y:S01]  /*13e30*/  F2FP.F16.F32.PACK_AB R177, R34, R177 ;  /* 0x000000b122b1723e */ /* 0x000fe200000000ff */
[-C--:B------:R-:W-:Y:S01]  /*13e40*/  FMUL.FTZ R90, R90, R55.reuse ;  /* 0x000000375a5a7220 */ /* 0x080fe20000410000 */
[-C--:B------:R-:W-:Y:S01]  /*13e50*/  FMUL.FTZ R91, R91, R55.reuse ;  /* 0x000000375b5b7220 */ /* 0x080fe20000410000 */
[-C--:B------:R-:W-:Y:S01]  /*13e60*/  FMUL.FTZ R94, R94, R55.reuse ;  /* 0x000000375e5e7220 */ /* 0x080fe20000410000 */
[----:B------:R-:W2:Y:S01]  /*13e70*/  MUFU.EX2 R38, R38 ;  /* 0x0000002600267308 */ /* 0x000ea20000000800 */
        /* <DEDUP_REMOVED lines=8> */
[C---:B0-----:R-:W-:Y:S01]  /*13f00*/  FADD.FTZ R5, R45.reuse, R26 ;  /* 0x0000001a2d057221 */ /* 0x041fe20000010000 */
[----:B------:R-:W-:Y:S01]  /*13f10*/  F2FP.F16.F32.PACK_AB R156, R45, R156 ;  /* 0x0000009c2d9c723e */ /* 0x000fe200000000ff */
[-C--:B------:R-:W-:Y:S01]  /*13f20*/  FMUL.FTZ R107, R107, R55.reuse ;  /* 0x000000376b6b7220 */ /* 0x080fe20000410000 */
[-C--:B------:R-:W-:Y:S01]  /*13f30*/  FMUL.FTZ R110, R110, R55.reuse ;  /* 0x000000376e6e7220 */ /* 0x080fe20000410000 */
[-C--:B------:R-:W-:Y:S01]  /*13f40*/  FMUL.FTZ R111, R111, R55.reuse ;  /* 0x000000376f6f7220 */ /* 0x080fe20000410000 */
[-C--:B------:R-:W-:Y:S01]  /*13f50*/  FMUL.FTZ R114, R114, R55.reuse ;  /* 0x0000003772727220 */ /* 0x080fe20000410000 */
[----:B------:R-:W-:Y:S01]  /*13f60*/  FMUL.FTZ R115, R115, R55 ;  /* 0x0000003773737220 */ /* 0x000fe20000410000 */
[----:B------:R-:W0:Y:S01]  /*13f70*/  MUFU.EX2 R42, R42 ;  /* 0x0000002a002a7308 */ /* 0x000e220000000800 */
        /* <DEDUP_REMOVED lines=24> */
[----:B--2---:R-:W-:Y:S01]  /*14100*/  FADD.FTZ R3, R175, R26 ;  /* 0x0000001aaf037221 */ /* 0x004fe20000010000 */
[-C--:B------:R-:W-:Y:S01]  /*14110*/  FMUL.FTZ R150, R150, R55.reuse ;  /* 0x0000003796967220 */ /* 0x080fe20000410000 */
[----:B------:R-:W-:Y:S01]  /*14120*/  FMUL.FTZ R151, R151, R55 ;  /* 0x0000003797977220 */ /* 0x000fe20000410000 */
[----:B------:R-:W-:-:S02]  /*14130*/  IMAD.MOV.U32 R186, RZ, RZ, R9 ;  /* 0x000000ffffba7224 */ /* 0x000fc400078e0009 */
[----:B------:R-:W-:Y:S02]  /*14140*/  IMAD.MOV.U32 R0, RZ, RZ, R10 ;  /* 0x000000ffff007224 */ /* 0x000fe400078e000a */
        /* <DEDUP_REMOVED lines=9> */
[----:B-1----:R-:W-:Y:S01]  /*141e0*/  FADD.FTZ R3, R171, R26 ;  /* 0x0000001aab037221 */ /* 0x002fe20000010000 */
[----:B------:R-:W-:-:S03]  /*141f0*/  F2FP.F16.F32.PACK_AB R171, R8, R171 ;  /* 0x000000ab08ab723e */ /* 0x000fc600000000ff */
[----:B------:R-:W-:Y:S01]  /*14200*/  FADD.FTZ R26, R8, R3 ;  /* 0x00000003081a7221 */ /* 0x000fe20000010000 */
[----:B------:R-:W-:Y:S02]  /*14210*/  IMAD.MOV.U32 R8, RZ, RZ, R12 ;  /* 0x000000ffff087224 */ /* 0x000fe400078e000c */
[----:B------:R-:W1:Y:S01]  /*14220*/  MUFU.EX2 R167, R167 ;  /* 0x000000a700a77308 */ /* 0x000e620000000800 */
[----:B0-----:R-:W-:-:S07]  /*14230*/  FADD.FTZ R3, R165, R26 ;  /* 0x0000001aa5037221 */ /* 0x001fce0000010000 */
[----:B------:R-:W0:Y:S01]  /*14240*/  MUFU.EX2 R24, R63 ;  /* 0x0000003f00187308 */ /* 0x000e220000000800 */
[C---:B--2---:R-:W-:Y:S01]  /*14250*/  FADD.FTZ R26, R22.reuse, R3 ;  /* 0x00000003161a7221 */ /* 0x044fe20000010000 */
[----:B------:R-:W-:Y:S01]  /*14260*/  F2FP.F16.F32.PACK_AB R165, R22, R165 ;  /* 0x000000a516a5723e */ /* 0x000fe200000000ff */
[----:B------:R-:W-:-:S05]  /*14270*/  IMAD.MOV.U32 R22, RZ, RZ, R15 ;  /* 0x000000ffff167224 */ /* 0x000fca00078e000f */
        /* <DEDUP_REMOVED lines=43> */
[----:B--2---:R-:W-:Y:S01]  /*14530*/  FADD.FTZ R3, R86, R3 ;  /* 0x0000000356037221 */ /* 0x004fe20000010000 */
[C---:B-1----:R-:W-:Y:S01]  /*14540*/  FADD.FTZ R5, R53.reuse, R28 ;  /* 0x0000001c35057221 */ /* 0x042fe20000010000 */
[----:B------:R-:W-:Y:S02]  /*14550*/  F2FP.F16.F32.PACK_AB R154, R53, R154 ;  /* 0x0000009a359a723e */ /* 0x000fe400000000ff */
[C---:B0-----:R-:W-:Y:S01]  /*14560*/  FADD.FTZ R3, R48.reuse, R3 ;  /* 0x0000000330037221 */ /* 0x041fe20000010000 */
[----:B------:R-:W-:Y:S01]  /*14570*/  F2FP.F16.F32.PACK_AB R155, R48, R86 ;  /* 0x00000056309b723e */ /* 0x000fe200000000ff */
[----:B------:R-:W-:Y:S06]  /*14580*/  @P4 BRA `(.L_x_1864) ;  /* 0xffffffcc006c4947 */ /* 0x000fec000383ffff */
[----:B------:R-:W-:Y:S02]  /*14590*/  IMAD.MOV.U32 R8, RZ, RZ, R12 ;  /* 0x000000ffff087224 */ /* 0x000fe400078e000c */
[----:B------:R-:W-:Y:S02]  /*145a0*/  IMAD.MOV.U32 R0, RZ, RZ, R10 ;  /* 0x000000ffff007224 */ /* 0x000fe400078e000a */
[----:B------:R-:W-:Y:S02]  /*145b0*/  IMAD.MOV.U32 R22, RZ, RZ, R15 ;  /* 0x000000ffff167224 */ /* 0x000fe400078e000f */
[----:B------:R-:W-:-:S07]  /*145c0*/  IMAD.MOV.U32 R186, RZ, RZ, R9 ;  /* 0x000000ffffba7224 */ /* 0x000fce00078e0009 */
.L_x_1846:
[----:B------:R-:W0:Y:S01]  /*145d0*/  LDC R9, c[0x0][0x448] ;  /* 0x00011200ff097b82 */ /* 0x000e220000000800 */
[----:B------:R-:W-:-:S07]  /*145e0*/  IADD3 R12, R188, 0x1, -R187 ;  /* 0x00000001bc0c7810 */ /* 0x000fce0007ffe8bb */
[----:B------:R-:W1:Y:S01]  /*145f0*/  LDC R14, c[0x0][0x9e4] ;  /* 0x00027900ff0e7b82 */ /* 0x000e620000000800 */
[----:B0-----:R-:W-:Y:S01]  /*14600*/  ISETP.NE.AND P4, PT, R9, 0x1, PT ;  /* 0x000000010900780c */ /* 0x001fe20003f85270 */
[----:B------:R-:W-:Y:S01]  /*14610*/  VIADD R9, R193, 0x7f ;  /* 0x0000007fc1097836 */ /* 0x000fe20000000000 */
[----:B-1----:R-:W-:-:S11]  /*14620*/  ISETP.GE.AND P5, PT, R14, 0x1, PT ;  /* 0x000000010e00780c */ /* 0x002fd60003fa6270 */
[----:B------:R-:W0:Y:S08]  /*14630*/  @P4 LDC R10, c[0x0][0x44c] ;  /* 0x00011300ff0a4b82 */ /* 0x000e300000000800 */
[----:B------:R-:W1:Y:S01]  /*14640*/  @P4 LDC R13, c[0x0][0x450] ;  /* 0x00011400ff0d4b82 */ /* 0x000e620000000800 */
[----:B0-----:R-:W-:-:S05]  /*14650*/  @P4 IMAD.HI.U32 R10, R9, R10, RZ ;  /* 0x0000000a090a4227 */ /* 0x001fca00078e00ff */
[----:B-1----:R-:W-:-:S05]  /*14660*/  @P4 SHF.R.U32.HI R9, RZ, R13, R10 ;  /* 0x0000000dff094219 */ /* 0x002fca000001160a */
[----:B------:R-:W-:-:S04]  /*14670*/  IMAD.IADD R9, R12, 0x1, R9 ;  /* 0x000000010c097824 */ /* 0x000fc800078e0209 */
[----:B------:R-:W-:Y:S01]  /*14680*/  IMAD.IADD R6, R9, 0x1, -R6 ;  /* 0x0000000109067824 */ /* 0x000fe200078e0a06 */
        /* <DEDUP_REMOVED lines=11> */
.L_x_1867:
[----:B------:R-:W-:-:S13]  /*14740*/  ISETP.NE.AND P2, PT, R14, 0x1, PT ;  /* 0x000000010e00780c */ /* 0x000fda0003f45270 */
[----:B------:R-:W0:Y:S02]  /*14750*/  @P2 LDC.64 R12, c[0x0][0x9e8] ;  /* 0x00027a00ff0c2b82 */ /* 0x000e240000000a00 */
[----:B0-----:R-:W-:-:S05]  /*14760*/  @P2 IMAD.HI.U32 R10, R9, R12, RZ ;  /* 0x0000000c090a2227 */ /* 0x001fca00078e00ff */
[----:B------:R-:W-:-:S07]  /*14770*/  @P2 SHF.R.U32.HI R9, RZ, R13, R10 ;  /* 0x0000000dff092219 */ /* 0x000fce000001160a */
.L_x_1868:
[----:B------:R-:W-:Y:S05]  /*14780*/  BSYNC B0 ;  /* 0x0000000000007941 */ /* 0x000fea0003800000 */
.L_x_1866:
[----:B------:R-:W-:-:S05]  /*14790*/  IMAD R9, R9, R14, RZ ;  /* 0x0000000e09097224 */ /* 0x000fca00078e02ff */
[----:B------:R-:W-:-:S07]  /*147a0*/  VIMNMX R6, R6, R9, !PT ;  /* 0x0000000906067248 */ /* 0x000fce0007fe0100 */
.L_x_1865:
[----:B------:R-:W-:-:S05]  /*147b0*/  VIADD R6, R6, 0x7f ;  /* 0x0000007f06067836 */ /* 0x000fca0000000000 */
[----:B------:R-:W-:-:S04]  /*147c0*/  SHF.R.S32.HI R9, RZ, 0x1f, R6 ;  /* 0x0000001fff097819 */ /* 0x000fc80000011406 */
[----:B------:R-:W-:-:S04]  /*147d0*/  LEA.HI R9, R9, R6, RZ, 0x7 ;  /* 0x0000000609097211 */ /* 0x000fc800078f38ff */
[----:B------:R-:W-:-:S04]  /*147e0*/  SHF.R.S32.HI R9, RZ, 0x7, R9 ;  /* 0x00000007ff097819 */ /* 0x000fc80000011409 */
[----:B------:R-:W-:-:S04]  /*147f0*/  VIMNMX R12, R196, R9, !PT ;  /* 0x00000009c40c7248 */ /* 0x000fc80007fe0100 */
[----:B------:R-:W-:-:S13]  /*14800*/  ISETP.GE.AND P2, PT, R4, R12, PT ;  /* 0x0000000c0400720c */ /* 0x000fda0003f46270 */
[----:B------:R-:W-:Y:S05]  /*14810*/  @!P2 BRA `(.L_x_1869) ;  /* 0x000000200084a947 */ /* 0x000fea0003800000 */
[----:B------:R-:W-:Y:S01]  /*14820*/  IMAD.MOV.U32 R6, RZ, RZ, R8 ;  /* 0x000000ffff067224 */ /* 0x000fe200078e0008 */
[----:B------:R-:W-:Y:S01]  /*14830*/  MOV R14, R0 ;  /* 0x00000000000e7202 */ /* 0x000fe20000000f00 */
[----:B------:R-:W-:Y:S02]  /*14840*/  IMAD.MOV.U32 R15, RZ, RZ, R186 ;  /* 0x000000ffff0f7224 */ /* 0x000fe400078e00ba */
[----:B------:R-:W-:-:S07]  /*14850*/  IMAD.MOV.U32 R13, RZ, RZ, R22 ;  /* 0x000000ffff0d7224 */ /* 0x000fce00078e0016 */
.L_x_1879:
[----:B------:R-:W-:Y:S01]  /*14860*/  VIADD R22, R13, 0x1 ;  /* 0x000000010d167836 */ /* 0x000fe20000000000 */
        /* <DEDUP_REMOVED lines=9> */
.L_x_1871:
[----:B------:R-:W-:Y:S01]  /*14900*/  IMAD R0, R22, 0x8, R2 ;  /* 0x0000000816007824 */ /* 0x000fe200078e0202 */
[----:B------:R-:W-:-:S04]  /*14910*/  SHF.L.U32 R9, R186, 0x1f, RZ ;  /* 0x0000001fba097819 */ /* 0x000fc800000006ff */
[----:B------:R0:W1:Y:S01]  /*14920*/  SYNCS.PHASECHK.TRANS64.TRYWAIT P3, [R0+URZ+0x28830], R9 ;  /* 0x02883009000075a7 */ /* 0x000062000806017f */
[----:B------:R-:W-:Y:S05]  /*14930*/  @!P0 BRA `(.L_x_1872) ;  /* 0x0000000000048947 */ /* 0x000fea0003800000 */
[----:B------:R-:W-:Y:S01]  /*14940*/  BPT.TRAP 0x1 ;  /* 0x000000040000795c */ /* 0x000fe20000300000 */
.L_x_1872:
[----:B------:R-:W-:Y:S04]  /*14950*/  BSSY B0, `(.L_x_1870) ;  /* 0x0000004000007945 */ /* 0x000fe80003800000 */
[----:B-1----:R-:W-:Y:S05]  /*14960*/  @P3 BRA `(.L_x_1873) ;  /* 0x0000000000083947 */ /* 0x002fea0003800000 */
[----:B------:R-:W1:Y:S02]  /*14970*/  SYNCS.PHASECHK.TRANS64.TRYWAIT P3, [R0+URZ+0x28830], R9 ;  /* 0x02883009000075a7 */ /* 0x000e64000806017f */
[----:B-1----:R-:W-:Y:S05]  /*14980*/  @!P3 BRA `(.L_x_1874) ;  /* 0x0000010c00d4b947 */ /* 0x002fea0003800000 */
.L_x_1873:
[----:B------:R-:W-:Y:S05]  /*14990*/  BSYNC B0 ;  /* 0x0000000000007941 */ /* 0x000fea0003800000 */
.L_x_1870:
        /* <DEDUP_REMOVED lines=26> */
[----:B------:R-:W-:Y:S01]  /*14b40*/  VIADD R0, R0, 0x8 ;  /* 0x0000000800007836 */ /* 0x000fe20000000000 */
[----:B------:R-:W-:-:S02]  /*14b50*/  MOV R11, 0x40000040 ;  /* 0x40000040000b7802 */ /* 0x000fc40000000f00 */
[----:B------:R-:W-:Y:S01]  /*14b60*/  R2UR UR26, R10 ;  /* 0x000000000a1a72ca */ /* 0x000fe200000e0000 */
[----:B------:R-:W-:Y:S01]  /*14b70*/  VIADD R10, R8, 0x404 ;  /* 0x00000404080a7836 */ /* 0x000fe20000000000 */
[----:B------:R0:W-:Y:S01]  /*14b80*/  BAR.SYNC.DEFER_BLOCKING R0, 0x100 ;  /* 0x000400000000751d */ /* 0x0001e20000010000 */
[----:B------:R-:W-:Y:S01]  /*14b90*/  R2UR UR27, R11 ;  /* 0x000000000b1b72ca */ /* 0x000fe200000e0000 */
[----:B------:R-:W-:Y:S02]  /*14ba0*/  IMAD.MOV.U32 R11, RZ, RZ, 0x40000040 ;  /* 0x40000040ff0b7424 */ /* 0x000fe400078e00ff */
[----:B------:R-:W-:Y:S01]  /*14bb0*/  R2UR UR30, R10 ;  /* 0x000000000a1e72ca */ /* 0x000fe200000e0000 */
[----:B------:R-:W-:Y:S02]  /*14bc0*/  VIADD R8, R8, 0x406 ;  /* 0x0000040608087836 */ /* 0x000fe40000000000 */
[----:B------:R-:W-:-:S03]  /*14bd0*/  R2UR UR31, R11 ;  /* 0x000000000b1f72ca */ /* 0x000fc600000e0000 */
        /* <DEDUP_REMOVED lines=28> */
.L_x_1876:
[----:B------:R-:W-:Y:S01]  /*14da0*/  SHF.L.U32 R0, R15, 0x1f, RZ ;  /* 0x0000001f0f007819 */ /* 0x000fe200000006ff */
[----:B------:R-:W-:-:S04]  /*14db0*/  IMAD R9, R13, 0x8, R2 ;  /* 0x000000080d097824 */ /* 0x000fc800078e0202 */
[----:B------:R0:W1:Y:S01]  /*14dc0*/  SYNCS.PHASECHK.TRANS64.TRYWAIT P2, [R9+URZ+0x28850], R0 ;  /* 0x02885000090075a7 */ /* 0x000062000804017f */
[----:B------:R-:W-:Y:S05]  /*14dd0*/  @!P0 BRA `(.L_x_1877) ;  /* 0x0000000000048947 */ /* 0x000fea0003800000 */
[----:B------:R-:W-:Y:S01]  /*14de0*/  BPT.TRAP 0x1 ;  /* 0x000000040000795c */ /* 0x000fe20000300000 */
.L_x_1877:
[----:B-1----:R-:W-:Y:S05]  /*14df0*/  @P2 BRA `(.L_x_1875) ;  /* 0x0000000000082947 */ /* 0x002fea0003800000 */
[----:B------:R-:W1:Y:S02]  /*14e00*/  SYNCS.PHASECHK.TRANS64.TRYWAIT P2, [R9+URZ+0x28850], R0 ;  /* 0x02885000090075a7 */ /* 0x000e64000804017f */
[----:B-1----:R-:W-:Y:S05]  /*14e10*/  @!P2 BRA `(.L_x_1878) ;  /* 0x0000010800c4a947 */ /* 0x002fea0003800000 */
.L_x_1875:
[----:B01----:R-:W-:Y:S01]  /*14e20*/  VIADD R0, R2, 0x400 ;  /* 0x0000040002007836 */ /* 0x003fe20000000000 */
[----:B------:R-:W-:Y:S05]  /*14e30*/  WARPSYNC.ALL ;  /* 0x0000000000007948 */ /* 0x000fea0003800000 */
[----:B------:R-:W-:-:S04]  /*14e40*/  SHF.R.U32.HI R0, RZ, 0x4, R0 ;  /* 0x00000004ff007819 */ /* 0x000fc80000011600 */
[----:B------:R-:W-:-:S04]  /*14e50*/  LOP3.LUT R0, R0, 0x3fff, RZ, 0xc0, !PT ;  /* 0x00003fff00007812 */ /* 0x000fc800078ec0ff */
[----:B------:R-:W-:-:S05]  /*14e60*/  LOP3.LUT R0, R0, 0x4000000, RZ, 0xfc, !PT ;  /* 0x0400000000007812 */ /* 0x000fca00078efcff */
[----:B------:R-:W-:Y:S01]  /*14e70*/  IMAD R10, R13, 0x800, R0 ;  /* 0x000008000d0a7824 */ /* 0x000fe200078e0200 */
[----:B------:R-:W-:Y:S01]  /*14e80*/  WARPGROUP.ARRIVE ;  /* 0x00000000000079c5 */ /* 0x000fe20000000000 */
[----:B------:R-:W-:Y:S01]  /*14e90*/  IMAD.MOV.U32 R11, RZ, RZ, 0x40000040 ;  /* 0x40000040ff0b7424 */ /* 0x000fe200078e00ff */
[----:B------:R-:W-:Y:S01]  /*14ea0*/  FMNMX.FTZ R0, R24, R14, !PT ;  /* 0x0000000e18007209 */ /* 0x000fe20007810000 */
[C---:B------:R-:W-:Y:S01]  /*14eb0*/  VIADD R8, R10.reuse, 0x80 ;  /* 0x000000800a087836 */ /* 0x040fe20000000000 */
[----:B------:R-:W-:Y:S01]  /*14ec0*/  R2UR UR10, R10 ;  /* 0x000000000a0a72ca */ /* 0x000fe200000e0000 */
[----:B------:R-:W-:Y:S01]  /*14ed0*/  IMAD.MOV.U32 R9, RZ, RZ, 0x40000040 ;  /* 0x40000040ff097424 */ /* 0x000fe200078e00ff */
[----:B------:R-:W-:Y:S01]  /*14ee0*/  R2UR UR11, R11 ;  /* 0x000000000b0b72ca */ /* 0x000fe200000e0000 */
[----:B------:R-:W0:Y:S01]  /*14ef0*/  S2R R230, SR_TID.X ;  /* 0x0000000000e67919 */ /* 0x000e220000002100 */
[----:B------:R-:W-:Y:S01]  /*14f00*/  @!P1 IMAD R13, R13, 0x8, R2 ;  /* 0x000000080d0d9824 */ /* 0x000fe200078e0202 */
[C---:B------:R-:W-:Y:S01]  /*14f10*/  ISETP.GT.AND P2, PT, R4.reuse, R12, PT ;  /* 0x0000000c0400720c */ /* 0x040fe20003f44270 */
[----:B------:R-:W-:-:S02]  /*14f20*/  VIADD R4, R4, 0xffffffff ;  /* 0xffffffff04047836 */ /* 0x000fc40000000000 */
[----:B------:R-:W-:-:S05]  /*14f30*/  @!P1 VIADD R13, R13, 0x28860 ;  /* 0x000288600d0d9836 */ /* 0x000fca0000000000 */
[----:B------:R-:W-:Y:S02]  /*14f40*/  @!P1 PRMT R13, RZ, 0x654, R13 ;  /* 0x00000654ff0d9816 */ /* 0x000fe4000000000d */
[----:B------:R-:W-:Y:S01]  /*14f50*/  HGMMA.64x128x16.F32 R88, R180, gdesc[UR8].tnspB, R88, gsb0 ;  /* 0x41e00008b4587df0 */ /* 0x000fe20008000858 */
[----:B------:R-:W-:Y:S01]  /*14f60*/  R2UR UR10, R8 ;  /* 0x00000000080a72ca */ /* 0x000fe200000e0000 */
[----:B------:R-:W-:Y:S01]  /*14f70*/  VIADD R8, R10, 0x100 ;  /* 0x000001000a087836 */ /* 0x000fe20000000000 */
[----:B------:R-:W-:Y:S02]  /*14f80*/  R2UR UR11, R9 ;  /* 0x00000000090b72ca */ /* 0x000fe400000e0000 */
[----:B------:R-:W-:-:S04]  /*14f90*/  FMNMX.FTZ R9, R25, R0, !PT ;  /* 0x0000000019097209 */ /* 0x000fc80007810000 */
[----:B------:R-:W-:Y:S01]  /*14fa0*/  FMNMX.FTZ R0, R28, R9, !PT ;  /* 0x000000091c007209 */ /* 0x000fe20007810000 */
[----:B------:R-:W-:Y:S01]  /*14fb0*/  IMAD.MOV.U32 R9, RZ, RZ, 0x40000040 ;  /* 0x40000040ff097424 */ /* 0x000fe200078e00ff */
[----:B0-----:R-:W-:Y:S01]  /*14fc0*/  SHF.R.U32.HI R230, RZ, 0x7, R230 ;  /* 0x00000007ffe67819 */ /* 0x001fe200000116e6 */
[----:B------:R-:W-:Y:S02]  /*14fd0*/  WARPGROUP.DEPBAR.LE gsb0, 0x0 ;  /* 0x00008000000079c5 */ /* 0x000fe40000010000 */
[----:B------:R-:W-:-:S06]  /*14fe0*/  WARPGROUP.ARRIVE ;  /* 0x00000000000079c5 */ /* 0x000fcc0000000000 */
[----:B------:R-:W-:Y:S01]  /*14ff0*/  HGMMA.64x128x16.F32 R88, R176, gdesc[UR8].tnspB, R88, gsb0 ;  /* 0x41e00008b0587df0 */ /* 0x000fe20008000858 */
[----:B------:R-:W-:Y:S01]  /*15000*/  R2UR UR10, R8 ;  /* 0x00000000080a72ca */ /* 0x000fe200000e0000 */
[----:B------:R-:W-:Y:S01]  /*15010*/  VIADD R8, R10, 0x180 ;  /* 0x000001800a087836 */ /* 0x000fe20000000000 */
[----:B------:R-:W-:Y:S02]  /*15020*/  R2UR UR11, R9 ;  /* 0x00000000090b72ca */ /* 0x000fe400000e0000 */
        /* <DEDUP_REMOVED lines=24> */
[----:B------:R-:W-:-:S03]  /*151b0*/  IMAD.MOV.U32 R9, RZ, RZ, 0x40000040 ;  /* 0x40000040ff097424 */ /* 0x000fc600078e00ff */
[----:B------:R-:W-:-:S04]  /*151c0*/  FMNMX.FTZ R11, R77, R0, !PT ;  /* 0x000000004d0b7209 */ /* 0x000fc80007810000 */
[----:B------:R-:W-:Y:S02]  /*151d0*/  FMNMX.FTZ R0, R80, R11, !PT ;  /* 0x0000000b50007209 */ /* 0x000fe40007810000 */
[----:B------:R-:W0:Y:S01]  /*151e0*/  LDC R11, c[0x0][0x988] ;  /* 0x00026200ff0b7b82 */ /* 0x000e220000000800 */
[----:B------:R-:W-:Y:S02]  /*151f0*/  WARPGROUP.DEPBAR.LE gsb0, 0x0 ;  /* 0x00008000000079c5 */ /* 0x000fe40000010000 */
[----:B------:R-:W-:-:S06]  /*15200*/  WARPGROUP.ARRIVE ;  /* 0x00000000000079c5 */ /* 0x000fcc0000000000 */
[----:B------:R-:W-:Y:S01]  /*15210*/  HGMMA.64x128x16.F32 R88, R172, gdesc[UR8].tnspB, R88, gsb0 ;  /* 0x41e00008ac587df0 */ /* 0x000fe20008000858 */
[----:B------:R-:W-:Y:S02]  /*15220*/  R2UR UR10, R8 ;  /* 0x00000000080a72ca */ /* 0x000fe400000e0000 */
[----:B------:R-:W-:Y:S02]  /*15230*/  R2UR UR11, R9 ;  /* 0x00000000090b72ca */ /* 0x000fe400000e0000 */
[----:B------:R-:W-:-:S04]  /*15240*/  FMNMX.FTZ R9, R81, R0, !PT ;  /* 0x0000000051097209 */ /* 0x000fc80007810000 */
[----:B------:R-:W-:-:S04]  /*15250*/  FMNMX.FTZ R0, R84, R9, !PT ;  /* 0x0000000954007209 */ /* 0x000fc80007810000 */
[----:B------:R-:W-:-:S05]  /*15260*/  FMNMX.FTZ R8, R85, R0, !PT ;  /* 0x0000000055087209 */ /* 0x000fca0007810000 */
[----:B------:R-:W1:Y:S02]  /*15270*/  SHFL.BFLY PT, R9, R8, 0x2, 0x1f ;  /* 0x0c401f0008097f89 */ /* 0x000e6400000e0000 */
[----:B-1----:R-:W-:Y:S01]  /*15280*/  FMNMX.FTZ R21, R8, R9, !PT ;  /* 0x0000000908157209 */ /* 0x002fe20007810000 */
[----:B------:R-:W-:Y:S02]  /*15290*/  VIADD R8, R10, 0x200 ;  /* 0x000002000a087836 */ /* 0x000fe40000000000 */
[----:B------:R-:W-:Y:S02]  /*152a0*/  IMAD.MOV.U32 R9, RZ, RZ, 0x40000040 ;  /* 0x40000040ff097424 */ /* 0x000fe400078e00ff */
        /* <DEDUP_REMOVED lines=32> */
[----:B------:R-:W0:Y:S01]  /*154b0*/  MUFU.EX2 R25, R25 ;  /* 0x0000001900197308 */ /* 0x000e220000000800 */
[C---:B-1----:R-:W-:Y:S01]  /*154c0*/  FADD.FTZ R5, R180.reuse, R5 ;  /* 0x00000005b4057221 */ /* 0x042fe20000010000 */
[----:B------:R-:W-:Y:S01]  /*154d0*/  F2FP.F16.F32.PACK_AB R180, R180, R15 ;  /* 0x0000000fb4b4723e */ /* 0x000fe200000000ff */
[----:B------:R-:W-:Y:S01]  /*154e0*/  IMAD.MOV.U32 R15, RZ, RZ, R186 ;  /* 0x000000ffff0f7224 */ /* 0x000fe200078e00ba */
[----:B------:R-:W-:Y:S02]  /*154f0*/  WARPGROUP.DEPBAR.LE gsb0, 0x0 ;  /* 0x00008000000079c5 */ /* 0x000fe40000010000 */
[----:B------:R-:W-:Y:S01]  /*15500*/  WARPGROUP.ARRIVE ;  /* 0x00000000000079c5 */ /* 0x000fe20000000000 */
[-CC-:B------:R-:W-:Y:S01]  /*15510*/  FFMA.FTZ R172, R40, R11.reuse, -R20.reuse ;  /* 0x0000000b28ac7223 */ /* 0x180fe20000010814 */
[----:B------:R-:W-:Y:S01]  /*15520*/  FFMA.FTZ R174, R44, R11, -R20 ;  /* 0x0000000b2cae7223 */ /* 0x000fe20000010814 */
[----:B------:R-:W1:Y:S03]  /*15530*/  MUFU.EX2 R176, R176 ;  /* 0x000000b000b07308 */ /* 0x000e660000000800 */
[----:B------:R-:W-:Y:S01]  /*15540*/  HGMMA.64x128x16.F32 R88, R168, gdesc[UR8].tnspB, R88, gsb0 ;  /* 0x41e00008a8587df0 */ /* 0x000fe20008000858 */
[----:B------:R-:W-:-:S02]  /*15550*/  R2UR UR10, R8 ;  /* 0x00000000080a72ca */ /* 0x000fc400000e0000 */
[----:B------:R-:W-:Y:S02]  /*15560*/  R2UR UR11, R9 ;  /* 0x00000000090b72ca */ /* 0x000fe400000e0000 */
[----:B------:R-:W-:Y:S01]  /*15570*/  FMNMX.FTZ R8, R26, R6, !PT ;  /* 0x000000061a087209 */ /* 0x000fe20007810000 */
[----:B------:R-:W3:Y:S03]  /*15580*/  MUFU.EX2 R29, R29 ;  /* 0x0000001d001d7308 */ /* 0x000ee60000000800 */
[----:B------:R-:W-:-:S04]  /*15590*/  FMNMX.FTZ R9, R27, R8, !PT ;  /* 0x000000081b097209 */ /* 0x000fc80007810000 */
        /* <DEDUP_REMOVED lines=23> */
[----:B------:R-:W-:Y:S02]  /*15710*/  FMNMX.FTZ R9, R59, R8, !PT ;  /* 0x000000083b097209 */ /* 0x000fe40007810000 */
[----:B------:R-:W-:Y:S02]  /*15720*/  IADD3 R8, R10, 0x280, RZ ;  /* 0x000002800a087810 */ /* 0x000fe40007ffe0ff */
[----:B------:R-:W-:Y:S01]  /*15730*/  FMNMX.FTZ R24, R62, R9, !PT ;  /* 0x000000093e187209 */ /* 0x000fe20007810000 */
[----:B------:R-:W-:Y:S01]  /*15740*/  IMAD.MOV.U32 R9, RZ, RZ, 0x40000040 ;  /* 0x40000040ff097424 */ /* 0x000fe200078e00ff */
[----:B------:R-:W-:Y:S02]  /*15750*/  MUFU.EX2 R53, R53 ;  /* 0x0000003500357308 */ /* 0x000fe40000000800 */
[----:B------:R-:W-:Y:S01]  /*15760*/  FMNMX.FTZ R21, R63, R24, !PT ;  /* 0x000000183f157209 */ /* 0x000fe20007810000 */
[----:B------:R-:W-:-:S05]  /*15770*/  FFMA.FTZ R24, R72, R11, -R20 ;  /* 0x0000000b48187223 */ /* 0x000fca0000010814 */
        /* <DEDUP_REMOVED lines=10> */
[----:B------:R-:W-:Y:S01]  /*15820*/  FFMA.FTZ R170, R52, R11, -R20 ;  /* 0x0000000b34aa7223 */ /* 0x000fe20000010814 */
[----:B--2---:R-:W-:Y:S02]  /*15830*/  FADD.FTZ R52, R182, R5 ;  /* 0x00000005b6347221 */ /* 0x004fe40000010000 */
[----:B------:R-:W-:Y:S01]  /*15840*/  MUFU.EX2 R32, R32 ;  /* 0x0000002000207308 */ /* 0x000fe20000000800 */
[C---:B0-----:R-:W-:Y:S01]  /*15850*/  F2FP.F16.F32.PACK_AB R182, R25.reuse, R182 ;  /* 0x000000b619b6723e */ /* 0x041fe200000000ff */
[----:B------:R-:W-:Y:S01]  /*15860*/  HGMMA.64x128x16.F32 R88, R164, gdesc[UR8].tnspB, R88, gsb0 ;  /* 0x41e00008a4587df0 */ /* 0x000fe20008000858 */
[----:B------:R-:W-:Y:S01]  /*15870*/  R2UR UR10, R8 ;  /* 0x00000000080a72ca */ /* 0x000fe200000e0000 */
[----:B------:R-:W-:Y:S01]  /*15880*/  FADD.FTZ R5, R25, R52 ;  /* 0x0000003419057221 */ /* 0x000fe20000010000 */
[----:B------:R-:W-:-:S02]  /*15890*/  R2UR UR11, R9 ;  /* 0x00000000090b72ca */ /* 0x000fc400000e0000 */
[----:B------:R-:W-:Y:S01]  /*158a0*/  FMNMX.FTZ R8, R66, R21, !PT ;  /* 0x0000001542087209 */ /* 0x000fe20007810000 */
[----:B-1----:R-:W-:Y:S01]  /*158b0*/  FADD.FTZ R52, R176, R5 ;  /* 0x00000005b0347221 */ /* 0x002fe20000010000 */
[----:B------:R-:W0:Y:S01]  /*158c0*/  MUFU.EX2 R168, R168 ;  /* 0x000000a800a87308 */ /* 0x000e220000000800 */
[----:B---3--:R-:W-:Y:S02]  /*158d0*/  F2FP.F16.F32.PACK_AB R176, R29, R176 ;  /* 0x000000b01db0723e */ /* 0x008fe400000000ff */
[----:B------:R-:W-:Y:S01]  /*158e0*/  FMNMX.FTZ R9, R67, R8, !PT ;  /* 0x0000000843097209 */ /* 0x000fe20007810000 */
[----:B------:R-:W-:-:S03]  /*158f0*/  FADD.FTZ R5, R29, R52 ;  /* 0x000000341d057221 */ /* 0x000fc60000010000 */
        /* <DEDUP_REMOVED lines=13> */
[----:B-1----:R-:W-:Y:S01]  /*159d0*/  FMNMX.FTZ R21, R8, R9, !PT ;  /* 0x0000000908157209 */ /* 0x002fe20007810000 */
[----:B------:R-:W-:Y:S02]  /*159e0*/  VIADD R8, R10, 0x300 ;  /* 0x000003000a087836 */ /* 0x000fe40000000000 */
[----:B------:R-:W-:Y:S02]  /*159f0*/  IMAD.MOV.U32 R9, RZ, RZ, 0x40000040 ;  /* 0x40000040ff097424 */ /* 0x000fe400078e00ff */
[----:B------:R-:W1:Y:S01]  /*15a00*/  SHFL.BFLY PT, R36, R21, 0x1, 0x1f ;  /* 0x0c201f0015247f89 */ /* 0x000e6200000e0000 */
[----:B------:R-:W-:Y:S02]  /*15a10*/  WARPGROUP.DEPBAR.LE gsb0, 0x0 ;  /* 0x00008000000079c5 */ /* 0x000fe40000010000 */
[----:B------:R-:W-:Y:S01]  /*15a20*/  WARPGROUP.ARRIVE ;  /* 0x00000000000079c5 */ /* 0x000fe20000000000 */
[-CC-:B------:R-:W-:Y:S01]  /*15a30*/  FFMA.FTZ R164, R56, R11.reuse, -R20.reuse ;  /* 0x0000000b38a47223 */ /* 0x180fe20000010814 */
[----:B------:R-:W-:Y:S01]  /*15a40*/  FFMA.FTZ R166, R60, R11, -R20 ;  /* 0x0000000b3ca67223 */ /* 0x000fe20000010814 */
[----:B----4-:R-:W-:Y:S01]  /*15a50*/  FADD.FTZ R56, R178, R5 ;  /* 0x00000005b2387221 */ /* 0x010fe20000010000 */
[----:B-----5:R-:W-:-:S02]  /*15a60*/  F2FP.F16.F32.PACK_AB R178, R37, R178 ;  /* 0x000000b225b2723e */ /* 0x020fc400000000ff */
[----:B------:R-:W-:Y:S01]  /*15a70*/  HGMMA.64x128x16.F32 R88, R160, gdesc[UR8].tnspB, R88, gsb0 ;  /* 0x41e00008a0587df0 */ /* 0x000fe20008000858 */
[----:B------:R-:W-:Y:S01]  /*15a80*/  R2UR UR10, R8 ;  /* 0x00000000080a72ca */ /* 0x000fe200000e0000 */
[----:B------:R-:W-:Y:S01]  /*15a90*/  FADD.FTZ R5, R37, R56 ;  /* 0x0000003825057221 */ /* 0x000fe20000010000 */
[----:B------:R-:W-:Y:S01]  /*15aa0*/  R2UR UR11, R9 ;  /* 0x00000000090b72ca */ /* 0x000fe200000e0000 */
[-C--:B------:R-:W-:Y:S01]  /*15ab0*/  FFMA.FTZ R9, R84, R11.reuse, -R20 ;  /* 0x0000000b54097223 */ /* 0x080fe20000010814 */
[----:B-1----:R-:W-:Y:S01]  /*15ac0*/  FMNMX.FTZ R8, R21, R36, !PT ;  /* 0x0000002415087209 */ /* 0x002fe20007810000 */
[----:B------:R-:W-:Y:S02]  /*15ad0*/  IMAD.MOV.U32 R21, RZ, RZ, 0x40000040 ;  /* 0x40000040ff157424 */ /* 0x000fe400078e00ff */
[----:B------:R-:W-:Y:S01]  /*15ae0*/  FADD.FTZ R56, R172, R5 ;  /* 0x00000005ac387221 */ /* 0x000fe20000010000 */
[----:B------:R-:W-:Y:S01]  /*15af0*/  MUFU.EX2 R164, R164 ;  /* 0x000000a400a47308 */ /* 0x000fe20000000800 */
[C---:B------:R-:W-:Y:S01]  /*15b00*/  F2FP.F16.F32.PACK_AB R172, R41.reuse, R172 ;  /* 0x000000ac29ac723e */ /* 0x040fe200000000ff */
[----:B------:R-:W-:Y:S01]  /*15b10*/  FMUL.FTZ R40, R8, R11 ;  /* 0x0000000b08287220 */ /* 0x000fe20000410000 */
[----:B------:R-:W-:-:S03]  /*15b20*/  FADD.FTZ R5, R41, R56 ;  /* 0x0000003829057221 */ /* 0x000fc60000010000 */
        /* <DEDUP_REMOVED lines=25> */
[----:B0-----:R-:W-:Y:S01]  /*15cc0*/  FADD.FTZ R56, R168, R5 ;  /* 0x00000005a8387221 */ /* 0x001fe20000010000 */
[-CC-:B------:R-:W-:Y:S01]  /*15cd0*/  FFMA.FTZ R75, R75, R11.reuse, -R40.reuse ;  /* 0x0000000b4b4b7223 */ /* 0x180fe20000010828 */
[-CC-:B------:R-:W-:Y:S01]  /*15ce0*/  FFMA.FTZ R78, R78, R11.reuse, -R40.reuse ;  /* 0x0000000b4e4e7223 */ /* 0x180fe20000010828 */
[-C--:B------:R-:W-:Y:S01]  /*15cf0*/  FFMA.FTZ R79, R79, R11.reuse, -R40 ;  /* 0x0000000b4f4f7223 */ /* 0x080fe20000010828 */
[----:B------:R-:W-:Y:S01]  /*15d00*/  FADD.FTZ R5, R45, R56 ;  /* 0x000000382d057221 */ /* 0x000fe20000010000 */
[----:B------:R-:W-:Y:S01]  /*15d10*/  MUFU.EX2 R30, R30 ;  /* 0x0000001e001e7308 */ /* 0x000fe20000000800 */
[-CC-:B------:R-:W-:Y:S01]  /*15d20*/  FFMA.FTZ R82, R82, R11.reuse, -R40.reuse ;  /* 0x0000000b52527223 */ /* 0x180fe20000010828 */
[-CC-:B------:R-:W-:Y:S01]  /*15d30*/  FFMA.FTZ R83, R83, R11.reuse, -R40.reuse ;  /* 0x0000000b53537223 */ /* 0x180fe20000010828 */
[----:B------:R-:W-:Y:S01]  /*15d40*/  FFMA.FTZ R86, R86, R11, -R40 ;  /* 0x0000000b56567223 */ /* 0x000fe20000010828 */
[----:B------:R-:W-:-:S02]  /*15d50*/  IADD3 R27, -R230, 0xb, RZ ;  /* 0x0000000be61b7810 */ /* 0x000fc40007ffe1ff */
[----:B------:R-:W-:Y:S02]  /*15d60*/  F2FP.F16.F32.PACK_AB R174, R33, R174 ;  /* 0x000000ae21ae723e */ /* 0x000fe400000000ff */
[----:B------:R-:W-:Y:S01]  /*15d70*/  MUFU.EX2 R177, R177 ;  /* 0x000000b100b17308 */ /* 0x000fe20000000800 */
[----:B------:R-:W-:-:S07]  /*15d80*/  F2FP.F16.F32.PACK_AB R168, R45, R168 ;  /* 0x000000a82da8723e */ /* 0x000fce00000000ff */
        /* <DEDUP_REMOVED lines=15> */
[----:B------:R-:W-:Y:S02]  /*15e80*/  FADD.FTZ R20, -R8, R6 ;  /* 0x0000000608147221 */ /* 0x000fe40000010100 */
[----:B------:R-:W-:Y:S01]  /*15e90*/  MUFU.EX2 R166, R166 ;  /* 0x000000a600a67308 */ /* 0x000fe20000000800 */
[-CC-:B------:R-:W-:Y:S01]  /*15ea0*/  FFMA.FTZ R161, R66, R11.reuse, -R40.reuse ;  /* 0x0000000b42a17223 */ /* 0x180fe20000010828 */
[----:B------:R-:W-:Y:S01]  /*15eb0*/  HGMMA.64x128x16.F32 R88, R156, gdesc[UR8].tnspB, R88, gsb0 ;  /* 0x41e000089c587df0 */ /* 0x000fe20008000858 */
[-C--:B------:R-:W-:Y:S01]  /*15ec0*/  FMUL.FTZ R20, R20, R11.reuse ;  /* 0x0000000b14147220 */ /* 0x080fe20000410000 */
[----:B------:R-:W-:Y:S01]  /*15ed0*/  R2UR UR11, R21 ;  /* 0x00000000150b72ca */ /* 0x000fe200000e0000 */
[----:B------:R-:W-:-:S03]  /*15ee0*/  FFMA.FTZ R163, R70, R11, -R40 ;  /* 0x0000000b46a37223 */ /* 0x000fc60000010828 */
[----:B------:R0:W1:Y:S08]  /*15ef0*/  MUFU.EX2 R36, R20 ;  /* 0x0000001400247308 */ /* 0x0000700000000800 */
[----:B------:R-:W-:Y:S01]  /*15f00*/  MUFU.EX2 R167, R167 ;  /* 0x000000a700a77308 */ /* 0x000fe20000000800 */
[----:B0-----:R-:W-:Y:S02]  /*15f10*/  VIADD R20, R10, 0x380 ;  /* 0x000003800a147836 */ /* 0x001fe40000000000 */
[----:B------:R-:W-:-:S03]  /*15f20*/  FFMA.FTZ R10, R55, R11, -R40 ;  /* 0x0000000b370a7223 */ /* 0x000fc60000010828 */
[----:B------:R-:W-:Y:S01]  /*15f30*/  R2UR UR10, R20 ;  /* 0x00000000140a72ca */ /* 0x000fe200000e0000 */
[----:B------:R-:W-:Y:S02]  /*15f40*/  @!P1 IMAD R20, R22, 0x8, R2 ;  /* 0x0000000816149824 */ /* 0x000fe400078e0202 */
[----:B------:R-:W-:Y:S01]  /*15f50*/  MUFU.EX2 R10, R10 ;  /* 0x0000000a000a7308 */ /* 0x000fe20000000800 */
[----:B-1----:R-:W-:Y:S01]  /*15f60*/  FFMA.FTZ R3, R36, R3, R181 ;  /* 0x0000000324037223 */ /* 0x002fe200000100b5 */
[----:B------:R-:W-:Y:S01]  /*15f70*/  F2FP.F16.F32.PACK_AB R181, R26, R181 ;  /* 0x000000b51ab5723e */ /* 0x000fe200000000ff */
[----:B------:R-:W-:Y:S02]  /*15f80*/  @!P1 VIADD R20, R20, 0x28840 ;  /* 0x0002884014149836 */ /* 0x000fe40000000000 */
[----:B------:R-:W-:Y:S01]  /*15f90*/  FADD.FTZ R50, R26, R3 ;  /* 0x000000031a327221 */ /* 0x000fe20000010000 */
[----:B------:R-:W-:Y:S01]  /*15fa0*/  FADD.FTZ R26, R170, R5 ;  /* 0x00000005aa1a7221 */ /* 0x000fe20000010000 */
[----:B------:R-:W-:Y:S01]  /*15fb0*/  F2FP.F16.F32.PACK_AB R170, R49, R170 ;  /* 0x000000aa31aa723e */ /* 0x000fe200000000ff */
[----:B------:R-:W-:Y:S01]  /*15fc0*/  MUFU.EX2 R48, R48 ;  /* 0x0000003000307308 */ /* 0x000fe20000000800 */
[----:B------:R-:W-:Y:S01]  /*15fd0*/  FADD.FTZ R3, R183, R50 ;  /* 0x00000032b7037221 */ /* 0x000fe20000010000 */
[----:B------:R-:W-:Y:S01]  /*15fe0*/  @!P1 PRMT R21, RZ, 0x654, R20 ;  /* 0x00000654ff159816 */ /* 0x000fe20000000014 */
[----:B------:R-:W-:Y:S01]  /*15ff0*/  FADD.FTZ R5, R49, R26 ;  /* 0x0000001a31057221 */ /* 0x000fe20000010000 */
[C---:B------:R-:W-:Y:S01]  /*16000*/  F2FP.F16.F32.PACK_AB R183, R30.reuse, R183 ;  /* 0x000000b71eb7723e */ /* 0x040fe200000000ff */
[----:B------:R-:W-:-:S03]  /*16010*/  FADD.FTZ R50, R30, R3 ;  /* 0x000000031e327221 */ /* 0x000fc60000010000 */
[----:B------:R-:W-:Y:S01]  /*16020*/  MUFU.EX2 R20, R59 ;  /* 0x0000003b00147308 */ /* 0x000fe20000000800 */
[----:B------:R-:W-:Y:S01]  /*16030*/  FADD.FTZ R3, R177, R50 ;  /* 0x00000032b1037221 */ /* 0x000fe20000010000 */
[----:B------:R-:W-:Y:S01]  /*16040*/  FFMA.FTZ R50, R67, R11, -R40 ;  /* 0x0000000b43327223 */ /* 0x000fe20000010828 */
[C---:B------:R-:W-:Y:S02]  /*16050*/  F2FP.F16.F32.PACK_AB R177, R34.reuse, R177 ;  /* 0x000000b122b1723e */ /* 0x040fe400000000ff */
[----:B------:R-:W-:Y:S01]  /*16060*/  FADD.FTZ R54, R34, R3 ;  /* 0x0000000322367221 */ /* 0x000fe20000010000 */
[----:B------:R-:W-:Y:S01]  /*16070*/  FADD.FTZ R34, R164, R5 ;  /* 0x00000005a4227221 */ /* 0x000fe20000010000 */
[----:B------:R-:W-:Y:S01]  /*16080*/  F2FP.F16.F32.PACK_AB R164, R53, R164 ;  /* 0x000000a435a4723e */ /* 0x000fe200000000ff */
[----:B------:R-:W0:Y:S01]  /*16090*/  MUFU.EX2 R160, R160 ;  /* 0x000000a000a07308 */ /* 0x000e220000000800 */
[----:B------:R-:W-:Y:S01]  /*160a0*/  FADD.FTZ R3, R179, R54 ;  /* 0x00000036b3037221 */ /* 0x000fe20000010000 */
[----:B------:R-:W-:Y:S01]  /*160b0*/  FADD.FTZ R5, R53, R34 ;  /* 0x0000002235057221 */ /* 0x000fe20000010000 */
[----:B------:R-:W-:-:S02]  /*160c0*/  F2FP.F16.F32.PACK_AB R179, R38, R179 ;  /* 0x000000b326b3723e */ /* 0x000fc400000000ff */
[----:B------:R-:W-:Y:S01]  /*160d0*/  FADD.FTZ R54, R38, R3 ;  /* 0x0000000326367221 */ /* 0x000fe20000010000 */
[----:B------:R-:W-:Y:S01]  /*160e0*/  FADD.FTZ R34, R166, R5 ;  /* 0x00000005a6227221 */ /* 0x000fe20000010000 */
[----:B------:R-:W-:Y:S01]  /*160f0*/  F2FP.F16.F32.PACK_AB R166, R57, R166 ;  /* 0x000000a639a6723e */ /* 0x000fe200000000ff */
[----:B------:R-:W-:Y:S01]  /*16100*/  MUFU.EX2 R161, R161 ;  /* 0x000000a100a17308 */ /* 0x000fe20000000800 */
[----:B------:R-:W-:Y:S01]  /*16110*/  FADD.FTZ R3, R173, R54 ;  /* 0x00000036ad037221 */ /* 0x000fe20000010000 */
[----:B------:R-:W-:Y:S01]  /*16120*/  FADD.FTZ R5, R57, R34 ;  /* 0x0000002239057221 */ /* 0x000fe20000010000 */
[C---:B------:R-:W-:Y:S02]  /*16130*/  F2FP.F16.F32.PACK_AB R173, R42.reuse, R173 ;  /* 0x000000ad2aad723e */ /* 0x040fe400000000ff */
[----:B------:R-:W-:-:S03]  /*16140*/  FADD.FTZ R54, R42, R3 ;  /* 0x000000032a367221 */ /* 0x000fc60000010000 */
[----:B------:R-:W-:Y:S01]  /*16150*/  MUFU.EX2 R50, R50 ;  /* 0x0000003200327308 */ /* 0x000fe20000000800 */
[----:B------:R-:W-:Y:S01]  /*16160*/  FADD.FTZ R3, R175, R54 ;  /* 0x00000036af037221 */ /* 0x000fe20000010000 */
[----:B0-----:R-:W-:Y:S01]  /*16170*/  FADD.FTZ R34, R160, R5 ;  /* 0x00000005a0227221 */ /* 0x001fe20000010000 */
[C---:B------:R-:W-:Y:S02]  /*16180*/  F2FP.F16.F32.PACK_AB R175, R44.reuse, R175 ;  /* 0x000000af2caf723e */ /* 0x040fe400000000ff */
[----:B------:R-:W-:Y:S01]  /*16190*/  FADD.FTZ R54, R44, R3 ;  /* 0x000000032c367221 */ /* 0x000fe20000010000 */
[C---:B------:R-:W-:Y:S01]  /*161a0*/  FADD.FTZ R5, R61.reuse, R34 ;  /* 0x000000223d057221 */ /* 0x040fe20000010000 */
[----:B------:R-:W-:Y:S01]  /*161b0*/  F2FP.F16.F32.PACK_AB R160, R61, R160 ;  /* 0x000000a03da0723e */ /* 0x000fe200000000ff */
[----:B------:R-:W0:Y:S01]  /*161c0*/  MUFU.EX2 R162, R162 ;  /* 0x000000a200a27308 */ /* 0x000e220000000800 */
[----:B------:R-:W-:Y:S01]  /*161d0*/  FADD.FTZ R3, R169, R54 ;  /* 0x00000036a9037221 */ /* 0x000fe20000010000 */
[----:B------:R-:W-:-:S03]  /*161e0*/  F2FP.F16.F32.PACK_AB R169, R46, R169 ;  /* 0x000000a92ea9723e */ /* 0x000fc600000000ff */
[----:B------:R-:W-:-:S03]  /*161f0*/  FADD.FTZ R54, R46, R3 ;  /* 0x000000032e367221 */ /* 0x000fc60000010000 */
[----:B------:R-:W1:Y:S01]  /*16200*/  MUFU.EX2 R163, R163 ;  /* 0x000000a300a37308 */ /* 0x000e620000000800 */
[----:B------:R-:W-:Y:S01]  /*16210*/  FADD.FTZ R3, R171, R54 ;  /* 0x00000036ab037221 */ /* 0x000fe20000010000 */
[----:B------:R-:W-:-:S03]  /*16220*/  F2FP.F16.F32.PACK_AB R171, R10, R171 ;  /* 0x000000ab0aab723e */ /* 0x000fc600000000ff */
[----:B------:R-:W-:-:S03]  /*16230*/  FADD.FTZ R30, R10, R3 ;  /* 0x000000030a1e7221 */ /* 0x000fc60000010000 */
[----:B------:R-:W2:Y:S01]  /*16240*/  MUFU.EX2 R52, R52 ;  /* 0x0000003400347308 */ /* 0x000ea20000000800 */
[----:B------:R-:W-:Y:S01]  /*16250*/  FADD.FTZ R3, R165, R30 ;  /* 0x0000001ea5037221 */ /* 0x000fe20000010000 */
[----:B0-----:R-:W-:Y:S01]  /*16260*/  FADD.FTZ R34, R162, R5 ;  /* 0x00000005a2227221 */ /* 0x001fe20000010000 */
[C---:B------:R-:W-:Y:S02]  /*16270*/  F2FP.F16.F32.PACK_AB R165, R20.reuse, R165 ;  /* 0x000000a514a5723e */ /* 0x040fe400000000ff */
[----:B------:R-:W-:Y:S01]  /*16280*/  FADD.FTZ R30, R20, R3 ;  /* 0x00000003141e7221 */ /* 0x000fe20000010000 */
[C---:B------:R-:W-:Y:S01]  /*16290*/  FADD.FTZ R5, R69.reuse, R34 ;  /* 0x0000002245057221 */ /* 0x040fe20000010000 */
[----:B------:R-:W-:Y:S01]  /*162a0*/  F2FP.F16.F32.PACK_AB R162, R69, R162 ;  /* 0x000000a245a2723e */ /* 0x000fe200000000ff */
[----:B------:R-:W-:Y:S01]  /*162b0*/  MUFU.EX2 R26, R75 ;  /* 0x0000004b001a7308 */ /* 0x000fe20000000800 */
[----:B------:R-:W-:Y:S01]  /*162c0*/  FADD.FTZ R3, R167, R30 ;  /* 0x0000001ea7037221 */ /* 0x000fe20000010000 */
[----:B------:R-:W-:Y:S01]  /*162d0*/  FADD.FTZ R20, R24, R5 ;  /* 0x0000000518147221 */ /* 0x000fe20000010000 */
[----:B------:R-:W-:-:S02]  /*162e0*/  F2FP.F16.F32.PACK_AB R167, R48, R167 ;  /* 0x000000a730a7723e */ /* 0x000fc400000000ff */
[----:B------:R-:W-:Y:S01]  /*162f0*/  FADD.FTZ R30, R48, R3 ;  /* 0x00000003301e7221 */ /* 0x000fe20000010000 */
[----:B------:R-:W-:Y:S02]  /*16300*/  FADD.FTZ R5, R65, R20 ;  /* 0x0000001441057221 */ /* 0x000fe40000010000 */
[----:B------:R-:W-:Y:S01]  /*16310*/  MUFU.EX2 R78, R78 ;  /* 0x0000004e004e7308 */ /* 0x000fe20000000800 */
[----:B------:R-:W-:Y:S01]  /*16320*/  FADD.FTZ R3, R161, R30 ;  /* 0x0000001ea1037221 */ /* 0x000fe20000010000 */
[----:B------:R-:W-:-:S03]  /*16330*/  F2FP.F16.F32.PACK_AB R161, R50, R161 ;  /* 0x000000a132a1723e */ /* 0x000fc600000000ff */
[----:B------:R-:W-:-:S03]  /*16340*/  FADD.FTZ R30, R50, R3 ;  /* 0x00000003321e7221 */ /* 0x000fc60000010000 */
[----:B------:R-:W0:Y:S01]  /*16350*/  MUFU.EX2 R79, R79 ;  /* 0x0000004f004f7308 */ /* 0x000e220000000800 */
[----:B-1----:R-:W-:Y:S01]  /*16360*/  FADD.FTZ R3, R163, R30 ;  /* 0x0000001ea3037221 */ /* 0x002fe20000010000 */
[----:B--2---:R-:W-:-:S03]  /*16370*/  F2FP.F16.F32.PACK_AB R163, R52, R163 ;  /* 0x000000a334a3723e */ /* 0x004fc600000000ff */
[----:B------:R-:W-:-:S03]  /*16380*/  FADD.FTZ R10, R52, R3 ;  /* 0x00000003340a7221 */ /* 0x000fc60000010000 */
        /* <DEDUP_REMOVED lines=8> */
[----:B------:R-:W-:Y:S01]  /*16410*/  F2FP.F16.F32.PACK_AB R156, R65, R24 ;  /* 0x00000018419c723e */ /* 0x000fe200000000ff */
[----:B------:R-:W-:Y:S01]  /*16420*/  HGMMA.64x128x16.F32 R88, R152, gdesc[UR8].tnspB, R88, gsb0 ;  /* 0x41e0000898587df0 */ /* 0x000fe20008000858 */
[----:B------:R-:W-:Y:S02]  /*16430*/  F2FP.F16.F32.PACK_AB R158, R73, R28 ;  /* 0x0000001c499e723e */ /* 0x000fe400000000ff */
[----:B0-----:R-:W-:-:S03]  /*16440*/  F2FP.F16.F32.PACK_AB R159, R79, R78 ;  /* 0x0000004e4f9f723e */ /* 0x001fc600000000ff */
[----:B------:R-:W0:Y:S08]  /*16450*/  MUFU.EX2 R157, R157 ;  /* 0x0000009d009d7308 */ /* 0x000e300000000800 */
[----:B------:R-:W1:Y:S08]  /*16460*/  MUFU.EX2 R6, R85 ;  /* 0x0000005500067308 */ /* 0x000e700000000800 */
[----:B------:R-:W2:Y:S01]  /*16470*/  MUFU.EX2 R40, R40 ;  /* 0x0000002800287308 */ /* 0x000ea20000000800 */
[----:B0-----:R-:W-:Y:S01]  /*16480*/  FADD.FTZ R3, R157, R10 ;  /* 0x0000000a9d037221 */ /* 0x001fe20000010000 */
[----:B------:R-:W-:Y:S01]  /*16490*/  FADD.FTZ R10, R28, R5 ;  /* 0x000000051c0a7221 */ /* 0x000fe20000010000 */
[----:B------:R-:W-:-:S02]  /*164a0*/  F2FP.F16.F32.PACK_AB R157, R26, R157 ;  /* 0x0000009d1a9d723e */ /* 0x000fc400000000ff */
[----:B------:R-:W-:Y:S01]  /*164b0*/  FADD.FTZ R3, R26, R3 ;  /* 0x000000031a037221 */ /* 0x000fe20000010000 */
[----:B------:R-:W-:-:S03]  /*164c0*/  FADD.FTZ R5, R73, R10 ;  /* 0x0000000a49057221 */ /* 0x000fc60000010000 */
[----:B------:R-:W-:Y:S01]  /*164d0*/  FADD.FTZ R3, R78, R3 ;  /* 0x000000034e037221 */ /* 0x000fe20000010000 */
[----:B------:R-:W-:-:S03]  /*164e0*/  FADD.FTZ R10, R32, R5 ;  /* 0x00000005200a7221 */ /* 0x000fc60000010000 */
[----:B------:R-:W-:Y:S01]  /*164f0*/  FADD.FTZ R3, R79, R3 ;  /* 0x000000034f037221 */ /* 0x000fe20000010000 */
[----:B------:R-:W-:-:S03]  /*16500*/  FADD.FTZ R10, R77, R10 ;  /* 0x0000000a4d0a7221 */ /* 0x000fc60000010000 */
[----:B------:R-:W-:Y:S01]  /*16510*/  FADD.FTZ R3, R82, R3 ;  /* 0x0000000352037221 */ /* 0x000fe20000010000 */
[----:B------:R-:W-:-:S03]  /*16520*/  FADD.FTZ R5, R9, R10 ;  /* 0x0000000a09057221 */ /* 0x000fc60000010000 */
[----:B------:R-:W-:Y:S01]  /*16530*/  FADD.FTZ R3, R83, R3 ;  /* 0x0000000353037221 */ /* 0x000fe20000010000 */
[----:B-1----:R-:W-:-:S03]  /*16540*/  FADD.FTZ R5, R6, R5 ;  /* 0x0000000506057221 */ /* 0x002fc60000010000 */
[----:B------:R-:W-:-:S04]  /*16550*/  FADD.FTZ R3, R86, R3 ;  /* 0x0000000356037221 */ /* 0x000fc80000010000 */
[----:B--2---:R-:W-:Y:S01]  /*16560*/  FADD.FTZ R3, R40, R3 ;  /* 0x0000000328037221 */ /* 0x004fe20000010000 */
[----:B------:R-:W-:Y:S02]  /*16570*/  WARPGROUP.DEPBAR.LE gsb0, 0x0 ;  /* 0x00008000000079c5 */ /* 0x000fe40000010000 */
[----:B------:R0:W-:Y:S06]  /*16580*/  BAR.ARV R27, 0x100 ;  /* 0x0004001b0000751d */ /* 0x0001ec0000002000 */
[----:B------:R-:W-:Y:S01]  /*16590*/  @!P1 SYNCS.ARRIVE.TRANS64.RED.A1T0 RZ, [R21+URZ], RZ ;  /* 0x000000ff15ff99a7 */ /* 0x000fe2000810043f */
[----:B------:R-:W-:Y:S01]  /*165a0*/  F2FP.F16.F32.PACK_AB R154, R6, R9 ;  /* 0x00000009069a723e */ /* 0x000fe200000000ff */
        /* <DEDUP_REMOVED lines=68> */
[----:B-1----:R-:W-:-:S02]  /*169f0*/  IMAD.MOV.U32 R13, RZ, RZ, R22 ;  /* 0x000000ffff0d7224 */ /* 0x002fc400078e0016 */
[----:B------:R-:W-:Y:S02]  /*16a00*/  IMAD.MOV.U32 R6, RZ, RZ, R8 ;  /* 0x000000ffff067224 */ /* 0x000fe400078e0008 */
[----:B------:R-:W-:Y:S01]  /*16a10*/  IMAD.MOV.U32 R14, RZ, RZ, R0 ;  /* 0x000000ffff0e7224 */ /* 0x000fe200078e0000 */
[----:B0-----:R-:W-:Y:S06]  /*16a20*/  @P2 BRA `(.L_x_1879) ;  /* 0xffffffdc008c2947 */ /* 0x001fec000383ffff */
.L_x_1869:
[----:B------:R-:W-:-:S13]  /*16a30*/  ISETP.GE.AND P2, PT, R4, R196, PT ;  /* 0x000000c40400720c */ /* 0x000fda0003f46270 */
[----:B------:R-:W-:Y:S05]  /*16a40*/  @!P2 BRA `(.L_x_1880) ;  /* 0x0000003000a0a947 */ /* 0x000fea0003800000 */
[----:B------:R-:W-:Y:S01]  /*16a50*/  IMAD.MOV.U32 R6, RZ, RZ, R8 ;  /* 0x000000ffff067224 */ /* 0x000fe200078e0008 */
[----:B------:R-:W-:Y:S01]  /*16a60*/  MOV R14, R186 ;  /* 0x000000ba000e7202 */ /* 0x000fe20000000f00 */
[----:B------:R-:W-:Y:S02]  /*16a70*/  IMAD.MOV.U32 R12, RZ, RZ, R0 ;  /* 0x000000ffff0c7224 */ /* 0x000fe400078e0000 */
[----:B------:R-:W-:-:S07]  /*16a80*/  IMAD.MOV.U32 R13, RZ, RZ, R22 ;  /* 0x000000ffff0d7224 */ /* 0x000fce00078e0016 */
.L_x_1898:
        /* <DEDUP_REMOVED lines=10> */
.L_x_1882:
[----:B------:R-:W-:Y:S01]  /*16b30*/  IMAD R0, R22, 0x8, R2 ;  /* 0x0000000816007824 */ /* 0x000fe200078e0202 */
[----:B------:R-:W-:-:S04]  /*16b40*/  SHF.L.U32 R9, R186, 0x1f, RZ ;  /* 0x0000001fba097819 */ /* 0x000fc800000006ff */
[----:B------:R0:W1:Y:S01]  /*16b50*/  SYNCS.PHASECHK.TRANS64.TRYWAIT P3, [R0+URZ+0x28830], R9 ;  /* 0x02883009000075a7 */ /* 0x000062000806017f */
[----:B------:R-:W-:Y:S05]  /*16b60*/  @!P0 BRA `(.L_x_1883) ;  /* 0x0000000000048947 */ /* 0x000fea0003800000 */
[----:B------:R-:W-:Y:S01]  /*16b70*/  BPT.TRAP 0x1 ;  /* 0x000000040000795c */ /* 0x000fe20000300000 */
.L_x_1883:
[----:B------:R-:W-:Y:S04]  /*16b80*/  BSSY B0, `(.L_x_1881) ;  /* 0x0000004000007945 */ /* 0x000fe80003800000 */
[----:B-1----:R-:W-:Y:S05]  /*16b90*/  @P3 BRA `(.L_x_1884) ;  /* 0x0000000000083947 */ /* 0x002fea0003800000 */
[----:B------:R-:W1:Y:S02]  /*16ba0*/  SYNCS.PHASECHK.TRANS64.TRYWAIT P3, [R0+URZ+0x28830], R9 ;  /* 0x02883009000075a7 */ /* 0x000e64000806017f */
[----:B-1----:R-:W-:Y:S05]  /*16bb0*/  @!P3 BRA `(.L_x_1885) ;  /* 0x000000ec0070b947 */ /* 0x002fea0003800000 */
.L_x_1884:
[----:B------:R-:W-:Y:S05]  /*16bc0*/  BSYNC B0 ;  /* 0x0000000000007941 */ /* 0x000fea0003800000 */
.L_x_1881:
        /* <DEDUP_REMOVED lines=28> */
[----:B------:R-:W-:-:S02]  /*16d90*/  R2UR UR26, R10 ;  /* 0x000000000a1a72ca */ /* 0x000fc400000e0000 */
[----:B------:R0:W-:Y:S01]  /*16da0*/  BAR.SYNC.DEFER_BLOCKING R0, 0x100 ;  /* 0x000400000000751d */ /* 0x0001e20000010000 */
[C---:B------:R-:W-:Y:S01]  /*16db0*/  IADD3 R10, R8.reuse, 0x404, RZ ;  /* 0x00000404080a7810 */ /* 0x040fe20007ffe0ff */
[----:B------:R-:W-:Y:S01]  /*16dc0*/  VIADD R8, R8, 0x406 ;  /* 0x0000040608087836 */ /* 0x000fe20000000000 */
        /* <DEDUP_REMOVED lines=32> */
.L_x_1887:
[----:B------:R-:W-:Y:S01]  /*16fd0*/  SHF.L.U32 R0, R14, 0x1f, RZ ;  /* 0x0000001f0e007819 */ /* 0x000fe200000006ff */
[----:B------:R-:W-:-:S04]  /*16fe0*/  IMAD R9, R13, 0x8, R2 ;  /* 0x000000080d097824 */ /* 0x000fc800078e0202 */
[----:B------:R0:W1:Y:S01]  /*16ff0*/  SYNCS.PHASECHK.TRANS64.TRYWAIT P2, [R9+URZ+0x28850], R0 ;  /* 0x02885000090075a7 */ /* 0x000062000804017f */
[----:B------:R-:W-:Y:S05]  /*17000*/  @!P0 BRA `(.L_x_1888) ;  /* 0x0000000000048947 */ /* 0x000fea0003800000 */
[----:B------:R-:W-:Y:S01]  /*17010*/  BPT.TRAP 0x1 ;  /* 0x000000040000795c */ /* 0x000fe20000300000 */
.L_x_1888:
[----:B-1----:R-:W-:Y:S05]  /*17020*/  @P2 BRA `(.L_x_1886) ;  /* 0x0000000000082947 */ /* 0x002fea0003800000 */
[----:B------:R-:W1:Y:S02]  /*17030*/  SYNCS.PHASECHK.TRANS64.TRYWAIT P2, [R9+URZ+0x28850], R0 ;  /* 0x02885000090075a7 */ /* 0x000e64000804017f */
[----:B-1----:R-:W-:Y:S05]  /*17040*/  @!P2 BRA `(.L_x_1889) ;  /* 0x000000e80060a947 */ /* 0x002fea0003800000 */
.L_x_1886:
[----:B01----:R-:W-:Y:S01]  /*17050*/  VIADD R0, R2, 0x400 ;  /* 0x0000040002007836 */ /* 0x003fe20000000000 */
[----:B------:R-:W-:Y:S05]  /*17060*/  WARPSYNC.ALL ;  /* 0x0000000000007948 */ /* 0x000fea0003800000 */
[----:B------:R-:W-:Y:S01]  /*17070*/  SHF.R.U32.HI R0, RZ, 0x4, R0 ;  /* 0x00000004ff007819 */ /* 0x000fe20000011600 */
[----:B------:R-:W-:Y:S01]  /*17080*/  IMAD.MOV.U32 R9, RZ, RZ, 0x40000040 ;  /* 0x40000040ff097424 */ /* 0x000fe200078e00ff */
[----:B------:R-:W-:Y:S01]  /*17090*/  WARPGROUP.ARRIVE ;  /* 0x00000000000079c5 */ /* 0x000fe20000000000 */
[----:B------:R-:W-:Y:S01]  /*170a0*/  IMAD.MOV.U32 R11, RZ, RZ, 0x40000040 ;  /* 0x40000040ff0b7424 */ /* 0x000fe200078e00ff */
[----:B------:R-:W-:-:S04]  /*170b0*/  LOP3.LUT R0, R0, 0x3fff, RZ, 0xc0, !PT ;  /* 0x00003fff00007812 */ /* 0x000fc800078ec0ff */
[----:B------:R-:W0:Y:S01]  /*170c0*/  S2R R15, SR_TID.X ;  /* 0x00000000000f7919 */ /* 0x000e220000002100 */
[----:B------:R-:W-:Y:S01]  /*170d0*/  R2UR UR11, R9 ;  /* 0x00000000090b72ca */ /* 0x000fe200000e0000 */
[----:B------:R-:W-:Y:S01]  /*170e0*/  IMAD.MOV.U32 R9, RZ, RZ, 0x40000040 ;  /* 0x40000040ff097424 */ /* 0x000fe200078e00ff */
[----:B------:R-:W-:-:S05]  /*170f0*/  LOP3.LUT R0, R0, 0x4000000, RZ, 0xfc, !PT ;  /* 0x0400000000007812 */ /* 0x000fca00078efcff */
[----:B------:R-:W-:Y:S02]  /*17100*/  IMAD R8, R13, 0x800, R0 ;  /* 0x000008000d087824 */ /* 0x000fe400078e0200 */
[----:B------:R-:W1:Y:S02]  /*17110*/  @P4 LDC R0, c[0x0][0x44c] ;  /* 0x00011300ff004b82 */ /* 0x000e640000000800 */
[C---:B------:R-:W-:Y:S01]  /*17120*/  VIADD R10, R8.reuse, 0x80 ;  /* 0x00000080080a7836 */ /* 0x040fe20000000000 */
[----:B------:R-:W-:-:S13]  /*17130*/  R2UR UR10, R8 ;  /* 0x00000000080a72ca */ /* 0x000fda00000e0000 */
        /* <DEDUP_REMOVED lines=40> */
[----:B------:R-:W-:-:S04]  /*173c0*/  IMAD.IADD R11, R195, 0x1, R193 ;  /* 0x00000001c30b7824 */ /* 0x000fc800078e02c1 */
[----:B-1----:R-:W-:Y:S01]  /*173d0*/  @P4 IMAD.HI.U32 R0, R11, R0, RZ ;  /* 0x000000000b004227 */ /* 0x002fe200078e00ff */
[----:B------:R-:W-:Y:S02]  /*173e0*/  WARPGROUP.DEPBAR.LE gsb0, 0x0 ;  /* 0x00008000000079c5 */ /* 0x000fe40000010000 */
[----:B------:R-:W-:-:S06]  /*173f0*/  WARPGROUP.ARRIVE ;  /* 0x00000000000079c5 */ /* 0x000fcc0000000000 */
[----:B------:R-:W-:Y:S01]  /*17400*/  HGMMA.64x128x16.F32 R88, R156, gdesc[UR8].tnspB, R88, gsb0 ;  /* 0x41e000089c587df0 */ /* 0x000fe20008000858 */
[----:B------:R-:W-:Y:S01]  /*17410*/  R2UR UR10, R8 ;  /* 0x00000000080a72ca */ /* 0x000fe200000e0000 */
[----:B------:R-:W-:Y:S01]  /*17420*/  @!P1 IMAD R8, R22, 0x8, R2 ;  /* 0x0000000816089824 */ /* 0x000fe200078e0202 */
[----:B------:R-:W-:Y:S02]  /*17430*/  R2UR UR11, R9 ;  /* 0x00000000090b72ca */ /* 0x000fe400000e0000 */
[----:B------:R-:W0:Y:S01]  /*17440*/  @P4 LDC R9, c[0x0][0x450] ;  /* 0x00011400ff094b82 */ /* 0x000e220000000800 */
[----:B------:R-:W-:-:S05]  /*17450*/  @!P1 VIADD R14, R8, 0x28840 ;  /* 0x00028840080e9836 */ /* 0x000fca0000000000 */
[----:B------:R-:W-:Y:S02]  /*17460*/  @!P1 PRMT R14, RZ, 0x654, R14 ;  /* 0x00000654ff0e9816 */ /* 0x000fe4000000000e */
[----:B0-----:R-:W-:Y:S01]  /*17470*/  @P4 SHF.R.U32.HI R11, RZ, R9, R0 ;  /* 0x00000009ff0b4219 */ /* 0x001fe20000011600 */
[----:B------:R-:W-:Y:S01]  /*17480*/  IMAD.SHL.U32 R0, R4, 0x80, RZ ;  /* 0x0000008004007824 */ /* 0x000fe200078e00ff */
[----:B------:R-:W-:-:S03]  /*17490*/  IADD3 R9, -R15, 0xb, RZ ;  /* 0x0000000b0f097810 */ /* 0x000fc60007ffe1ff */
[----:B------:R-:W0:Y:S01]  /*174a0*/  SHFL.IDX PT, R10, R11, RZ, 0x1c1f ;  /* 0x001c1fff0b0a7589 */ /* 0x000e2200000e0000 */
[----:B------:R-:W-:-:S05]  /*174b0*/  IADD3 R8, -R0, 0x1, RZ ;  /* 0x0000000100087810 */ /* 0x000fca0007ffe1ff */
[----:B------:R-:W-:-:S05]  /*174c0*/  IMAD R8, R189, -0x2, R8 ;  /* 0xfffffffebd087824 */ /* 0x000fca00078e0208 */
[----:B------:R-:W-:-:S05]  /*174d0*/  IADD3 R8, -R187, R8, R188 ;  /* 0x00000008bb087210 */ /* 0x000fca0007ffe1bc */
[----:B------:R-:W-:Y:S01]  /*174e0*/  VIADD R21, R8, UR7 ;  /* 0x0000000708157c36 */ /* 0x000fe20008000000 */
[----:B------:R-:W-:Y:S02]  /*174f0*/  WARPGROUP.DEPBAR.LE gsb0, 0x0 ;  /* 0x00008000000079c5 */ /* 0x000fe40000010000 */
[----:B------:R-:W-:-:S06]  /*17500*/  WARPGROUP.ARRIVE ;  /* 0x00000000000079c5 */ /* 0x000fcc0000000000 */
[----:B------:R-:W-:Y:S01]  /*17510*/  HGMMA.64x128x16.F32 R88, R152, gdesc[UR8].tnspB, R88, gsb0 ;  /* 0x41e0000898587df0 */ /* 0x000fe20008000858 */
[----:B------:R-:W-:-:S06]  /*17520*/  ULOP3.LUT UR10, URZ, UR37, URZ, 0x33, !UPT ;  /* 0x000000253f0a7292 */ /* 0x000fcc000f8e333f */
[----:B------:R-:W-:Y:S01]  /*17530*/  VIADD R15, R8, UR10 ;  /* 0x0000000a080f7c36 */ /* 0x000fe20008000000 */
[----:B------:R-:W-:Y:S02]  /*17540*/  WARPGROUP.DEPBAR.LE gsb0, 0x0 ;  /* 0x00008000000079c5 */ /* 0x000fe40000010000 */
[----:B------:R1:W-:Y:S06]  /*17550*/  BAR.ARV R9, 0x100 ;  /* 0x000400090000751d */ /* 0x0003ec0000002000 */
[----:B------:R1:W-:Y:S01]  /*17560*/  @!P1 SYNCS.ARRIVE.TRANS64.RED.A1T0 RZ, [R14+URZ], RZ ;  /* 0x000000ff0eff99a7 */ /* 0x0003e2000810043f */
[----:B0-----:R-:W-:-:S02]  /*17570*/  IMAD.IADD R153, R21, 0x1, R10 ;  /* 0x0000000115997824 */ /* 0x001fc400078e020a */
[----:B------:R-:W-:Y:S01]  /*17580*/  IMAD.IADD R155, R15, 0x1, R10 ;  /* 0x000000010f9b7824 */ /* 0x000fe200078e020a */
[----:B------:R-:W-:Y:S06]  /*17590*/  @!P5 BRA `(.L_x_1890) ;  /* 0x000000000058d947 */ /* 0x000fec0003800000 */
[----:B------:R-:W-:Y:S01]  /*175a0*/  IADD3 R157, -R187, R188, R10 ;  /* 0x000000bcbb9d7210 */ /* 0x000fe20007ffe10a */
[----:B------:R-:W-:Y:S03]  /*175b0*/  BSSY B0, `(.L_x_1891) ;  /* 0x0000010000007945 */ /* 0x000fe60003800000 */
[----:B------:R-:W-:-:S13]  /*175c0*/  ISETP.GT.AND P2, PT, R157, -0x1, PT ;  /* 0xffffffff9d00780c */ /* 0x000fda0003f44270 */
[----:B------:R-:W-:Y:S05]  /*175d0*/  @P2 BRA `(.L_x_1892) ;  /* 0x0000000000202947 */ /* 0x000fea0003800000 */
[----:B------:R-:W-:Y:S01]  /*175e0*/  IMAD.U32 R10, RZ, RZ, UR5 ;  /* 0x00000005ff0a7e24 */ /* 0x000fe2000f8e00ff */
[----:B------:R-:W-:-:S04]  /*175f0*/  LOP3.LUT R157, RZ, R157, RZ, 0x33, !PT ;  /* 0x0000009dff9d7212 */ /* 0x000fc800078e33ff */
[----:B------:R-:W-:-:S13]  /*17600*/  ISETP.NE.AND P2, PT, R10, 0x1, PT ;  /* 0x000000010a00780c */ /* 0x000fda0003f45270 */
[----:B-1----:R-:W0:Y:S02]  /*17610*/  @P2 LDC.64 R8, c[0x0][0x9e8] ;  /* 0x00027a00ff082b82 */ /* 0x002e240000000a00 */
[----:B0-----:R-:W-:-:S05]  /*17620*/  @P2 IMAD.HI.U32 R8, R157, R8, RZ ;  /* 0x000000089d082227 */ /* 0x001fca00078e00ff */
[----:B------:R-:W-:-:S04]  /*17630*/  @P2 SHF.R.U32.HI R157, RZ, R9, R8 ;  /* 0x00000009ff9d2219 */ /* 0x000fc80000011608 */
[----:B------:R-:W-:Y:S01]  /*17640*/  LOP3.LUT R157, RZ, R157, RZ, 0x33, !PT ;  /* 0x0000009dff9d7212 */ /* 0x000fe200078e33ff */
[----:B------:R-:W-:Y:S06]  /*17650*/  BRA `(.L_x_1893) ;  /* 0x0000000000147947 */ /* 0x000fec0003800000 */
.L_x_1892:
[----:B------:R-:W-:-:S05]  /*17660*/  IMAD.U32 R10, RZ, RZ, UR5 ;  /* 0x00000005ff0a7e24 */ /* 0x000fca000f8e00ff */
[----:B------:R-:W-:-:S13]  /*17670*/  ISETP.NE.AND P2, PT, R10, 0x1, PT ;  /* 0x000000010a00780c */ /* 0x000fda0003f45270 */
[----:B-1----:R-:W0:Y:S02]  /*17680*/  @P2 LDC.64 R8, c[0x0][0x9e8] ;  /* 0x00027a00ff082b82 */ /* 0x002e240000000a00 */
[----:B0-----:R-:W-:-:S05]  /*17690*/  @P2 IMAD.HI.U32 R8, R157, R8, RZ ;  /* 0x000000089d082227 */ /* 0x001fca00078e00ff */
[----:B------:R-:W-:-:S07]  /*176a0*/  @P2 SHF.R.U32.HI R157, RZ, R9, R8 ;  /* 0x00000009ff9d2219 */ /* 0x000fce0000011608 */
.L_x_1893:
[----:B------:R-:W-:Y:S05]  /*176b0*/  BSYNC B0 ;  /* 0x0000000000007941 */ /* 0x000fea0003800000 */
.L_x_1891:
[----:B------:R-:W-:-:S04]  /*176c0*/  IMAD R8, R157, R10, -R0 ;  /* 0x0000000a9d087224 */ /* 0x000fc800078e0a00 */
[----:B------:R-:W-:-:S05]  /*176d0*/  IMAD R8, R189, -0x2, R8 ;  /* 0xfffffffebd087824 */ /* 0x000fca00078e0208 */
[----:B------:R-:W-:Y:S02]  /*176e0*/  VIADDMNMX R153, R8, R10, R153, PT ;  /* 0x0000000a08997246 */ /* 0x000fe40003800199 */
[----:B------:R-:W-:-:S07]  /*176f0*/  VIMNMX R155, R155, R8, !PT ;  /* 0x000000089b9b7248 */ /* 0x000fce0007fe0100 */
.L_x_1890:
        /* <DEDUP_REMOVED lines=15> */
[----:B-1----:R-:W-:Y:S02]  /*177f0*/  FSEL R14, R29, -INF , !P3 ;  /* 0xff8000001d0e7808 */ /* 0x002fe40005800000 */
        /* <DEDUP_REMOVED lines=89> */
[----:B------:R-:W-:Y:S02]  /*17d90*/  MOV R25, UR5 ;  /* 0x0000000500197c02 */ /* 0x000fe40008000f00 */
[----:B------:R-:W-:Y:S02]  /*17da0*/  LOP3.LUT R11, RZ, R11, RZ, 0x33, !PT ;  /* 0x0000000bff0b7212 */ /* 0x000fe400078e33ff */
[----:B------:R-:W-:-:S13]  /*17db0*/  ISETP.NE.AND P3, PT, R25, 0x1, PT ;  /* 0x000000011900780c */ /* 0x000fda0003f65270 */
[----:B------:R-:W0:Y:S02]  /*17dc0*/  @P3 LDC.64 R8, c[0x0][0x9e8] ;  /* 0x00027a00ff083b82 */ /* 0x000e240000000a00 */
[----:B0-----:R-:W-:-:S05]  /*17dd0*/  @P3 IMAD.HI.U32 R8, R11, R8, RZ ;  /* 0x000000080b083227 */ /* 0x001fca00078e00ff */
[----:B------:R-:W-:-:S04]  /*17de0*/  @P3 SHF.R.U32.HI R11, RZ, R9, R8 ;  /* 0x00000009ff0b3219 */ /* 0x000fc80000011608 */
[----:B------:R-:W-:Y:S01]  /*17df0*/  LOP3.LUT R11, RZ, R11, RZ, 0x33, !PT ;  /* 0x0000000bff0b7212 */ /* 0x000fe200078e33ff */
[----:B------:R-:W-:Y:S06]  /*17e00*/  BRA `(.L_x_1897) ;  /* 0x0000000000147947 */ /* 0x000fec0003800000 */
.L_x_1896:
[----:B------:R-:W-:-:S05]  /*17e10*/  IMAD.U32 R25, RZ, RZ, UR5 ;  /* 0x00000005ff197e24 */ /* 0x000fca000f8e00ff */
[----:B------:R-:W-:-:S13]  /*17e20*/  ISETP.NE.AND P3, PT, R25, 0x1, PT ;  /* 0x000000011900780c */ /* 0x000fda0003f65270 */
[----:B------:R-:W0:Y:S02]  /*17e30*/  @P3 LDC.64 R8, c[0x0][0x9e8] ;  /* 0x00027a00ff083b82 */ /* 0x000e240000000a00 */
[----:B0-----:R-:W-:-:S05]  /*17e40*/  @P3 IMAD.HI.U32 R8, R11, R8, RZ ;  /* 0x000000080b083227 */ /* 0x001fca00078e00ff */
[----:B------:R-:W-:-:S07]  /*17e50*/  @P3 SHF.R.U32.HI R11, RZ, R9, R8 ;  /* 0x00000009ff0b3219 */ /* 0x000fce0000011608 */
.L_x_1897:
[----:B------:R-:W-:Y:S05]  /*17e60*/  BSYNC B0 ;  /* 0x0000000000007941 */ /* 0x000fea0003800000 */
.L_x_1895:
[----:B------:R-:W-:-:S04]  /*17e70*/  IMAD R0, R11, R25, -R0 ;  /* 0x000000190b007224 */ /* 0x000fc800078e0a00 */
[----:B------:R-:W-:-:S05]  /*17e80*/  IMAD R0, R189, -0x2, R0 ;  /* 0xfffffffebd007824 */ /* 0x000fca00078e0200 */
[----:B------:R-:W-:Y:S02]  /*17e90*/  VIADDMNMX R21, R0, R25, R21, PT ;  /* 0x0000001900157246 */ /* 0x000fe40003800115 */
[----:B------:R-:W-:-:S07]  /*17ea0*/  VIMNMX R15, R15, R0, !PT ;  /* 0x000000000f0f7248 */ /* 0x000fce0007fe0100 */
.L_x_1894:
[----:B------:R-:W-:Y:S01]  /*17eb0*/  ISETP.GT.AND P3, PT, R15, 0x1, P2 ;  /* 0x000000010f00780c */ /* 0x000fe20001764270 */
[----:B------:R-:W0:Y:S01]  /*17ec0*/  LDC R11, c[0x0][0x988] ;  /* 0x00026200ff0b7b82 */ /* 0x000e220000000800 */
        /* <DEDUP_REMOVED lines=143> */
[----:B------:R-:W-:Y:S01]  /*187c0*/  MUFU.EX2 R27, R8 ;  /* 0x00000008001b7308 */ /* 0x000fe20000000800 */
[----:B------:R-:W-:Y:S01]  /*187d0*/  FSEL R48, R87, -INF , !P2 ;  /* 0xff80000057307808 */ /* 0x000fe20005000000 */
[--C-:B------:R-:W-:Y:S01]  /*187e0*/  FFMA.FTZ R154, R154, R11, -R49.reuse ;  /* 0x0000000b9a9a7223 */ /* 0x100fe20000010831 */
[----:B------:R-:W-:Y:S01]  /*187f0*/  FMNMX.FTZ R29, R34, R29, !PT ;  /* 0x0000001d221d7209 */ /* 0x000fe20007810000 */
[-CC-:B------:R-:W-:Y:S01]  /*18800*/  FFMA.FTZ R9, R10, R11.reuse, -R49.reuse ;  /* 0x0000000b0a097223 */ /* 0x180fe20000010831 */
[----:B------:R-:W-:Y:S01]  /*18810*/  FADD.FTZ R12, -R57, R12 ;  /* 0x0000000c390c7221 */ /* 0x000fe20000010100 */
        /* <DEDUP_REMOVED lines=16> */
[----:B------:R-:W-:Y:S01]  /*18920*/  FFMA.FTZ R47, R174, R11, -R49 ;  /* 0x0000000bae2f7223 */ /* 0x000fe20000010831 */
[----:B------:R-:W-:-:S02]  /*18930*/  FMNMX.FTZ R31, R232, R31, !PT ;  /* 0x0000001fe81f7209 */ /* 0x000fc40007810000 */
[----:B------:R-:W-:Y:S01]  /*18940*/  MUFU.EX2 R24, R24 ;  /* 0x0000001800187308 */ /* 0x000fe20000000800 */
[----:B0-----:R-:W-:Y:S01]  /*18950*/  FFMA.FTZ R152, R80, R11, -R49 ;  /* 0x0000000b50987223 */ /* 0x001fe20000010831 */
[----:B------:R-:W-:-:S04]  /*18960*/  FMNMX.FTZ R31, R46, R31, !PT ;  /* 0x0000001f2e1f7209 */ /* 0x000fc80007810000 */
[----:B------:R-:W-:Y:S02]  /*18970*/  FMNMX.FTZ R33, R234, R31, !PT ;  /* 0x0000001fea217209 */ /* 0x000fe40007810000 */
[----:B------:R0:W-:Y:S02]  /*18980*/  MUFU.EX2 R31, R154 ;  /* 0x0000009a001f7308 */ /* 0x0001e40000000800 */
[----:B------:R-:W-:-:S04]  /*18990*/  FMNMX.FTZ R33, R50, R33, !PT ;  /* 0x0000002132217209 */ /* 0x000fc80007810000 */
[----:B------:R-:W-:Y:S02]  /*189a0*/  FMNMX.FTZ R33, R236, R33, !PT ;  /* 0x00000021ec217209 */ /* 0x000fe40007810000 */
[----:B------:R-:W-:Y:S01]  /*189b0*/  MUFU.EX2 R9, R9 ;  /* 0x0000000900097308 */ /* 0x000fe20000000800 */
[--C-:B0-----:R-:W-:Y:S01]  /*189c0*/  FFMA.FTZ R154, R84, R11, -R49.reuse ;  /* 0x0000000b549a7223 */ /* 0x101fe20000010831 */
[----:B------:R-:W-:Y:S01]  /*189d0*/  FMNMX.FTZ R8, R54, R33, !PT ;  /* 0x0000002136087209 */ /* 0x000fe20007810000 */
[-CC-:B------:R-:W-:Y:S01]  /*189e0*/  FFMA.FTZ R33, R156, R11.reuse, -R49.reuse ;  /* 0x0000000b9c217223 */ /* 0x180fe20000010831 */
[----:B------:R-:W-:Y:S02]  /*189f0*/  FFMA.FTZ R156, R72, R11, -R49 ;  /* 0x0000000b489c7223 */ /* 0x000fe40000010831 */
[----:B------:R-:W-:Y:S02]  /*18a00*/  FMNMX.FTZ R35, R55, R8, !PT ;  /* 0x0000000837237209 */ /* 0x000fe40007810000 */
[----:B------:R-:W-:Y:S02]  /*18a10*/  MUFU.EX2 R10, R10 ;  /* 0x0000000a000a7308 */ /* 0x000fe40000000800 */
[----:B------:R-:W-:-:S04]  /*18a20*/  FMNMX.FTZ R8, R58, R35, !PT ;  /* 0x000000233a087209 */ /* 0x000fc80007810000 */
[----:B------:R-:W-:Y:S02]  /*18a30*/  FMNMX.FTZ R35, R59, R8, !PT ;  /* 0x000000083b237209 */ /* 0x000fe40007810000 */
[----:B------:R-:W-:Y:S02]  /*18a40*/  MUFU.EX2 R25, R25 ;  /* 0x0000001900197308 */ /* 0x000fe40000000800 */
        /* <DEDUP_REMOVED lines=10> */
[--C-:B------:R-:W-:Y:S02]  /*18af0*/  FFMA.FTZ R160, R64, R11, -R49.reuse ;  /* 0x0000000b40a07223 */ /* 0x100fe40000010831 */
        /* <DEDUP_REMOVED lines=8> */
[----:B------:R-:W1:Y:S01]  /*18b80*/  MUFU.EX2 R33, R33 ;  /* 0x0000002100217308 */ /* 0x000e620000000800 */
[----:B0-----:R-:W-:Y:S02]  /*18b90*/  F2FP.F16.F32.PACK_AB R172, R31, R26 ;  /* 0x0000001a1fac723e */ /* 0x001fe400000000ff */
[----:B------:R-:W-:Y:S01]  /*18ba0*/  FMNMX.FTZ R8, R82, R41, !PT ;  /* 0x0000002952087209 */ /* 0x000fe20007810000 */
[----:B------:R-:W-:-:S03]  /*18bb0*/  FFMA.FTZ R41, R168, R11, -R49 ;  /* 0x0000000ba8297223 */ /* 0x000fc60000010831 */
[----:B------:R-:W-:Y:S01]  /*18bc0*/  FMNMX.FTZ R21, R83, R8, !PT ;  /* 0x0000000853157209 */ /* 0x000fe20007810000 */
[----:B------:R-:W-:Y:S03]  /*18bd0*/  MUFU.EX2 R32, R32 ;  /* 0x0000002000207308 */ /* 0x000fe60000000800 */
[----:B------:R-:W-:-:S04]  /*18be0*/  FMNMX.FTZ R21, R86, R21, !PT ;  /* 0x0000001556157209 */ /* 0x000fc80007810000 */
[----:B------:R-:W-:Y:S01]  /*18bf0*/  FMNMX.FTZ R8, R48, R21, !PT ;  /* 0x0000001530087209 */ /* 0x000fe20007810000 */
[----:B------:R-:W-:Y:S01]  /*18c00*/  FFMA.FTZ R21, R166, R11, -R49 ;  /* 0x0000000ba6157223 */ /* 0x000fe20000010831 */
[----:B------:R-:W0:Y:S01]  /*18c10*/  MUFU.EX2 R35, R35 ;  /* 0x0000002300237308 */ /* 0x000e220000000800 */
[----:B-1----:R-:W-:Y:S02]  /*18c20*/  F2FP.F16.F32.PACK_AB R174, R33, R28 ;  /* 0x0000001c21ae723e */ /* 0x002fe400000000ff */
[----:B------:R-:W1:Y:S05]  /*18c30*/  SHFL.BFLY PT, R43, R8, 0x2, 0x1f ;  /* 0x0c401f00082b7f89 */ /* 0x000e6a00000e0000 */
[----:B------:R-:W-:Y:S08]  /*18c40*/  MUFU.EX2 R36, R36 ;  /* 0x0000002400247308 */ /* 0x000ff00000000800 */
[----:B------:R-:W2:Y:S01]  /*18c50*/  MUFU.EX2 R37, R37 ;  /* 0x0000002500257308 */ /* 0x000ea20000000800 */
[----:B0-----:R-:W-:-:S07]  /*18c60*/  F2FP.F16.F32.PACK_AB R168, R35, R32 ;  /* 0x0000002023a8723e */ /* 0x001fce00000000ff */
[----:B------:R-:W-:Y:S01]  /*18c70*/  MUFU.EX2 R39, R39 ;  /* 0x0000002700277308 */ /* 0x000fe20000000800 */
[----:B-1----:R-:W-:Y:S01]  /*18c80*/  FMNMX.FTZ R51, R8, R43, !PT ;  /* 0x0000002b08337209 */ /* 0x002fe20007810000 */
[----:B------:R-:W-:-:S04]  /*18c90*/  FFMA.FTZ R43, R170, R11, -R49 ;  /* 0x0000000baa2b7223 */ /* 0x000fc80000010831 */
[----:B------:R-:W0:Y:S02]  /*18ca0*/  SHFL.BFLY PT, R8, R51, 0x1, 0x1f ;  /* 0x0c201f0033087f89 */ /* 0x000e2400000e0000 */
[----:B------:R-:W1:Y:S01]  /*18cb0*/  MUFU.EX2 R40, R40 ;  /* 0x0000002800287308 */ /* 0x000e620000000800 */
[----:B--2---:R-:W-:-:S07]  /*18cc0*/  F2FP.F16.F32.PACK_AB R170, R37, R36 ;  /* 0x0000002425aa723e */ /* 0x004fce00000000ff */
[----:B------:R-:W-:Y:S08]  /*18cd0*/  MUFU.EX2 R15, R15 ;  /* 0x0000000f000f7308 */ /* 0x000ff00000000800 */
[----:B------:R-:W2:Y:S01]  /*18ce0*/  MUFU.EX2 R44, R44 ;  /* 0x0000002c002c7308 */ /* 0x000ea20000000800 */
[----:B-1----:R-:W-:Y:S02]  /*18cf0*/  F2FP.F16.F32.PACK_AB R164, R40, R39 ;  /* 0x0000002728a4723e */ /* 0x002fe400000000ff */
[----:B0-----:R-:W-:Y:S01]  /*18d00*/  FMNMX.FTZ R8, R51, R8, !PT ;  /* 0x0000000833087209 */ /* 0x001fe20007810000 */
[-C--:B------:R-:W-:Y:S01]  /*18d10*/  FFMA.FTZ R51, R176, R11.reuse, -R49 ;  /* 0x0000000bb0337223 */ /* 0x080fe20000010831 */
[----:B------:R-:W-:-:S03]  /*18d20*/  FMUL.FTZ R49, R12, R11 ;  /* 0x0000000b0c317220 */ /* 0x000fc60000410000 */
[----:B------:R-:W-:Y:S01]  /*18d30*/  MUFU.EX2 R160, R160 ;  /* 0x000000a000a07308 */ /* 0x000fe20000000800 */
[C---:B------:R-:W-:Y:S01]  /*18d40*/  FSETP.NEU.FTZ.AND P2, PT, R8.reuse, -INF , PT ;  /* 0xff8000000800780b */ /* 0x040fe20003f5d000 */
[----:B------:R-:W-:Y:S01]  /*18d50*/  FMUL.FTZ R57, R8, R11 ;  /* 0x0000000b08397220 */ /* 0x000fe20000410000 */
[----:B------:R-:W-:-:S04]  /*18d60*/  F2FP.F16.F32.PACK_AB R176, R27, R14 ;  /* 0x0000000e1bb0723e */ /* 0x000fc800000000ff */
[----:B------:R-:W-:Y:S01]  /*18d70*/  FSEL R57, R57, RZ, P2 ;  /* 0x000000ff39397208 */ /* 0x000fe20001000000 */
[----:B------:R-:W0:Y:S01]  /*18d80*/  MUFU.EX2 R49, R49 ;  /* 0x0000003100317308 */ /* 0x000e220000000800 */
[----:B--2---:R-:W-:-:S03]  /*18d90*/  F2FP.F16.F32.PACK_AB R166, R44, R15 ;  /* 0x0000000f2ca6723e */ /* 0x004fc600000000ff */
[-CC-:B------:R-:W-:Y:S01]  /*18da0*/  FFMA.FTZ R12, R53, R11.reuse, -R57.reuse ;  /* 0x0000000b350c7223 */ /* 0x180fe20000010839 */
[----:B------:R-:W-:Y:S02]  /*18db0*/  @!P1 IMAD R53, R13, 0x8, R2 ;  /* 0x000000080d359824 */ /* 0x000fe400078e0202 */
        /* <DEDUP_REMOVED lines=29> */
[----:B------:R-:W-:Y:S01]  /*18f90*/  F2FP.F16.F32.PACK_AB R180, R9, R24 ;  /* 0x0000001809b4723e */ /* 0x000fe200000000ff */
        /* <DEDUP_REMOVED lines=16> */
[----:B------:R-:W-:Y:S01]  /*190a0*/  FFMA.FTZ R48, R48, R11, -R57 ;  /* 0x0000000b30307223 */ /* 0x000fe20000010839 */
[----:B------:R-:W-:Y:S01]  /*190b0*/  FADD.FTZ R5, R31, R52 ;  /* 0x000000341f057221 */ /* 0x000fe20000010000 */
[----:B------:R-:W-:Y:S01]  /*190c0*/  F2FP.F16.F32.PACK_AB R178, R29, R20 ;  /* 0x000000141db2723e */ /* 0x000fe200000000ff */
[----:B------:R-:W-:-:S02]  /*190d0*/  @!P1 VIADD R53, R53, 0x28860 ;  /* 0x0002886035359836 */ /* 0x000fc40000000000 */
[-C--:B------:R-:W-:Y:S01]  /*190e0*/  FMUL.FTZ R88, R88, R49.reuse ;  /* 0x0000003158587220 */ /* 0x080fe20000410000 */
[----:B------:R-:W-:Y:S01]  /*190f0*/  FADD.FTZ R52, R28, R5 ;  /* 0x000000051c347221 */ /* 0x000fe20000010000 */
[----:B------:R-:W-:Y:S01]  /*19100*/  FSEL R5, R8, RZ, P2 ;  /* 0x000000ff08057208 */ /* 0x000fe20001000000 */
[----:B------:R-:W-:Y:S01]  /*19110*/  MUFU.EX2 R177, R177 ;  /* 0x000000b100b17308 */ /* 0x000fe20000000800 */
[----:B------:R-:W-:Y:S01]  /*19120*/  ISETP.GT.AND P2, PT, R4, R196, PT ;  /* 0x000000c40400720c */ /* 0x000fe20003f44270 */
[----:B------:R-:W-:Y:S01]  /*19130*/  FADD.FTZ R13, R33, R52 ;  /* 0x00000034210d7221 */ /* 0x000fe20000010000 */
[----:B------:R-:W-:Y:S01]  /*19140*/  @!P1 PRMT R53, RZ, 0x654, R53 ;  /* 0x00000654ff359816 */ /* 0x000fe20000000035 */
[----:B------:R-:W-:Y:S01]  /*19150*/  FADD.FTZ R52, -R5, R6 ;  /* 0x0000000605347221 */ /* 0x000fe20000010100 */
[----:B------:R-:W-:Y:S01]  /*19160*/  FMUL.FTZ R89, R89, R49 ;  /* 0x0000003159597220 */ /* 0x000fe20000410000 */
[----:B------:R-:W-:Y:S01]  /*19170*/  FADD.FTZ R54, R32, R13 ;  /* 0x0000000d20367221 */ /* 0x000fe20000010000 */
[----:B------:R0:W-:Y:S01]  /*19180*/  @!P1 SYNCS.ARRIVE.TRANS64.RED.A1T0 RZ, [R53+URZ], RZ ;  /* 0x000000ff35ff99a7 */ /* 0x0001e2000810043f */
[-C--:B------:R-:W-:Y:S01]  /*19190*/  FMUL.FTZ R13, R52, R11.reuse ;  /* 0x0000000b340d7220 */ /* 0x080fe20000410000 */
[----:B------:R-:W-:Y:S01]  /*191a0*/  MUFU.EX2 R41, R41 ;  /* 0x0000002900297308 */ /* 0x000fe20000000800 */
[----:B------:R-:W-:Y:S01]  /*191b0*/  FADD.FTZ R5, R35, R54 ;  /* 0x0000003623057221 */ /* 0x000fe20000010000 */
[----:B------:R-:W-:Y:S01]  /*191c0*/  FFMA.FTZ R52, R59, R11, -R57 ;  /* 0x0000000b3b347223 */ /* 0x000fe20000010839 */
[-C--:B------:R-:W-:Y:S01]  /*191d0*/  FMUL.FTZ R92, R92, R49.reuse ;  /* 0x000000315c5c7220 */ /* 0x080fe20000410000 */
[-C--:B------:R-:W-:Y:S01]  /*191e0*/  FMUL.FTZ R93, R93, R49.reuse ;  /* 0x000000315d5d7220 */ /* 0x080fe20000410000 */
[----:B------:R-:W-:Y:S01]  /*191f0*/  FADD.FTZ R54, R36, R5 ;  /* 0x0000000524367221 */ /* 0x000fe20000010000 */
[-C--:B------:R-:W-:Y:S01]  /*19200*/  FMUL.FTZ R96, R96, R49.reuse ;  /* 0x0000003160607220 */ /* 0x080fe20000410000 */
[-C--:B------:R-:W-:Y:S01]  /*19210*/  FMUL.FTZ R97, R97, R49.reuse ;  /* 0x0000003161617220 */ /* 0x080fe20000410000 */
[----:B------:R-:W1:Y:S01]  /*19220*/  MUFU.EX2 R13, R13 ;  /* 0x0000000d000d7308 */ /* 0x000e620000000800 */
        /* <DEDUP_REMOVED lines=14> */
[----:B------:R-:W-:Y:S01]  /*19310*/  FMUL.FTZ R117, R117, R49 ;  /* 0x0000003175757220 */ /* 0x000fe20000410000 */
[----:B------:R-:W3:Y:S01]  /*19320*/  MUFU.EX2 R156, R156 ;  /* 0x0000009c009c7308 */ /* 0x000ee20000000800 */
[----:B-1----:R-:W-:Y:S01]  /*19330*/  FFMA.FTZ R54, R13, R3, R12 ;  /* 0x000000030d367223 */ /* 0x002fe2000001000c */
[----:B------:R-:W-:Y:S01]  /*19340*/  FADD.FTZ R5, R44, R5 ;  /* 0x000000052c057221 */ /* 0x000fe20000010000 */
[-C--:B------:R-:W-:Y:S01]  /*19350*/  FMUL.FTZ R90, R90, R13.reuse ;  /* 0x0000000d5a5a7220 */ /* 0x080fe20000410000 */
[-C--:B------:R-:W-:Y:S01]  /*19360*/  FMUL.FTZ R91, R91, R13.reuse ;  /* 0x0000000d5b5b7220 */ /* 0x080fe20000410000 */
[C---:B------:R-:W-:Y:S01]  /*19370*/  FADD.FTZ R54, R181.reuse, R54 ;  /* 0x00000036b5367221 */ /* 0x040fe20000010000 */
[----:B------:R-:W-:Y:S01]  /*19380*/  FADD.FTZ R56, R160, R5 ;  /* 0x00000005a0387221 */ /* 0x000fe20000010000 */
[----:B------:R-:W-:Y:S01]  /*19390*/  F2FP.F16.F32.PACK_AB R181, R181, R12 ;  /* 0x0000000cb5b5723e */ /* 0x000fe200000000ff */
[----:B------:R-:W1:Y:S01]  /*193a0*/  MUFU.EX2 R179, R179 ;  /* 0x000000b300b37308 */ /* 0x000e620000000800 */
[----:B------:R-:W-:Y:S01]  /*193b0*/  FADD.FTZ R3, R183, R54 ;  /* 0x00000036b7037221 */ /* 0x000fe20000010000 */
[----:B------:R-:W-:Y:S01]  /*193c0*/  FADD.FTZ R5, R21, R56 ;  /* 0x0000003815057221 */ /* 0x000fe20000010000 */
[-C--:B------:R-:W-:Y:S01]  /*193d0*/  FMUL.FTZ R94, R94, R13.reuse ;  /* 0x0000000d5e5e7220 */ /* 0x080fe20000410000 */
[-C--:B------:R-:W-:Y:S01]  /*193e0*/  FMUL.FTZ R95, R95, R13.reuse ;  /* 0x0000000d5f5f7220 */ /* 0x080fe20000410000 */
[----:B------:R-:W-:Y:S01]  /*193f0*/  FADD.FTZ R54, R30, R3 ;  /* 0x000000031e367221 */ /* 0x000fe20000010000 */
[----:B------:R-:W-:Y:S01]  /*19400*/  FADD.FTZ R56, R162, R5 ;  /* 0x00000005a2387221 */ /* 0x000fe20000010000 */
[-C--:B------:R-:W-:Y:S01]  /*19410*/  FMUL.FTZ R98, R98, R13.reuse ;  /* 0x0000000d62627220 */ /* 0x080fe20000410000 */
[----:B------:R-:W4:Y:S01]  /*19420*/  MUFU.EX2 R43, R43 ;  /* 0x0000002b002b7308 */ /* 0x000f220000000800 */
[----:B------:R-:W-:Y:S01]  /*19430*/  FADD.FTZ R3, R177, R54 ;  /* 0x00000036b1037221 */ /* 0x000fe20000010000 */
[----:B------:R-:W-:Y:S01]  /*19440*/  FADD.FTZ R5, R41, R56 ;  /* 0x0000003829057221 */ /* 0x000fe20000010000 */
[-C--:B------:R-:W-:Y:S01]  /*19450*/  FMUL.FTZ R99, R99, R13.reuse ;  /* 0x0000000d63637220 */ /* 0x080fe20000410000 */
[-C--:B------:R-:W-:Y:S01]  /*19460*/  FMUL.FTZ R102, R102, R13.reuse ;  /* 0x0000000d66667220 */ /* 0x080fe20000410000 */
[----:B--2---:R-:W-:Y:S01]  /*19470*/  FADD.FTZ R10, R34, R3 ;  /* 0x00000003220a7221 */ /* 0x004fe20000010000 */
[----:B---3--:R-:W-:Y:S01]  /*19480*/  FADD.FTZ R14, R156, R5 ;  /* 0x000000059c0e7221 */ /* 0x008fe20000010000 */
        /* <DEDUP_REMOVED lines=10> */
[----:B----4-:R-:W-:Y:S01]  /*19530*/  FADD.FTZ R5, R43, R14 ;  /* 0x0000000e2b057221 */ /* 0x010fe20000010000 */
[-C--:B------:R-:W-:Y:S01]  /*19540*/  FMUL.FTZ R118, R118, R13.reuse ;  /* 0x0000000d76767220 */ /* 0x080fe20000410000 */
[-C--:B------:R-:W-:Y:S01]  /*19550*/  FMUL.FTZ R119, R119, R13.reuse ;  /* 0x0000000d77777220 */ /* 0x080fe20000410000 */
[-C--:B------:R-:W-:Y:S01]  /*19560*/  FMUL.FTZ R122, R122, R13.reuse ;  /* 0x0000000d7a7a7220 */ /* 0x080fe20000410000 */
[-C--:B------:R-:W-:Y:S01]  /*19570*/  FMUL.FTZ R123, R123, R13.reuse ;  /* 0x0000000d7b7b7220 */ /* 0x080fe20000410000 */
[-C--:B------:R-:W-:Y:S01]  /*19580*/  FMUL.FTZ R126, R126, R13.reuse ;  /* 0x0000000d7e7e7220 */ /* 0x080fe20000410000 */
[-C--:B------:R-:W-:Y:S01]  /*19590*/  FMUL.FTZ R127, R127, R13.reuse ;  /* 0x0000000d7f7f7220 */ /* 0x080fe20000410000 */
[----:B------:R-:W3:Y:S01]  /*195a0*/  MUFU.EX2 R42, R42 ;  /* 0x0000002a002a7308 */ /* 0x000ee20000000800 */
        /* <DEDUP_REMOVED lines=16> */
[----:B---3--:R-:W-:Y:S01]  /*196b0*/  FADD.FTZ R14, R42, R3 ;  /* 0x000000032a0e7221 */ /* 0x008fe20000010000 */
[----:B------:R-:W-:Y:S01]  /*196c0*/  F2FP.F16.F32.PACK_AB R160, R21, R160 ;  /* 0x000000a015a0723e */ /* 0x000fe200000000ff */
[-C--:B------:R-:W-:Y:S01]  /*196d0*/  FMUL.FTZ R120, R120, R49.reuse ;  /* 0x0000003178787220 */ /* 0x080fe20000410000 */
[----:B------:R-:W-:Y:S01]  /*196e0*/  F2FP.F16.F32.PACK_AB R162, R41, R162 ;  /* 0x000000a229a2723e */ /* 0x000fe200000000ff */
[-C--:B------:R-:W-:Y:S01]  /*196f0*/  FMUL.FTZ R121, R121, R49.reuse ;  /* 0x0000003179797220 */ /* 0x080fe20000410000 */
[----:B------:R-:W-:Y:S01]  /*19700*/  F2FP.F16.F32.PACK_AB R156, R43, R156 ;  /* 0x0000009c2b9c723e */ /* 0x000fe200000000ff */
        /* <DEDUP_REMOVED lines=18> */
[----:B---3--:R-:W-:Y:S01]  /*19830*/  FADD.FTZ R3, R169, R14 ;  /* 0x0000000ea9037221 */ /* 0x008fe20000010000 */
[----:B------:R-:W-:Y:S01]  /*19840*/  FMUL.FTZ R149, R149, R49 ;  /* 0x0000003195957220 */ /* 0x000fe20000410000 */
[----:B------:R-:W-:Y:S01]  /*19850*/  F2FP.F16.F32.PACK_AB R183, R30, R183 ;  /* 0x000000b71eb7723e */ /* 0x000fe200000000ff */
[----:B------:R-:W-:Y:S01]  /*19860*/  VIADD R4, R4, 0xffffffff ;  /* 0xffffffff04047836 */ /* 0x000fe20000000000 */
[----:B------:R-:W-:Y:S01]  /*19870*/  F2FP.F16.F32.PACK_AB R177, R34, R177 ;  /* 0x000000b122b1723e */ /* 0x000fe200000000ff */
[----:B------:R-:W-:Y:S01]  /*19880*/  IMAD.MOV.U32 R13, RZ, RZ, R22 ;  /* 0x000000ffff0d7224 */ /* 0x000fe200078e0016 */
[----:B------:R-:W-:Y:S01]  /*19890*/  F2FP.F16.F32.PACK_AB R179, R38, R179 ;  /* 0x000000b326b3723e */ /* 0x000fe200000000ff */
[----:B------:R-:W3:Y:S01]  /*198a0*/  MUFU.EX2 R6, R55 ;  /* 0x0000003700067308 */ /* 0x000ee20000000800 */
[----:B--2---:R-:W-:Y:S01]  /*198b0*/  FADD.FTZ R14, R50, R3 ;  /* 0x00000003320e7221 */ /* 0x004fe20000010000 */
[----:B------:R-:W-:Y:S01]  /*198c0*/  F2FP.F16.F32.PACK_AB R173, R42, R173 ;  /* 0x000000ad2aad723e */ /* 0x000fe200000000ff */
[----:B------:R-:W-:Y:S01]  /*198d0*/  IMAD.MOV.U32 R12, RZ, RZ, R0 ;  /* 0x000000ffff0c7224 */ /* 0x000fe200078e0000 */
[----:B------:R-:W-:-:S02]  /*198e0*/  F2FP.F16.F32.PACK_AB R175, R46, R175 ;  /* 0x000000af2eaf723e */ /* 0x000fc400000000ff */
[----:B------:R-:W-:Y:S02]  /*198f0*/  F2FP.F16.F32.PACK_AB R169, R50, R169 ;  /* 0x000000a932a9723e */ /* 0x000fe400000000ff */
[----:B------:R-:W2:Y:S01]  /*19900*/  MUFU.EX2 R165, R165 ;  /* 0x000000a500a57308 */ /* 0x000ea20000000800 */
[----:B-1----:R-:W-:-:S07]  /*19910*/  FADD.FTZ R3, R171, R14 ;  /* 0x0000000eab037221 */ /* 0x002fce0000010000 */
[----:B------:R-:W1:Y:S01]  /*19920*/  MUFU.EX2 R52, R52 ;  /* 0x0000003400347308 */ /* 0x000e620000000800 */
[C---:B---3--:R-:W-:Y:S01]  /*19930*/  FADD.FTZ R14, R6.reuse, R3 ;  /* 0x00000003060e7221 */ /* 0x048fe20000010000 */
[----:B------:R-:W-:Y:S01]  /*19940*/  F2FP.F16.F32.PACK_AB R171, R6, R171 ;  /* 0x000000ab06ab723e */ /* 0x000fe200000000ff */
[----:B------:R-:W-:-:S05]  /*19950*/  IMAD.MOV.U32 R6, RZ, RZ, R8 ;  /* 0x000000ffff067224 */ /* 0x000fca00078e0008 */
[----:B------:R-:W3:Y:S01]  /*19960*/  MUFU.EX2 R167, R167 ;  /* 0x000000a700a77308 */ /* 0x000ee20000000800 */
[----:B--2---:R-:W-:-:S07]  /*19970*/  FADD.FTZ R3, R165, R14 ;  /* 0x0000000ea5037221 */ /* 0x004fce0000010000 */
[----:B------:R-:W2:Y:S01]  /*19980*/  MUFU.EX2 R24, R63 ;  /* 0x0000003f00187308 */ /* 0x000ea20000000800 */
[C---:B-1----:R-:W-:Y:S01]  /*19990*/  FADD.FTZ R14, R52.reuse, R3 ;  /* 0x00000003340e7221 */ /* 0x042fe20000010000 */
[----:B------:R-:W-:-:S06]  /*199a0*/  F2FP.F16.F32.PACK_AB R165, R52, R165 ;  /* 0x000000a534a5723e */ /* 0x000fcc00000000ff */
[----:B------:R-:W1:Y:S01]  /*199b0*/  MUFU.EX2 R161, R161 ;  /* 0x000000a100a17308 */ /* 0x000e620000000800 */
[----:B---3--:R-:W-:-:S07]  /*199c0*/  FADD.FTZ R3, R167, R14 ;  /* 0x0000000ea7037221 */ /* 0x008fce0000010000 */
[----:B------:R-:W3:Y:S01]  /*199d0*/  MUFU.EX2 R10, R67 ;  /* 0x00000043000a7308 */ /* 0x000ee20000000800 */
[C---:B--2---:R-:W-:Y:S01]  /*199e0*/  FADD.FTZ R14, R24.reuse, R3 ;  /* 0x00000003180e7221 */ /* 0x044fe20000010000 */
[----:B------:R-:W-:-:S06]  /*199f0*/  F2FP.F16.F32.PACK_AB R167, R24, R167 ;  /* 0x000000a718a7723e */ /* 0x000fcc00000000ff */
[----:B------:R-:W2:Y:S01]  /*19a00*/  MUFU.EX2 R70, R70 ;  /* 0x0000004600467308 */ /* 0x000ea20000000800 */
[----:B-1----:R-:W-:Y:S01]  /*19a10*/  FADD.FTZ R3, R161, R14 ;  /* 0x0000000ea1037221 */ /* 0x002fe20000010000 */
[----:B------:R-:W-:-:S06]  /*19a20*/  IMAD.MOV.U32 R14, RZ, RZ, R186 ;  /* 0x000000ffff0e7224 */ /* 0x000fcc00078e00ba */
[----:B------:R-:W1:Y:S01]  /*19a30*/  MUFU.EX2 R71, R71 ;  /* 0x0000004700477308 */ /* 0x000e620000000800 */
[C---:B---3--:R-:W-:Y:S01]  /*19a40*/  FADD.FTZ R3, R10.reuse, R3 ;  /* 0x000000030a037221 */ /* 0x048fe20000010000 */
[----:B------:R-:W-:-:S06]  /*19a50*/  F2FP.F16.F32.PACK_AB R161, R10, R161 ;  /* 0x000000a10aa1723e */ /* 0x000fcc00000000ff */
        /* <DEDUP_REMOVED lines=11> */
[----:B-1----:R-:W-:-:S07]  /*19b10*/  FADD.FTZ R20, R158, R5 ;  /* 0x000000059e147221 */ /* 0x002fce0000010000 */
[----:B------:R-:W1:Y:S01]  /*19b20*/  MUFU.EX2 R79, R79 ;  /* 0x0000004f004f7308 */ /* 0x000e620000000800 */
[----:B---3--:R-:W-:-:S07]  /*19b30*/  FADD.FTZ R3, R78, R3 ;  /* 0x000000034e037221 */ /* 0x008fce0000010000 */
[----:B------:R-:W3:Y:S01]  /*19b40*/  MUFU.EX2 R152, R152 ;  /* 0x0000009800987308 */ /* 0x000ee20000000800 */
[C---:B--2---:R-:W-:Y:S01]  /*19b50*/  FADD.FTZ R5, R45.reuse, R20 ;  /* 0x000000142d057221 */ /* 0x044fe20000010000 */
[----:B------:R-:W-:-:S06]  /*19b60*/  F2FP.F16.F32.PACK_AB R158, R45, R158 ;  /* 0x0000009e2d9e723e */ /* 0x000fcc00000000ff */
[----:B------:R-:W2:Y:S01]  /*19b70*/  MUFU.EX2 R82, R82 ;  /* 0x0000005200527308 */ /* 0x000ea20000000800 */
[C---:B-1----:R-:W-:Y:S01]  /*19b80*/  FADD.FTZ R3, R79.reuse, R3 ;  /* 0x000000034f037221 */ /* 0x042fe20000010000 */
[----:B------:R-:W-:-:S06]  /*19b90*/  F2FP.F16.F32.PACK_AB R159, R79, R78 ;  /* 0x0000004e4f9f723e */ /* 0x000fcc00000000ff */
[----:B------:R-:W1:Y:S01]  /*19ba0*/  MUFU.EX2 R47, R47 ;  /* 0x0000002f002f7308 */ /* 0x000e620000000800 */
[----:B---3--:R-:W-:-:S07]  /*19bb0*/  FADD.FTZ R20, R152, R5 ;  /* 0x0000000598147221 */ /* 0x008fce0000010000 */
[----:B------:R-:W3:Y:S01]  /*19bc0*/  MUFU.EX2 R83, R83 ;  /* 0x0000005300537308 */ /* 0x000ee20000000800 */
[----:B--2---:R-:W-:-:S07]  /*19bd0*/  FADD.FTZ R3, R82, R3 ;  /* 0x0000000352037221 */ /* 0x004fce0000010000 */
[----:B------:R-:W2:Y:S01]  /*19be0*/  MUFU.EX2 R154, R154 ;  /* 0x0000009a009a7308 */ /* 0x000ea20000000800 */
[C---:B-1----:R-:W-:Y:S01]  /*19bf0*/  FADD.FTZ R5, R47.reuse, R20 ;  /* 0x000000142f057221 */ /* 0x042fe20000010000 */
[----:B------:R-:W-:-:S06]  /*19c00*/  F2FP.F16.F32.PACK_AB R152, R47, R152 ;  /* 0x000000982f98723e */ /* 0x000fcc00000000ff */
[----:B------:R-:W1:Y:S01]  /*19c10*/  MUFU.EX2 R86, R86 ;  /* 0x0000005600567308 */ /* 0x000e620000000800 */
[C---:B---3--:R-:W-:Y:S01]  /*19c20*/  FADD.FTZ R3, R83.reuse, R3 ;  /* 0x0000000353037221 */ /* 0x048fe20000010000 */
[----:B------:R-:W-:-:S06]  /*19c30*/  F2FP.F16.F32.PACK_AB R153, R83, R82 ;  /* 0x000000525399723e */ /* 0x000fcc00000000ff */
[----:B------:R-:W3:Y:S01]  /*19c40*/  MUFU.EX2 R51, R51 ;  /* 0x0000003300337308 */ /* 0x000ee20000000800 */
[----:B--2---:R-:W-:-:S07]  /*19c50*/  FADD.FTZ R20, R154, R5 ;  /* 0x000000059a147221 */ /* 0x004fce0000010000 */
[----:B------:R-:W2:Y:S01]  /*19c60*/  MUFU.EX2 R48, R48 ;  /* 0x0000003000307308 */ /* 0x000ea20000000800 */
[----:B-1----:R-:W-:Y:S01]  /*19c70*/  FADD.FTZ R3, R86, R3 ;  /* 0x0000000356037221 */ /* 0x002fe20000010000 */
[C---:B---3--:R-:W-:Y:S01]  /*19c80*/  FADD.FTZ R5, R51.reuse, R20 ;  /* 0x0000001433057221 */ /* 0x048fe20000010000 */
[----:B------:R-:W-:Y:S02]  /*19c90*/  F2FP.F16.F32.PACK_AB R154, R51, R154 ;  /* 0x0000009a339a723e */ /* 0x000fe400000000ff */
[C---:B--2---:R-:W-:Y:S01]  /*19ca0*/  FADD.FTZ R3, R48.reuse, R3 ;  /* 0x0000000330037221 */ /* 0x044fe20000010000 */
[----:B------:R-:W-:Y:S01]  /*19cb0*/  F2FP.F16.F32.PACK_AB R155, R48, R86 ;  /* 0x00000056309b723e */ /* 0x000fe200000000ff */
[----:B0-----:R-:W-:Y:S06]  /*19cc0*/  @P2 BRA `(.L_x_1898) ;  /* 0xffffffcc00702947 */ /* 0x001fec000383ffff */
.L_x_1880:
[----:B------:R-:W-:Y:S05]  /*19cd0*/  WARPSYNC.ALL ;  /* 0x0000000000007948 */ /* 0x000fea0003800000 */
[----:B------:R-:W-:Y:S06]  /*19ce0*/  BAR.ARV 0x8, 0x180 ;  /* 0x0206000000007b1d */ /* 0x000fec0000002000 */
[----:B------:R-:W-:Y:S05]  /*19cf0*/  @!P0 BRA `(.L_x_1899) ;  /* 0x0000000000048947 */ /* 0x000fea0003800000 */
[----:B------:R-:W-:Y:S01]  /*19d00*/  BPT.TRAP 0x1 ;  /* 0x000000040000795c */ /* 0x000fe20000300000 */
.L_x_1899:
[----:B------:R-:W-:Y:S01]  /*19d10*/  IMAD R13, R22, 0x8, R2 ;  /* 0x00000008160d7824 */ /* 0x000fe200078e0202 */
[----:B------:R-:W-:-:S04]  /*19d20*/  SHF.L.U32 R4, R186, 0x1f, RZ ;  /* 0x0000001fba047819 */ /* 0x000fc800000006ff */
[----:B------:R0:W1:Y:S01]  /*19d30*/  SYNCS.PHASECHK.TRANS64.TRYWAIT P2, [R13+URZ+0x28850], R4 ;  /* 0x028850040d0075a7 */ /* 0x000062000804017f */
[----:B------:R-:W-:Y:S05]  /*19d40*/  @!P0 BRA `(.L_x_1900) ;  /* 0x0000000000048947 */ /* 0x000fea0003800000 */
[----:B------:R-:W-:Y:S01]  /*19d50*/  BPT.TRAP 0x1 ;  /* 0x000000040000795c */ /* 0x000fe20000300000 */
.L_x_1900:
[----:B------:R-:W-:-:S05]  /*19d60*/  VIADD R2, R2, 0x400 ;  /* 0x0000040002027836 */ /* 0x000fca0000000000 */
[----:B------:R-:W-:-:S04]  /*19d70*/  SHF.R.U32.HI R2, RZ, 0x4, R2 ;  /* 0x00000004ff027819 */ /* 0x000fc80000011602 */
[----:B------:R-:W-:-:S04]  /*19d80*/  LOP3.LUT R2, R2, 0x3fff, RZ, 0xc0, !PT ;  /* 0x00003fff02027812 */ /* 0x000fc800078ec0ff */
[----:B------:R-:W-:Y:S01]  /*19d90*/  LOP3.LUT R7, R2, 0x4000000, RZ, 0xfc, !PT ;  /* 0x0400000002077812 */ /* 0x000fe200078efcff */
[----:B-1----:R-:W-:Y:S06]  /*19da0*/  @P2 BRA `(.L_x_1901) ;  /* 0x0000000000082947 */ /* 0x002fec0003800000 */
[----:B------:R-:W1:Y:S02]  /*19db0*/  SYNCS.PHASECHK.TRANS64.TRYWAIT P0, [R13+URZ+0x28850], R4 ;  /* 0x028850040d0075a7 */ /* 0x000e64000800017f */
[----:B-1----:R-:W-:Y:S05]  /*19dc0*/  @!P0 BRA `(.L_x_1902) ;  /* 0x000000bc00148947 */ /* 0x002fea0003800000 */
.L_x_1901:
[----:B------:R-:W-:Y:S01]  /*19dd0*/  IMAD R6, R22, 0x800, R7 ;  /* 0x0000080016067824 */ /* 0x000fe200078e0207 */
[----:B------:R-:W-:Y:S05]  /*19de0*/  WARPSYNC.ALL ;  /* 0x0000000000007948 */ /* 0x000fea0003800000 */
[----:B------:R-:W-:Y:S01]  /*19df0*/  IMAD.MOV.U32 R7, RZ, RZ, 0x40000040 ;  /* 0x40000040ff077424 */ /* 0x000fe200078e00ff */
[C---:B------:R-:W-:Y:S01]  /*19e00*/  R2UR UR6, R6.reuse ;  /* 0x00000000060672ca */ /* 0x040fe200000e0000 */
[----:B------:R-:W-:Y:S01]  /*19e10*/  WARPGROUP.ARRIVE ;  /* 0x00000000000079c5 */ /* 0x000fe20000000000 */
[----:B------:R-:W-:Y:S01]  /*19e20*/  VIADD R14, R6, 0x80 ;  /* 0x00000080060e7836 */ /* 0x000fe20000000000 */
[----:B------:R-:W2:Y:S01]  /*19e30*/  SHFL.BFLY PT, R2, R5, 0x2, 0x1f ;  /* 0x0c401f0005027f89 */ /* 0x000ea200000e0000 */
[----:B------:R-:W-:Y:S01]  /*19e40*/  R2UR UR7, R7 ;  /* 0x00000000070772ca */ /* 0x000fe200000e0000 */
[----:B------:R-:W-:-:S02]  /*19e50*/  IMAD.MOV.U32 R15, RZ, RZ, 0x40000040 ;  /* 0x40000040ff0f7424 */ /* 0x000fc400078e00ff */
[----:B------:R-:W-:Y:S01]  /*19e60*/  IMAD.MOV.U32 R7, RZ, RZ, 0x40000040 ;  /* 0x40000040ff077424 */ /* 0x000fe200078e00ff */
[----:B01----:R-:W0:Y:S01]  /*19e70*/  SHFL.BFLY PT, R4, R3, 0x2, 0x1f ;  /* 0x0c401f0003047f89 */ /* 0x003e2200000e0000 */
[----:B------:R-:W-:Y:S02]  /*19e80*/  VIADD R22, R22, 0x1 ;  /* 0x0000000116167836 */ /* 0x000fe40000000000 */
[----:B------:R-:W-:Y:S02]  /*19e90*/  IMAD.MOV.U32 R20, RZ, RZ, -0x800000 ;  /* 0xff800000ff147424 */ /* 0x000fe400078e00ff */
[----:B------:R-:W-:Y:S01]  /*19ea0*/  VIADD R213, R213, 0x1 ;  /* 0x00000001d5d57836 */ /* 0x000fe20000000000 */
[----:B------:R-:W-:-:S03]  /*19eb0*/  ISETP.NE.AND P2, PT, R22, 0x2, PT ;  /* 0x000000021600780c */ /* 0x000fc60003f45270 */
[----:B------:R-:W-:Y:S01]  /*19ec0*/  HGMMA.64x128x16.F32 R88, R180, gdesc[UR4].tnspB, R88, gsb0 ;  /* 0x41e00004b4587df0 */ /* 0x000fe20008000858 */
[----:B------:R-:W-:Y:S01]  /*19ed0*/  R2UR UR6, R14 ;  /* 0x000000000e0672ca */ /* 0x000fe200000e0000 */
[----:B------:R-:W-:Y:S01]  /*19ee0*/  VIADD R14, R6, 0x100 ;  /* 0x00000100060e7836 */ /* 0x000fe20000000000 */
[----:B------:R-:W-:Y:S01]  /*19ef0*/  R2UR UR7, R15 ;  /* 0x000000000f0772ca */ /* 0x000fe200000e0000 */
[----:B------:R-:W-:Y:S01]  /*19f00*/  IMAD.MOV.U32 R15, RZ, RZ, 0x40000040 ;  /* 0x40000040ff0f7424 */ /* 0x000fe200078e00ff */
[----:B------:R-:W-:Y:S01]  /*19f10*/  SEL R22, R22, RZ, P2 ;  /* 0x000000ff16167207 */ /* 0x000fe20001000000 */
[----:B--2---:R-:W-:Y:S01]  /*19f20*/  FADD.FTZ R2, R2, R5 ;  /* 0x0000000502027221 */ /* 0x004fe20000010000 */
[----:B------:R-:W-:Y:S02]  /*19f30*/  IMAD.MOV.U32 R5, RZ, RZ, RZ ;  /* 0x000000ffff057224 */ /* 0x000fe400078e00ff */
[----:B0-----:R-:W-:Y:S01]  /*19f40*/  FADD.FTZ R4, R4, R3 ;  /* 0x0000000304047221 */ /* 0x001fe20000010000 */
[----:B------:R-:W-:-:S04]  /*19f50*/  SEL R3, RZ, 0x1, P2 ;  /* 0x00000001ff037807 */ /* 0x000fc80001000000 */
[----:B------:R-:W0:Y:S01]  /*19f60*/  SHFL.BFLY PT, R9, R4, 0x1, 0x1f ;  /* 0x0c201f0004097f89 */ /* 0x000e2200000e0000 */
[----:B------:R-:W-:Y:S01]  /*19f70*/  LOP3.LUT R186, R186, R3, RZ, 0x3c, !PT ;  /* 0x00000003baba7212 */ /* 0x000fe200078e3cff */
[----:B------:R-:W-:Y:S02]  /*19f80*/  IMAD.MOV.U32 R3, RZ, RZ, -0x800000 ;  /* 0xff800000ff037424 */ /* 0x000fe400078e00ff */
[----:B0-----:R-:W-:Y:S01]  /*19f90*/  FADD.FTZ R12, R4, R9 ;  /* 0x00000009040c7221 */ /* 0x001fe20000010000 */
[----:B------:R-:W-:-:S04]  /*19fa0*/  @!P1 VIADD R4, R13, 0x28860 ;  /* 0x000288600d049836 */ /* 0x000fc80000000000 */
[----:B------:R-:W-:Y:S02]  /*19fb0*/  FSETP.NE.FTZ.AND P3, PT, R12, RZ, PT ;  /* 0x000000ff0c00720b */ /* 0x000fe40003f75000 */
[----:B------:R-:W-:-:S11]  /*19fc0*/  @!P1 PRMT R4, RZ, 0x654, R4 ;  /* 0x00000654ff049816 */ /* 0x000fd60000000004 */
[----:B------:R-:W0:Y:S02]  /*19fd0*/  @P3 MUFU.LG2 R9, R12 ;  /* 0x0000000c00093308 */ /* 0x000e240000000c00 */
[----:B0-----:R-:W-:Y:S01]  /*19fe0*/  @P3 FMUL.FTZ R9, R9, 0.69314718246459960938 ;  /* 0x3f31721809093820 */ /* 0x001fe20000410000 */
[----:B------:R-:W-:Y:S02]  /*19ff0*/  WARPGROUP.DEPBAR.LE gsb0, 0x0 ;  /* 0x00008000000079c5 */ /* 0x000fe40000010000 */
[----:B------:R-:W-:-:S06]  /*1a000*/  WARPGROUP.ARRIVE ;  /* 0x00000000000079c5 */ /* 0x000fcc0000000000 */
        /* <DEDUP_REMOVED lines=30> */
[----:B------:R-:W-:Y:S01]  /*1a1f0*/  R2UR UR6, R14 ;  /* 0x000000000e0672ca */ /* 0x000fe200000e0000 */
[----:B------:R-:W-:Y:S01]  /*1a200*/  @P3 FMUL.FTZ R14, R11, 0.69314718246459960938 ;  /* 0x3f3172180b0e3820 */ /* 0x000fe20000410000 */
[----:B------:R-:W-:-:S03]  /*1a210*/  R2UR UR7, R15 ;  /* 0x000000000f0772ca */ /* 0x000fc600000e0000 */
[----:B------:R-:W-:Y:S01]  /*1a220*/  @P3 FFMA.FTZ R3, R14, R8, R9 ;  /* 0x000000080e033223 */ /* 0x000fe20000010009 */
[----:B------:R-:W-:Y:S02]  /*1a230*/  WARPGROUP.DEPBAR.LE gsb0, 0x0 ;  /* 0x00008000000079c5 */ /* 0x000fe40000010000 */
[----:B------:R-:W-:-:S07]  /*1a240*/  WARPGROUP.ARRIVE ;  /* 0x00000000000079c5 */ /* 0x000fce0000000000 */
[----:B------:R-:W-:Y:S01]  /*1a250*/  HGMMA.64x128x16.F32 R88, R156, gdesc[UR4].tnspB, R88, gsb0 ;  /* 0x41e000049c587df0 */ /* 0x000fe20008000858 */
[----:B------:R-:W-:Y:S02]  /*1a260*/  R2UR UR6, R6 ;  /* 0x00000000060672ca */ /* 0x000fe400000e0000 */
[----:B------:R-:W-:Y:S02]  /*1a270*/  R2UR UR7, R7 ;  /* 0x00000000070772ca */ /* 0x000fe400000e0000 */
[----:B------:R-:W0:Y:S02]  /*1a280*/  SHFL.BFLY PT, R7, R2, 0x1, 0x1f ;  /* 0x0c201f0002077f89 */ /* 0x000e2400000e0000 */
[----:B0-----:R-:W-:Y:S01]  /*1a290*/  FADD.FTZ R10, R2, R7 ;  /* 0x00000007020a7221 */ /* 0x001fe20000010000 */
[----:B------:R-:W-:-:S04]  /*1a2a0*/  IMAD.MOV.U32 R2, RZ, RZ, RZ ;  /* 0x000000ffff027224 */ /* 0x000fc800078e00ff */
[----:B------:R-:W-:Y:S02]  /*1a2b0*/  FSETP.NE.FTZ.AND P0, PT, R10, RZ, PT ;  /* 0x000000ff0a00720b */ /* 0x000fe40003f15000 */
[----:B------:R-:W-:Y:S11]  /*1a2c0*/  @P3 MUFU.RCP R2, R12 ;  /* 0x0000000c00023308 */ /* 0x000ff60000001000 */
[----:B------:R-:W0:Y:S01]  /*1a2d0*/  @P0 MUFU.LG2 R6, R10 ;  /* 0x0000000a00060308 */ /* 0x000e220000000c00 */
[----:B------:R-:W-:-:S07]  /*1a2e0*/  @P0 FMUL.FTZ R7, R11, 0.69314718246459960938 ;  /* 0x3f3172180b070820 */ /* 0x000fce0000410000 */
[----:B------:R-:W1:Y:S01]  /*1a2f0*/  @P0 MUFU.RCP R5, R10 ;  /* 0x0000000a00050308 */ /* 0x000e620000001000 */
[----:B0-----:R-:W-:-:S04]  /*1a300*/  @P0 FMUL.FTZ R6, R6, 0.69314718246459960938 ;  /* 0x3f31721806060820 */ /* 0x001fc80000410000 */
[----:B------:R-:W-:Y:S01]  /*1a310*/  @P0 FFMA.FTZ R20, R7, R0, R6 ;  /* 0x0000000007140223 */ /* 0x000fe20000010006 */
[----:B------:R-:W-:Y:S01]  /*1a320*/  PLOP3.LUT P0, PT, PT, PT, PT, 0x8, 0x0 ;  /* 0x000000000000781c */ /* 0x000fe20003f0e170 */
[----:B------:R-:W-:Y:S02]  /*1a330*/  WARPGROUP.DEPBAR.LE gsb0, 0x0 ;  /* 0x00008000000079c5 */ /* 0x000fe40000010000 */
[----:B------:R-:W-:-:S06]  /*1a340*/  WARPGROUP.ARRIVE ;  /* 0x00000000000079c5 */ /* 0x000fcc0000000000 */
[----:B------:R-:W-:Y:S03]  /*1a350*/  HGMMA.64x128x16.F32 R88, R152, gdesc[UR4].tnspB, R88, gsb0 ;  /* 0x41e0000498587df0 */ /* 0x000fe60008000858 */
[----:B------:R-:W-:Y:S02]  /*1a360*/  WARPGROUP.DEPBAR.LE gsb0, 0x0 ;  /* 0x00008000000079c5 */ /* 0x000fe40000010000 */
[----:B------:R0:W-:Y:S01]  /*1a370*/  @!P1 SYNCS.ARRIVE.TRANS64.RED.A1T0 RZ, [R4+URZ], RZ ;  /* 0x000000ff04ff99a7 */ /* 0x0001e2000810043f */
        /* <DEDUP_REMOVED lines=63> */
[----:B0-----:R-:W-:-:S07]  /*1a770*/  FMUL.FTZ R151, R151, R2 ;  /* 0x0000000297977220 */ /* 0x001fce0000410000 */
.L_x_1776:
[----:B------:R-:W-:Y:S05]  /*1a780*/  WARPSYNC.ALL ;  /* 0x0000000000007948 */ /* 0x000fea0003800000 */
[----:B------:R-:W0:Y:S08]  /*1a790*/  S2UR UR5, SR_CgaCtaId ;  /* 0x00000000000579c3 */ /* 0x000e300000008800 */
[----:B------:R-:W-:Y:S06]  /*1a7a0*/  BAR.SYNC.DEFER_BLOCKING 0x5, 0x180 ;  /* 0x0146000000007b1d */ /* 0x000fec0000010000 */
[----:B------:R-:W-:Y:S01]  /*1a7b0*/  UMOV UR4, 0x400 ;  /* 0x0000040000047882 */ /* 0x000fe20000000000 */
[----:B------:R-:W-:Y:S01]  /*1a7c0*/  BSSY B0, `(.L_x_1903) ;  /* 0x00001fc000007945 */ /* 0x000fe20003800000 */
[----:B0-----:R-:W-:-:S06]  /*1a7d0*/  ULEA UR4, UR5, UR4, 0x18 ;  /* 0x0000000405047291 */ /* 0x001fcc000f8ec03f */
[----:B------:R-:W-:-:S05]  /*1a7e0*/  MOV R2, UR4 ;  /* 0x0000000400027c02 */ /* 0x000fca0008000f00 */
[----:B------:R0:W1:Y:S01]  /*1a7f0*/  LDS.128 R28, [R2+0x288d0] ;  /* 0x0288d000021c7984 */ /* 0x0000620000000c00 */
[----:B------:R-:W-:Y:S06]  /*1a800*/  BAR.ARV 0x4, 0x180 ;  /* 0x0106000000007b1d */ /* 0x000fec0000002000 */
[----:B------:R-:W-:Y:S05]  /*1a810*/  @P0 BRA `(.L_x_1904) ;  /* 0x0000001400080947 */ /* 0x000fea0003800000 */
[----:B------:R-:W2:Y:S01]  /*1a820*/  S2R R5, SR_SWINHI ;  /* 0x0000000000057919 */ /* 0x000ea20000002f00 */
[----:B------:R-:W-:Y:S05]  /*1a830*/  WARPSYNC.ALL ;  /* 0x0000000000007948 */ /* 0x000fea0003800000 */
[----:B------:R-:W-:Y:S01]  /*1a840*/  BAR.SYNC.DEFER_BLOCKING 0x1, 0x100 ;  /* 0x0044000000007b1d */ /* 0x000fe20000010000 */
[----:B------:R-:W-:Y:S02]  /*1a850*/  F2FP.F16.F32.PACK_AB R6, R93, R6 ;  /* 0x000000065d06723e */ /* 0x000fe400000000ff */
[----:B------:R-:W-:Y:S02]  /*1a860*/  F2FP.F16.F32.PACK_AB R7, R7, R94 ;  /* 0x0000005e0707723e */ /* 0x000fe400000000ff */
[----:B------:R-:W-:Y:S01]  /*1a870*/  F2FP.F16.F32.PACK_AB R34, R133, R34 ;  /* 0x000000228522723e */ /* 0x000fe200000000ff */
[----:B------:R-:W-:Y:S01]  /*1a880*/  ULDC.64 UR4, c[0x0][0xc00] ;  /* 0x0003000000047ab9 */ /* 0x000fe20000000a00 */
[----:B------:R-:W-:-:S02]  /*1a890*/  F2FP.F16.F32.PACK_AB R35, R35, R134 ;  /* 0x000000862323723e */ /* 0x000fc400000000ff */
[----:B------:R-:W-:Y:S02]  /*1a8a0*/  F2FP.F16.F32.PACK_AB R36, R137, R36 ;  /* 0x000000248924723e */ /* 0x000fe400000000ff */
[----:B------:R-:W-:Y:S02]  /*1a8b0*/  F2FP.F16.F32.PACK_AB R37, R37, R138 ;  /* 0x0000008a2525723e */ /* 0x000fe400000000ff */
[----:B------:R-:W-:Y:S02]  /*1a8c0*/  F2FP.F16.F32.PACK_AB R38, R141, R38 ;  /* 0x000000268d26723e */ /* 0x000fe400000000ff */
[----:B------:R-:W-:Y:S02]  /*1a8d0*/  F2FP.F16.F32.PACK_AB R39, R39, R142 ;  /* 0x0000008e2727723e */ /* 0x000fe400000000ff */
[----:B------:R-:W-:Y:S02]  /*1a8e0*/  MOV R40, R2 ;  /* 0x0000000200287202 */ /* 0x000fe40000000f00 */
        /* <DEDUP_REMOVED lines=8> */
[----:B------:R-:W-:Y:S02]  /*1a970*/  ISETP.NE.U32.AND P0, PT, RZ, UR4, PT ;  /* 0x00000004ff007c0c */ /* 0x000fe4000bf05070 */
[----:B------:R-:W-:Y:S01]  /*1a980*/  IADD3 R53, P2, R4, 0x4000, RZ ;  /* 0x0000400004357810 */ /* 0x000fe20007f5e0ff */
[----:B------:R-:W-:Y:S01]  /*1a990*/  IMAD.X R9, RZ, RZ, R5, P5 ;  /* 0x000000ffff097224 */ /* 0x000fe200028e0605 */
[----:B------:R-:W-:-:S02]  /*1a9a0*/  LOP3.LUT R12, R51, 0x380, RZ, 0xc0, !PT ;  /* 0x00000380330c7812 */ /* 0x000fc400078ec0ff */
[----:B------:R-:W-:Y:S01]  /*1a9b0*/  SHF.R.U64 R33, R33, 0x3, RZ ;  /* 0x0000000321217819 */ /* 0x000fe200000012ff */
[--C-:B------:R-:W-:Y:S01]  /*1a9c0*/  IMAD.X R15, RZ, RZ, R5.reuse, P2 ;  /* 0x000000ffff0f7224 */ /* 0x100fe200010e0605 */
[C---:B------:R-:W-:Y:S02]  /*1a9d0*/  IADD3 R55, P3, R4.reuse, 0x4020, RZ ;  /* 0x0000402004377810 */ /* 0x040fe40007f7e0ff */
[C---:B------:R-:W-:Y:S02]  /*1a9e0*/  IADD3 R57, P4, R4.reuse, 0x4040, RZ ;  /* 0x0000404004397810 */ /* 0x040fe40007f9e0ff */
[----:B------:R-:W-:Y:S01]  /*1a9f0*/  LOP3.LUT R8, R47, 0x380, RZ, 0xc0, !PT ;  /* 0x000003802f087812 */ /* 0x000fe200078ec0ff */
[--C-:B------:R-:W-:Y:S01]  /*1aa00*/  IMAD.X R25, RZ, RZ, R5.reuse, P3 ;  /* 0x000000ffff197224 */ /* 0x100fe200018e0605 */
[----:B------:R-:W-:Y:S01]  /*1aa10*/  LOP3.LUT R10, R49, 0x380, RZ, 0xc0, !PT ;  /* 0x00000380310a7812 */ /* 0x000fe200078ec0ff */
[----:B------:R-:W-:Y:S01]  /*1aa20*/  IMAD.X R27, RZ, RZ, R5, P4 ;  /* 0x000000ffff1b7224 */ /* 0x000fe200020e0605 */
[----:B------:R-:W-:-:S02]  /*1aa30*/  IADD3 R59, P5, R4, 0x4060, RZ ;  /* 0x00004060043b7810 */ /* 0x000fc40007fbe0ff */
[----:B------:R-:W-:Y:S01]  /*1aa40*/  ISETP.NE.AND.EX P0, PT, RZ, UR5, PT, P0 ;  /* 0x00000005ff007c0c */ /* 0x000fe2000bf05300 */
[----:B------:R-:W-:Y:S01]  /*1aa50*/  ULDC.64 UR4, c[0x0][0xc08] ;  /* 0x0003020000047ab9 */ /* 0x000fe20000000a00 */
[----:B------:R-:W-:Y:S02]  /*1aa60*/  SHF.R.U64 R12, R12, 0x3, RZ ;  /* 0x000000030c0c7819 */ /* 0x000fe400000012ff */
[----:B------:R-:W-:Y:S01]  /*1aa70*/  LOP3.LUT R4, R33, R4, RZ, 0x3c, !PT ;  /* 0x0000000421047212 */ /* 0x000fe200078e3cff */
[----:B------:R-:W-:Y:S01]  /*1aa80*/  IMAD.X R33, RZ, RZ, R5, P5 ;  /* 0x000000ffff217224 */ /* 0x000fe200028e0605 */
[----:B------:R-:W-:Y:S02]  /*1aa90*/  LOP3.LUT R14, R53, 0x380, RZ, 0xc0, !PT ;  /* 0x00000380350e7812 */ /* 0x000fe400078ec0ff */
[----:B------:R-:W-:Y:S02]  /*1aaa0*/  SHF.R.U64 R8, R8, 0x3, RZ ;  /* 0x0000000308087819 */ /* 0x000fe400000012ff */
[----:B------:R-:W-:-:S02]  /*1aab0*/  SHF.R.U64 R10, R10, 0x3, RZ ;  /* 0x000000030a0a7819 */ /* 0x000fc400000012ff */
[----:B------:R-:W-:Y:S02]  /*1aac0*/  LOP3.LUT R24, R55, 0x380, RZ, 0xc0, !PT ;  /* 0x0000038037187812 */ /* 0x000fe400078ec0ff */
[----:B------:R-:W-:Y:S02]  /*1aad0*/  LOP3.LUT R26, R57, 0x380, RZ, 0xc0, !PT ;  /* 0x00000380391a7812 */ /* 0x000fe400078ec0ff */
[----:B------:R-:W-:Y:S02]  /*1aae0*/  ISETP.NE.U32.AND P2, PT, RZ, UR4, PT ;  /* 0x00000004ff007c0c */ /* 0x000fe4000bf45070 */
[----:B-1----:R-:W-:Y:S02]  /*1aaf0*/  LOP3.LUT R28, R59, 0x380, RZ, 0xc0, !PT ;  /* 0x000003803b1c7812 */ /* 0x002fe400078ec0ff */
[----:B------:R-:W-:Y:S02]  /*1ab00*/  LOP3.LUT R12, R12, R51, RZ, 0x3c, !PT ;  /* 0x000000330c0c7212 */ /* 0x000fe400078e3cff */
[----:B------:R-:W-:-:S02]  /*1ab10*/  SHF.R.U64 R14, R14, 0x3, RZ ;  /* 0x000000030e0e7819 */ /* 0x000fc400000012ff */
[----:B------:R-:W-:Y:S02]  /*1ab20*/  MOV R51, R4 ;  /* 0x0000000400337202 */ /* 0x000fe40000000f00 */
[----:B------:R-:W-:Y:S02]  /*1ab30*/  LOP3.LUT R8, R8, R47, RZ, 0x3c, !PT ;  /* 0x0000002f08087212 */ /* 0x000fe400078e3cff */
[----:B------:R-:W-:Y:S02]  /*1ab40*/  LOP3.LUT R10, R10, R49, RZ, 0x3c, !PT ;  /* 0x000000310a0a7212 */ /* 0x000fe400078e3cff */
[----:B------:R-:W-:Y:S02]  /*1ab50*/  SHF.R.U64 R24, R24, 0x3, RZ ;  /* 0x0000000318187819 */ /* 0x000fe400000012ff */
[----:B------:R-:W-:Y:S02]  /*1ab60*/  SHF.R.U64 R26, R26, 0x3, RZ ;  /* 0x000000031a1a7819 */ /* 0x000fe400000012ff */
[----:B------:R-:W-:-:S02]  /*1ab70*/  F2FP.F16.F32.PACK_AB R4, R89, R88 ;  /* 0x000000585904723e */ /* 0x000fc400000000ff */
[----:B------:R-:W-:Y:S02]  /*1ab80*/  F2FP.F16.F32.PACK_AB R5, R91, R90 ;  /* 0x0000005a5b05723e */ /* 0x000fe400000000ff */
[----:B------:R-:W-:Y:S02]  /*1ab90*/  ISETP.NE.AND.EX P2, PT, RZ, UR5, PT, P2 ;  /* 0x00000005ff007c0c */ /* 0x000fe4000bf45320 */
[----:B------:R-:W-:Y:S01]  /*1aba0*/  SHF.R.U64 R28, R28, 0x3, RZ ;  /* 0x000000031c1c7819 */ /* 0x000fe200000012ff */
[----:B------:R1:W-:Y:S01]  /*1abb0*/  STSM.16.M88.4 [R51], R4 ;  /* 0x0000000433007844 */ /* 0x0003e20000000200 */
[----:B------:R-:W-:Y:S02]  /*1abc0*/  LOP3.LUT R14, R14, R53, RZ, 0x3c, !PT ;  /* 0x000000350e0e7212 */ /* 0x000fe400078e3cff */
[----:B------:R-:W-:Y:S02]  /*1abd0*/  LOP3.LUT R24, R24, R55, RZ, 0x3c, !PT ;  /* 0x0000003718187212 */ /* 0x000fe400078e3cff */
[----:B------:R-:W-:Y:S01]  /*1abe0*/  LOP3.LUT R26, R26, R57, RZ, 0x3c, !PT ;  /* 0x000000391a1a7212 */ /* 0x000fe200078e3cff */
[----:B------:R-:W-:Y:S01]  /*1abf0*/  ULDC UR4, c[0x0][0xa88] ;  /* 0x0002a20000047ab9 */ /* 0x000fe20000000800 */
[----:B------:R-:W-:Y:S01]  /*1ac00*/  MOV R50, R8 ;  /* 0x0000000800327202 */ /* 0x000fe20000000f00 */
[----:B------:R-:W2:Y:S01]  /*1ac10*/  LDC R55, c[0x0][0xbe8] ;  /* 0x0002fa00ff377b82 */ /* 0x000ea20000000800 */
[----:B------:R-:W-:-:S02]  /*1ac20*/  MOV R49, R10 ;  /* 0x0000000a00317202 */ /* 0x000fc40000000f00 */
[----:B------:R-:W-:Y:S02]  /*1ac30*/  LOP3.LUT R32, R28, R59, RZ, 0x3c, !PT ;  /* 0x0000003b1c207212 */ /* 0x000fe400078e3cff */
[----:B------:R-:W-:Y:S02]  /*1ac40*/  F2FP.F16.F32.PACK_AB R8, R97, R96 ;  /* 0x000000606108723e */ /* 0x000fe400000000ff */
[----:B------:R-:W-:Y:S02]  /*1ac50*/  F2FP.F16.F32.PACK_AB R9, R99, R98 ;  /* 0x000000626309723e */ /* 0x000fe400000000ff */
[----:B------:R-:W-:Y:S02]  /*1ac60*/  F2FP.F16.F32.PACK_AB R10, R101, R100 ;  /* 0x00000064650a723e */ /* 0x000fe400000000ff */
[----:B------:R-:W-:Y:S02]  /*1ac70*/  F2FP.F16.F32.PACK_AB R11, R103, R102 ;  /* 0x00000066670b723e */ /* 0x000fe400000000ff */
[----:B-1----:R-:W-:-:S02]  /*1ac80*/  F2FP.F16.F32.PACK_AB R4, R105, R104 ;  /* 0x000000686904723e */ /* 0x002fc400000000ff */
[----:B------:R-:W-:Y:S01]  /*1ac90*/  F2FP.F16.F32.PACK_AB R5, R107, R106 ;  /* 0x0000006a6b05723e */ /* 0x000fe200000000ff */
[----:B------:R1:W-:Y:S01]  /*1aca0*/  STSM.16.M88.4 [R50], R8 ;  /* 0x0000000832007844 */ /* 0x0003e20000000200 */
[----:B------:R-:W-:Y:S02]  /*1acb0*/  F2FP.F16.F32.PACK_AB R6, R109, R108 ;  /* 0x0000006c6d06723e */ /* 0x000fe400000000ff */
[----:B------:R-:W-:Y:S02]  /*1acc0*/  F2FP.F16.F32.PACK_AB R7, R111, R110 ;  /* 0x0000006e6f07723e */ /* 0x000fe400000000ff */
[----:B------:R-:W-:Y:S02]  /*1acd0*/  MOV R48, R12 ;  /* 0x0000000c00307202 */ /* 0x000fe40000000f00 */
[----:B------:R-:W-:Y:S01]  /*1ace0*/  MOV R47, R14 ;  /* 0x0000000e002f7202 */ /* 0x000fe20000000f00 */
[----:B------:R3:W-:Y:S01]  /*1acf0*/  STSM.16.M88.4 [R49], R4 ;  /* 0x0000000431007844 */ /* 0x0007e20000000200 */
[----:B------:R-:W-:-:S02]  /*1ad00*/  MOV R46, R24 ;  /* 0x00000018002e7202 */ /* 0x000fc40000000f00 */
[----:B------:R-:W-:Y:S02]  /*1ad10*/  MOV R44, R26 ;  /* 0x0000001a002c7202 */ /* 0x000fe40000000f00 */
[----:B------:R-:W-:Y:S02]  /*1ad20*/  F2FP.F16.F32.PACK_AB R12, R113, R112 ;  /* 0x00000070710c723e */ /* 0x000fe400000000ff */
[----:B------:R-:W-:Y:S01]  /*1ad30*/  F2FP.F16.F32.PACK_AB R13, R42, R43 ;  /* 0x0000002b2a0d723e */ /* 0x000fe200000000ff */
[----:B-1----:R-:W1:Y:S01]  /*1ad40*/  @P2 LDC.64 R8, c[0x0][0xc08] ;  /* 0x00030200ff082b82 */ /* 0x002e620000000a00 */
[----:B------:R-:W-:Y:S02]  /*1ad50*/  F2FP.F16.F32.PACK_AB R14, R117, R116 ;  /* 0x00000074750e723e */ /* 0x000fe400000000ff */
[----:B------:R-:W-:Y:S02]  /*1ad60*/  F2FP.F16.F32.PACK_AB R15, R119, R118 ;  /* 0x00000076770f723e */ /* 0x000fe400000000ff */
[----:B------:R-:W-:-:S02]  /*1ad70*/  MOV R28, R32 ;  /* 0x00000020001c7202 */ /* 0x000fc40000000f00 */
[----:B------:R-:W-:Y:S01]  /*1ad80*/  F2FP.F16.F32.PACK_AB R24, R121, R120 ;  /* 0x000000787918723e */ /* 0x000fe200000000ff */
[----:B------:R-:W4:Y:S01]  /*1ad90*/  LDC.64 R42, c[0x0][0xc00] ;  /* 0x00030000ff2a7b82 */ /* 0x000f220000000a00 */
[----:B------:R-:W-:Y:S01]  /*1ada0*/  F2FP.F16.F32.PACK_AB R25, R123, R122 ;  /* 0x0000007a7b19723e */ /* 0x000fe200000000ff */
[----:B------:R0:W-:Y:S01]  /*1adb0*/  STSM.16.M88.4 [R48], R12 ;  /* 0x0000000c30007844 */ /* 0x0001e20000000200 */
[----:B------:R-:W-:Y:S02]  /*1adc0*/  F2FP.F16.F32.PACK_AB R26, R125, R124 ;  /* 0x0000007c7d1a723e */ /* 0x000fe400000000ff */
[----:B------:R-:W-:Y:S02]  /*1add0*/  F2FP.F16.F32.PACK_AB R27, R0, R45 ;  /* 0x0000002d001b723e */ /* 0x000fe400000000ff */
[----:B------:R-:W-:Y:S02]  /*1ade0*/  F2FP.F16.F32.PACK_AB R32, R21, R128 ;  /* 0x000000801520723e */ /* 0x000fe400000000ff */
[----:B------:R-:W-:Y:S01]  /*1adf0*/  F2FP.F16.F32.PACK_AB R33, R131, R130 ;  /* 0x000000828321723e */ /* 0x000fe200000000ff */
[----:B------:R-:W-:Y:S01]  /*1ae00*/  STSM.16.M88.4 [R47], R24 ;  /* 0x000000182f007844 */ /* 0x000fe20000000200 */
[----:B---3--:R-:W-:-:S02]  /*1ae10*/  F2FP.F16.F32.PACK_AB R4, R145, R144 ;  /* 0x000000909104723e */ /* 0x008fc400000000ff */
[----:B------:R-:W-:Y:S01]  /*1ae20*/  F2FP.F16.F32.PACK_AB R5, R147, R146 ;  /* 0x000000929305723e */ /* 0x000fe200000000ff */
[----:B------:R-:W-:Y:S01]  /*1ae30*/  STSM.16.M88.4 [R46], R32 ;  /* 0x000000202e007844 */ /* 0x000fe20000000200 */
[----:B------:R-:W-:Y:S02]  /*1ae40*/  F2FP.F16.F32.PACK_AB R6, R149, R148 ;  /* 0x000000949506723e */ /* 0x000fe400000000ff */
[----:B------:R-:W-:Y:S01]  /*1ae50*/  F2FP.F16.F32.PACK_AB R7, R151, R150 ;  /* 0x000000969707723e */ /* 0x000fe200000000ff */
[----:B------:R-:W-:Y:S01]  /*1ae60*/  STSM.16.M88.4 [R44], R36 ;  /* 0x000000242c007844 */ /* 0x000fe20000000200 */
[----:B0-----:R-:W-:-:S03]  /*1ae70*/  IMAD.MOV.U32 R48, RZ, RZ, RZ ;  /* 0x000000ffff307224 */ /* 0x001fc600078e00ff */
[----:B------:R1:W-:Y:S01]  /*1ae80*/  STSM.16.M88.4 [R28], R4 ;  /* 0x000000041c007844 */ /* 0x0003e20000000200 */
[----:B------:R-:W-:Y:S02]  /*1ae90*/  IMAD.U32 R0, RZ, RZ, UR4 ;  /* 0x00000004ff007e24 */ /* 0x000fe4000f8e00ff */
[C---:B----4-:R-:W-:Y:S01]  /*1aea0*/  IMAD.WIDE R42, R209.reuse, 0x4, R42 ;  /* 0x00000004d12a7825 */ /* 0x050fe200078e022a */
[----:B------:R-:W-:Y:S03]  /*1aeb0*/  BAR.SYNC.DEFER_BLOCKING 0x1, 0x100 ;  /* 0x0044000000007b1d */ /* 0x000fe60000010000 */
[----:B-1----:R-:W-:-:S03]  /*1aec0*/  @P2 IMAD.WIDE R4, R209, 0x4, R8 ;  /* 0x00000004d1042825 */ /* 0x002fc600078e0208 */
[----:B------:R0:W5:Y:S01]  /*1aed0*/  @P0 LDG.E R48, desc[UR38][R42.64] ;  /* 0x000000262a300981 */ /* 0x000162000c1e1900 */
[----:B--2---:R-:W-:Y:S01]  /*1aee0*/  ISETP.NE.AND P1, PT, R55, 0x1, PT ;  /* 0x000000013700780c */ /* 0x004fe20003f25270 */
[----:B------:R-:W-:Y:S02]  /*1aef0*/  IMAD.IADD R13, R195, 0x1, R193 ;  /* 0x00000001c30d7824 */ /* 0x000fe400078e02c1 */
[----:B------:R0:W5:Y:S10]  /*1af00*/  @P2 LDG.E R0, desc[UR38][R4.64] ;  /* 0x0000002604002981 */ /* 0x000174000c1e1900 */
[----:B------:R-:W1:Y:S08]  /*1af10*/  @P1 LDC R10, c[0x0][0xbec] ;  /* 0x0002fb00ff0a1b82 */ /* 0x000e700000000800 */
[----:B------:R-:W2:Y:S01]  /*1af20*/  @P1 LDC R11, c[0x0][0xbf0] ;  /* 0x0002fc00ff0b1b82 */ /* 0x000ea20000000800 */
[----:B0-----:R-:W-:Y:S05]  /*1af30*/  @P2 BRA `(.L_x_1905) ;  /* 0x0000000000102947 */ /* 0x001fea0003800000 */
[----:B------:R-:W-:Y:S05]  /*1af40*/  @!P0 BRA `(.L_x_1905) ;  /* 0x00000000000c8947 */ /* 0x000fea0003800000 */
[----:B------:R-:W3:Y:S04]  /*1af50*/  LDG.E R5, desc[UR38][R42.64] ;  /* 0x000000262a057981 */ /* 0x000ee8000c1e1900 */
[----:B-----5:R-:W3:Y:S02]  /*1af60*/  LDG.E R0, desc[UR38][R42.64+0x4] ;  /* 0x000004262a007981 */ /* 0x020ee4000c1e1900 */
[----:B---3--:R-:W-:-:S07]  /*1af70*/  IMAD.IADD R0, R0, 0x1, -R5 ;  /* 0x0000000100007824 */ /* 0x008fce00078e0a05 */
.L_x_1905:
[----:B------:R-:W-:Y:S01]  /*1af80*/  SHF.R.S32.HI R54, RZ, 0x1f, R208 ;  /* 0x0000001fff367819 */ /* 0x000fe200000114d0 */
[----:B-1----:R-:W-:Y:S01]  /*1af90*/  @P1 IMAD.HI.U32 R4, R13, R10, RZ ;  /* 0x0000000a0d041227 */ /* 0x002fe200078e00ff */
[----:B------:R-:W-:Y:S01]  /*1afa0*/  ULDC.64 UR4, c[0x0][0xb90] ;  /* 0x0002e40000047ab9 */ /* 0x000fe20000000a00 */
[----:B-----5:R-:W-:Y:S02]  /*1afb0*/  SHF.R.S32.HI R49, RZ, 0x1f, R48 ;  /* 0x0000001fff317819 */ /* 0x020fe40000011430 */
[----:B------:R-:W-:Y:S01]  /*1afc0*/  IMAD R9, R54, UR4, RZ ;  /* 0x0000000436097c24 */ /* 0x000fe2000f8e02ff */
[----:B------:R-:W-:Y:S01]  /*1afd0*/  SHF.R.S32.HI R6, RZ, 0x1f, R209 ;  /* 0x0000001fff067819 */ /* 0x000fe200000114d1 */
[----:B------:R-:W-:Y:S01]  /*1afe0*/  IMAD.MOV.U32 R7, RZ, RZ, R13 ;  /* 0x000000ffff077224 */ /* 0x000fe200078e000d */
[----:B--2---:R-:W-:Y:S01]  /*1aff0*/  @P1 SHF.R.U32.HI R7, RZ, R11, R4 ;  /* 0x0000000bff071219 */ /* 0x004fe20000011604 */
[----:B------:R-:W-:Y:S01]  /*1b000*/  IMAD.WIDE.U32 R4, R208, UR4, R48 ;  /* 0x00000004d0047c25 */ /* 0x000fe2000f8e0030 */
[----:B------:R-:W-:-:S02]  /*1b010*/  SEL R28, R6, RZ, !P0 ;  /* 0x000000ff061c7207 */ /* 0x000fc40004000000 */
[----:B------:R-:W-:Y:S01]  /*1b020*/  SEL R57, R209, RZ, !P0 ;  /* 0x000000ffd1397207 */ /* 0x000fe20004000000 */
[----:B------:R-:W-:Y:S01]  /*1b030*/  IMAD R9, R208, UR5, R9 ;  /* 0x00000005d0097c24 */ /* 0x000fe2000f8e0209 */
[----:B------:R-:W-:Y:S01]  /*1b040*/  ULDC.64 UR4, c[0x0][0xb98] ;  /* 0x0002e60000047ab9 */ /* 0x000fe20000000a00 */
[----:B------:R-:W-:Y:S02]  /*1b050*/  IMAD.MOV R8, RZ, RZ, -R7 ;  /* 0x000000ffff087224 */ /* 0x000fe400078e0a07 */
[----:B------:R-:W-:Y:S02]  /*1b060*/  IMAD.IADD R5, R5, 0x1, R9 ;  /* 0x0000000105057824 */ /* 0x000fe400078e0209 */
[----:B------:R-:W-:Y:S02]  /*1b070*/  IMAD.IADD R11, R16, 0x1, R225 ;  /* 0x00000001100b7824 */ /* 0x000fe400078e02e1 */
[----:B------:R-:W-:Y:S02]  /*1b080*/  IMAD R9, R55, R8, R13 ;  /* 0x0000000837097224 */ /* 0x000fe400078e020d */
[----:B------:R-:W-:-:S02]  /*1b090*/  IMAD R6, R28, UR4, RZ ;  /* 0x000000041c067c24 */ /* 0x000fc4000f8e02ff */
[----:B------:R-:W-:-:S04]  /*1b0a0*/  IMAD.WIDE.U32 R4, R57, UR4, R4 ;  /* 0x0000000439047c25 */ /* 0x000fc8000f8e0004 */
[----:B------:R-:W-:Y:S01]  /*1b0b0*/  IMAD.WIDE R40, R11, 0x2, R40 ;  /* 0x000000020b287825 */ /* 0x000fe200078e0228 */
[----:B------:R-:W-:Y:S02]  /*1b0c0*/  SHF.R.S32.HI R11, RZ, 0x1f, R7 ;  /* 0x0000001fff0b7819 */ /* 0x000fe40000011407 */
[----:B------:R-:W-:Y:S01]  /*1b0d0*/  IADD3 R4, P2, R7, R4, RZ ;  /* 0x0000000407047210 */ /* 0x000fe20007f5e0ff */
[----:B------:R-:W-:Y:S01]  /*1b0e0*/  IMAD R8, R57, UR5, R6 ;  /* 0x0000000539087c24 */ /* 0x000fe2000f8e0206 */
[----:B------:R-:W-:Y:S01]  /*1b0f0*/  SHF.R.S32.HI R6, RZ, 0x1f, R9 ;  /* 0x0000001fff067819 */ /* 0x000fe20000011409 */
[----:B------:R-:W-:Y:S01]  /*1b100*/  ULDC.64 UR4, c[0x0][0xb88] ;  /* 0x0002e20000047ab9 */ /* 0x000fe20000000a00 */
[----:B------:R-:W-:Y:S01]  /*1b110*/  IADD3 R7, P0, R40, 0x1000, RZ ;  /* 0x0000100028077810 */ /* 0x000fe20007f1e0ff */
[----:B------:R-:W-:Y:S01]  /*1b120*/  IMAD.IADD R10, R223, 0x1, R193 ;  /* 0x00000001df0a7824 */ /* 0x000fe200078e02c1 */
[----:B------:R-:W-:Y:S01]  /*1b130*/  IADD3.X R5, R11, R5, R8, P2, !PT ;  /* 0x000000050b057210 */ /* 0x000fe200017fe408 */
[----:B------:R-:W-:Y:S01]  /*1b140*/  IMAD R6, R6, UR4, RZ ;  /* 0x0000000406067c24 */ /* 0x000fe2000f8e02ff */
[----:B------:R-:W-:Y:S01]  /*1b150*/  IADD3 R33, P3, R40, 0x4000, RZ ;  /* 0x0000400028217810 */ /* 0x000fe20007f7e0ff */
[----:B------:R-:W-:Y:S01]  /*1b160*/  IMAD R59, R0, R55, RZ ;  /* 0x00000037003b7224 */ /* 0x000fe200078e02ff */
[----:B------:R-:W-:Y:S01]  /*1b170*/  LOP3.LUT R8, R7, 0x380, RZ, 0xc0, !PT ;  /* 0x0000038007087812 */ /* 0x000fe200078ec0ff */
[----:B------:R-:W-:Y:S01]  /*1b180*/  IMAD R11, R9, UR5, R6 ;  /* 0x00000005090b7c24 */ /* 0x000fe2000f8e0206 */
[----:B------:R-:W-:Y:S01]  /*1b190*/  LOP3.LUT R32, R33, 0x380, RZ, 0xc0, !PT ;  /* 0x0000038021207812 */ /* 0x000fe200078ec0ff */
[----:B------:R-:W-:Y:S01]  /*1b1a0*/  IMAD.WIDE.U32 R4, R9, UR4, R4 ;  /* 0x0000000409047c25 */ /* 0x000fe2000f8e0004 */
[----:B------:R-:W-:Y:S01]  /*1b1b0*/  ULDC.64 UR4, c[0x0][0xb50] ;  /* 0x0002d40000047ab9 */ /* 0x000fe20000000a00 */
[----:B------:R-:W-:-:S02]  /*1b1c0*/  IADD3.X R9, RZ, R41, RZ, P0, !PT ;  /* 0x00000029ff097210 */ /* 0x000fc400007fe4ff */
[----:B------:R-:W-:Y:S01]  /*1b1d0*/  IMAD.IADD R5, R5, 0x1, R11 ;  /* 0x0000000105057824 */ /* 0x000fe200078e020b */
[----:B------:R-:W-:Y:S01]  /*1b1e0*/  LEA R6, P2, R4, UR4, 0x2 ;  /* 0x0000000404067c11 */ /* 0x000fe2000f8410ff */
[----:B------:R-:W-:Y:S01]  /*1b1f0*/  VIADD R0, R10, 0x8 ;  /* 0x000000080a007836 */ /* 0x000fe20000000000 */
[----:B------:R-:W-:Y:S02]  /*1b200*/  LOP3.LUT P0, RZ, R218, 0x3, RZ, 0xc0, !PT ;  /* 0x00000003daff7812 */ /* 0x000fe4000780c0ff */
[----:B------:R-:W-:Y:S01]  /*1b210*/  LEA.HI.X R4, R4, UR5, R5, 0x2, P2 ;  /* 0x0000000504047c11 */ /* 0x000fe200090f1405 */
[----:B------:R-:W-:Y:S01]  /*1b220*/  SHFL.IDX PT, R50, R6, RZ, 0x1c1f ;  /* 0x001c1fff06327589 */ /* 0x000fe200000e0000 */
[----:B------:R-:W-:Y:S01]  /*1b230*/  IADD3 R25, P2, R40, 0x3000, RZ ;  /* 0x0000300028197810 */ /* 0x000fe20007f5e0ff */
[----:B------:R-:W-:Y:S01]  /*1b240*/  ULDC.64 UR4, c[0x0][0xaa0] ;  /* 0x0002a80000047ab9 */ /* 0x000fe20000000a00 */
[----:B------:R-:W-:Y:S01]  /*1b250*/  SHF.R.U64 R32, R32, 0x3, RZ ;  /* 0x0000000320207819 */ /* 0x000fe200000012ff */
[----:B------:R-:W0:Y:S01]  /*1b260*/  SHFL.IDX PT, R51, R4, RZ, 0x1c1f ;  /* 0x001c1fff04337589 */ /* 0x000e2200000e0000 */
[----:B------:R-:W-:-:S02]  /*1b270*/  LOP3.LUT R24, R25, 0x380, RZ, 0xc0, !PT ;  /* 0x0000038019187812 */ /* 0x000fc400078ec0ff */
[----:B------:R-:W-:Y:S01]  /*1b280*/  SHF.R.U64 R8, R8, 0x3, RZ ;  /* 0x0000000308087819 */ /* 0x000fe200000012ff */
[----:B------:R-:W-:Y:S01]  /*1b290*/  SHFL.IDX PT, R52, R6, 0x1, 0x1c1f ;  /* 0x003c1f0006347f89 */ /* 0x000fe200000e0000 */
[----:B------:R-:W-:Y:S02]  /*1b2a0*/  SHF.R.U64 R24, R24, 0x3, RZ ;  /* 0x0000000318187819 */ /* 0x000fe400000012ff */
[----:B------:R-:W-:Y:S01]  /*1b2b0*/  LOP3.LUT R32, R32, R33, RZ, 0x3c, !PT ;  /* 0x0000002120207212 */ /* 0x000fe200078e3cff */
[----:B------:R-:W1:Y:S01]  /*1b2c0*/  SHFL.IDX PT, R53, R4, 0x1, 0x1c1f ;  /* 0x003c1f0004357f89 */ /* 0x000e6200000e0000 */
[----:B------:R-:W-:Y:S01]  /*1b2d0*/  LOP3.LUT R24, R24, R25, RZ, 0x3c, !PT ;  /* 0x0000001918187212 */ /* 0x000fe200078e3cff */
[--C-:B------:R-:W-:Y:S01]  /*1b2e0*/  IMAD.X R25, RZ, RZ, R41.reuse, P2 ;  /* 0x000000ffff197224 */ /* 0x100fe200010e0629 */
[-C--:B------:R-:W-:Y:S01]  /*1b2f0*/  ISETP.GE.OR P2, PT, R10, R59.reuse, P0 ;  /* 0x0000003b0a00720c */ /* 0x080fe20000746670 */
[----:B------:R-:W-:Y:S01]  /*1b300*/  IMAD.X R33, RZ, RZ, R41, P3 ;  /* 0x000000ffff217224 */ /* 0x000fe200018e0629 */
[----:B------:R-:W-:-:S02]  /*1b310*/  ISETP.GE.OR P0, PT, R0, R59, P0 ;  /* 0x0000003b0000720c */ /* 0x000fc40000706670 */
[----:B------:R-:W-:Y:S02]  /*1b320*/  LOP3.LUT R8, R8, R7, RZ, 0x3c, !PT ;  /* 0x0000000708087212 */ /* 0x000fe400078e3cff */
[C---:B------:R-:W-:Y:S02]  /*1b330*/  IADD3 R7, P3, R40.reuse, 0x7000, RZ ;  /* 0x0000700028077810 */ /* 0x040fe40007f7e0ff */
[----:B------:R-:W-:Y:S02]  /*1b340*/  IADD3 R13, P4, R40, 0x2000, RZ ;  /* 0x00002000280d7810 */ /* 0x000fe40007f9e0ff */
[----:B------:R-:W-:Y:S01]  /*1b350*/  LOP3.LUT R0, R7, 0x380, RZ, 0xc0, !PT ;  /* 0x0000038007007812 */ /* 0x000fe200078ec0ff */
[----:B------:R-:W-:Y:S01]  /*1b360*/  IMAD.X R45, RZ, RZ, R41, P3 ;  /* 0x000000ffff2d7224 */ /* 0x000fe200018e0629 */
[----:B------:R-:W-:Y:S01]  /*1b370*/  LOP3.LUT R12, R13, 0x380, RZ, 0xc0, !PT ;  /* 0x000003800d0c7812 */ /* 0x000fe200078ec0ff */
[----:B0-----:R0:W-:Y:S01]  /*1b380*/  @!P2 ST.E desc[UR38][R50.64], R20 ;  /* 0x000000143200a985 */ /* 0x0011e2000c101926 */
[----:B------:R-:W-:-:S02]  /*1b390*/  SHF.R.U64 R0, R0, 0x3, RZ ;  /* 0x0000000300007819 */ /* 0x000fc400000012ff */
[----:B------:R-:W-:Y:S02]  /*1b3a0*/  SHF.R.U64 R12, R12, 0x3, RZ ;  /* 0x000000030c0c7819 */ /* 0x000fe400000012ff */
[----:B------:R-:W-:Y:S02]  /*1b3b0*/  LOP3.LUT R44, R0, R7, RZ, 0x3c, !PT ;  /* 0x00000007002c7212 */ /* 0x000fe400078e3cff */
[C---:B------:R-:W-:Y:S01]  /*1b3c0*/  IADD3 R37, P5, R40.reuse, 0x5000, RZ ;  /* 0x0000500028257810 */ /* 0x040fe20007fbe0ff */
[----:B-1----:R1:W-:Y:S01]  /*1b3d0*/  @!P0 ST.E desc[UR38][R52.64], R3 ;  /* 0x0000000334008985 */ /* 0x0023e2000c101926 */
[----:B------:R-:W-:Y:S01]  /*1b3e0*/  LOP3.LUT R5, R40, 0x380, RZ, 0xc0, !PT ;  /* 0x0000038028057812 */ /* 0x000fe200078ec0ff */
[----:B0-----:R-:W0:Y:S01]  /*1b3f0*/  @P1 LDC R51, c[0x0][0xbec] ;  /* 0x0002fb00ff331b82 */ /* 0x001e220000000800 */
[----:B------:R-:W-:Y:S01]  /*1b400*/  IMAD.WIDE.U32 R20, R48, UR4, RZ ;  /* 0x0000000430147c25 */ /* 0x000fe2000f8e00ff */
[----:B------:R-:W-:Y:S01]  /*1b410*/  LOP3.LUT R12, R12, R13, RZ, 0x3c, !PT ;  /* 0x0000000d0c0c7212 */ /* 0x000fe200078e3cff */
[----:B------:R-:W5:Y:S01]  /*1b420*/  LD.E.128 R8, desc[UR38][R8.64] ;  /* 0x0000002608087980 */ /* 0x000f62000c101d00 */
[----:B------:R-:W-:Y:S01]  /*1b430*/  LOP3.LUT R36, R37, 0x380, RZ, 0xc0, !PT ;  /* 0x0000038025247812 */ /* 0x000fe200078ec0ff */
[----:B------:R-:W-:Y:S01]  /*1b440*/  IMAD R0, R207, 0x20, R23 ;  /* 0x00000020cf007824 */ /* 0x000fe200078e0217 */
[----:B------:R-:W-:Y:S01]  /*1b450*/  SHF.R.U64 R5, R5, 0x3, RZ ;  /* 0x0000000305057819 */ /* 0x000fe200000012ff */
[----:B------:R-:W-:Y:S01]  /*1b460*/  IMAD.X R13, RZ, RZ, R41, P4 ;  /* 0x000000ffff0d7224 */ /* 0x000fe200020e0629 */
[----:B------:R-:W-:Y:S01]  /*1b470*/  IADD3 R43, P4, R40, 0x6000, RZ ;  /* 0x00006000282b7810 */ /* 0x000fe20007f9e0ff */
[----:B-1----:R-:W-:Y:S01]  /*1b480*/  IMAD R3, R49, UR4, RZ ;  /* 0x0000000431037c24 */ /* 0x002fe2000f8e02ff */
[----:B------:R-:W-:Y:S01]  /*1b490*/  SHF.R.U64 R36, R36, 0x3, RZ ;  /* 0x0000000324247819 */ /* 0x000fe200000012ff */
[----:B------:R-:W1:Y:S01]  /*1b4a0*/  @P1 LDC R49, c[0x0][0xbf0] ;  /* 0x0002fc00ff311b82 */ /* 0x000e620000000800 */
[----:B------:R-:W-:Y:S01]  /*1b4b0*/  LOP3.LUT R42, R43, 0x380, RZ, 0xc0, !PT ;  /* 0x000003802b2a7812 */ /* 0x000fe200078ec0ff */
[----:B------:R-:W-:Y:S01]  /*1b4c0*/  IMAD R3, R48, UR5, R3 ;  /* 0x0000000530037c24 */ /* 0x000fe2000f8e0203 */
[----:B------:R-:W-:Y:S01]  /*1b4d0*/  ULDC.64 UR4, c[0x0][0xae8] ;  /* 0x0002ba0000047ab9 */ /* 0x000fe20000000a00 */
[----:B------:R-:W-:Y:S01]  /*1b4e0*/  IMAD.IADD R48, R193, 0x1, R0 ;  /* 0x00000001c1307824 */ /* 0x000fe200078e0200 */
[----:B------:R-:W-:Y:S01]  /*1b4f0*/  SHF.R.U64 R42, R42, 0x3, RZ ;  /* 0x000000032a2a7819 */ /* 0x000fe200000012ff */
[----:B------:R-:W-:Y:S01]  /*1b500*/  IMAD.IADD R21, R21, 0x1, R3 ;  /* 0x0000000115157824 */ /* 0x000fe200078e0203 */
[----:B------:R-:W-:Y:S01]  /*1b510*/  LOP3.LUT R36, R36, R37, RZ, 0x3c, !PT ;  /* 0x0000002524247212 */ /* 0x000fe200078e3cff */
[----:B------:R-:W-:Y:S01]  /*1b520*/  IMAD R3, R54, UR4, RZ ;  /* 0x0000000436037c24 */ /* 0x000fe2000f8e02ff */
[----:B------:R-:W-:Y:S01]  /*1b530*/  LOP3.LUT R42, R42, R43, RZ, 0x3c, !PT ;  /* 0x0000002b2a2a7212 */ /* 0x000fe200078e3cff */
[C---:B------:R-:W-:Y:S01]  /*1b540*/  IMAD.WIDE.U32 R20, R208.reuse, UR4, R20 ;  /* 0x00000004d0147c25 */ /* 0x040fe2000f8e0014 */
[----:B------:R-:W-:Y:S01]  /*1b550*/  LOP3.LUT R4, R5, R40, RZ, 0x3c, !PT ;  /* 0x0000002805047212 */ /* 0x000fe200078e3cff */
[----:B------:R-:W5:Y:S02]  /*1b560*/  LD.E.128 R12, desc[UR38][R12.64] ;  /* 0x000000260c0c7980 */ /* 0x000f64000c101d00 */
[----:B------:R-:W-:Y:S01]  /*1b570*/  IMAD R3, R208, UR5, R3 ;  /* 0x00000005d0037c24 */ /* 0x000fe2000f8e0203 */
[----:B------:R-:W-:Y:S01]  /*1b580*/  ULDC.64 UR4, c[0x0][0xaf0] ;  /* 0x0002bc0000047ab9 */ /* 0x000fe20000000a00 */
[----:B0-----:R-:W-:Y:S01]  /*1b590*/  @P1 IMAD.HI.U32 R0, R48, R51, RZ ;  /* 0x0000003330001227 */ /* 0x001fe200078e00ff */
[----:B------:R-:W5:Y:S03]  /*1b5a0*/  LD.E.128 R24, desc[UR38][R24.64] ;  /* 0x0000002618187980 */ /* 0x000f66000c101d00 */
[----:B------:R-:W-:Y:S01]  /*1b5b0*/  IMAD.IADD R21, R21, 0x1, R3 ;  /* 0x0000000115157824 */ /* 0x000fe200078e0203 */
[----:B------:R-:W5:Y:S01]  /*1b5c0*/  LD.E.128 R32, desc[UR38][R32.64] ;  /* 0x0000002620207980 */ /* 0x000f62000c101d00 */
[----:B------:R-:W-:-:S02]  /*1b5d0*/  IMAD.MOV.U32 R3, RZ, RZ, R48 ;  /* 0x000000ffff037224 */ /* 0x000fc400078e0030 */
[----:B------:R-:W-:Y:S01]  /*1b5e0*/  IMAD R28, R28, UR4, RZ ;  /* 0x000000041c1c7c24 */ /* 0x000fe2000f8e02ff */
[----:B-1----:R-:W-:Y:S01]  /*1b5f0*/  @P1 SHF.R.U32.HI R3, RZ, R49, R0 ;  /* 0x00000031ff031219 */ /* 0x002fe20000011600 */
[C---:B------:R-:W-:Y:S01]  /*1b600*/  IMAD.WIDE.U32 R20, R57.reuse, UR4, R20 ;  /* 0x0000000439147c25 */ /* 0x040fe2000f8e0014 */
[----:B------:R-:W5:Y:S02]  /*1b610*/  LD.E.128 R44, desc[UR38][R44.64] ;  /* 0x000000262c2c7980 */ /* 0x000f64000c101d00 */
[--C-:B------:R-:W-:Y:S01]  /*1b620*/  SHF.R.S32.HI R0, RZ, 0x1f, R3.reuse ;  /* 0x0000001fff007819 */ /* 0x100fe20000011403 */
[----:B------:R-:W-:Y:S01]  /*1b630*/  IMAD R49, R57, UR5, R28 ;  /* 0x0000000539317c24 */ /* 0x000fe2000f8e021c */
[----:B------:R-:W-:Y:S01]  /*1b640*/  ULDC.64 UR4, c[0x0][0xae0] ;  /* 0x0002b80000047ab9 */ /* 0x000fe20000000a00 */
[----:B------:R-:W-:Y:S02]  /*1b650*/  IMAD.MOV R28, RZ, RZ, -R3 ;  /* 0x000000ffff1c7224 */ /* 0x000fe400078e0a03 */
[----:B------:R-:W-:-:S02]  /*1b660*/  IMAD.X R37, RZ, RZ, R41, P5 ;  /* 0x000000ffff257224 */ /* 0x000fc400028e0629 */
[--C-:B------:R-:W-:Y:S02]  /*1b670*/  IMAD.X R43, RZ, RZ, R41.reuse, P4 ;  /* 0x000000ffff2b7224 */ /* 0x100fe400020e0629 */
[----:B------:R-:W-:Y:S02]  /*1b680*/  IMAD.MOV.U32 R5, RZ, RZ, R41 ;  /* 0x000000ffff057224 */ /* 0x000fe400078e0029 */
[----:B------:R-:W-:Y:S01]  /*1b690*/  IMAD.IADD R21, R21, 0x1, R49 ;  /* 0x0000000115157824 */ /* 0x000fe200078e0231 */
[----:B------:R-:W5:Y:S01]  /*1b6a0*/  LD.E.128 R36, desc[UR38][R36.64] ;  /* 0x0000002624247980 */ /* 0x000f62000c101d00 */
[----:B------:R-:W-:Y:S02]  /*1b6b0*/  IMAD R0, R0, UR4, RZ ;  /* 0x0000000400007c24 */ /* 0x000fe4000f8e02ff */
[----:B------:R-:W-:Y:S01]  /*1b6c0*/  IMAD R49, R55, R28, R48 ;  /* 0x0000001c37317224 */ /* 0x000fe200078e0230 */
[----:B------:R-:W5:Y:S01]  /*1b6d0*/  LD.E.128 R4, desc[UR38][R4.64] ;  /* 0x0000002604047980 */ /* 0x000f62000c101d00 */
[----:B------:R-:W-:-:S03]  /*1b6e0*/  IMAD R51, R3, UR5, R0 ;  /* 0x0000000503337c24 */ /* 0x000fc6000f8e0200 */
[----:B------:R-:W5:Y:S01]  /*1b6f0*/  LD.E.128 R40, desc[UR38][R42.64] ;  /* 0x000000262a287980 */ /* 0x000f62000c101d00 */
[----:B------:R-:W-:Y:S01]  /*1b700*/  SHF.R.S32.HI R0, RZ, 0x1f, R49 ;  /* 0x0000001fff007819 */ /* 0x000fe20000011431 */
[----:B------:R-:W-:Y:S01]  /*1b710*/  IMAD.WIDE.U32 R20, R3, UR4, R20 ;  /* 0x0000000403147c25 */ /* 0x000fe2000f8e0014 */
[----:B------:R-:W-:Y:S01]  /*1b720*/  IADD3 R50, R23, R193, RZ ;  /* 0x000000c117327210 */ /* 0x000fe20007ffe0ff */
[----:B------:R-:W-:Y:S01]  /*1b730*/  @!PT LDS RZ, [RZ] ;  /* 0x00000000fffff984 */ /* 0x000fe20000000800 */
[----:B------:R-:W-:Y:S01]  /*1b740*/  @!PT LDS RZ, [RZ] ;  /* 0x00000000fffff984 */ /* 0x000fe20000000800 */
[----:B------:R-:W-:Y:S01]  /*1b750*/  @!PT LDS RZ, [RZ] ;  /* 0x00000000fffff984 */ /* 0x000fe20000000800 */
[----:B------:R-:W-:Y:S01]  /*1b760*/  @!PT LDS RZ, [RZ] ;  /* 0x00000000fffff984 */ /* 0x000fe20000000800 */
[----:B------:R0:W-:Y:S06]  /*1b770*/  MEMBAR.ALL.CTA ;  /* 0x0000000000007992 */ /* 0x0001ec0000008000 */
[----:B0-----:R-:W0:Y:S01]  /*1b780*/  FENCE.VIEW.ASYNC.S ;  /* 0x00000000000073c6 */ /* 0x001e220000000000 */
[----:B------:R-:W-:Y:S01]  /*1b790*/  ULDC.64 UR4, c[0x0][0xad8] ;  /* 0x0002b60000047ab9 */ /* 0x000fe20000000a00 */
[----:B------:R-:W-:-:S02]  /*1b7a0*/  IMAD.IADD R21, R21, 0x1, R51 ;  /* 0x0000000115157824 */ /* 0x000fc400078e0233 */
[----:B------:R-:W-:Y:S02]  /*1b7b0*/  IMAD R28, R0, UR4, RZ ;  /* 0x00000004001c7c24 */ /* 0x000fe4000f8e02ff */
[C---:B------:R-:W-:Y:S02]  /*1b7c0*/  VIADD R0, R50.reuse, 0x20 ;  /* 0x0000002032007836 */ /* 0x040fe40000000000 */
[C---:B------:R-:W-:Y:S02]  /*1b7d0*/  IMAD R51, R49.reuse, UR5, R28 ;  /* 0x0000000531337c24 */ /* 0x040fe4000f8e021c */
[----:B------:R-:W-:Y:S01]  /*1b7e0*/  IMAD.WIDE.U32 R20, R49, UR4, R20 ;  /* 0x0000000431147c25 */ /* 0x000fe2000f8e0014 */
[-C--:B------:R-:W-:Y:S01]  /*1b7f0*/  ISETP.GE.AND P2, PT, R50, R59.reuse, PT ;  /* 0x0000003b3200720c */ /* 0x080fe20003f46270 */
[----:B------:R-:W-:Y:S01]  /*1b800*/  ULDC.64 UR4, c[0x0][0xa80] ;  /* 0x0002a00000047ab9 */ /* 0x000fe20000000a00 */
[----:B------:R-:W-:Y:S01]  /*1b810*/  ISETP.GE.AND P0, PT, R0, R59, PT ;  /* 0x0000003b0000720c */ /* 0x000fe20003f06270 */
[----:B------:R-:W-:Y:S01]  /*1b820*/  VIADD R3, R50, 0x40 ;  /* 0x0000004032037836 */ /* 0x000fe20000000000 */
[----:B------:R-:W-:Y:S01]  /*1b830*/  LEA R28, P3, R20, UR4, 0x1 ;  /* 0x00000004141c7c11 */ /* 0x000fe2000f8608ff */
[----:B------:R-:W-:-:S02]  /*1b840*/  IMAD.IADD R21, R21, 0x1, R51 ;  /* 0x0000000115157824 */ /* 0x000fc400078e0233 */
[----:B------:R-:W-:Y:S01]  /*1b850*/  VIADD R0, R2, 0x28820 ;  /* 0x0002882002007836 */ /* 0x000fe20000000000 */
[----:B------:R-:W-:Y:S02]  /*1b860*/  ISETP.GE.AND P1, PT, R3, R59, PT ;  /* 0x0000003b0300720c */ /* 0x000fe40003f26270 */
[----:B------:R-:W-:Y:S02]  /*1b870*/  LEA.HI.X R3, R20, UR5, R21, 0x1, P3 ;  /* 0x0000000514037c11 */ /* 0x000fe400098f0c15 */
[----:B------:R-:W-:Y:S01]  /*1b880*/  PRMT R0, RZ, 0x654, R0 ;  /* 0x00000654ff007816 */ /* 0x000fe20000000000 */
[----:B0-----:R0:W1:Y:S01]  /*1b890*/  SHFL.IDX PT, R21, R28, RZ, 0x181f ;  /* 0x00181fff1c157589 */ /* 0x00106200000e0000 */
[----:B------:R-:W-:Y:S02]  /*1b8a0*/  BSSY B1, `(.L_x_1906) ;  /* 0x000000d000017945 */ /* 0x000fe40003800000 */
[----:B------:R0:W-:Y:S01]  /*1b8b0*/  SYNCS.ARRIVE.TRANS64.RED.A1T0 RZ, [R0+URZ], RZ ;  /* 0x000000ff00ff79a7 */ /* 0x0001e2000810043f */
[----:B------:R0:W2:Y:S01]  /*1b8c0*/  SHFL.IDX PT, R49, R3, RZ, 0x181f ;  /* 0x00181fff03317589 */ /* 0x0000a200000e0000 */
[----:B------:R-:W-:Y:S05]  /*1b8d0*/  @P2 BRA `(.L_x_1907) ;  /* 0x0000000000242947 */ /* 0x000fea0003800000 */
[----:B------:R-:W-:Y:S02]  /*1b8e0*/  ULDC UR4, c[0x0][0xac8] ;  /* 0x0002b20000047ab9 */ /* 0x000fe40000000800 */
[----:B------:R-:W-:Y:S02]  /*1b8f0*/  ISETP.GE.AND P2, PT, R16, UR4, PT ;  /* 0x0000000410007c0c */ /* 0x000fe4000bf46270 */
[----:B------:R-:W-:-:S11]  /*1b900*/  ISETP.GE.AND P3, PT, R190, UR4, PT ;  /* 0x00000004be007c0c */ /* 0x000fd6000bf66270 */
[-C--:B-1----:R-:W-:Y:S02]  /*1b910*/  @!P2 LEA R20, P4, R16, R21.reuse, 0x1 ;  /* 0x000000151014a211 */ /* 0x082fe400078808ff */
[----:B------:R-:W-:Y:S02]  /*1b920*/  @!P3 LEA R48, P5, R190, R21, 0x1 ;  /* 0x00000015be30b211 */ /* 0x000fe400078a08ff */
[-C--:B--2---:R-:W-:Y:S02]  /*1b930*/  @!P2 LEA.HI.X R21, R16, R49.reuse, R17, 0x1, P4 ;  /* 0x000000311015a211 */ /* 0x084fe400020f0c11 */
[----:B------:R-:W-:-:S03]  /*1b940*/  @!P3 LEA.HI.X R49, R190, R49, R214, 0x1, P5 ;  /* 0x00000031be31b211 */ /* 0x000fc600028f0cd6 */
[----:B-----5:R3:W-:Y:S04]  /*1b950*/  @!P2 ST.E.128 desc[UR38][R20.64], R4 ;  /* 0x000000041400a985 */ /* 0x0207e8000c101d26 */
[----:B------:R3:W-:Y:S02]  /*1b960*/  @!P3 ST.E.128 desc[UR38][R48.64], R32 ;  /* 0x000000203000b985 */ /* 0x0007e4000c101d26 */
.L_x_1907:
[----:B------:R-:W-:Y:S05]  /*1b970*/  BSYNC B1 ;  /* 0x0000000000017941 */ /* 0x000fea0003800000 */
.L_x_1906:
[----:B---3-5:R3:W4:Y:S01]  /*1b980*/  SHFL.IDX PT, R7, R3, 0x1, 0x181f ;  /* 0x00381f0003077f89 */ /* 0x02872200000e0000 */
[----:B------:R-:W-:Y:S03]  /*1b990*/  BSSY B1, `(.L_x_1908) ;  /* 0x000000c000017945 */ /* 0x000fe60003800000 */
[----:B------:R3:W0:Y:S01]  /*1b9a0*/  SHFL.IDX PT, R5, R28, 0x1, 0x181f ;  /* 0x00381f001c057f89 */ /* 0x00062200000e0000 */
[----:B------:R-:W-:Y:S05]  /*1b9b0*/  @P0 BRA `(.L_x_1909) ;  /* 0x0000000000240947 */ /* 0x000fea0003800000 */
[----:B------:R-:W-:Y:S02]  /*1b9c0*/  ULDC UR4, c[0x0][0xac8] ;  /* 0x0002b20000047ab9 */ /* 0x000fe40000000800 */
[----:B------:R-:W-:Y:S02]  /*1b9d0*/  ISETP.GE.AND P3, PT, R16, UR4, PT ;  /* 0x0000000410007c0c */ /* 0x000fe4000bf66270 */
[----:B------:R-:W-:-:S11]  /*1b9e0*/  ISETP.GE.AND P4, PT, R190, UR4, PT ;  /* 0x00000004be007c0c */ /* 0x000fd6000bf86270 */
[-C--:B0-----:R-:W-:Y:S02]  /*1b9f0*/  @!P3 LEA R4, P0, R16, R5.reuse, 0x1 ;  /* 0x000000051004b211 */ /* 0x081fe400078008ff */
[----:B------:R-:W-:Y:S02]  /*1ba00*/  @!P4 LEA R6, P2, R190, R5, 0x1 ;  /* 0x00000005be06c211 */ /* 0x000fe400078408ff */
[-C--:B----4-:R-:W-:Y:S02]  /*1ba10*/  @!P3 LEA.HI.X R5, R16, R7.reuse, R17, 0x1, P0 ;  /* 0x000000071005b211 */ /* 0x090fe400000f0c11 */
[----:B------:R-:W-:-:S03]  /*1ba20*/  @!P4 LEA.HI.X R7, R190, R7, R214, 0x1, P2 ;  /* 0x00000007be07c211 */ /* 0x000fc600010f0cd6 */
[----:B------:R0:W-:Y:S04]  /*1ba30*/  @!P3 ST.E.128 desc[UR38][R4.64], R8 ;  /* 0x000000080400b985 */ /* 0x0001e8000c101d26 */
[----:B------:R0:W-:Y:S02]  /*1ba40*/  @!P4 ST.E.128 desc[UR38][R6.64], R36 ;  /* 0x000000240600c985 */ /* 0x0001e4000c101d26 */
.L_x_1909:
[----:B------:R-:W-:Y:S05]  /*1ba50*/  BSYNC B1 ;  /* 0x0000000000017941 */ /* 0x000fea0003800000 */
.L_x_1908:
[----:B0---4-:R0:W4:Y:S01]  /*1ba60*/  SHFL.IDX PT, R7, R3, 0x2, 0x181f ;  /* 0x00581f0003077f89 */ /* 0x01112200000e0000 */
        /* <DEDUP_REMOVED lines=12> */
.L_x_1911:
[----:B------:R-:W-:Y:S05]  /*1bb30*/  BSYNC B1 ;  /* 0x0000000000017941 */ /* 0x000fea0003800000 */
.L_x_1910:
[----:B------:R-:W-:Y:S01]  /*1bb40*/  VIADD R0, R50, 0x60 ;  /* 0x0000006032007836 */ /* 0x000fe20000000000 */
[----:B0--3--:R-:W0:Y:S04]  /*1bb50*/  SHFL.IDX PT, R3, R3, 0x3, 0x181f ;  /* 0x00781f0003037f89 */ /* 0x009e2800000e0000 */
[----:B------:R-:W-:Y:S01]  /*1bb60*/  ISETP.GE.AND P0, PT, R0, R59, PT ;  /* 0x0000003b0000720c */ /* 0x000fe20003f06270 */
[----:B----4-:R3:W4:-:S12]  /*1bb70*/  SHFL.IDX PT, R7, R28, 0x3, 0x181f ;  /* 0x00781f001c077f89 */ /* 0x01071800000e0000 */
[----:B---3--:R-:W-:Y:S05]  /*1bb80*/  @P0 BRA `(.L_x_1912) ;  /* 0x0000000800fc0947 */ /* 0x008fea0003800000 */
[----:B------:R-:W-:Y:S02]  /*1bb90*/  ULDC UR4, c[0x0][0xac8] ;  /* 0x0002b20000047ab9 */ /* 0x000fe40000000800 */
[----:B------:R-:W-:-:S13]  /*1bba0*/  ISETP.GE.AND P1, PT, R16, UR4, PT ;  /* 0x0000000410007c0c */ /* 0x000fda000bf26270 */
[----:B----4-:R-:W-:-:S04]  /*1bbb0*/  @!P1 LEA R4, P0, R16, R7, 0x1 ;  /* 0x0000000710049211 */ /* 0x010fc800078008ff */
[----:B0-----:R-:W-:Y:S02]  /*1bbc0*/  @!P1 LEA.HI.X R5, R16, R3, R17, 0x1, P0 ;  /* 0x0000000310059211 */ /* 0x001fe400000f0c11 */
[----:B------:R-:W-:-:S03]  /*1bbd0*/  ISETP.GE.AND P0, PT, R190, UR4, PT ;  /* 0x00000004be007c0c */ /* 0x000fc6000bf06270 */
[----:B------:R3:W-:Y:S10]  /*1bbe0*/  @!P1 ST.E.128 desc[UR38][R4.64], R24 ;  /* 0x0000001804009985 */ /* 0x0007f4000c101d26 */
[----:B------:R-:W-:Y:S05]  /*1bbf0*/  @P0 BRA `(.L_x_1912) ;  /* 0x0000000800e00947 */ /* 0x000fea0003800000 */
[----:B---3--:R-:W-:-:S04]  /*1bc00*/  LEA R4, P0, R190, R7, 0x1 ;  /* 0x00000007be047211 */ /* 0x008fc800078008ff */
[----:B------:R-:W-:-:S05]  /*1bc10*/  LEA.HI.X R5, R190, R3, R214, 0x1, P0 ;  /* 0x00000003be057211 */ /* 0x000fca00000f0cd6 */
[----:B------:R0:W-:Y:S01]  /*1bc20*/  ST.E.128 desc[UR38][R4.64], R44 ;  /* 0x0000002c04007985 */ /* 0x0001e2000c101d26 */
[----:B------:R-:W-:Y:S05]  /*1bc30*/  BRA `(.L_x_1912) ;  /* 0x0000000800d07947 */ /* 0x000fea0003800000 */
.L_x_1904:
[----:B------:R-:W-:Y:S01]  /*1bc40*/  ULDC.64 UR4, c[0x0][0xc00] ;  /* 0x0003000000047ab9 */ /* 0x000fe20000000a00 */
[----:B------:R-:W2:Y:S01]  /*1bc50*/  LDC.64 R4, c[0x0][0xc00] ;  /* 0x00030000ff047b82 */ /* 0x000ea20000000a00 */
[----:B------:R-:W-:Y:S01]  /*1bc60*/  ISETP.NE.U32.AND P0, PT, RZ, UR4, PT ;  /* 0x00000004ff007c0c */ /* 0x000fe2000bf05070 */
[----:B------:R-:W-:-:S03]  /*1bc70*/  IMAD.MOV.U32 R0, RZ, RZ, RZ ;  /* 0x000000ffff007224 */ /* 0x000fc600078e00ff */
[----:B------:R-:W-:Y:S01]  /*1bc80*/  ISETP.NE.AND.EX P0, PT, RZ, UR5, PT, P0 ;  /* 0x00000005ff007c0c */ /* 0x000fe2000bf05300 */
[----:B------:R-:W-:Y:S02]  /*1bc90*/  ULDC.64 UR4, c[0x0][0xc08] ;  /* 0x0003020000047ab9 */ /* 0x000fe40000000a00 */
[----:B------:R-:W-:Y:S01]  /*1bca0*/  ISETP.NE.U32.AND P1, PT, RZ, UR4, PT ;  /* 0x00000004ff007c0c */ /* 0x000fe2000bf25070 */
[----:B------:R-:W3:Y:S03]  /*1bcb0*/  LDC R25, c[0x0][0xbe8] ;  /* 0x0002fa00ff197b82 */ /* 0x000ee60000000800 */
[----:B------:R-:W-:Y:S01]  /*1bcc0*/  ISETP.NE.AND.EX P1, PT, RZ, UR5, PT, P1 ;  /* 0x00000005ff007c0c */ /* 0x000fe2000bf25310 */
[----:B--2---:R-:W-:-:S12]  /*1bcd0*/  IMAD.WIDE R4, R209, 0x4, R4 ;  /* 0x00000004d1047825 */ /* 0x004fd800078e0204 */
[----:B------:R-:W2:Y:S01]  /*1bce0*/  @P1 LDC.64 R6, c[0x0][0xc08] ;  /* 0x00030200ff061b82 */ /* 0x000ea20000000a00 */
[----:B------:R-:W-:Y:S02]  /*1bcf0*/  ULDC UR4, c[0x0][0xa88] ;  /* 0x0002a20000047ab9 */ /* 0x000fe40000000800 */
[----:B------:R-:W-:Y:S01]  /*1bd00*/  IMAD.U32 R8, RZ, RZ, UR4 ;  /* 0x00000004ff087e24 */ /* 0x000fe2000f8e00ff */
[----:B------:R4:W5:Y:S01]  /*1bd10*/  @P0 LDG.E R0, desc[UR38][R4.64] ;  /* 0x0000002604000981 */ /* 0x000962000c1e1900 */
[----:B--2---:R-:W-:-:S05]  /*1bd20*/  @P1 IMAD.WIDE R6, R209, 0x4, R6 ;  /* 0x00000004d1061825 */ /* 0x004fca00078e0206 */
[----:B------:R4:W5:Y:S01]  /*1bd30*/  @P1 LDG.E R8, desc[UR38][R6.64] ;  /* 0x0000002606081981 */ /* 0x000962000c1e1900 */
[----:B---3--:R-:W-:Y:S02]  /*1bd40*/  ISETP.NE.AND P2, PT, R25, 0x1, PT ;  /* 0x000000011900780c */ /* 0x008fe40003f45270 */
[----:B------:R-:W-:Y:S02]  /*1bd50*/  ISETP.GE.AND P3, PT, R229, 0x80, PT ;  /* 0x00000080e500780c */ /* 0x000fe40003f66270 */
[----:B------:R-:W-:-:S09]  /*1bd60*/  SHF.R.S32.HI R9, RZ, 0x1f, R209 ;  /* 0x0000001fff097819 */ /* 0x000fd200000114d1 */
[----:B------:R-:W2:Y:S01]  /*1bd70*/  @P2 LDC R27, c[0x0][0xbec] ;  /* 0x0002fb00ff1b2b82 */ /* 0x000ea20000000800 */
[----:B----4-:R-:W-:Y:S05]  /*1bd80*/  @P1 BRA `(.L_x_1913) ;  /* 0x0000000000101947 */ /* 0x010fea0003800000 */
[----:B------:R-:W-:Y:S05]  /*1bd90*/  @!P0 BRA `(.L_x_1913) ;  /* 0x00000000000c8947 */ /* 0x000fea0003800000 */
[----:B------:R-:W3:Y:S04]  /*1bda0*/  LDG.E R3, desc[UR38][R4.64] ;  /* 0x0000002604037981 */ /* 0x000ee8000c1e1900 */
[----:B-----5:R-:W3:Y:S02]  /*1bdb0*/  LDG.E R8, desc[UR38][R4.64+0x4] ;  /* 0x0000042604087981 */ /* 0x020ee4000c1e1900 */
[----:B---3--:R-:W-:-:S07]  /*1bdc0*/  IMAD.IADD R8, R8, 0x1, -R3 ;  /* 0x0000000108087824 */ /* 0x008fce00078e0a03 */
.L_x_1913:
[----:B------:R-:W-:Y:S01]  /*1bdd0*/  BSSY B1, `(.L_x_1914) ;  /* 0x000002d000017945 */ /* 0x000fe20003800000 */
[----:B------:R-:W-:Y:S02]  /*1bde0*/  SHF.R.S32.HI R12, RZ, 0x1f, R208 ;  /* 0x0000001fff0c7819 */ /* 0x000fe400000114d0 */
[----:B------:R-:W-:Y:S02]  /*1bdf0*/  SEL R13, R209, RZ, !P0 ;  /* 0x000000ffd10d7207 */ /* 0x000fe40004000000 */
[----:B------:R-:W-:Y:S02]  /*1be00*/  SEL R14, R9, RZ, !P0 ;  /* 0x000000ff090e7207 */ /* 0x000fe40004000000 */
[----:B-----5:R-:W-:Y:S01]  /*1be10*/  SHF.R.S32.HI R11, RZ, 0x1f, R0 ;  /* 0x0000001fff0b7819 */ /* 0x020fe20000011400 */
[----:B------:R-:W-:Y:S06]  /*1be20*/  @P3 BRA `(.L_x_1915) ;  /* 0x00000000009c3947 */ /* 0x000fec0003800000 */
[----:B------:R-:W3:Y:S01]  /*1be30*/  S2R R10, SR_TID.X ;  /* 0x00000000000a7919 */ /* 0x000ee20000002100 */
[----:B------:R-:W4:Y:S02]  /*1be40*/  LDC R9, c[0x0][0xbe8] ;  /* 0x0002fa00ff097b82 */ /* 0x000f240000000800 */
[----:B----4-:R-:W-:Y:S01]  /*1be50*/  IMAD R3, R8, R9, RZ ;  /* 0x0000000908037224 */ /* 0x010fe200078e02ff */
[----:B---3--:R-:W-:-:S04]  /*1be60*/  IADD3 R10, R193, -0x80, R10 ;  /* 0xffffff80c10a7810 */ /* 0x008fc80007ffe00a */
        /* <DEDUP_REMOVED lines=9> */
[----:B------:R-:W3:Y:S01]  /*1bf00*/  @P0 LDC R15, c[0x0][0xbec] ;  /* 0x0002fb00ff0f0b82 */ /* 0x000ee20000000800 */
[----:B------:R-:W-:Y:S01]  /*1bf10*/  IMAD R7, R208, UR5, R7 ;  /* 0x00000005d0077c24 */ /* 0x000fe2000f8e0207 */
[----:B------:R-:W-:-:S03]  /*1bf20*/  ULDC.64 UR4, c[0x0][0xb98] ;  /* 0x0002e60000047ab9 */ /* 0x000fc60000000a00 */
[----:B------:R-:W-:-:S03]  /*1bf30*/  IMAD.IADD R5, R5, 0x1, R7 ;  /* 0x0000000105057824 */ /* 0x000fc600078e0207 */
[----:B------:R-:W4:Y:S01]  /*1bf40*/  @P0 LDC R21, c[0x0][0xbf0] ;  /* 0x0002fc00ff150b82 */ /* 0x000f220000000800 */
[----:B------:R-:W-:-:S04]  /*1bf50*/  IMAD.WIDE.U32 R4, R13, UR4, R4 ;  /* 0x000000040d047c25 */ /* 0x000fc8000f8e0004 */
[----:B---3--:R-:W-:-:S05]  /*1bf60*/  @P0 IMAD.HI.U32 R6, R10, R15, RZ ;  /* 0x0000000f0a060227 */ /* 0x008fca00078e00ff */
[----:B----4-:R-:W-:Y:S01]  /*1bf70*/  @P0 SHF.R.U32.HI R3, RZ, R21, R6 ;  /* 0x00000015ff030219 */ /* 0x010fe20000011606 */
[----:B------:R-:W-:-:S03]  /*1bf80*/  IMAD R6, R14, UR4, RZ ;  /* 0x000000040e067c24 */ /* 0x000fc6000f8e02ff */
[----:B------:R-:W-:Y:S01]  /*1bf90*/  IADD3 R4, P0, R3, R4, RZ ;  /* 0x0000000403047210 */ /* 0x000fe20007f1e0ff */
[--C-:B------:R-:W-:Y:S02]  /*1bfa0*/  IMAD.MOV R7, RZ, RZ, -R3.reuse ;  /* 0x000000ffff077224 */ /* 0x100fe400078e0a03 */
        /* <DEDUP_REMOVED lines=12> */
[----:B------:R-:W-:Y:S02]  /*1c070*/  LEA.HI.X R7, R4, UR5, R3, 0x2, P0 ;  /* 0x0000000504077c11 */ /* 0x000fe400080f1403 */
[----:B------:R-:W-:-:S05]  /*1c080*/  MOV R3, 0xff800000 ;  /* 0xff80000000037802 */ /* 0x000fca0000000f00 */
[----:B------:R3:W-:Y:S02]  /*1c090*/  STG.E desc[UR38][R6.64], R3 ;  /* 0x0000000306007986 */ /* 0x0007e4000c101926 */
.L_x_1915:
[----:B------:R-:W-:Y:S05]  /*1c0a0*/  BSYNC B1 ;  /* 0x0000000000017941 */ /* 0x000fea0003800000 */
.L_x_1914:
[----:B------:R-:W4:Y:S01]  /*1c0b0*/  @P2 LDC R9, c[0x0][0xbf0] ;  /* 0x0002fc00ff092b82 */ /* 0x000f220000000800 */
[----:B------:R-:W-:Y:S02]  /*1c0c0*/  ULDC.64 UR4, c[0x0][0xaa0] ;  /* 0x0002a80000047ab9 */ /* 0x000fe40000000a00 */
[----:B---3--:R-:W-:Y:S02]  /*1c0d0*/  IMAD R3, R11, UR4, RZ ;  /* 0x000000040b037c24 */ /* 0x008fe4000f8e02ff */
[----:B------:R-:W-:-:S04]  /*1c0e0*/  IMAD.WIDE.U32 R4, R0, UR4, RZ ;  /* 0x0000000400047c25 */ /* 0x000fc8000f8e00ff */
[----:B------:R-:W-:Y:S01]  /*1c0f0*/  IMAD R3, R0, UR5, R3 ;  /* 0x0000000500037c24 */ /* 0x000fe2000f8e0203 */
[----:B------:R-:W-:Y:S01]  /*1c100*/  ULDC.64 UR4, c[0x0][0xae8] ;  /* 0x0002ba0000047ab9 */ /* 0x000fe20000000a00 */
[----:B------:R-:W-:Y:S02]  /*1c110*/  IMAD R0, R207, 0x20, R23 ;  /* 0x00000020cf007824 */ /* 0x000fe400078e0217 */
[----:B------:R-:W-:Y:S02]  /*1c120*/  IMAD.IADD R5, R5, 0x1, R3 ;  /* 0x0000000105057824 */ /* 0x000fe400078e0203 */
[----:B------:R-:W-:Y:S02]  /*1c130*/  IMAD.IADD R10, R193, 0x1, R0 ;  /* 0x00000001c10a7824 */ /* 0x000fe400078e0200 */
[----:B------:R-:W-:Y:S02]  /*1c140*/  IMAD R3, R12, UR4, RZ ;  /* 0x000000040c037c24 */ /* 0x000fe4000f8e02ff */
[----:B--2---:R-:W-:-:S04]  /*1c150*/  @P2 IMAD.HI.U32 R0, R10, R27, RZ ;  /* 0x0000001b0a002227 */ /* 0x004fc800078e00ff */
[C---:B------:R-:W-:Y:S02]  /*1c160*/  IMAD R7, R208.reuse, UR5, R3 ;  /* 0x00000005d0077c24 */ /* 0x040fe4000f8e0203 */
[----:B------:R-:W-:Y:S01]  /*1c170*/  IMAD.WIDE.U32 R4, R208, UR4, R4 ;  /* 0x00000004d0047c25 */ /* 0x000fe2000f8e0004 */
[----:B------:R-:W-:-:S03]  /*1c180*/  ULDC.64 UR4, c[0x0][0xaf0] ;  /* 0x0002bc0000047ab9 */ /* 0x000fc60000000a00 */
[----:B------:R-:W-:Y:S01]  /*1c190*/  IMAD.MOV.U32 R3, RZ, RZ, R10 ;  /* 0x000000ffff037224 */ /* 0x000fe200078e000a */
[----:B----4-:R-:W-:Y:S01]  /*1c1a0*/  @P2 SHF.R.U32.HI R3, RZ, R9, R0 ;  /* 0x00000009ff032219 */ /* 0x010fe20000011600 */
[----:B------:R-:W-:Y:S02]  /*1c1b0*/  IMAD.IADD R5, R5, 0x1, R7 ;  /* 0x0000000105057824 */ /* 0x000fe400078e0207 */
[----:B------:R-:W-:Y:S01]  /*1c1c0*/  IMAD R6, R14, UR4, RZ ;  /* 0x000000040e067c24 */ /* 0x000fe2000f8e02ff */
[--C-:B------:R-:W-:Y:S01]  /*1c1d0*/  SHF.R.S32.HI R0, RZ, 0x1f, R3.reuse ;  /* 0x0000001fff007819 */ /* 0x100fe20000011403 */
[----:B------:R-:W-:Y:S02]  /*1c1e0*/  IMAD.MOV R7, RZ, RZ, -R3 ;  /* 0x000000ffff077224 */ /* 0x000fe400078e0a03 */
[C---:B------:R-:W-:Y:S02]  /*1c1f0*/  IMAD R9, R13.reuse, UR5, R6 ;  /* 0x000000050d097c24 */ /* 0x040fe4000f8e0206 */
[----:B------:R-:W-:Y:S01]  /*1c200*/  IMAD.WIDE.U32 R4, R13, UR4, R4 ;  /* 0x000000040d047c25 */ /* 0x000fe2000f8e0004 */
[----:B------:R-:W-:-:S03]  /*1c210*/  ULDC.64 UR4, c[0x0][0xae0] ;  /* 0x0002b80000047ab9 */ /* 0x000fc60000000a00 */
[----:B------:R-:W-:Y:S02]  /*1c220*/  IMAD R7, R25, R7, R10 ;  /* 0x0000000719077224 */ /* 0x000fe400078e020a */
        /* <DEDUP_REMOVED lines=12> */
[C---:B------:R-:W-:Y:S01]  /*1c2f0*/  LEA R0, P0, R4.reuse, UR4, 0x1 ;  /* 0x0000000404007c11 */ /* 0x040fe2000f8008ff */
[----:B------:R-:W-:Y:S01]  /*1c300*/  UMOV UR4, 0xffffffff ;  /* 0xffffffff00047882 */ /* 0x000fe20000000000 */
[----:B------:R-:W-:Y:S02]  /*1c310*/  IMAD.IADD R193, R23, 0x1, R193 ;  /* 0x0000000117c17824 */ /* 0x000fe400078e02c1 */
[----:B------:R-:W-:Y:S01]  /*1c320*/  LEA.HI.X R4, R4, UR5, R3, 0x1, P0 ;  /* 0x0000000504047c11 */ /* 0x000fe200080f0c03 */
[----:B------:R-:W-:Y:S08]  /*1c330*/  BRA.DIV UR4, `(.L_x_1916) ;  /* 0x0000009604cc7947 */ /* 0x000ff0000b800000 */
[----:B------:R2:W3:Y:S04]  /*1c340*/  SHFL.IDX PT, R3, R4, RZ, 0x181f ;  /* 0x00181fff04037589 */ /* 0x0004e800000e0000 */
[----:B------:R2:W4:Y:S02]  /*1c350*/  SHFL.IDX PT, R14, R0, RZ, 0x181f ;  /* 0x00181fff000e7589 */ /* 0x00052400000e0000 */
.L_x_2153:
[----:B------:R-:W-:Y:S01]  /*1c360*/  IMAD R8, R8, R25, RZ ;  /* 0x0000001908087224 */ /* 0x000fe200078e02ff */
[----:B------:R-:W-:Y:S04]  /*1c370*/  BSSY B1, `(.L_x_1917) ;  /* 0x000000c000017945 */ /* 0x000fe80003800000 */
[----:B------:R-:W-:-:S13]  /*1c380*/  ISETP.GE.AND P0, PT, R193, R8, PT ;  /* 0x00000008c100720c */ /* 0x000fda0003f06270 */
[----:B------:R-:W-:Y:S05]  /*1c390*/  @P0 BRA `(.L_x_1918) ;  /* 0x0000000000240947 */ /* 0x000fea0003800000 */
[----:B------:R-:W-:Y:S02]  /*1c3a0*/  ULDC UR4, c[0x0][0xac8] ;  /* 0x0002b20000047ab9 */ /* 0x000fe40000000800 */
[----:B------:R-:W-:Y:S02]  /*1c3b0*/  ISETP.GE.AND P2, PT, R16, UR4, PT ;  /* 0x0000000410007c0c */ /* 0x000fe4000bf46270 */
[----:B------:R-:W-:-:S11]  /*1c3c0*/  ISETP.GE.AND P3, PT, R190, UR4, PT ;  /* 0x00000004be007c0c */ /* 0x000fd6000bf66270 */
[-C--:B----4-:R-:W-:Y:S02]  /*1c3d0*/  @!P2 LEA R6, P0, R16, R14.reuse, 0x1 ;  /* 0x0000000e1006a211 */ /* 0x090fe400078008ff */
[----:B------:R-:W-:Y:S02]  /*1c3e0*/  @!P3 LEA R14, P1, R190, R14, 0x1 ;  /* 0x0000000ebe0eb211 */ /* 0x000fe400078208ff */
[-C--:B---3--:R-:W-:Y:S02]  /*1c3f0*/  @!P2 LEA.HI.X R7, R16, R3.reuse, R17, 0x1, P0 ;  /* 0x000000031007a211 */ /* 0x088fe400000f0c11 */
[----:B------:R-:W-:-:S03]  /*1c400*/  @!P3 LEA.HI.X R15, R190, R3, R214, 0x1, P1 ;  /* 0x00000003be0fb211 */ /* 0x000fc600008f0cd6 */
[----:B------:R3:W-:Y:S04]  /*1c410*/  @!P2 ST.E.128 desc[UR38][R6.64], RZ ;  /* 0x000000ff0600a985 */ /* 0x0007e8000c101d26 */
[----:B------:R3:W-:Y:S02]  /*1c420*/  @!P3 ST.E.128 desc[UR38][R14.64], RZ ;  /* 0x000000ff0e00b985 */ /* 0x0007e4000c101d26 */
.L_x_1918:
[----:B------:R-:W-:Y:S05]  /*1c430*/  BSYNC B1 ;  /* 0x0000000000017941 */ /* 0x000fea0003800000 */
.L_x_1917:
[----:B------:R-:W-:-:S03]  /*1c440*/  UMOV UR4, 0xffffffff ;  /* 0xffffffff00047882 */ /* 0x000fc60000000000 */
[----:B------:R-:W-:Y:S05]  /*1c450*/  BRA.DIV UR4, `(.L_x_1919) ;  /* 0x0000009604b87947 */ /* 0x000fea000b800000 */
[----:B---3--:R3:W0:Y:S04]  /*1c460*/  SHFL.IDX PT, R3, R4, 0x1, 0x181f ;  /* 0x00381f0004037f89 */ /* 0x00862800000e0000 */
[----:B----4-:R3:W4:Y:S02]  /*1c470*/  SHFL.IDX PT, R14, R0, 0x1, 0x181f ;  /* 0x00381f00000e7f89 */ /* 0x01072400000e0000 */
.L_x_2157:
[----:B------:R-:W-:Y:S01]  /*1c480*/  VIADD R5, R193, 0x20 ;  /* 0x00000020c1057836 */ /* 0x000fe20000000000 */
        /* <DEDUP_REMOVED lines=8> */
[-C--:B0-----:R-:W-:Y:S02]  /*1c510*/  @!P2 LEA.HI.X R7, R16, R3.reuse, R17, 0x1, P0 ;  /* 0x000000031007a211 */ /* 0x081fe400000f0c11 */
[----:B------:R-:W-:-:S03]  /*1c520*/  @!P3 LEA.HI.X R15, R190, R3, R214, 0x1, P1 ;  /* 0x00000003be0fb211 */ /* 0x000fc600008f0cd6 */
[----:B------:R0:W-:Y:S04]  /*1c530*/  @!P2 ST.E.128 desc[UR38][R6.64], RZ ;  /* 0x000000ff0600a985 */ /* 0x0001e8000c101d26 */
[----:B------:R0:W-:Y:S02]  /*1c540*/  @!P3 ST.E.128 desc[UR38][R14.64], RZ ;  /* 0x000000ff0e00b985 */ /* 0x0001e4000c101d26 */
.L_x_1921:
[----:B------:R-:W-:Y:S05]  /*1c550*/  BSYNC B1 ;  /* 0x0000000000017941 */ /* 0x000fea0003800000 */
.L_x_1920:
[----:B------:R-:W-:-:S03]  /*1c560*/  UMOV UR4, 0xffffffff ;  /* 0xffffffff00047882 */ /* 0x000fc60000000000 */
[----:B------:R-:W-:Y:S05]  /*1c570*/  BRA.DIV UR4, `(.L_x_1922) ;  /* 0x0000009604b87947 */ /* 0x000fea000b800000 */
[----:B0-----:R0:W0:Y:S04]  /*1c580*/  SHFL.IDX PT, R3, R4, 0x2, 0x181f ;  /* 0x00581f0004037f89 */ /* 0x00102800000e0000 */
[----:B----4-:R4:W0:Y:S02]  /*1c590*/  SHFL.IDX PT, R14, R0, 0x2, 0x181f ;  /* 0x00581f00000e7f89 */ /* 0x01082400000e0000 */
.L_x_2161:
[----:B------:R-:W-:Y:S01]  /*1c5a0*/  VIADD R5, R193, 0x40 ;  /* 0x00000040c1057836 */ /* 0x000fe20000000000 */
[----:B------:R-:W-:Y:S04]  /*1c5b0*/  BSSY B1, `(.L_x_1923) ;  /* 0x000000c000017945 */ /* 0x000fe80003800000 */
[----:B------:R-:W-:-:S13]  /*1c5c0*/  ISETP.GE.AND P0, PT, R5, R8, PT ;  /* 0x000000080500720c */ /* 0x000fda0003f06270 */
[----:B------:R-:W-:Y:S05]  /*1c5d0*/  @P0 BRA `(.L_x_1924) ;  /* 0x0000000000240947 */ /* 0x000fea0003800000 */
[----:B------:R-:W-:Y:S02]  /*1c5e0*/  ULDC UR4, c[0x0][0xac8] ;  /* 0x0002b20000047ab9 */ /* 0x000fe40000000800 */
[----:B------:R-:W-:Y:S02]  /*1c5f0*/  ISETP.GE.AND P2, PT, R16, UR4, PT ;  /* 0x0000000410007c0c */ /* 0x000fe4000bf46270 */
[----:B------:R-:W-:-:S11]  /*1c600*/  ISETP.GE.AND P3, PT, R190, UR4, PT ;  /* 0x00000004be007c0c */ /* 0x000fd6000bf66270 */
[-C--:B0-----:R-:W-:Y:S02]  /*1c610*/  @!P2 LEA R6, P0, R16, R14.reuse, 0x1 ;  /* 0x0000000e1006a211 */ /* 0x081fe400078008ff */
[----:B------:R-:W-:Y:S02]  /*1c620*/  @!P3 LEA R14, P1, R190, R14, 0x1 ;  /* 0x0000000ebe0eb211 */ /* 0x000fe400078208ff */
[-C--:B------:R-:W-:Y:S02]  /*1c630*/  @!P2 LEA.HI.X R7, R16, R3.reuse, R17, 0x1, P0 ;  /* 0x000000031007a211 */ /* 0x080fe400000f0c11 */
[----:B------:R-:W-:-:S03]  /*1c640*/  @!P3 LEA.HI.X R15, R190, R3, R214, 0x1, P1 ;  /* 0x00000003be0fb211 */ /* 0x000fc600008f0cd6 */
[----:B------:R0:W-:Y:S04]  /*1c650*/  @!P2 ST.E.128 desc[UR38][R6.64], RZ ;  /* 0x000000ff0600a985 */ /* 0x0001e8000c101d26 */
[----:B------:R0:W-:Y:S02]  /*1c660*/  @!P3 ST.E.128 desc[UR38][R14.64], RZ ;  /* 0x000000ff0e00b985 */ /* 0x0001e4000c101d26 */
.L_x_1924:
[----:B------:R-:W-:Y:S05]  /*1c670*/  BSYNC B1 ;  /* 0x0000000000017941 */ /* 0x000fea0003800000 */
.L_x_1923:
[----:B------:R-:W-:-:S03]  /*1c680*/  UMOV UR4, 0xffffffff ;  /* 0xffffffff00047882 */ /* 0x000fc60000000000 */
[----:B------:R-:W-:Y:S05]  /*1c690*/  BRA.DIV UR4, `(.L_x_1925) ;  /* 0x0000009604b87947 */ /* 0x000fea000b800000 */
[----:B0-----:R0:W0:Y:S04]  /*1c6a0*/  SHFL.IDX PT, R3, R4, 0x3, 0x181f ;  /* 0x00781f0004037f89 */ /* 0x00102800000e0000 */
[----:B------:R0:W0:Y:S02]  /*1c6b0*/  SHFL.IDX PT, R14, R0, 0x3, 0x181f ;  /* 0x00781f00000e7f89 */ /* 0x00002400000e0000 */
.L_x_2165:
[----:B0-234-:R-:W-:-:S05]  /*1c6c0*/  VIADD R0, R193, 0x60 ;  /* 0x00000060c1007836 */ /* 0x01dfca0000000000 */
[----:B------:R-:W-:-:S13]  /*1c6d0*/  ISETP.GE.AND P0, PT, R0, R8, PT ;  /* 0x000000080000720c */ /* 0x000fda0003f06270 */
[----:B------:R-:W-:Y:S05]  /*1c6e0*/  @P0 BRA `(.L_x_1912) ;  /* 0x0000000000240947 */ /* 0x000fea0003800000 */
[----:B------:R-:W-:Y:S02]  /*1c6f0*/  ULDC UR4, c[0x0][0xac8] ;  /* 0x0002b20000047ab9 */ /* 0x000fe40000000800 */
[----:B------:R-:W-:Y:S02]  /*1c700*/  ISETP.GE.AND P2, PT, R16, UR4, PT ;  /* 0x0000000410007c0c */ /* 0x000fe4000bf46270 */
[----:B------:R-:W-:-:S11]  /*1c710*/  ISETP.GE.AND P3, PT, R190, UR4, PT ;  /* 0x00000004be007c0c */ /* 0x000fd6000bf66270 */
[-C--:B------:R-:W-:Y:S02]  /*1c720*/  @!P2 LEA R4, P0, R16, R14.reuse, 0x1 ;  /* 0x0000000e1004a211 */ /* 0x080fe400078008ff */
[----:B------:R-:W-:Y:S02]  /*1c730*/  @!P3 LEA R14, P1, R190, R14, 0x1 ;  /* 0x0000000ebe0eb211 */ /* 0x000fe400078208ff */
[-C--:B------:R-:W-:Y:S02]  /*1c740*/  @!P2 LEA.HI.X R5, R16, R3.reuse, R17, 0x1, P0 ;  /* 0x000000031005a211 */ /* 0x080fe400000f0c11 */
[----:B------:R-:W-:-:S03]  /*1c750*/  @!P3 LEA.HI.X R15, R190, R3, R214, 0x1, P1 ;  /* 0x00000003be0fb211 */ /* 0x000fc600008f0cd6 */
[----:B------:R0:W-:Y:S04]  /*1c760*/  @!P2 ST.E.128 desc[UR38][R4.64], RZ ;  /* 0x000000ff0400a985 */ /* 0x0001e8000c101d26 */
[----:B------:R0:W-:Y:S02]  /*1c770*/  @!P3 ST.E.128 desc[UR38][R14.64], RZ ;  /* 0x000000ff0e00b985 */ /* 0x0001e4000c101d26 */
.L_x_1912:
[----:B------:R-:W-:Y:S05]  /*1c780*/  BSYNC B0 ;  /* 0x0000000000007941 */ /* 0x000fea0003800000 */
.L_x_1903:
[----:B------:R-:W-:Y:S02]  /*1c790*/  ULDC UR4, c[0x0][0xc3c] ;  /* 0x00030f0000047ab9 */ /* 0x000fe40000000800 */
[----:B-1----:R-:W-:-:S13]  /*1c7a0*/  ISETP.GE.AND P0, PT, R31, UR4, PT ;  /* 0x000000041f007c0c */ /* 0x002fda000bf06270 */
[----:B------:R-:W-:Y:S05]  /*1c7b0*/  @!P0 BRA `(.L_x_1926) ;  /* 0xfffffe48006c8947 */ /* 0x000fea000383ffff */
[----:B------:R-:W-:Y:S05]  /*1c7c0*/  BRA `(.L_x_1664) ;  /* 0x0000007800d87947 */ /* 0x000fea0003800000 */
.L_x_1662:
        /* <DEDUP_REMOVED lines=18> */
.L_x_1927:
[----:B------:R-:W-:Y:S01]  /*1c8f0*/  LOP3.LUT R0, R4, 0x1f, RZ, 0xc0, !PT ;  /* 0x0000001f04007812 */ /* 0x000fe200078ec0ff */
[----:B------:R-:W-:Y:S01]  /*1c900*/  ULDC UR4, c[0x0][0xc3c] ;  /* 0x00030f0000047ab9 */ /* 0x000fe20000000800 */
[----:B------:R-:W1:Y:S01]  /*1c910*/  S2UR UR6, SR_CTAID.X ;  /* 0x00000000000679c3 */ /* 0x000e620000002500 */
[----:B------:R-:W-:Y:S01]  /*1c920*/  ULDC UR5, c[0x0][0xc38] ;  /* 0x00030e0000057ab9 */ /* 0x000fe20000000800 */
[----:B------:R-:W-:-:S04]  /*1c930*/  ISETP.NE.AND P0, PT, R0, 0x1f, PT ;  /* 0x0000001f0000780c */ /* 0x000fc80003f05270 */
[----:B------:R-:W-:-:S13]  /*1c940*/  ISETP.GE.OR P1, PT, R0, UR4, !P0 ;  /* 0x0000000400007c0c */ /* 0x000fda000c726670 */
[----:B0-----:R-:W0:Y:S02]  /*1c950*/  @!P1 LDC.64 R2, c[0x0][0xc80] ;  /* 0x00032000ff029b82 */ /* 0x001e240000000a00 */
        /* <DEDUP_REMOVED lines=34> */
.L_x_1933:
        /* <DEDUP_REMOVED lines=12> */
.L_x_1932:
[----:B------:R-:W-:Y:S05]  /*1cc40*/  BSYNC B0 ;  /* 0x0000000000007941 */ /* 0x000fea0003800000 */
.L_x_1931:
        /* <DEDUP_REMOVED lines=20> */
[----:B------:R-:W-:-:S07]  /*1cd90*/  MOV R5, R11 ;  /* 0x0000000b00057202 */ /* 0x000fce0000000f00 */
.L_x_1929:
        /* <DEDUP_REMOVED lines=20> */
.L_x_1934:
[----:B-12---:R-:W-:Y:S01]  /*1cee0*/  IMAD.MOV R5, RZ, RZ, -R3 ;  /* 0x000000ffff057224 */ /* 0x006fe200078e0a03 */
[----:B------:R-:W-:Y:S01]  /*1cef0*/  IABS R7, R9 ;  /* 0x0000000900077213 */ /* 0x000fe20000000000 */
[----:B---3--:R-:W-:Y:S02]  /*1cf00*/  IMAD R16, R16, UR5, R8 ;  /* 0x0000000510107c24 */ /* 0x008fe4000f8e0208 */
        /* <DEDUP_REMOVED lines=22> */
[----:B------:R-:W-:Y:S01]  /*1d070*/  VIADDMNMX R11, R10, UR5, R11, PT ;  /* 0x000000050a0b7c46 */ /* 0x000fe2000b80010b */
[----:B------:R-:W-:-:S03]  /*1d080*/  IMAD.IADD R5, R8, 0x1, R5 ;  /* 0x0000000108057824 */ /* 0x000fc600078e0205 */
[----:B------:R-:W-:-:S04]  /*1d090*/  IABS R7, R11 ;  /* 0x0000000b00077213 */ /* 0x000fc80000000000 */
[----:B------:R-:W1:Y:S08]  /*1d0a0*/  I2F.RP R10, R7 ;  /* 0x00000007000a7306 */ /* 0x000e700000209400 */
[----:B-1----:R-:W1:Y:S02]  /*1d0b0*/  MUFU.RCP R10, R10 ;  /* 0x0000000a000a7308 */ /* 0x002e640000001000 */
[----:B-1----:R-:W-:Y:S01]  /*1d0c0*/  VIADD R3, R10, 0xffffffe ;  /* 0x0ffffffe0a037836 */ /* 0x002fe20000000000 */
[----:B------:R-:W-:-:S05]  /*1d0d0*/  IABS R10, R11 ;  /* 0x0000000b000a7213 */ /* 0x000fca0000000000 */
[----:B------:R-:W1:Y:S01]  /*1d0e0*/  F2I.FTZ.U32.TRUNC.NTZ R3, R3 ;  /* 0x0000000300037305 */ /* 0x000e62000021f000 */
[----:B------:R-:W-:Y:S02]  /*1d0f0*/  IMAD.MOV R10, RZ, RZ, -R10 ;  /* 0x000000ffff0a7224 */ /* 0x000fe400078e0a0a */
[----:B-1----:R-:W-:-:S04]  /*1d100*/  IMAD.MOV R2, RZ, RZ, -R3 ;  /* 0x000000ffff027224 */ /* 0x002fc800078e0a03 */
[----:B------:R-:W-:Y:S01]  /*1d110*/  IMAD R9, R2, R7, RZ ;  /* 0x0000000702097224 */ /* 0x000fe200078e02ff */
[----:B------:R-:W-:-:S05]  /*1d120*/  MOV R2, RZ ;  /* 0x000000ff00027202 */ /* 0x000fca0000000f00 */
[----:B------:R-:W-:Y:S01]  /*1d130*/  IMAD.HI.U32 R2, R3, R9, R2 ;  /* 0x0000000903027227 */ /* 0x000fe200078e0002 */
[----:B------:R-:W-:Y:S02]  /*1d140*/  IABS R9, R8 ;  /* 0x0000000800097213 */ /* 0x000fe40000000000 */
[----:B------:R-:W-:-:S03]  /*1d150*/  LOP3.LUT R3, R8, R11, RZ, 0x3c, !PT ;  /* 0x0000000b08037212 */ /* 0x000fc600078e3cff */
        /* <DEDUP_REMOVED lines=16> */
.L_x_1930:
[----:B------:R-:W-:Y:S02]  /*1d260*/  IMAD.MOV.U32 R17, RZ, RZ, RZ ;  /* 0x000000ffff117224 */ /* 0x000fe400078e00ff */
[----:B------:R-:W-:Y:S02]  /*1d270*/  IMAD.U32 R16, RZ, RZ, UR6 ;  /* 0x00000006ff107e24 */ /* 0x000fe4000f8e00ff */
[----:B------:R-:W-:-:S07]  /*1d280*/  IMAD.MOV.U32 R18, RZ, RZ, RZ ;  /* 0x000000ffff127224 */ /* 0x000fce00078e00ff */
.L_x_1935:
[----:B------:R-:W-:-:S13]  /*1d290*/  ISETP.NE.AND P0, PT, R0, RZ, PT ;  /* 0x000000ff0000720c */ /* 0x000fda0003f05270 */
[----:B------:R-:W1:Y:S01]  /*1d2a0*/  @!P0 S2R R3, SR_CgaCtaId ;  /* 0x0000000000038919 */ /* 0x000e620000008800 */
[----:B------:R-:W-:-:S04]  /*1d2b0*/  @!P0 MOV R0, 0x400 ;  /* 0x0000040000008802 */ /* 0x000fc80000000f00 */
[----:B-1----:R-:W-:-:S05]  /*1d2c0*/  @!P0 LEA R0, R3, R0, 0x18 ;  /* 0x0000000003008211 */ /* 0x002fca00078ec0ff */
[----:B------:R1:W-:Y:S01]  /*1d2d0*/  @!P0 STS.128 [R0+0x288d0], R16 ;  /* 0x0288d01000008388 */ /* 0x0003e20000000c00 */
[----:B------:R-:W-:Y:S06]  /*1d2e0*/  BAR.ARV 0x5, 0x180 ;  /* 0x0146000000007b1d */ /* 0x000fec0000002000 */
.L_x_1928:
[----:B-1----:R-:W-:Y:S01]  /*1d2f0*/  IMAD.MOV.U32 R0, RZ, RZ, 0x1 ;  /* 0x00000001ff007424 */ /* 0x002fe200078e00ff */
[----:B------:R1:W-:Y:S01]  /*1d300*/  STL [R1+0x4], RZ ;  /* 0x000004ff01007387 */ /* 0x0003e20000100800 */
[----:B------:R-:W-:Y:S02]  /*1d310*/  ULDC UR4, c[0x0][0xc3c] ;  /* 0x00030f0000047ab9 */ /* 0x000fe40000000800 */
[----:B--2---:R-:W-:Y:S01]  /*1d320*/  ISETP.GE.AND P0, PT, R19, UR4, PT ;  /* 0x0000000413007c0c */ /* 0x004fe2000bf06270 */
[----:B------:R1:W-:Y:S04]  /*1d330*/  STL [R1+0x10], R0 ;  /* 0x0000100001007387 */ /* 0x0003e80000100800 */
[----:B------:R1:W-:Y:S08]  /*1d340*/  STL [R1+0x48], RZ ;  /* 0x000048ff01007387 */ /* 0x0003f00000100800 */
[----:B-1----:R-:W-:Y:S05]  /*1d350*/  @P0 BRA `(.L_x_1936) ;  /* 0x0000006c000c0947 */ /* 0x002fea0003800000 */
[----:B------:R-:W1:Y:S01]  /*1d360*/  S2UR UR5, SR_CgaCtaId ;  /* 0x00000000000579c3 */ /* 0x000e620000008800 */
[C---:B------:R-:W-:Y:S01]  /*1d370*/  IMAD.SHL.U32 R0, R4.reuse, 0x8, RZ ;  /* 0x0000000804007824 */ /* 0x040fe200078e00ff */
[----:B------:R-:W-:Y:S01]  /*1d380*/  LOP3.LUT R5, R4, 0x7f, RZ, 0xc0, !PT ;  /* 0x0000007f04057812 */ /* 0x000fe200078ec0ff */
[----:B------:R-:W-:Y:S01]  /*1d390*/  UMOV UR4, 0x400 ;  /* 0x0000040000047882 */ /* 0x000fe20000000000 */
[----:B------:R-:W-:Y:S01]  /*1d3a0*/  BSSY B8, `(.L_x_1936) ;  /* 0x00006be000087945 */ /* 0x000fe20003800000 */
[----:B------:R-:W-:Y:S01]  /*1d3b0*/  ULDC.64 UR40, c[0x0][0x198] ;  /* 0x0000660000287ab9 */ /* 0x000fe20000000a00 */
[----:B------:R-:W-:Y:S01]  /*1d3c0*/  LOP3.LUT R3, R0, 0x1f8, RZ, 0xc0, !PT ;  /* 0x000001f800037812 */ /* 0x000fe200078ec0ff */
[----:B0-----:R-:W-:Y:S01]  /*1d3d0*/  IMAD.SHL.U32 R2, R5, 0x8, RZ ;  /* 0x0000000805027824 */ /* 0x001fe200078e00ff */
[----:B------:R-:W-:Y:S01]  /*1d3e0*/  SHF.R.U32.HI R5, RZ, 0x3, R5 ;  /* 0x00000003ff057819 */ /* 0x000fe20000011605 */
[----:B------:R-:W-:Y:S01]  /*1d3f0*/  ULDC UR36, c[0x0][0xc] ;  /* 0x0000030000247ab9 */ /* 0x000fe20000000800 */
[----:B------:R-:W-:Y:S01]  /*1d400*/  LOP3.LUT R3, R3, 0x38, R4, 0x78, !PT ;  /* 0x0000003803037812 */ /* 0x000fe200078e7804 */
[----:B------:R-:W-:Y:S01]  /*1d410*/  IMAD.SHL.U32 R4, R4, 0x10, RZ ;  /* 0x0000001004047824 */ /* 0x000fe200078e00ff */
[----:B------:R-:W-:-:S02]  /*1d420*/  LOP3.LUT R0, R0, 0x38, RZ, 0xc0, !PT ;  /* 0x0000003800007812 */ /* 0x000fc400078ec0ff */
[----:B------:R-:W-:Y:S02]  /*1d430*/  LOP3.LUT R2, R3, 0x200, R2, 0xf8, !PT ;  /* 0x0000020003027812 */ /* 0x000fe400078ef802 */
[----:B------:R-:W-:Y:S02]  /*1d440*/  LOP3.LUT R4, R5, 0x70, R4, 0xf8, !PT ;  /* 0x0000007005047812 */ /* 0x000fe400078ef804 */
[----:B------:R-:W-:Y:S01]  /*1d450*/  LOP3.LUT R0, R0, 0x40, RZ, 0xfc, !PT ;  /* 0x0000004000007812 */ /* 0x000fe200078efcff */
[----:B-1----:R-:W-:-:S06]  /*1d460*/  ULEA UR4, UR5, UR4, 0x18 ;  /* 0x0000000405047291 */ /* 0x002fcc000f8ec03f */
[----:B------:R-:W-:-:S05]  /*1d470*/  MOV R3, UR4 ;  /* 0x0000000400037c02 */ /* 0x000fca0008000f00 */
[----:B------:R0:W-:Y:S02]  /*1d480*/  STL [R1], R3 ;  /* 0x0000000301007387 */ /* 0x0001e40000100800 */
[----:B0-----:R-:W-:Y:S02]  /*1d490*/  IMAD R3, R2, 0x2, R3 ;  /* 0x0000000202037824 */ /* 0x001fe400078e0203 */
[----:B------:R-:W-:-:S03]  /*1d4a0*/  IMAD.MOV.U32 R2, RZ, RZ, 0x1 ;  /* 0x00000001ff027424 */ /* 0x000fc600078e00ff */
[----:B------:R0:W-:Y:S04]  /*1d4b0*/  STL [R1+0x2c], R3 ;  /* 0x00002c0301007387 */ /* 0x0001e80000100800 */
[----:B------:R0:W-:Y:S04]  /*1d4c0*/  STL [R1+0x48], RZ ;  /* 0x000048ff01007387 */ /* 0x0001e80000100800 */
[----:B------:R0:W-:Y:S04]  /*1d4d0*/  STL [R1+0x1c], R2 ;  /* 0x00001c0201007387 */ /* 0x0001e80000100800 */
[----:B------:R0:W-:Y:S04]  /*1d4e0*/  STL [R1+0x18], RZ ;  /* 0x000018ff01007387 */ /* 0x0001e80000100800 */
[----:B------:R0:W-:Y:S04]  /*1d4f0*/  STL [R1+0x4], RZ ;  /* 0x000004ff01007387 */ /* 0x0001e80000100800 */
[----:B------:R0:W-:Y:S02]  /*1d500*/  STL [R1+0x10], R2 ;  /* 0x0000100201007387 */ /* 0x0001e40000100800 */
.L_x_2087:
[----:B------:R-:W-:Y:S05]  /*1d510*/  YIELD ;  /* 0x0000000000007946 */ /* 0x000fea0003800000 */
[----:B------:R-:W-:Y:S01]  /*1d520*/  ULDC.64 UR4, c[0x0][0xa28] ;  /* 0x00028a0000047ab9 */ /* 0x000fe20000000a00 */
[----:B--2---:R-:W-:Y:S02]  /*1d530*/  CS2R R6, SRZ ;  /* 0x0000000000067805 */ /* 0x004fe4000001ff00 */
[----:B------:R-:W-:Y:S01]  /*1d540*/  ISETP.NE.U32.AND P0, PT, RZ, UR4, PT ;  /* 0x00000004ff007c0c */ /* 0x000fe2000bf05070 */
[----:B-1----:R-:W1:Y:S01]  /*1d550*/  LDC.64 R12, c[0x0][0xa00] ;  /* 0x00028000ff0c7b82 */ /* 0x002e620000000a00 */
[----:B------:R-:W-:Y:S01]  /*1d560*/  ULDC.64 UR6, c[0x0][0xa08] ;  /* 0x0002820000067ab9 */ /* 0x000fe20000000a00 */
[----:B------:R-:W-:Y:S01]  /*1d570*/  ULDC.64 UR8, c[0x0][0xa10] ;  /* 0x0002840000087ab9 */ /* 0x000fe20000000a00 */
[----:B------:R-:W-:Y:S01]  /*1d580*/  ISETP.NE.AND.EX P0, PT, RZ, UR5, PT, P0 ;  /* 0x00000005ff007c0c */ /* 0x000fe2000bf05300 */
[----:B------:R-:W-:-:S04]  /*1d590*/  ULDC.64 UR4, c[0x0][0xa18] ;  /* 0x0002860000047ab9 */ /* 0x000fc80000000a00 */
[----:B------:R-:W2:Y:S08]  /*1d5a0*/  LDC.64 R4, c[0x0][0xa08] ;  /* 0x00028200ff047b82 */ /* 0x000eb00000000a00 */
[----:B0-----:R-:W0:Y:S02]  /*1d5b0*/  @P0 LDC.64 R2, c[0x0][0xa28] ;  /* 0x00028a00ff020b82 */ /* 0x001e240000000a00 */
[----:B0-----:R-:W-:-:S05]  /*1d5c0*/  @P0 IMAD.WIDE R2, R19, 0x4, R2 ;  /* 0x0000000413020825 */ /* 0x001fca00078e0202 */
[----:B------:R0:W5:Y:S01]  /*1d5d0*/  @P0 LDG.E R6, desc[UR38][R2.64] ;  /* 0x0000002602060981 */ /* 0x000162000c1e1900 */
[----:B------:R-:W-:Y:S01]  /*1d5e0*/  ISETP.NE.U32.AND P0, PT, RZ, UR4, PT ;  /* 0x00000004ff007c0c */ /* 0x000fe2000bf05070 */
[----:B-1----:R-:W-:Y:S01]  /*1d5f0*/  IMAD.WIDE R12, R19, 0x4, R12 ;  /* 0x00000004130c7825 */ /* 0x002fe200078e020c */
[----:B------:R-:W-:Y:S02]  /*1d600*/  ISETP.NE.U32.AND P2, PT, RZ, UR6, PT ;  /* 0x00000006ff007c0c */ /* 0x000fe4000bf45070 */
[----:B------:R-:W-:Y:S01]  /*1d610*/  ISETP.NE.AND.EX P0, PT, RZ, UR5, PT, P0 ;  /* 0x00000005ff007c0c */ /* 0x000fe2000bf05300 */
[----:B------:R-:W-:Y:S01]  /*1d620*/  ULDC.64 UR4, c[0x0][0xa00] ;  /* 0x0002800000047ab9 */ /* 0x000fe20000000a00 */
[----:B------:R-:W-:Y:S01]  /*1d630*/  ISETP.NE.U32.AND P4, PT, RZ, UR8, PT ;  /* 0x00000008ff007c0c */ /* 0x000fe2000bf85070 */
[----:B------:R-:W-:Y:S01]  /*1d640*/  IMAD.MOV.U32 R8, RZ, RZ, RZ ;  /* 0x000000ffff087224 */ /* 0x000fe200078e00ff */
[----:B------:R-:W-:Y:S01]  /*1d650*/  ISETP.NE.U32.AND P1, PT, RZ, UR4, PT ;  /* 0x00000004ff007c0c */ /* 0x000fe2000bf25070 */
[----:B0-----:R-:W0:Y:S01]  /*1d660*/  LDC.64 R2, c[0x0][0xa10] ;  /* 0x00028400ff027b82 */ /* 0x001e220000000a00 */
[----:B---3--:R-:W-:-:S02]  /*1d670*/  IMAD.MOV.U32 R0, RZ, RZ, RZ ;  /* 0x000000ffff007224 */ /* 0x008fc400078e00ff */
[----:B------:R-:W-:Y:S01]  /*1d680*/  ISETP.NE.AND.EX P3, PT, RZ, UR5, PT, P1 ;  /* 0x00000005ff007c0c */ /* 0x000fe2000bf65310 */
[----:B--2---:R-:W-:-:S04]  /*1d690*/  IMAD.WIDE R4, R19, 0x4, R4 ;  /* 0x0000000413047825 */ /* 0x004fc800078e0204 */
[----:B------:R-:W1:Y:S01]  /*1d6a0*/  @P0 LDC.64 R10, c[0x0][0xa18] ;  /* 0x00028600ff0a0b82 */ /* 0x000e620000000a00 */
[----:B------:R-:W-:Y:S01]  /*1d6b0*/  ULDC UR4, c[0x0][0x288] ;  /* 0x0000a20000047ab9 */ /* 0x000fe20000000800 */
[----:B------:R-:W-:Y:S02]  /*1d6c0*/  ISETP.NE.AND.EX P1, PT, RZ, UR7, PT, P2 ;  /* 0x00000007ff007c0c */ /* 0x000fe4000bf25320 */
[----:B------:R-:W-:-:S04]  /*1d6d0*/  ISETP.NE.AND.EX P2, PT, RZ, UR9, PT, P4 ;  /* 0x00000009ff007c0c */ /* 0x000fc8000bf45340 */
[----:B------:R-:W2:Y:S07]  /*1d6e0*/  @P3 LDG.E R7, desc[UR38][R12.64] ;  /* 0x000000260c073981 */ /* 0x000eae000c1e1900 */
[----:B------:R-:W5:Y:S01]  /*1d6f0*/  @P1 LDG.E R8, desc[UR38][R4.64] ;  /* 0x0000002604081981 */ /* 0x000f62000c1e1900 */
        /* <DEDUP_REMOVED lines=12> */
[----:B------:R-:W-:-:S03]  /*1d7c0*/  UIMAD UR4, UR4, UR5, URZ ;  /* 0x00000005040472a4 */ /* 0x000fc6000f8e023f */
[----:B------:R-:W-:Y:S02]  /*1d7d0*/  ULDC UR5, c[0x0][0x348] ;  /* 0x0000d20000057ab9 */ /* 0x000fe40000000800 */
[----:B0-----:R-:W-:Y:S01]  /*1d7e0*/  IMAD.U32 R10, RZ, RZ, UR5 ;  /* 0x00000005ff0a7e24 */ /* 0x001fe2000f8e00ff */
[----:B--2---:R0:W-:Y:S01]  /*1d7f0*/  STL [R1+0x38], R7 ;  /* 0x0000380701007387 */ /* 0x0041e20000100800 */
[----:B------:R-:W-:Y:S02]  /*1d800*/  IMAD.MOV.U32 R11, RZ, RZ, R7 ;  /* 0x000000ffff0b7224 */ /* 0x000fe400078e0007 */
[----:B0-----:R-:W-:Y:S01]  /*1d810*/  IMAD.U32 R7, RZ, RZ, UR4 ;  /* 0x00000004ff077e24 */ /* 0x001fe2000f8e00ff */
[----:B------:R-:W-:Y:S06]  /*1d820*/  @P0 BRA `(.L_x_1937) ;  /* 0x0000000000140947 */ /* 0x000fec0003800000 */
[----:B------:R-:W-:Y:S05]  /*1d830*/  @!P3 BRA `(.L_x_1937) ;  /* 0x000000000010b947 */ /* 0x000fea0003800000 */
[----:B------:R-:W2:Y:S04]  /*1d840*/  LDG.E R9, desc[UR38][R12.64] ;  /* 0x000000260c097981 */ /* 0x000ea8000c1e1900 */
[----:B------:R-:W2:Y:S02]  /*1d850*/  LDG.E R12, desc[UR38][R12.64+0x4] ;  /* 0x000004260c0c7981 */ /* 0x000ea4000c1e1900 */
[----:B--2---:R-:W-:-:S05]  /*1d860*/  IMAD.IADD R11, R12, 0x1, -R9 ;  /* 0x000000010c0b7824 */ /* 0x004fca00078e0a09 */
[----:B------:R0:W-:Y:S02]  /*1d870*/  STL [R1+0x38], R11 ;  /* 0x0000380b01007387 */ /* 0x0001e40000100800 */
.L_x_1937:
[----:B-----5:R-:W-:Y:S01]  /*1d880*/  IMAD.IADD R8, R8, 0x1, R6 ;  /* 0x0000000108087824 */ /* 0x020fe200078e0206 */
[----:B------:R-:W-:Y:S02]  /*1d890*/  ULDC.64 UR4, c[0x0][0xa20] ;  /* 0x0002880000047ab9 */ /* 0x000fe40000000a00 */
[----:B------:R-:W-:Y:S02]  /*1d8a0*/  ISETP.NE.U32.AND P0, PT, RZ, UR4, PT ;  /* 0x00000004ff007c0c */ /* 0x000fe4000bf05070 */
[----:B------:R1:W-:Y:S02]  /*1d8b0*/  STL [R1+0x14], R8 ;  /* 0x0000140801007387 */ /* 0x0003e40000100800 */
[----:B------:R-:W-:-:S13]  /*1d8c0*/  ISETP.NE.AND.EX P0, PT, RZ, UR5, PT, P0 ;  /* 0x00000005ff007c0c */ /* 0x000fda000bf05300 */
[----:B-1----:R-:W-:Y:S05]  /*1d8d0*/  @!P0 BRA `(.L_x_1938) ;  /* 0x0000000000108947 */ /* 0x002fea0003800000 */
[----:B------:R-:W1:Y:S02]  /*1d8e0*/  LDC.64 R4, c[0x0][0xa20] ;  /* 0x00028800ff047b82 */ /* 0x000e640000000a00 */
[----:B-1----:R-:W-:-:S05]  /*1d8f0*/  IMAD.WIDE R4, R19, 0x4, R4 ;  /* 0x0000000413047825 */ /* 0x002fca00078e0204 */
[----:B------:R1:W5:Y:S01]  /*1d900*/  LDG.E R7, desc[UR38][R4.64] ;  /* 0x0000002604077981 */ /* 0x000362000c1e1900 */
[----:B------:R-:W-:Y:S05]  /*1d910*/  BRA `(.L_x_1939) ;  /* 0x0000000000107947 */ /* 0x000fea0003800000 */
.L_x_1938:
[----:B------:R-:W-:Y:S05]  /*1d920*/  @!P1 BRA `(.L_x_1939) ;  /* 0x00000000000c9947 */ /* 0x000fea0003800000 */
[----:B------:R-:W2:Y:S04]  /*1d930*/  LDG.E R7, desc[UR38][R4.64] ;  /* 0x0000002604077981 */ /* 0x000ea8000c1e1900 */
[----:B------:R-:W2:Y:S02]  /*1d940*/  LDG.E R4, desc[UR38][R4.64+0x4] ;  /* 0x0000042604047981 */ /* 0x000ea4000c1e1900 */
[----:B--2---:R-:W-:-:S07]  /*1d950*/  IMAD.IADD R7, R4, 0x1, -R7 ;  /* 0x0000000104077824 */ /* 0x004fce00078e0a07 */
.L_x_1939:
[----:B-1----:R-:W2:Y:S04]  /*1d960*/  @P2 LDG.E R4, desc[UR38][R2.64] ;  /* 0x0000002602042981 */ /* 0x002ea8000c1e1900 */
[----:B------:R1:W2:Y:S01]  /*1d970*/  @P2 LDG.E R2, desc[UR38][R2.64+0x4] ;  /* 0x0000042602022981 */ /* 0x0002a2000c1e1900 */
[----:B------:R-:W-:Y:S02]  /*1d980*/  IMAD.SHL.U32 R12, R17, 0x80, RZ ;  /* 0x00000080110c7824 */ /* 0x000fe400078e00ff */
[----:B-----5:R-:W-:Y:S02]  /*1d990*/  IMAD.IADD R9, R7, 0x1, -R6 ;  /* 0x0000000107097824 */ /* 0x020fe400078e0a06 */
[----:B------:R-:W-:Y:S01]  /*1d9a0*/  VIADD R7, R12, 0x7f ;  /* 0x0000007f0c077836 */ /* 0x000fe20000000000 */
[----:B------:R3:W-:Y:S01]  /*1d9b0*/  STL [R1+0x30], R12 ;  /* 0x0000300c01007387 */ /* 0x0007e20000100800 */
[----:B-1----:R-:W1:Y:S02]  /*1d9c0*/  LDC R3, c[0x0][0x448] ;  /* 0x00011200ff037b82 */ /* 0x002e640000000800 */
[----:B-1----:R-:W-:-:S13]  /*1d9d0*/  ISETP.NE.AND P1, PT, R3, 0x1, PT ;  /* 0x000000010300780c */ /* 0x002fda0003f25270 */
[----:B------:R-:W1:Y:S08]  /*1d9e0*/  @P1 LDC R3, c[0x0][0x44c] ;  /* 0x00011300ff031b82 */ /* 0x000e700000000800 */
[----:B------:R-:W4:Y:S01]  /*1d9f0*/  @P1 LDC R5, c[0x0][0x450] ;  /* 0x00011400ff051b82 */ /* 0x000f220000000800 */
[----:B--2---:R-:W-:Y:S02]  /*1da00*/  @P2 IMAD.IADD R10, R2, 0x1, -R4 ;  /* 0x00000001020a2824 */ /* 0x004fe400078e0a04 */
[----:B-1----:R-:W-:-:S03]  /*1da10*/  @P1 IMAD.HI.U32 R2, R7, R3, RZ ;  /* 0x0000000307021227 */ /* 0x002fc600078e00ff */
[----:B------:R-:W-:Y:S02]  /*1da20*/  IADD3 R6, R9, R10, RZ ;  /* 0x0000000a09067210 */ /* 0x000fe40007ffe0ff */
[----:B----4-:R-:W-:Y:S02]  /*1da30*/  @P1 SHF.R.U32.HI R7, RZ, R5, R2 ;  /* 0x00000005ff071219 */ /* 0x010fe40000011602 */
[C---:B------:R-:W-:Y:S01]  /*1da40*/  IADD3 R17, R6.reuse, 0x1, -R11 ;  /* 0x0000000106117810 */ /* 0x040fe20007ffe80b */
[----:B------:R-:W-:-:S04]  /*1da50*/  VIADD R2, R6, 0x7f ;  /* 0x0000007f06027836 */ /* 0x000fc80000000000 */
[----:B------:R-:W-:Y:S01]  /*1da60*/  IMAD.IADD R7, R17, 0x1, R7 ;  /* 0x0000000111077824 */ /* 0x000fe200078e0207 */
[----:B------:R-:W-:-:S04]  /*1da70*/  SHF.R.S32.HI R3, RZ, 0x1f, R2 ;  /* 0x0000001fff037819 */ /* 0x000fc80000011402 */
[----:B------:R-:W-:Y:S02]  /*1da80*/  LEA.HI R21, R3, R2, RZ, 0x7 ;  /* 0x0000000203157211 */ /* 0x000fe400078f38ff */
[----:B------:R-:W1:Y:S02]  /*1da90*/  LDC.64 R2, c[0x0][0x9e0] ;  /* 0x00027800ff027b82 */ /* 0x000e640000000a00 */
[----:B------:R-:W-:Y:S02]  /*1daa0*/  SHF.R.S32.HI R21, RZ, 0x7, R21 ;  /* 0x00000007ff157819 */ /* 0x000fe40000011415 */
[----:B-1----:R-:W-:Y:S01]  /*1dab0*/  ISETP.GE.AND P3, PT, R3, 0x1, PT ;  /* 0x000000010300780c */ /* 0x002fe20003f66270 */
        /* <DEDUP_REMOVED lines=13> */
.L_x_1942:
[----:B------:R-:W-:-:S13]  /*1db90*/  ISETP.NE.AND P0, PT, R3, 0x1, PT ;  /* 0x000000010300780c */ /* 0x000fda0003f05270 */
[----:B------:R-:W1:Y:S02]  /*1dba0*/  @P0 LDC.64 R4, c[0x0][0x9e8] ;  /* 0x00027a00ff040b82 */ /* 0x000e640000000a00 */
[----:B-1----:R-:W-:-:S05]  /*1dbb0*/  @P0 IMAD.HI.U32 R4, R2, R4, RZ ;  /* 0x0000000402040227 */ /* 0x002fca00078e00ff */
[----:B------:R-:W-:-:S07]  /*1dbc0*/  @P0 SHF.R.U32.HI R2, RZ, R5, R4 ;  /* 0x00000005ff020219 */ /* 0x000fce0000011604 */
.L_x_1943:
[----:B------:R-:W-:Y:S05]  /*1dbd0*/  BSYNC B0 ;  /* 0x0000000000007941 */ /* 0x000fea0003800000 */
.L_x_1941:
[----:B------:R-:W-:-:S05]  /*1dbe0*/  IMAD R2, R2, R3, R3 ;  /* 0x0000000302027224 */ /* 0x000fca00078e0203 */
[----:B------:R-:W-:-:S07]  /*1dbf0*/  VIMNMX R8, R8, R2, PT ;  /* 0x0000000208087248 */ /* 0x000fce0003fe0100 */
.L_x_1940:
[----:B------:R-:W1:Y:S01]  /*1dc00*/  @P1 LDC R4, c[0x0][0x44c] ;  /* 0x00011300ff041b82 */ /* 0x000e620000000800 */
[----:B------:R-:W-:Y:S01]  /*1dc10*/  IMAD.MOV.U32 R2, RZ, RZ, R12 ;  /* 0x000000ffff027224 */ /* 0x000fe200078e000c */
[----:B------:R-:W-:Y:S01]  /*1dc20*/  ULDC UR4, c[0x0][0x9dc] ;  /* 0x0002770000047ab9 */ /* 0x000fe20000000800 */
[----:B------:R-:W-:-:S05]  /*1dc30*/  IMAD.IADD R20, R6, 0x1, -R11 ;  /* 0x0000000106147824 */ /* 0x000fca00078e0a0b */
[----:B------:R-:W2:Y:S01]  /*1dc40*/  @P1 LDC R5, c[0x0][0x450] ;  /* 0x00011400ff051b82 */ /* 0x000ea20000000800 */
[----:B-1----:R-:W-:-:S05]  /*1dc50*/  @P1 IMAD.HI.U32 R4, R12, R4, RZ ;  /* 0x000000040c041227 */ /* 0x002fca00078e00ff */
        /* <DEDUP_REMOVED lines=14> */
.L_x_1946:
[----:B------:R-:W-:-:S13]  /*1dd40*/  ISETP.NE.AND P0, PT, R3, 0x1, PT ;  /* 0x000000010300780c */ /* 0x000fda0003f05270 */
[----:B------:R-:W1:Y:S02]  /*1dd50*/  @P0 LDC.64 R4, c[0x0][0x9e8] ;  /* 0x00027a00ff040b82 */ /* 0x000e640000000a00 */
[----:B-1----:R-:W-:-:S05]  /*1dd60*/  @P0 IMAD.HI.U32 R4, R6, R4, RZ ;  /* 0x0000000406040227 */ /* 0x002fca00078e00ff */
[----:B------:R-:W-:-:S07]  /*1dd70*/  @P0 SHF.R.U32.HI R6, RZ, R5, R4 ;  /* 0x00000005ff060219 */ /* 0x000fce0000011604 */
.L_x_1947:
[----:B------:R-:W-:Y:S05]  /*1dd80*/  BSYNC B0 ;  /* 0x0000000000007941 */ /* 0x000fea0003800000 */
.L_x_1945:
[----:B------:R-:W-:-:S05]  /*1dd90*/  IMAD R3, R6, R3, RZ ;  /* 0x0000000306037224 */ /* 0x000fca00078e02ff */
[----:B------:R-:W-:-:S07]  /*1dda0*/  VIMNMX R2, R2, R3, !PT ;  /* 0x0000000302027248 */ /* 0x000fce0007fe0100 */
.L_x_1944:
[----:B------:R-:W-:Y:S01]  /*1ddb0*/  VIADD R8, R8, 0x7f ;  /* 0x0000007f08087836 */ /* 0x000fe20000000000 */
[----:B------:R-:W-:Y:S04]  /*1ddc0*/  BSSY B0, `(.L_x_1948) ;  /* 0x000012f000007945 */ /* 0x000fe80003800000 */
[----:B------:R-:W-:-:S04]  /*1ddd0*/  SHF.R.S32.HI R3, RZ, 0x1f, R8 ;  /* 0x0000001fff037819 */ /* 0x000fc80000011408 */
[----:B------:R-:W-:Y:S02]  /*1dde0*/  LEA.HI R4, R3, R8, RZ, 0x7 ;  /* 0x0000000803047211 */ /* 0x000fe400078f38ff */
[----:B------:R-:W-:Y:S02]  /*1ddf0*/  SHF.R.S32.HI R3, RZ, 0x1f, R2 ;  /* 0x0000001fff037819 */ /* 0x000fe40000011402 */
[----:B------:R-:W-:Y:S02]  /*1de00*/  SHF.R.S32.HI R4, RZ, 0x7, R4 ;  /* 0x00000007ff047819 */ /* 0x000fe40000011404 */
[----:B------:R-:W-:-:S04]  /*1de10*/  LEA.HI R2, R3, R2, RZ, 0x7 ;  /* 0x0000000203027211 */ /* 0x000fc800078f38ff */
[----:B------:R-:W-:-:S04]  /*1de20*/  SHF.R.S32.HI R2, RZ, 0x7, R2 ;  /* 0x00000007ff027819 */ /* 0x000fc80000011402 */
[----:B------:R-:W-:Y:S02]  /*1de30*/  VIMNMX R3, RZ, R2, !PT ;  /* 0x00000002ff037248 */ /* 0x000fe40007fe0100 */
[----:B------:R-:W-:-:S03]  /*1de40*/  VIMNMX R2, R21, R4, PT ;  /* 0x0000000415027248 */ /* 0x000fc60003fe0100 */
[--C-:B------:R-:W-:Y:S02]  /*1de50*/  IMAD R3, R3, 0x80, -R9.reuse ;  /* 0x0000008003037824 */ /* 0x100fe400078e0a09 */
[----:B------:R-:W-:-:S03]  /*1de60*/  IMAD R2, R2, 0x80, -R9 ;  /* 0x0000008002027824 */ /* 0x000fc600078e0a09 */
[----:B------:R-:W-:Y:S02]  /*1de70*/  VIMNMX R3, RZ, R3, !PT ;  /* 0x00000003ff037248 */ /* 0x000fe40007fe0100 */
[----:B------:R-:W-:-:S04]  /*1de80*/  VIMNMX R2, R2, R10, PT ;  /* 0x0000000a02027248 */ /* 0x000fc80003fe0100 */
[----:B------:R-:W-:Y:S02]  /*1de90*/  ISETP.GT.AND P0, PT, R2, R3, PT ;  /* 0x000000030200720c */ /* 0x000fe40003f04270 */
[----:B------:R-:W-:-:S11]  /*1dea0*/  SHF.R.U32.HI R3, RZ, 0x7, R3 ;  /* 0x00000007ff037819 */ /* 0x000fd60000011603 */
[----:B------:R-:W-:-:S05]  /*1deb0*/  @P0 VIADD R2, R2, 0x7f ;  /* 0x0000007f02020836 */ /* 0x000fca0000000000 */
[----:B------:R-:W-:-:S04]  /*1dec0*/  @P0 SHF.R.S32.HI R4, RZ, 0x1f, R2 ;  /* 0x0000001fff040819 */ /* 0x000fc80000011402 */
[----:B------:R-:W-:Y:S01]  /*1ded0*/  @P0 LEA.HI R2, R4, R2, RZ, 0x7 ;  /* 0x0000000204020211 */ /* 0x000fe200078f38ff */
[----:B------:R-:W-:-:S03]  /*1dee0*/  IMAD.MOV.U32 R4, RZ, RZ, R3 ;  /* 0x000000ffff047224 */ /* 0x000fc600078e0003 */
[----:B------:R-:W-:Y:S02]  /*1def0*/  @P0 SHF.R.S32.HI R4, RZ, 0x7, R2 ;  /* 0x00000007ff040819 */ /* 0x000fe40000011402 */
[----:B------:R-:W-:Y:S02]  /*1df00*/  PLOP3.LUT P0, PT, PT, PT, PT, 0x80, 0x0 ;  /* 0x000000000000781c */ /* 0x000fe40003f0f070 */
[----:B------:R-:W-:-:S13]  /*1df10*/  ISETP.GT.AND P1, PT, R4, R3, PT ;  /* 0x000000030400720c */ /* 0x000fda0003f24270 */
[----:B------:R-:W-:Y:S05]  /*1df20*/  @!P1 BRA `(.L_x_1949) ;  /* 0x0000001000609947 */ /* 0x000fea0003800000 */
[----:B------:R-:W-:Y:S01]  /*1df30*/  UMOV UR4, 0xffffffff ;  /* 0xffffffff00047882 */ /* 0x000fe20000000000 */
[----:B------:R-:W-:Y:S02]  /*1df40*/  SEL R2, R19, RZ, !P2 ;  /* 0x000000ff13027207 */ /* 0x000fe40005000000 */
[----:B------:R-:W-:Y:S05]  /*1df50*/  BRA.DIV UR4, `(.L_x_1950) ;  /* 0x0000007e04d07947 */ /* 0x000fea000b800000 */
[----:B------:R-:W1:Y:S02]  /*1df60*/  S2R R5, SR_TID.X ;  /* 0x0000000000057919 */ /* 0x000e640000002100 */
[----:B-1----:R-:W-:-:S04]  /*1df70*/  SHF.R.U32.HI R5, RZ, 0x5, R5 ;  /* 0x00000005ff057819 */ /* 0x002fc80000011605 */
[----:B------:R-:W-:-:S05]  /*1df80*/  LOP3.LUT R5, R5, 0x3, RZ, 0xc0, !PT ;  /* 0x0000000305057812 */ /* 0x000fca00078ec0ff */
[----:B------:R1:W2:Y:S02]  /*1df90*/  SHFL.IDX PT, R14, R5, RZ, 0x1f ;  /* 0x00001fff050e7589 */ /* 0x0002a400000e0000 */
.L_x_2168:
[----:B--2---:R-:W-:Y:S02]  /*1dfa0*/  ISETP.NE.AND P0, PT, R14, RZ, PT ;  /* 0x000000ff0e00720c */ /* 0x004fe40003f05270 */
[----:B------:R-:W-:-:S11]  /*1dfb0*/  PLOP3.LUT P6, PT, PT, PT, PT, 0x8, 0x0 ;  /* 0x000000000000781c */ /* 0x000fd60003fce170 */
[----:B------:R-:W-:Y:S05]  /*1dfc0*/  @P0 BRA `(.L_x_1951) ;  /* 0x00000000000c0947 */ /* 0x000fea0003800000 */
[----:B------:R-:W-:-:S03]  /*1dfd0*/  UMOV UR4, 0xffffffff ;  /* 0xffffffff00047882 */ /* 0x000fc60000000000 */
[----:B------:R-:W-:Y:S05]  /*1dfe0*/  BRA.DIV UR4, `(.L_x_1952) ;  /* 0x0000007e04e07947 */ /* 0x000fea000b800000 */
[----:B------:R-:W-:-:S13]  /*1dff0*/  ELECT P6, URZ, PT ;  /* 0x00000000003f782f */ /* 0x000fda00038c0000 */
.L_x_1951:
[----:B-1----:R-:W2:Y:S04]  /*1e000*/  LDL R5, [R1+0x48] ;  /* 0x0000480001057983 */ /* 0x002ea80000100800 */
[----:B------:R-:W3:Y:S01]  /*1e010*/  LDL R7, [R1] ;  /* 0x0000000001077983 */ /* 0x000ee20000100800 */
[----:B------:R-:W-:Y:S01]  /*1e020*/  BSSY B1, `(.L_x_1953) ;  /* 0x0000008000017945 */ /* 0x000fe20003800000 */
[----:B--2---:R-:W-:-:S05]  /*1e030*/  VIADD R5, R5, 0x1 ;  /* 0x0000000105057836 */ /* 0x004fca0000000000 */
[----:B------:R-:W-:-:S04]  /*1e040*/  LEA.HI R6, R5, R5, RZ, 0x1 ;  /* 0x0000000505067211 */ /* 0x000fc800078f08ff */
[----:B------:R-:W-:-:S04]  /*1e050*/  LOP3.LUT R6, R6, 0xfffffffe, RZ, 0xc0, !PT ;  /* 0xfffffffe06067812 */ /* 0x000fc800078ec0ff */
[----:B------:R-:W-:-:S04]  /*1e060*/  IADD3 R5, R5, -R6, RZ ;  /* 0x8000000605057210 */ /* 0x000fc80007ffe0ff */
[----:B------:R-:W-:-:S04]  /*1e070*/  SHF.L.U32 R5, R5, 0x1f, RZ ;  /* 0x0000001f05057819 */ /* 0x000fc800000006ff */
[----:B---3--:R-:W1:Y:S02]  /*1e080*/  SYNCS.PHASECHK.TRANS64.TRYWAIT P0, [R7+URZ+0x28820], R5 ;  /* 0x02882005070075a7 */ /* 0x008e64000800017f */
[----:B-1----:R-:W-:Y:S05]  /*1e090*/  @!P0 BRA `(.L_x_1954) ;  /* 0x0000007c00d48947 */ /* 0x002fea0003800000 */
.L_x_2171:
[----:B------:R-:W-:Y:S05]  /*1e0a0*/  BSYNC B1 ;  /* 0x0000000000017941 */ /* 0x000fea0003800000 */
.L_x_1953:
[----:B------:R-:W-:Y:S04]  /*1e0b0*/  BSSY B1, `(.L_x_1955) ;  /* 0x0000074000017945 */ /* 0x000fe80003800000 */
[----:B------:R-:W-:Y:S05]  /*1e0c0*/  @!P6 BRA `(.L_x_1956) ;  /* 0x0000000400c8e947 */ /* 0x000fea0003800000 */
[----:B------:R-:W2:Y:S04]  /*1e0d0*/  LDL R9, [R1] ;  /* 0x0000000001097983 */ /* 0x000ea80000100800 */
[----:B------:R-:W2:Y:S04]  /*1e0e0*/  LDL R7, [R1+0x18] ;  /* 0x0000180001077983 */ /* 0x000ea80000100800 */
[----:B------:R-:W3:Y:S01]  /*1e0f0*/  LDL R8, [R1+0x1c] ;  /* 0x00001c0001087983 */ /* 0x000ee20000100800 */
[----:B------:R-:W-:Y:S01]  /*1e100*/  BSSY B2, `(.L_x_1957) ;  /* 0x0000008000027945 */ /* 0x000fe20003800000 */
[----:B-1----:R-:W1:Y:S02]  /*1e110*/  S2R R6, SR_TID.X ;  /* 0x0000000000067919 */ /* 0x002e640000002100 */
[----:B-1----:R-:W-:-:S04]  /*1e120*/  LOP3.LUT R6, R6, 0x7f, RZ, 0xc0, !PT ;  /* 0x0000007f06067812 */ /* 0x002fc800078ec0ff */
[----:B------:R-:W-:Y:S01]  /*1e130*/  ISETP.NE.AND P1, PT, R6, RZ, PT ;  /* 0x000000ff0600720c */ /* 0x000fe20003f25270 */
[----:B--2---:R-:W-:Y:S01]  /*1e140*/  IMAD R7, R7, 0x8, R9 ;  /* 0x0000000807077824 */ /* 0x004fe200078e0209 */
[----:B---3--:R-:W-:-:S04]  /*1e150*/  SHF.L.U32 R10, R8, 0x1f, RZ ;  /* 0x0000001f080a7819 */ /* 0x008fc800000006ff */
[----:B------:R-:W1:Y:S02]  /*1e160*/  SYNCS.PHASECHK.TRANS64.TRYWAIT P0, [R7+URZ+0x288a0], R10 ;  /* 0x0288a00a070075a7 */ /* 0x000e64000800017f */
[----:B-1----:R-:W-:Y:S05]  /*1e170*/  @!P0 BRA `(.L_x_1958) ;  /* 0x0000007c00b48947 */ /* 0x002fea0003800000 */
.L_x_2172:
[----:B------:R-:W-:Y:S05]  /*1e180*/  BSYNC B2 ;  /* 0x0000000000027941 */ /* 0x000fea0003800000 */
.L_x_1957:
        /* <DEDUP_REMOVED lines=9> */
.L_x_1960:
[----:B------:R-:W-:Y:S05]  /*1e220*/  BSYNC B2 ;  /* 0x0000000000027941 */ /* 0x000fea0003800000 */
.L_x_1959:
[----:B------:R-:W2:Y:S04]  /*1e230*/  LDL R8, [R1] ;  /* 0x0000000001087983 */ /* 0x000ea80000100800 */
        /* <DEDUP_REMOVED lines=11> */
[----:B0-----:R-:W-:Y:S02]  /*1e2f0*/  IMAD.SHL.U32 R11, R5, 0x4000, RZ ;  /* 0x00004000050b7824 */ /* 0x001fe400078e00ff */
[----:B------:R-:W-:Y:S02]  /*1e300*/  VIADD R5, R7, 0x28890 ;  /* 0x0002889007057836 */ /* 0x000fe40000000000 */
[----:B------:R-:W-:-:S07]  /*1e310*/  VIADD R8, R9, 0x18400 ;  /* 0x0001840009087836 */ /* 0x000fce0000000000 */
.L_x_1961:
        /* <DEDUP_REMOVED lines=16> */
.L_x_1962:
        /* <DEDUP_REMOVED lines=10> */
[----:B------:R-:W0:Y:S01]  /*1e4c0*/  SYNCS.PHASECHK.TRANS64.TRYWAIT P0, [R7+URZ+0x288c0], R10 ;  /* 0x0288c00a070075a7 */ /* 0x000e22000800017f */
[----:B------:R-:W-:Y:S04]  /*1e4d0*/  BSSY B2, `(.L_x_1963) ;  /* 0x0000002000027945 */ /* 0x000fe80003800000 */
[----:B0-----:R-:W-:Y:S05]  /*1e4e0*/  @!P0 BRA `(.L_x_1964) ;  /* 0x0000007800ec8947 */ /* 0x001fea0003800000 */
.L_x_2173:
[----:B------:R-:W-:Y:S05]  /*1e4f0*/  BSYNC B2 ;  /* 0x0000000000027941 */ /* 0x000fea0003800000 */
.L_x_1963:
        /* <DEDUP_REMOVED lines=11> */
.L_x_1966:
[----:B------:R-:W-:Y:S05]  /*1e5b0*/  BSYNC B2 ;  /* 0x0000000000027941 */ /* 0x000fea0003800000 */
.L_x_1965:
[----:B------:R-:W2:Y:S01]  /*1e5c0*/  LDL R5, [R1] ;  /* 0x0000000001057983 */ /* 0x000ea20000100800 */
[----:B------:R-:W-:Y:S01]  /*1e5d0*/  R2UR UR10, R14 ;  /* 0x000000000e0a72ca */ /* 0x000fe200000e0000 */
[----:B------:R-:W-:Y:S01]  /*1e5e0*/  UIADD3 UR4, UP0, UR40, 0x670, URZ ;  /* 0x0000067028047890 */ /* 0x000fe2000ff1e03f */
[----:B------:R-:W-:Y:S02]  /*1e5f0*/  R2UR UR6, R12 ;  /* 0x000000000c0672ca */ /* 0x000fe400000e0000 */
[----:B------:R-:W-:Y:S01]  /*1e600*/  R2UR UR7, R13 ;  /* 0x000000000d0772ca */ /* 0x000fe200000e0000 */
[----:B------:R-:W-:Y:S01]  /*1e610*/  UIADD3.X UR5, URZ, UR41, URZ, UP0, !UPT ;  /* 0x000000293f057290 */ /* 0x000fe200087fe43f */
[----:B------:R-:W-:Y:S02]  /*1e620*/  PLOP3.LUT P0, PT, PT, PT, PT, 0x80, 0x0 ;  /* 0x000000000000781c */ /* 0x000fe40003f0f070 */
[----:B01----:R-:W-:Y:S01]  /*1e630*/  IADD3 R7, R7, 0x288b0, RZ ;  /* 0x000288b007077810 */ /* 0x003fe20007ffe0ff */
[----:B--2---:R-:W-:-:S04]  /*1e640*/  IMAD R8, R11, 0x2, R5 ;  /* 0x000000020b087824 */ /* 0x004fc800078e0205 */
[----:B------:R-:W-:-:S07]  /*1e650*/  VIADD R5, R8, 0x400 ;  /* 0x0000040008057836 */ /* 0x000fce0000000000 */
.L_x_1967:
        /* <DEDUP_REMOVED lines=15> */
.L_x_1968:
        /* <DEDUP_REMOVED lines=10> */
.L_x_1956:
[----:B------:R-:W-:Y:S05]  /*1e7f0*/  BSYNC B1 ;  /* 0x0000000000017941 */ /* 0x000fea0003800000 */
.L_x_1955:
[----:B------:R-:W1:Y:S04]  /*1e800*/  LDL.LU R9, [R1+0x18] ;  /* 0x0000180001097983 */ /* 0x000e680000300800 */
[----:B------:R-:W2:Y:S01]  /*1e810*/  LDL.LU R8, [R1+0x1c] ;  /* 0x00001c0001087983 */ /* 0x000ea20000300800 */
[----:B------:R-:W-:Y:S01]  /*1e820*/  PLOP3.LUT P0, PT, PT, PT, PT, 0x8, 0x0 ;  /* 0x000000000000781c */ /* 0x000fe20003f0e170 */
[----:B-1----:R-:W-:Y:S02]  /*1e830*/  VIADD R5, R9, 0x1 ;  /* 0x0000000109057836 */ /* 0x002fe40000000000 */
[----:B------:R-:W-:-:S03]  /*1e840*/  VIADD R9, R4, 0xfffffffe ;  /* 0xfffffffe04097836 */ /* 0x000fc60000000000 */
[----:B------:R-:W-:Y:S02]  /*1e850*/  ISETP.NE.AND P1, PT, R5, 0x2, PT ;  /* 0x000000020500780c */ /* 0x000fe40003f25270 */
[----:B------:R-:W-:Y:S02]  /*1e860*/  ISETP.GE.AND P2, PT, R9, R3, PT ;  /* 0x000000030900720c */ /* 0x000fe40003f46270 */
[----:B------:R-:W-:-:S04]  /*1e870*/  SEL R4, RZ, 0x1, P1 ;  /* 0x00000001ff047807 */ /* 0x000fc80000800000 */
[----:B--2---:R-:W-:Y:S02]  /*1e880*/  LOP3.LUT R8, R8, R4, RZ, 0x3c, !PT ;  /* 0x0000000408087212 */ /* 0x004fe400078e3cff */
[----:B------:R-:W-:-:S05]  /*1e890*/  SEL R4, R5, RZ, P1 ;  /* 0x000000ff05047207 */ /* 0x000fca0000800000 */
[----:B------:R1:W-:Y:S04]  /*1e8a0*/  STL [R1+0x18], R4 ;  /* 0x0000180401007387 */ /* 0x0003e80000100800 */
[----:B------:R1:W-:Y:S01]  /*1e8b0*/  STL [R1+0x1c], R8 ;  /* 0x00001c0801007387 */ /* 0x0003e20000100800 */
[----:B------:R-:W-:Y:S05]  /*1e8c0*/  @!P2 BRA `(.L_x_1949) ;  /* 0x0000000400f8a947 */ /* 0x000fea0003800000 */
.L_x_1983:
[----:B------:R-:W-:Y:S05]  /*1e8d0*/  YIELD ;  /* 0x0000000000007946 */ /* 0x000fea0003800000 */
[----:B------:R-:W-:Y:S04]  /*1e8e0*/  BSSY B1, `(.L_x_1969) ;  /* 0x0000070000017945 */ /* 0x000fe80003800000 */
[----:B--2---:R-:W-:Y:S05]  /*1e8f0*/  @!P6 BRA `(.L_x_1970) ;  /* 0x0000000400b8e947 */ /* 0x004fea0003800000 */
        /* <DEDUP_REMOVED lines=11> */
.L_x_2174:
[----:B------:R-:W-:Y:S05]  /*1e9b0*/  BSYNC B2 ;  /* 0x0000000000027941 */ /* 0x000fea0003800000 */
.L_x_1971:
        /* <DEDUP_REMOVED lines=9> */
.L_x_1974:
[----:B------:R-:W-:Y:S05]  /*1ea50*/  BSYNC B2 ;  /* 0x0000000000027941 */ /* 0x000fea0003800000 */
.L_x_1973:
[----:B------:R-:W2:Y:S04]  /*1ea60*/  LDL R5, [R1] ;  /* 0x0000000001057983 */ /* 0x000ea80000100800 */
        /* <DEDUP_REMOVED lines=12> */
.L_x_1975:
        /* <DEDUP_REMOVED lines=16> */
.L_x_1976:
        /* <DEDUP_REMOVED lines=13> */
.L_x_2175:
[----:B------:R-:W-:Y:S05]  /*1ed00*/  BSYNC B2 ;  /* 0x0000000000027941 */ /* 0x000fea0003800000 */
.L_x_1977:
[----:B------:R-:W-:Y:S01]  /*1ed10*/  BSSY B2, `(.L_x_1979) ;  /* 0x000000b000027945 */ /* 0x000fe20003800000 */
[----:B------:R-:W-:Y:S02]  /*1ed20*/  IMAD.MOV.U32 R10, RZ, RZ, 0x0 ;  /* 0x00000000ff0a7424 */ /* 0x000fe400078e00ff */
[----:B0-----:R-:W-:Y:S01]  /*1ed30*/  IMAD.MOV.U32 R11, RZ, RZ, 0x12f00000 ;  /* 0x12f00000ff0b7424 */ /* 0x001fe200078e00ff */
[----:B------:R-:W-:Y:S06]  /*1ed40*/  @P2 BRA `(.L_x_1980) ;  /* 0x00000000001c2947 */ /* 0x000fec0003800000 */
[----:B------:R-:W0:Y:S01]  /*1ed50*/  S2R R14, SR_TID.X ;  /* 0x00000000000e7919 */ /* 0x000e220000002100 */
[----:B------:R-:W-:-:S04]  /*1ed60*/  MOV R4, 0x8000 ;  /* 0x0000800000047802 */ /* 0x000fc80000000f00 */
[----:B------:R3:W-:Y:S01]  /*1ed70*/  SYNCS.ARRIVE.TRANS64 RZ, [R8+URZ+0x288b0], R4 ;  /* 0x0288b00408ff79a7 */ /* 0x0007e2000800003f */
[----:B0-----:R-:W-:-:S04]  /*1ed80*/  LOP3.LUT R14, R14, 0x1f, RZ, 0xc0, !PT ;  /* 0x0000001f0e0e7812 */ /* 0x001fc800078ec0ff */
[----:B------:R-:W-:-:S13]  /*1ed90*/  ISETP.NE.AND P1, PT, R14, RZ, PT ;  /* 0x000000ff0e00720c */ /* 0x000fda0003f25270 */
[----:B---3--:R-:W-:Y:S05]  /*1eda0*/  @!P1 BRA `(.L_x_1980) ;  /* 0x0000000000049947 */ /* 0x008fea0003800000 */
[----:B------:R-:W-:Y:S01]  /*1edb0*/  BPT.TRAP 0x1 ;  /* 0x000000040000795c */ /* 0x000fe20000300000 */
.L_x_1980:
[----:B------:R-:W-:Y:S05]  /*1edc0*/  BSYNC B2 ;  /* 0x0000000000027941 */ /* 0x000fea0003800000 */
.L_x_1979:
[----:B------:R-:W-:Y:S01]  /*1edd0*/  R2UR UR10, R12 ;  /* 0x000000000c0a72ca */ /* 0x000fe200000e0000 */
[----:B------:R-:W-:Y:S01]  /*1ede0*/  UIADD3 UR4, UP0, UR40, 0x670, URZ ;  /* 0x0000067028047890 */ /* 0x000fe2000ff1e03f */
[----:B------:R-:W-:Y:S01]  /*1edf0*/  R2UR UR6, R10 ;  /* 0x000000000a0672ca */ /* 0x000fe200000e0000 */
[----:B-12---:R-:W-:Y:S01]  /*1ee00*/  VIADD R8, R8, 0x288b0 ;  /* 0x000288b008087836 */ /* 0x006fe20000000000 */
[----:B------:R-:W-:Y:S01]  /*1ee10*/  R2UR UR7, R11 ;  /* 0x000000000b0772ca */ /* 0x000fe200000e0000 */
[----:B------:R-:W-:Y:S01]  /*1ee20*/  VIADD R4, R6, 0x400 ;  /* 0x0000040006047836 */ /* 0x000fe20000000000 */
[----:B------:R-:W-:Y:S01]  /*1ee30*/  PLOP3.LUT P1, PT, PT, PT, PT, 0x80, 0x0 ;  /* 0x000000000000781c */ /* 0x000fe20003f2f070 */
[----:B------:R-:W-:-:S12]  /*1ee40*/  UIADD3.X UR5, URZ, UR41, URZ, UP0, !UPT ;  /* 0x000000293f057290 */ /* 0x000fd800087fe43f */
.L_x_1981:
        /* <DEDUP_REMOVED lines=15> */
.L_x_1982:
        /* <DEDUP_REMOVED lines=10> */
.L_x_1970:
[----:B------:R-:W-:Y:S05]  /*1efe0*/  BSYNC B1 ;  /* 0x0000000000017941 */ /* 0x000fea0003800000 */
.L_x_1969:
[----:B-1----:R-:W2:Y:S04]  /*1eff0*/  LDL.LU R4, [R1+0x18] ;  /* 0x0000180001047983 */ /* 0x002ea80000300800 */
        /* <DEDUP_REMOVED lines=11> */
.L_x_1949:
[----:B------:R-:W-:Y:S05]  /*1f0b0*/  BSYNC B0 ;  /* 0x0000000000007941 */ /* 0x000fea0003800000 */
.L_x_1948:
[----:B--2---:R-:W2:Y:S01]  /*1f0c0*/  LDL R7, [R1+0x30] ;  /* 0x0000300001077983 */ /* 0x004ea20000100800 */
[----:B------:R-:W3:Y:S01]  /*1f0d0*/  LDC R0, c[0x0][0x448] ;  /* 0x00011200ff007b82 */ /* 0x000ee20000000800 */
[----:B------:R-:W-:Y:S07]  /*1f0e0*/  @!P0 WARPSYNC.ALL ;  /* 0x0000000000008948 */ /* 0x000fee0003800000 */
[----:B------:R-:W-:Y:S01]  /*1f0f0*/  @!P0 BAR.SYNC.DEFER_BLOCKING 0xc, 0x180 ;  /* 0x0306000000008b1d */ /* 0x000fe20000010000 */
[----:B---3--:R-:W-:-:S13]  /*1f100*/  ISETP.NE.AND P1, PT, R0, 0x1, PT ;  /* 0x000000010000780c */ /* 0x008fda0003f25270 */
[----:B------:R-:W3:Y:S08]  /*1f110*/  @P1 LDC R2, c[0x0][0x44c] ;  /* 0x00011300ff021b82 */ /* 0x000ef00000000800 */
[----:B------:R-:W4:Y:S01]  /*1f120*/  @P1 LDC R3, c[0x0][0x450] ;  /* 0x00011400ff031b82 */ /* 0x000f220000000800 */
[----:B--2---:R-:W-:-:S04]  /*1f130*/  VIADD R0, R7, 0x7f ;  /* 0x0000007f07007836 */ /* 0x004fc80000000000 */
[----:B---3--:R-:W-:-:S05]  /*1f140*/  @P1 IMAD.HI.U32 R2, R0, R2, RZ ;  /* 0x0000000200021227 */ /* 0x008fca00078e00ff */
[----:B----4-:R-:W-:Y:S02]  /*1f150*/  @P1 SHF.R.U32.HI R0, RZ, R3, R2 ;  /* 0x00000003ff001219 */ /* 0x010fe40000011602 */
[----:B------:R-:W2:Y:S03]  /*1f160*/  LDC.64 R2, c[0x0][0x9e0] ;  /* 0x00027800ff027b82 */ /* 0x000ea60000000a00 */
[----:B------:R-:W-:Y:S01]  /*1f170*/  IMAD.IADD R0, R17, 0x1, R0 ;  /* 0x0000000111007824 */ /* 0x000fe200078e0200 */
[----:B--2---:R-:W-:-:S03]  /*1f180*/  ISETP.GE.AND P2, PT, R3, 0x1, PT ;  /* 0x000000010300780c */ /* 0x004fc60003f46270 */
[----:B------:R-:W-:-:S10]  /*1f190*/  IMAD.IADD R2, R0, 0x1, R2 ;  /* 0x0000000100027824 */ /* 0x000fd400078e0202 */
[----:B------:R-:W-:Y:S05]  /*1f1a0*/  @!P2 BRA `(.L_x_1984) ;  /* 0x000000000048a947 */ /* 0x000fea0003800000 */
[C---:B------:R-:W-:Y:S01]  /*1f1b0*/  ISETP.GT.AND P0, PT, R0.reuse, RZ, PT ;  /* 0x000000ff0000720c */ /* 0x040fe20003f04270 */
[----:B------:R-:W-:Y:S01]  /*1f1c0*/  BSSY B0, `(.L_x_1985) ;  /* 0x000000e000007945 */ /* 0x000fe20003800000 */
[----:B------:R-:W-:-:S11]  /*1f1d0*/  VIADD R6, R0, 0xffffffff ;  /* 0xffffffff00067836 */ /* 0x000fd60000000000 */
[----:B------:R-:W-:Y:S05]  /*1f1e0*/  @P0 BRA `(.L_x_1986) ;  /* 0x00000000001c0947 */ /* 0x000fea0003800000 */
[----:B------:R-:W-:Y:S01]  /*1f1f0*/  ISETP.NE.AND P0, PT, R3, 0x1, PT ;  /* 0x000000010300780c */ /* 0x000fe20003f05270 */
[----:B------:R-:W-:-:S12]  /*1f200*/  IMAD.MOV R0, RZ, RZ, -R0 ;  /* 0x000000ffff007224 */ /* 0x000fd800078e0a00 */
[----:B-1----:R-:W1:Y:S02]  /*1f210*/  @P0 LDC.64 R4, c[0x0][0x9e8] ;  /* 0x00027a00ff040b82 */ /* 0x002e640000000a00 */
[----:B-1----:R-:W-:-:S05]  /*1f220*/  @P0 IMAD.HI.U32 R4, R0, R4, RZ ;  /* 0x0000000400040227 */ /* 0x002fca00078e00ff */
[----:B------:R-:W-:-:S04]  /*1f230*/  @P0 SHF.R.U32.HI R0, RZ, R5, R4 ;  /* 0x00000005ff000219 */ /* 0x000fc80000011604 */
[----:B------:R-:W-:Y:S01]  /*1f240*/  LOP3.LUT R6, RZ, R0, RZ, 0x33, !PT ;  /* 0x00000000ff067212 */ /* 0x000fe200078e33ff */
[----:B------:R-:W-:Y:S06]  /*1f250*/  BRA `(.L_x_1987) ;  /* 0x0000000000107947 */ /* 0x000fec0003800000 */
.L_x_1986:
[----:B------:R-:W-:-:S13]  /*1f260*/  ISETP.NE.AND P0, PT, R3, 0x1, PT ;  /* 0x000000010300780c */ /* 0x000fda0003f05270 */
[----:B-1----:R-:W1:Y:S02]  /*1f270*/  @P0 LDC.64 R4, c[0x0][0x9e8] ;  /* 0x00027a00ff040b82 */ /* 0x002e640000000a00 */
[----:B-1----:R-:W-:-:S05]  /*1f280*/  @P0 IMAD.HI.U32 R4, R6, R4, RZ ;  /* 0x0000000406040227 */ /* 0x002fca00078e00ff */
[----:B------:R-:W-:-:S07]  /*1f290*/  @P0 SHF.R.U32.HI R6, RZ, R5, R4 ;  /* 0x00000005ff060219 */ /* 0x000fce0000011604 */
.L_x_1987:
[----:B------:R-:W-:Y:S05]  /*1f2a0*/  BSYNC B0 ;  /* 0x0000000000007941 */ /* 0x000fea0003800000 */
.L_x_1985:
[----:B------:R-:W-:-:S05]  /*1f2b0*/  IMAD R6, R6, R3, R3 ;  /* 0x0000000306067224 */ /* 0x000fca00078e0203 */
[----:B------:R-:W-:-:S07]  /*1f2c0*/  VIMNMX R2, R2, R6, PT ;  /* 0x0000000602027248 */ /* 0x000fce0003fe0100 */
.L_x_1984:
[----:B------:R-:W-:Y:S01]  /*1f2d0*/  VIADD R2, R2, 0x7f ;  /* 0x0000007f02027836 */ /* 0x000fe20000000000 */
[----:B-1----:R-:W1:Y:S01]  /*1f2e0*/  @P1 LDC R4, c[0x0][0x450] ;  /* 0x00011400ff041b82 */ /* 0x002e620000000800 */
[----:B------:R-:W-:-:S03]  /*1f2f0*/  ULDC UR4, c[0x0][0x9dc] ;  /* 0x0002770000047ab9 */ /* 0x000fc60000000800 */
[----:B------:R-:W-:-:S04]  /*1f300*/  SHF.R.S32.HI R0, RZ, 0x1f, R2 ;  /* 0x0000001fff007819 */ /* 0x000fc80000011402 */
[----:B------:R-:W-:Y:S01]  /*1f310*/  LEA.HI R0, R0, R2, RZ, 0x7 ;  /* 0x0000000200007211 */ /* 0x000fe200078f38ff */
[----:B------:R-:W-:-:S03]  /*1f320*/  IMAD.MOV.U32 R2, RZ, RZ, R7 ;  /* 0x000000ffff027224 */ /* 0x000fc600078e0007 */
[----:B------:R-:W-:-:S04]  /*1f330*/  SHF.R.S32.HI R0, RZ, 0x7, R0 ;  /* 0x00000007ff007819 */ /* 0x000fc80000011400 */
[----:B------:R-:W-:Y:S02]  /*1f340*/  VIMNMX R6, R21, R0, PT ;  /* 0x0000000015067248 */ /* 0x000fe40003fe0100 */
[----:B------:R-:W2:Y:S03]  /*1f350*/  @P1 LDC R0, c[0x0][0x44c] ;  /* 0x00011300ff001b82 */ /* 0x000ea60000000800 */
[----:B------:R3:W-:Y:S01]  /*1f360*/  STL [R1+0x34], R6 ;  /* 0x0000340601007387 */ /* 0x0007e20000100800 */
[----:B--2---:R-:W-:-:S05]  /*1f370*/  @P1 IMAD.HI.U32 R0, R7, R0, RZ ;  /* 0x0000000007001227 */ /* 0x004fca00078e00ff */
[----:B-1----:R-:W-:-:S05]  /*1f380*/  @P1 SHF.R.U32.HI R2, RZ, R4, R0 ;  /* 0x00000004ff021219 */ /* 0x002fca0000011600 */
[----:B------:R-:W-:-:S04]  /*1f390*/  IMAD.IADD R2, R20, 0x1, R2 ;  /* 0x0000000114027824 */ /* 0x000fc800078e0202 */
[----:B------:R-:W-:Y:S01]  /*1f3a0*/  VIADD R0, R2, -UR4 ;  /* 0x8000000402007c36 */ /* 0x000fe20008000000 */
[----:B---3--:R-:W-:Y:S06]  /*1f3b0*/  @!P2 BRA `(.L_x_1988) ;  /* 0x000000000044a947 */ /* 0x008fec0003800000 */
        /* <DEDUP_REMOVED lines=10> */
.L_x_1990:
[----:B------:R-:W-:-:S13]  /*1f460*/  ISETP.NE.AND P0, PT, R3, 0x1, PT ;  /* 0x000000010300780c */ /* 0x000fda0003f05270 */
[----:B------:R-:W1:Y:S02]  /*1f470*/  @P0 LDC.64 R4, c[0x0][0x9e8] ;  /* 0x00027a00ff040b82 */ /* 0x000e640000000a00 */
[----:B-1----:R-:W-:-:S05]  /*1f480*/  @P0 IMAD.HI.U32 R4, R2, R4, RZ ;  /* 0x0000000402040227 */ /* 0x002fca00078e00ff */
[----:B------:R-:W-:-:S07]  /*1f490*/  @P0 SHF.R.U32.HI R2, RZ, R5, R4 ;  /* 0x00000005ff020219 */ /* 0x000fce0000011604 */
.L_x_1991:
[----:B------:R-:W-:Y:S05]  /*1f4a0*/  BSYNC B0 ;  /* 0x0000000000007941 */ /* 0x000fea0003800000 */
.L_x_1989:
[----:B------:R-:W-:-:S05]  /*1f4b0*/  IMAD R2, R2, R3, RZ ;  /* 0x0000000302027224 */ /* 0x000fca00078e02ff */
[----:B------:R-:W-:-:S07]  /*1f4c0*/  VIMNMX R0, R0, R2, !PT ;  /* 0x0000000200007248 */ /* 0x000fce0007fe0100 */
.L_x_1988:
[----:B------:R-:W-:Y:S01]  /*1f4d0*/  SHF.R.S32.HI R2, RZ, 0x1f, R0 ;  /* 0x0000001fff027819 */ /* 0x000fe20000011400 */
[----:B------:R-:W-:Y:S03]  /*1f4e0*/  BSSY B7, `(.L_x_1992) ;  /* 0x00003e3000077945 */ /* 0x000fe60003800000 */
[----:B------:R-:W-:-:S04]  /*1f4f0*/  LEA.HI R2, R2, R0, RZ, 0x7 ;  /* 0x0000000002027211 */ /* 0x000fc800078f38ff */
[----:B------:R-:W-:-:S04]  /*1f500*/  SHF.R.S32.HI R2, RZ, 0x7, R2 ;  /* 0x00000007ff027819 */ /* 0x000fc80000011402 */
[----:B------:R-:W-:-:S04]  /*1f510*/  VIMNMX R3, RZ, R2, !PT ;  /* 0x00000002ff037248 */ /* 0x000fc80007fe0100 */
[----:B------:R-:W-:Y:S01]  /*1f520*/  ISETP.GT.AND P0, PT, R6, R3, PT ;  /* 0x000000030600720c */ /* 0x000fe20003f04270 */
[----:B------:R1:W-:-:S12]  /*1f530*/  STL [R1+0x28], R3 ;  /* 0x0000280301007387 */ /* 0x0003d80000100800 */
[----:B-1----:R-:W-:Y:S05]  /*1f540*/  @P0 BRA `(.L_x_1993) ;  /* 0x0000000000440947 */ /* 0x002fea0003800000 */
[----:B------:R-:W1:Y:S02]  /*1f550*/  S2R R3, SR_TID.X ;  /* 0x0000000000037919 */ /* 0x000e640000002100 */
[----:B-1----:R-:W-:-:S04]  /*1f560*/  LOP3.LUT R3, R3, 0x7f, RZ, 0xc0, !PT ;  /* 0x0000007f03037812 */ /* 0x002fc800078ec0ff */
[----:B------:R-:W-:-:S13]  /*1f570*/  ISETP.NE.AND P0, PT, R3, RZ, PT ;  /* 0x000000ff0300720c */ /* 0x000fda0003f05270 */
[----:B------:R-:W-:Y:S05]  /*1f580*/  @P0 BRA `(.L_x_1994) ;  /* 0x0000003c00600947 */ /* 0x000fea0003800000 */
[----:B------:R-:W1:Y:S01]  /*1f590*/  S2R R3, SR_LANEID ;  /* 0x0000000000037919 */ /* 0x000e620000000000 */
[----:B------:R-:W-:Y:S02]  /*1f5a0*/  VOTEU.ANY UR4, UPT, PT ;  /* 0x0000000000047886 */ /* 0x000fe400038e0100 */
[----:B------:R-:W1:Y:S08]  /*1f5b0*/  FLO.U32 R0, UR4 ;  /* 0x0000000400007d00 */ /* 0x000e7000080e0000 */
[----:B------:R-:W2:Y:S01]  /*1f5c0*/  POPC R5, UR4 ;  /* 0x0000000400057d09 */ /* 0x000ea20008000000 */
[----:B-1----:R-:W-:-:S02]  /*1f5d0*/  ISETP.EQ.U32.AND P0, PT, R0, R3, PT ;  /* 0x000000030000720c */ /* 0x002fc40003f02070 */
[----:B------:R-:W2:Y:S11]  /*1f5e0*/  LDC.64 R2, c[0x0][0xc60] ;  /* 0x00031800ff027b82 */ /* 0x000eb60000000a00 */
[----:B--2---:R-:W2:Y:S01]  /*1f5f0*/  @P0 ATOMG.E.ADD.STRONG.GPU PT, R3, desc[UR38][R2.64], R5 ;  /* 0x00000005020309a8 */ /* 0x004ea200081ee1e6 */
[----:B------:R-:W1:Y:S02]  /*1f600*/  S2R R4, SR_LTMASK ;  /* 0x0000000000047919 */ /* 0x000e640000003900 */
[----:B-1----:R-:W-:-:S04]  /*1f610*/  LOP3.LUT R4, R4, UR4, RZ, 0xc0, !PT ;  /* 0x0000000404047c12 */ /* 0x002fc8000f8ec0ff */
[----:B------:R-:W1:Y:S01]  /*1f620*/  POPC R7, R4 ;  /* 0x0000000400077309 */ /* 0x000e620000000000 */
[----:B--2---:R-:W1:Y:S02]  /*1f630*/  SHFL.IDX PT, R0, R3, R0, 0x1f ;  /* 0x00001f0003007589 */ /* 0x004e6400000e0000 */
[----:B-1----:R-:W-:Y:S01]  /*1f640*/  IADD3 R16, R0, UR36, R7 ;  /* 0x0000002400107c10 */ /* 0x002fe2000fffe007 */
[----:B------:R-:W-:Y:S06]  /*1f650*/  BRA `(.L_x_1994) ;  /* 0x0000003c002c7947 */ /* 0x000fec0003800000 */
.L_x_1993:
[----:B------:R-:W2:Y:S01]  /*1f660*/  LDL R17, [R1] ;  /* 0x0000000001117983 */ /* 0x000ea20000100800 */
        /* <DEDUP_REMOVED lines=8> */
[----:B------:R-:W-:Y:S01]  /*1f6f0*/  MOV R4, UR6 ;  /* 0x0000000600047c02 */ /* 0x000fe20008000f00 */
[----:B------:R-:W-:Y:S01]  /*1f700*/  IMAD.U32 R5, RZ, RZ, UR7 ;  /* 0x00000007ff057e24 */ /* 0x000fe2000f8e00ff */
[----:B------:R-:W1:Y:S01]  /*1f710*/  LDC.64 R2, c[0x4][R2] ;  /* 0x0100000002027b82 */ /* 0x000e620000000a00 */
[----:B------:R-:W-:Y:S02]  /*1f720*/  IMAD.U32 R6, RZ, RZ, UR8 ;  /* 0x00000008ff067e24 */ /* 0x000fe4000f8e00ff */
[----:B------:R-:W-:Y:S02]  /*1f730*/  IMAD.U32 R7, RZ, RZ, UR9 ;  /* 0x00000009ff077e24 */ /* 0x000fe4000f8e00ff */
[----:B------:R-:W-:-:S02]  /*1f740*/  IMAD.U32 R10, RZ, RZ, UR4 ;  /* 0x00000004ff0a7e24 */ /* 0x000fc4000f8e00ff */
[----:B0-----:R-:W-:Y:S02]  /*1f750*/  IMAD.U32 R11, RZ, RZ, UR5 ;  /* 0x00000005ff0b7e24 */ /* 0x001fe4000f8e00ff */
[----:B------:R-:W-:Y:S02]  /*1f760*/  IMAD.MOV.U32 R8, RZ, RZ, 0x70 ;  /* 0x00000070ff087424 */ /* 0x000fe400078e00ff */
[----:B------:R-:W-:Y:S02]  /*1f770*/  IMAD.MOV.U32 R12, RZ, RZ, 0x1 ;  /* 0x00000001ff0c7424 */ /* 0x000fe400078e00ff */
[----:B------:R-:W-:-:S07]  /*1f780*/  IMAD.MOV.U32 R13, RZ, RZ, RZ ;  /* 0x000000ffff0d7224 */ /* 0x000fce00078e00ff */
[----:B------:R-:W-:-:S07]  /*1f790*/  LEPC R20, `(.L_x_1996) ;  /* 0x000000001014794e */ /* 0x000fce0000000000 */
[----:B-1----:R-:W-:Y:S05]  /*1f7a0*/  CALL.ABS.NOINC R2 ;  /* 0x0000000002007343 */ /* 0x002fea0003c00000 */
.L_x_1996:
[----:B------:R-:W-:Y:S05]  /*1f7b0*/  BSYNC B6 ;  /* 0x0000000000067941 */ /* 0x000fea0003800000 */
.L_x_1995:
        /* <DEDUP_REMOVED lines=10> */
[----:B------:R-:W-:Y:S01]  /*1f860*/  MOV R8, 0x70 ;  /* 0x0000007000087802 */ /* 0x000fe20000000f00 */
[----:B------:R-:W-:Y:S02]  /*1f870*/  IMAD.U32 R5, RZ, RZ, UR7 ;  /* 0x00000007ff057e24 */ /* 0x000fe4000f8e00ff */
[----:B------:R-:W-:Y:S02]  /*1f880*/  IMAD.U32 R6, RZ, RZ, UR8 ;  /* 0x00000008ff067e24 */ /* 0x000fe4000f8e00ff */
[----:B------:R-:W-:-:S02]  /*1f890*/  IMAD.U32 R7, RZ, RZ, UR9 ;  /* 0x00000009ff077e24 */ /* 0x000fc4000f8e00ff */
[----:B------:R-:W-:Y:S02]  /*1f8a0*/  IMAD.U32 R10, RZ, RZ, UR4 ;  /* 0x00000004ff0a7e24 */ /* 0x000fe4000f8e00ff */
[----:B0-----:R-:W-:Y:S02]  /*1f8b0*/  IMAD.U32 R11, RZ, RZ, UR5 ;  /* 0x00000005ff0b7e24 */ /* 0x001fe4000f8e00ff */
[----:B------:R-:W-:Y:S02]  /*1f8c0*/  IMAD.MOV.U32 R12, RZ, RZ, 0x1 ;  /* 0x00000001ff0c7424 */ /* 0x000fe400078e00ff */
[----:B-1----:R-:W-:-:S07]  /*1f8d0*/  IMAD.MOV.U32 R13, RZ, RZ, RZ ;  /* 0x000000ffff0d7224 */ /* 0x002fce00078e00ff */
[----:B------:R-:W-:-:S07]  /*1f8e0*/  LEPC R20, `(.L_x_1999) ;  /* 0x000000001014794e */ /* 0x000fce0000000000 */
[----:B--2---:R-:W-:Y:S05]  /*1f8f0*/  CALL.ABS.NOINC R2 ;  /* 0x0000000002007343 */ /* 0x004fea0003c00000 */
.L_x_1999:
        /* <DEDUP_REMOVED lines=15> */
.L_x_1998:
[----:B------:R-:W-:Y:S05]  /*1f9f0*/  BSYNC B6 ;  /* 0x0000000000067941 */ /* 0x000fea0003800000 */
.L_x_1997:
[----:B------:R-:W-:Y:S01]  /*1fa00*/  ULDC.64 UR4, c[0x0][0x9f8] ;  /* 0x00027e0000047ab9 */ /* 0x000fe20000000a00 */
[----:B------:R-:W2:Y:S01]  /*1fa10*/  LDL R17, [R1+0x34] ;  /* 0x0000340001117983 */ /* 0x000ea20000100800 */
[----:B------:R-:W-:Y:S01]  /*1fa20*/  ISETP.NE.U32.AND P0, PT, RZ, UR4, PT ;  /* 0x00000004ff007c0c */ /* 0x000fe2000bf05070 */
[----:B------:R-:W-:-:S03]  /*1fa30*/  IMAD.MOV.U32 R7, RZ, RZ, R19 ;  /* 0x000000ffff077224 */ /* 0x000fc600078e0013 */
[----:B------:R-:W-:Y:S01]  /*1fa40*/  ISETP.NE.AND.EX P0, PT, RZ, UR5, PT, P0 ;  /* 0x00000005ff007c0c */ /* 0x000fe2000bf05300 */
[----:B------:R-:W-:-:S12]  /*1fa50*/  ULDC.64 UR4, c[0x0][0xa08] ;  /* 0x0002820000047ab9 */ /* 0x000fd80000000a00 */
[----:B------:R-:W1:Y:S02]  /*1fa60*/  @P0 LDC.64 R2, c[0x0][0x9f8] ;  /* 0x00027e00ff020b82 */ /* 0x000e640000000a00 */
[----:B-1----:R-:W-:-:S05]  /*1fa70*/  @P0 IMAD.WIDE R2, R19, 0x4, R2 ;  /* 0x0000000413020825 */ /* 0x002fca00078e0202 */
[----:B------:R1:W3:Y:S02]  /*1fa80*/  @P0 LDG.E R7, desc[UR38][R2.64] ;  /* 0x0000002602070981 */ /* 0x0002e4000c1e1900 */
[----:B-1----:R-:W1:Y:S02]  /*1fa90*/  LDC.64 R2, c[0x0][0x418] ;  /* 0x00010600ff027b82 */ /* 0x002e640000000a00 */
[----:B-1----:R-:W-:Y:S01]  /*1faa0*/  LOP3.LUT P0, RZ, R2, UR4, RZ, 0xfc, !PT ;  /* 0x0000000402ff7c12 */ /* 0x002fe2000f80fcff */
[----:B------:R-:W-:-:S03]  /*1fab0*/  UMOV UR4, 0xffffffff ;  /* 0xffffffff00047882 */ /* 0x000fc60000000000 */
[----:B------:R-:W-:Y:S01]  /*1fac0*/  LOP3.LUT P0, RZ, R3, UR5, RZ, 0xfc, P0 ;  /* 0x0000000503ff7c12 */ /* 0x000fe2000800fcff */
[----:B--2---:R-:W-:Y:S01]  /*1fad0*/  VIADD R0, R17, 0xffffffff ;  /* 0xffffffff11007836 */ /* 0x004fe20000000000 */
[----:B---3--:R-:W-:Y:S01]  /*1fae0*/  SHF.R.S32.HI R8, RZ, 0x1f, R7 ;  /* 0x0000001fff087819 */ /* 0x008fe20000011407 */
[----:B------:R1:W-:Y:S01]  /*1faf0*/  STL [R1+0xc], R7 ;  /* 0x00000c0701007387 */ /* 0x0003e20000100800 */
[----:B------:R-:W-:-:S03]  /*1fb00*/  SEL R17, R7, RZ, !P0 ;  /* 0x000000ff07117207 */ /* 0x000fc60004000000 */
[----:B------:R1:W-:Y:S01]  /*1fb10*/  STL [R1+0x24], R8 ;  /* 0x0000240801007387 */ /* 0x0003e20000100800 */
[----:B------:R-:W-:Y:S05]  /*1fb20*/  BRA.DIV UR4, `(.L_x_2000) ;  /* 0x0000006604987947 */ /* 0x000fea000b800000 */
[----:B------:R-:W2:Y:S02]  /*1fb30*/  S2R R4, SR_TID.X ;  /* 0x0000000000047919 */ /* 0x000ea40000002100 */
[----:B--2---:R-:W-:-:S04]  /*1fb40*/  SHF.R.U32.HI R4, RZ, 0x5, R4 ;  /* 0x00000005ff047819 */ /* 0x004fc80000011604 */
[----:B------:R-:W-:-:S05]  /*1fb50*/  LOP3.LUT R4, R4, 0x3, RZ, 0xc0, !PT ;  /* 0x0000000304047812 */ /* 0x000fca00078ec0ff */
[----:B------:R2:W3:Y:S02]  /*1fb60*/  SHFL.IDX PT, R14, R4, RZ, 0x1f ;  /* 0x00001fff040e7589 */ /* 0x0004e400000e0000 */
.L_x_2178:
[----:B--2---:R-:W2:Y:S01]  /*1fb70*/  LDL.LU R4, [R1+0x20] ;  /* 0x0000200001047983 */ /* 0x004ea20000300800 */
[----:B------:R-:W-:Y:S02]  /*1fb80*/  PLOP3.LUT P1, PT, PT, PT, PT, 0x8, 0x0 ;  /* 0x000000000000781c */ /* 0x000fe40003f2e170 */
[----:B---3--:R-:W-:Y:S01]  /*1fb90*/  ISETP.NE.AND P0, PT, R14, RZ, PT ;  /* 0x000000ff0e00720c */ /* 0x008fe20003f05270 */
[----:B------:R3:W-:Y:S01]  /*1fba0*/  STL [R1+0x8], R0 ;  /* 0x0000080001007387 */ /* 0x0007e20000100800 */
[----:B--2---:R-:W-:-:S09]  /*1fbb0*/  LOP3.LUT R4, R4, 0xfffffffe, RZ, 0xc0, !PT ;  /* 0xfffffffe04047812 */ /* 0x004fd200078ec0ff */
[----:B------:R-:W-:-:S05]  /*1fbc0*/  @P1 LOP3.LUT R4, R4, 0x1, RZ, 0xfc, !PT ;  /* 0x0000000104041812 */ /* 0x000fca00078efcff */
[----:B------:R3:W-:Y:S01]  /*1fbd0*/  STL [R1+0x20], R4 ;  /* 0x0000200401007387 */ /* 0x0007e20000100800 */
[----:B------:R-:W-:Y:S05]  /*1fbe0*/  @P0 BRA `(.L_x_2001) ;  /* 0x0000000400300947 */ /* 0x000fea0003800000 */
[----:B------:R-:W-:-:S03]  /*1fbf0*/  UMOV UR4, 0xffffffff ;  /* 0xffffffff00047882 */ /* 0x000fc60000000000 */
[----:B------:R-:W-:Y:S05]  /*1fc00*/  BRA.DIV UR4, `(.L_x_2002) ;  /* 0x0000006604947947 */ /* 0x000fea000b800000 */
[----:B------:R-:W-:-:S13]  /*1fc10*/  ELECT P6, URZ, PT ;  /* 0x00000000003f782f */ /* 0x000fda00038c0000 */
.L_x_2181:
[----:B------:R-:W-:Y:S05]  /*1fc20*/  @!P6 BRA `(.L_x_2001) ;  /* 0x000000040020e947 */ /* 0x000fea0003800000 */
[----:B------:R-:W-:-:S04]  /*1fc30*/  ISETP.NE.U32.AND P0, PT, R2, RZ, PT ;  /* 0x000000ff0200720c */ /* 0x000fc80003f05070 */
[----:B------:R-:W-:-:S13]  /*1fc40*/  ISETP.NE.AND.EX P0, PT, R3, RZ, PT, P0 ;  /* 0x000000ff0300720c */ /* 0x000fda0003f05300 */
[----:B------:R-:W-:Y:S05]  /*1fc50*/  @!P0 BRA `(.L_x_2003) ;  /* 0x0000000000508947 */ /* 0x000fea0003800000 */
[----:B------:R-:W2:Y:S01]  /*1fc60*/  LDC R6, c[0x0][0x43c] ;  /* 0x00010f00ff067b82 */ /* 0x000ea20000000800 */
[----:B------:R-:W-:Y:S01]  /*1fc70*/  IMAD.MOV.U32 R9, RZ, RZ, R0 ;  /* 0x000000ffff097224 */ /* 0x000fe200078e0000 */
[----:B------:R-:W-:-:S03]  /*1fc80*/  ULDC.64 UR4, c[0x0][0x428] ;  /* 0x00010a0000047ab9 */ /* 0x000fc60000000a00 */
[----:B---3--:R-:W-:Y:S01]  /*1fc90*/  IMAD.MOV.U32 R0, RZ, RZ, R9 ;  /* 0x000000ffff007224 */ /* 0x008fe200078e0009 */
[----:B--2---:R-:W-:-:S13]  /*1fca0*/  ISETP.NE.AND P0, PT, R6, 0x1, PT ;  /* 0x000000010600780c */ /* 0x004fda0003f05270 */
[----:B------:R-:W2:Y:S02]  /*1fcb0*/  @P0 LDC.64 R4, c[0x0][0x440] ;  /* 0x00011000ff040b82 */ /* 0x000ea40000000a00 */
[----:B--2---:R-:W-:-:S05]  /*1fcc0*/  @P0 IMAD.HI.U32 R4, R9, R4, RZ ;  /* 0x0000000409040227 */ /* 0x004fca00078e00ff */
[----:B------:R-:W-:-:S04]  /*1fcd0*/  @P0 SHF.R.U32.HI R0, RZ, R5, R4 ;  /* 0x00000005ff000219 */ /* 0x000fc80000011604 */
[----:B------:R-:W-:Y:S02]  /*1fce0*/  IADD3 R4, -R0, RZ, RZ ;  /* 0x000000ff00047210 */ /* 0x000fe40007ffe1ff */
[----:B------:R-:W-:-:S03]  /*1fcf0*/  SHF.R.S32.HI R5, RZ, 0x1f, R0 ;  /* 0x0000001fff057819 */ /* 0x000fc60000011400 */
        /* <DEDUP_REMOVED lines=10> */
.L_x_2003:
[----:B-1----:R-:W4:Y:S04]  /*1fda0*/  LDL R7, [R1] ;  /* 0x0000000001077983 */ /* 0x002f280000100800 */
[----:B---3--:R-:W4:Y:S04]  /*1fdb0*/  LDL R0, [R1+0x4] ;  /* 0x0000040001007983 */ /* 0x008f280000100800 */
[----:B--2---:R-:W2:Y:S01]  /*1fdc0*/  LDL R2, [R1+0x10] ;  /* 0x0000100001027983 */ /* 0x004ea20000100800 */
[----:B----4-:R-:W-:Y:S01]  /*1fdd0*/  IMAD R0, R0, 0x8, R7 ;  /* 0x0000000800007824 */ /* 0x010fe200078e0207 */
[----:B--2---:R-:W-:-:S04]  /*1fde0*/  SHF.L.U32 R2, R2, 0x1f, RZ ;  /* 0x0000001f02027819 */ /* 0x004fc800000006ff */
[----:B------:R-:W1:Y:S02]  /*1fdf0*/  SYNCS.PHASECHK.TRANS64.TRYWAIT P0, [R0+URZ+0x28840], R2 ;  /* 0x02884002000075a7 */ /* 0x000e64000800017f */
[----:B-1----:R-:W-:Y:S05]  /*1fe00*/  @!P0 BRA `(.L_x_2004) ;  /* 0x0000006400348947 */ /* 0x002fea0003800000 */
.L_x_2182:
        /* <DEDUP_REMOVED lines=11> */
.L_x_2005:
[----:B------:R-:W2:Y:S04]  /*1fec0*/  LDL R5, [R1] ;  /* 0x0000000001057983 */ /* 0x000ea80000100800 */
[----:B------:R-:W2:Y:S04]  /*1fed0*/  LDL R4, [R1+0x4] ;  /* 0x0000040001047983 */ /* 0x000ea80000100800 */
[----:B------:R-:W3:Y:S04]  /*1fee0*/  LDL R6, [R1+0x8] ;  /* 0x0000080001067983 */ /* 0x000ee80000100800 */
[----:B------:R-:W4:Y:S04]  /*1fef0*/  LDL R3, [R1+0x14] ;  /* 0x0000140001037983 */ /* 0x000f280000100800 */
[----:B-1----:R-:W4:Y:S01]  /*1ff00*/  LDL.LU R2, [R1+0x20] ;  /* 0x0000200001027983 */ /* 0x002f220000300800 */
        /* <DEDUP_REMOVED lines=9> */
[----:B--2---:R-:W-:Y:S01]  /*1ffa0*/  IMAD R0, R4, 0x8000, R5 ;  /* 0x0000800004007824 */ /* 0x004fe200078e0205 */
[----:B---3--:R-:W-:-:S04]  /*1ffb0*/  R2UR UR11, R6 ;  /* 0x00000000060b72ca */ /* 0x008fc800000e0000 */
[----:B------:R-:W-:Y:S02]  /*1ffc0*/  R2UR UR6, R0 ;  /* 0x00000000000672ca */ /* 0x000fe400000e0000 */
[----:B----4-:R-:W-:Y:S02]  /*1ffd0*/  R2UR UR5, R3 ;  /* 0x00000000030572ca */ /* 0x010fe400000e0000 */
[----:B------:R-:W-:-:S09]  /*1ffe0*/  LOP3.LUT R2, R2, 0xfffffffe, RZ, 0xc0, !PT ;  /* 0xfffffffe02027812 */ /* 0x000fd200078ec0ff */
        /* <DEDUP_REMOVED lines=8> */
[----:B-1----:R-:W-:Y:S01]  /*20070*/  UMOV UR8, UR14 ;  /* 0x0000000e00087c82 */ /* 0x002fe20008000000 */
[----:B------:R-:W-:Y:S02]  /*20080*/  UMOV UR10, UR15 ;  /* 0x0000000f000a7c82 */ /* 0x000fe40008000000 */
[----:B------:R2:W-:Y:S01]  /*20090*/  UTMALDG.4D [UR8], [UR4], desc[UR6] ;  /* 0x00000608040075b4 */ /* 0x0005e20008019000 */
[----:B------:R-:W-:Y:S02]  /*200a0*/  NOP ;  /* 0x0000000000007918 */ /* 0x000fe40000000000 */
.L_x_2001:
[----:B---3--:R-:W3:Y:S04]  /*200b0*/  LDL R4, [R1] ;  /* 0x0000000001047983 */ /* 0x008ee80000100800 */
[----:B------:R-:W4:Y:S01]  /*200c0*/  LDL.LU R3, [R1+0x40] ;  /* 0x0000400001037983 */ /* 0x000f220000300800 */
[----:B------:R-:W-:Y:S05]  /*200d0*/  WARPSYNC.ALL ;  /* 0x0000000000007948 */ /* 0x000fea0003800000 */
[----:B--2---:R-:W-:Y:S01]  /*200e0*/  ULDC.64 UR4, c[0x0][0x298] ;  /* 0x0000a60000047ab9 */ /* 0x004fe20000000a00 */
[----:B------:R-:W-:Y:S01]  /*200f0*/  BSSY B6, `(.L_x_2006) ;  /* 0x000001c000067945 */ /* 0x000fe20003800000 */
[----:B------:R-:W-:Y:S01]  /*20100*/  BAR.SYNC.DEFER_BLOCKING 0x8, 0x180 ;  /* 0x0206000000007b1d */ /* 0x000fe20000010000 */
[----:B----4-:R-:W-:-:S05]  /*20110*/  SHF.R.S32.HI R0, RZ, 0x1f, R3 ;  /* 0x0000001fff007819 */ /* 0x010fca0000011403 */
[----:B------:R-:W-:Y:S02]  /*20120*/  IMAD R2, R0, UR4, RZ ;  /* 0x0000000400027c24 */ /* 0x000fe4000f8e02ff */
[----:B---3--:R-:W-:Y:S02]  /*20130*/  VIADD R0, R4, 0x10400 ;  /* 0x0001040004007836 */ /* 0x008fe40000000000 */
[C---:B------:R-:W-:Y:S02]  /*20140*/  IMAD R2, R3.reuse, UR5, R2 ;  /* 0x0000000503027c24 */ /* 0x040fe4000f8e0202 */
[----:B------:R-:W-:Y:S01]  /*20150*/  IMAD.WIDE.U32 R4, R3, UR4, RZ ;  /* 0x0000000403047c25 */ /* 0x000fe2000f8e00ff */
[----:B------:R-:W-:-:S03]  /*20160*/  LOP3.LUT P0, RZ, R0, 0x3ff, RZ, 0xc0, !PT ;  /* 0x000003ff00ff7812 */ /* 0x000fc6000780c0ff */
[----:B------:R-:W-:Y:S01]  /*20170*/  IMAD.IADD R0, R5, 0x1, R2 ;  /* 0x0000000105007824 */ /* 0x000fe200078e0202 */
[----:B------:R2:W-:Y:S04]  /*20180*/  STL.64 [R1+0x40], R4 ;  /* 0x0000400401007387 */ /* 0x0005e80000100a00 */
[----:B------:R2:W-:Y:S05]  /*20190*/  STL [R1+0x4c], R0 ;  /* 0x00004c0001007387 */ /* 0x0005ea0000100800 */
[----:B------:R-:W-:Y:S05]  /*201a0*/  @!P0 BRA `(.L_x_2007) ;  /* 0x0000000000408947 */ /* 0x000fea0003800000 */
[----:B------:R-:W-:Y:S01]  /*201b0*/  MOV R2, 0x0 ;  /* 0x0000000000027802 */ /* 0x000fe20000000f00 */
[----:B------:R-:W-:Y:S01]  /*201c0*/  ULDC.64 UR4, c[0x4][0xa0] ;  /* 0x0100280000047ab9 */ /* 0x000fe20000000a00 */
[----:B------:R-:W-:Y:S01]  /*201d0*/  ULDC.64 UR6, c[0x4][0xa8] ;  /* 0x01002a0000067ab9 */ /* 0x000fe20000000a00 */
[----:B------:R-:W-:Y:S01]  /*201e0*/  ULDC.64 UR8, c[0x4][0x20] ;  /* 0x0100080000087ab9 */ /* 0x000fe20000000a00 */
[----:B--2---:R-:W-:Y:S01]  /*201f0*/  IMAD.U32 R4, RZ, RZ, UR4 ;  /* 0x00000004ff047e24 */ /* 0x004fe2000f8e00ff */
[----:B------:R-:W-:Y:S01]  /*20200*/  MOV R13, RZ ;  /* 0x000000ff000d7202 */ /* 0x000fe20000000f00 */
[----:B------:R-:W2:Y:S01]  /*20210*/  LDC.64 R2, c[0x4][R2] ;  /* 0x0100000002027b82 */ /* 0x000ea20000000a00 */
[----:B------:R-:W-:Y:S02]  /*20220*/  IMAD.U32 R5, RZ, RZ, UR5 ;  /* 0x00000005ff057e24 */ /* 0x000fe4000f8e00ff */
[----:B------:R-:W-:Y:S02]  /*20230*/  IMAD.U32 R6, RZ, RZ, UR6 ;  /* 0x00000006ff067e24 */ /* 0x000fe4000f8e00ff */
[----:B-1----:R-:W-:-:S02]  /*20240*/  IMAD.U32 R7, RZ, RZ, UR7 ;  /* 0x00000007ff077e24 */ /* 0x002fc4000f8e00ff */
[----:B------:R-:W-:Y:S02]  /*20250*/  IMAD.U32 R10, RZ, RZ, UR8 ;  /* 0x00000008ff0a7e24 */ /* 0x000fe4000f8e00ff */
[----:B0-----:R-:W-:Y:S02]  /*20260*/  IMAD.U32 R11, RZ, RZ, UR9 ;  /* 0x00000009ff0b7e24 */ /* 0x001fe4000f8e00ff */
[----:B------:R-:W-:Y:S02]  /*20270*/  IMAD.MOV.U32 R8, RZ, RZ, 0x70 ;  /* 0x00000070ff087424 */ /* 0x000fe400078e00ff */
[----:B------:R-:W-:-:S07]  /*20280*/  IMAD.MOV.U32 R12, RZ, RZ, 0x1 ;  /* 0x00000001ff0c7424 */ /* 0x000fce00078e00ff */
[----:B------:R-:W-:-:S07]  /*20290*/  LEPC R20, `(.L_x_2007) ;  /* 0x000000001014794e */ /* 0x000fce0000000000 */
[----:B--2---:R-:W-:Y:S05]  /*202a0*/  CALL.ABS.NOINC R2 ;  /* 0x0000000002007343 */ /* 0x004fea0003c00000 */
.L_x_2007:
[----:B------:R-:W-:Y:S05]  /*202b0*/  BSYNC B6 ;  /* 0x0000000000067941 */ /* 0x000fea0003800000 */
.L_x_2006:
[----:B--2---:R-:W2:Y:S01]  /*202c0*/  LDL.LU R0, [R1+0x4c] ;  /* 0x00004c0001007983 */ /* 0x004ea20000300800 */
[----:B-1----:R-:W1:Y:S01]  /*202d0*/  LDC R7, c[0x0][0x448] ;  /* 0x00011200ff077b82 */ /* 0x002e620000000800 */
[----:B------:R-:W-:Y:S01]  /*202e0*/  ULDC.64 UR4, c[0x0][0x2d8] ;  /* 0x0000b60000047ab9 */ /* 0x000fe20000000a00 */
[----:B------:R-:W-:Y:S01]  /*202f0*/  ULDC.64 UR6, c[0x0][0x280] ;  /* 0x0000a00000067ab9 */ /* 0x000fe20000000a00 */
[----:B------:R-:W2:Y:S04]  /*20300*/  LDL.LU.64 R2, [R1+0x40] ;  /* 0x0000400001027983 */ /* 0x000ea80000300a00 */
[----:B------:R-:W3:Y:S01]  /*20310*/  LDL R8, [R1+0x30] ;  /* 0x0000300001087983 */ /* 0x000ee20000100800 */
[----:B------:R-:W4:Y:S01]  /*20320*/  S2R R5, SR_TID.X ;  /* 0x0000000000057919 */ /* 0x000f220000002100 */
[----:B------:R-:W0:Y:S01]  /*20330*/  S2R R9, SR_TID.X ;  /* 0x0000000000097919 */ /* 0x000e220000002100 */
[----:B----4-:R-:W-:-:S04]  /*20340*/  LOP3.LUT R5, R5, 0x7f, RZ, 0xc0, !PT ;  /* 0x0000007f05057812 */ /* 0x010fc800078ec0ff */
[----:B------:R-:W-:Y:S01]  /*20350*/  SHF.R.U32.HI R5, RZ, 0x3, R5 ;  /* 0x00000003ff057819 */ /* 0x000fe20000011605 */
[----:B0-----:R-:W-:-:S05]  /*20360*/  IMAD.SHL.U32 R9, R9, 0x10, RZ ;  /* 0x0000001009097824 */ /* 0x001fca00078e00ff */
[----:B------:R-:W-:Y:S01]  /*20370*/  LOP3.LUT R9, R5, 0x70, R9, 0xf8, !PT ;  /* 0x0000007005097812 */ /* 0x000fe200078ef809 */
[----:B--2---:R-:W-:Y:S01]  /*20380*/  IMAD.MOV.U32 R3, RZ, RZ, R0 ;  /* 0x000000ffff037224 */ /* 0x004fe200078e0000 */
        /* <DEDUP_REMOVED lines=12> */
[----:B-1----:R-:W-:Y:S01]  /*20450*/  ISETP.NE.AND P0, PT, R7, 0x1, PT ;  /* 0x000000010700780c */ /* 0x002fe20003f05270 */
[----:B------:R-:W-:-:S12]  /*20460*/  IMAD R4, R4, UR4, RZ ;  /* 0x0000000404047c24 */ /* 0x000fd8000f8e02ff */
[----:B------:R-:W0:Y:S01]  /*20470*/  @P0 LDC R5, c[0x0][0x44c] ;  /* 0x00011300ff050b82 */ /* 0x000e220000000800 */
[----:B------:R-:W-:-:S07]  /*20480*/  IMAD.WIDE.U32 R2, R0, UR4, R2 ;  /* 0x0000000400027c25 */ /* 0x000fce000f8e0002 */
[----:B------:R-:W1:Y:S01]  /*20490*/  @P0 LDC R6, c[0x0][0x450] ;  /* 0x00011400ff060b82 */ /* 0x000e620000000800 */
[----:B------:R-:W-:Y:S01]  /*204a0*/  IMAD R0, R0, UR5, R4 ;  /* 0x0000000500007c24 */ /* 0x000fe2000f8e0204 */
[----:B------:R-:W-:Y:S01]  /*204b0*/  ULDC.64 UR4, c[0x0][0x2d0] ;  /* 0x0000b40000047ab9 */ /* 0x000fe20000000a00 */
[----:B---3--:R-:W-:Y:S02]  /*204c0*/  IMAD.IADD R4, R9, 0x1, R8 ;  /* 0x0000000109047824 */ /* 0x008fe400078e0208 */
        /* <DEDUP_REMOVED lines=37> */
[----:B--2---:R-:W-:-:S04]  /*20720*/  IMAD.IADD R0, R8, 0x1, R11 ;  /* 0x0000000108007824 */ /* 0x004fc800078e020b */
[----:B------:R-:W-:Y:S02]  /*20730*/  VIADD R5, R0, 0x10 ;  /* 0x0000001000057836 */ /* 0x000fe40000000000 */
[----:B---3--:R-:W-:Y:S02]  /*20740*/  IMAD R2, R6, R7, RZ ;  /* 0x0000000706027224 */ /* 0x008fe400078e02ff */
[----:B------:R-:W0:Y:S04]  /*20750*/  SHFL.IDX PT, R7, R4, RZ, 0x181f ;  /* 0x00181fff04077589 */ /* 0x000e2800000e0000 */
[----:B------:R-:W1:Y:S01]  /*20760*/  SHFL.IDX PT, R6, R3, RZ, 0x181f ;  /* 0x00181fff03067589 */ /* 0x000e6200000e0000 */
[-C--:B------:R-:W-:Y:S02]  /*20770*/  ISETP.GE.AND P4, PT, R0, R2.reuse, PT ;  /* 0x000000020000720c */ /* 0x080fe40003f86270 */
[----:B------:R-:W-:-:S02]  /*20780*/  ISETP.GE.AND P2, PT, R5, R2, PT ;  /* 0x000000020500720c */ /* 0x000fc40003f46270 */
[----:B------:R-:W2:Y:S04]  /*20790*/  SHFL.IDX PT, R5, R4, 0x1, 0x181f ;  /* 0x00381f0004057f89 */ /* 0x000ea800000e0000 */
[----:B------:R-:W3:Y:S05]  /*207a0*/  SHFL.IDX PT, R8, R3, 0x1, 0x181f ;  /* 0x00381f0003087f89 */ /* 0x000eea00000e0000 */
[----:B0-----:R-:W-:-:S05]  /*207b0*/  @!P4 LEA R7, P3, R10, R7, 0x1 ;  /* 0x000000070a07c211 */ /* 0x001fca00078608ff */
[----:B-1----:R-:W-:-:S05]  /*207c0*/  @!P4 IMAD.X R6, RZ, RZ, R6, P3 ;  /* 0x000000ffff06c224 */ /* 0x002fca00018e0606 */
[----:B------:R-:W-:-:S04]  /*207d0*/  @!P4 LOP3.LUT R7, R7, R6, RZ, 0x3c, !PT ;  /* 0x000000060707c212 */ /* 0x000fc800078e3cff */
[----:B------:R-:W-:-:S04]  /*207e0*/  @!P4 LOP3.LUT R6, R7, R6, RZ, 0x3c, !PT ;  /* 0x000000060706c212 */ /* 0x000fc800078e3cff */
[----:B------:R-:W-:-:S05]  /*207f0*/  @!P4 LOP3.LUT R7, R7, R6, RZ, 0x3c, !PT ;  /* 0x000000060707c212 */ /* 0x000fca00078e3cff */
[----:B-----5:R-:W-:Y:S04]  /*20800*/  @!P4 LDGSTS.E.BYPASS.LTC128B.128 [R9+0x10400], desc[UR38][R6.64], !P0 ;  /* 0x104000000609cfae */ /* 0x020fe8000c101d66 */
[----:B------:R2:W-:Y:S02]  /*20810*/  @!P4 LDGSTS.E.BYPASS.LTC128B.128 [R9+0x14400], desc[UR38][R6.64+0x80], !P1 ;  /* 0x144000800609cfae */ /* 0x0005e4000c901d66 */
[----:B--2---:R-:W-:-:S05]  /*20820*/  @!P2 LEA R7, P3, R10, R5, 0x1 ;  /* 0x000000050a07a211 */ /* 0x004fca00078608ff */
[----:B---3--:R-:W-:-:S05]  /*20830*/  @!P2 IMAD.X R6, RZ, RZ, R8, P3 ;  /* 0x000000ffff06a224 */ /* 0x008fca00018e0608 */
[----:B------:R-:W-:-:S04]  /*20840*/  @!P2 LOP3.LUT R7, R7, R6, RZ, 0x3c, !PT ;  /* 0x000000060707a212 */ /* 0x000fc800078e3cff */
[C---:B------:R-:W-:Y:S02]  /*20850*/  @!P2 LOP3.LUT R6, R7.reuse, R6, RZ, 0x3c, !PT ;  /* 0x000000060706a212 */ /* 0x040fe400078e3cff */
[----:B------:R-:W-:Y:S02]  /*20860*/  IADD3 R5, R0, 0x20, RZ ;  /* 0x0000002000057810 */ /* 0x000fe40007ffe0ff */
        /* <DEDUP_REMOVED lines=50> */
[----:B------:R0:W1:Y:S04]  /*20b90*/  SHFL.IDX PT, R5, R3, 0x7, 0x181f ;  /* 0x00f81f0003057f89 */ /* 0x00006800000e0000 */
[----:B------:R0:W-:Y:S04]  /*20ba0*/  @!P2 LDGSTS.E.BYPASS.LTC128B.128 [R9+0x13400], desc[UR38][R6.64], !P0 ;  /* 0x134000000609afae */ /* 0x0001e8000c101d66 */
[----:B------:R0:W-:Y:S04]  /*20bb0*/  @!P2 LDGSTS.E.BYPASS.LTC128B.128 [R9+0x17400], desc[UR38][R6.64+0x80], !P1 ;  /* 0x174000800609afae */ /* 0x0001e8000c901d66 */
[----:B------:R0:W2:Y:S02]  /*20bc0*/  SHFL.IDX PT, R3, R4, 0x7, 0x181f ;  /* 0x00f81f0004037f89 */ /* 0x0000a400000e0000 */
.L_x_2199:
[----:B------:R-:W-:Y:S01]  /*20bd0*/  VIADD R0, R0, 0x70 ;  /* 0x0000007000007836 */ /* 0x000fe20000000000 */
[----:B------:R-:W-:Y:S04]  /*20be0*/  BSSY B0, `(.L_x_2009) ;  /* 0x000000a000007945 */ /* 0x000fe80003800000 */
[----:B------:R-:W-:-:S13]  /*20bf0*/  ISETP.GE.AND P2, PT, R0, R2, PT ;  /* 0x000000020000720c */ /* 0x000fda0003f46270 */
[----:B------:R-:W-:Y:S05]  /*20c00*/  @P2 BRA `(.L_x_2010) ;  /* 0x00000000001c2947 */ /* 0x000fea0003800000 */
[----:B--2---:R-:W-:-:S05]  /*20c10*/  LEA R2, P2, R10, R3, 0x1 ;  /* 0x000000030a027211 */ /* 0x004fca00078408ff */
[----:B01----:R-:W-:-:S05]  /*20c20*/  IMAD.X R3, RZ, RZ, R5, P2 ;  /* 0x000000ffff037224 */ /* 0x003fca00010e0605 */
[----:B------:R-:W-:Y:S01]  /*20c30*/  @!PT LDS RZ, [RZ] ;  /* 0x00000000fffff984 */ /* 0x000fe20000000800 */
[----:B------:R-:W-:Y:S01]  /*20c40*/  @!PT LDS RZ, [RZ] ;  /* 0x00000000fffff984 */ /* 0x000fe20000000800 */
[----:B------:R-:W-:Y:S01]  /*20c50*/  @!PT LDS RZ, [RZ] ;  /* 0x00000000fffff984 */ /* 0x000fe20000000800 */
[----:B------:R3:W-:Y:S04]  /*20c60*/  LDGSTS.E.BYPASS.LTC128B.128 [R9+0x13c00], desc[UR38][R2.64], !P0 ;  /* 0x13c0000002097fae */ /* 0x0007e8000c101d66 */
[----:B------:R3:W-:Y:S02]  /*20c70*/  LDGSTS.E.BYPASS.LTC128B.128 [R9+0x17c00], desc[UR38][R2.64+0x80], !P1 ;  /* 0x17c0008002097fae */ /* 0x0007e4000c901d66 */
.L_x_2010:
[----:B------:R-:W-:Y:S05]  /*20c80*/  BSYNC B0 ;  /* 0x0000000000007941 */ /* 0x000fea0003800000 */
.L_x_2009:
[----:B0--3--:R-:W3:Y:S01]  /*20c90*/  LDL R9, [R1] ;  /* 0x0000000001097983 */ /* 0x009ee20000100800 */
[----:B------:R-:W-:Y:S01]  /*20ca0*/  PLOP3.LUT P0, PT, PT, PT, PT, 0x80, 0x0 ;  /* 0x000000000000781c */ /* 0x000fe20003f0f070 */
[----:B------:R-:W-:Y:S01]  /*20cb0*/  NOP ;  /* 0x0000000000007918 */ /* 0x000fe20000000000 */
[----:B---3--:R-:W-:-:S11]  /*20cc0*/  VIADD R11, R9, 0x28800 ;  /* 0x00028800090b7836 */ /* 0x008fd60000000000 */
.L_x_2011:
[----:B------:R-:W3:Y:S01]  /*20cd0*/  LDL R2, [R1] ;  /* 0x0000000001027983 */ /* 0x000ee20000100800 */
[----:B------:R-:W-:Y:S02]  /*20ce0*/  PLOP3.LUT P1, PT, P1, P0, PT, 0xa2, 0x0 ;  /* 0x000000000000781c */ /* 0x000fe40000f21472 */
[----:B---3--:R-:W-:-:S08]  /*20cf0*/  @P0 R2UR P1, UR4, R2 ;  /* 0x00000000020402ca */ /* 0x008fd00000020000 */
[----:B------:R-:W-:-:S05]  /*20d00*/  @P0 PLOP3.LUT P0, PT, P1, PT, PT, 0x80, 0x0 ;  /* 0x000000000000081c */ /* 0x000fca0000f0f070 */
[----:B------:R-:W-:Y:S01]  /*20d10*/  @!P1 SYNCS.ARRIVE.TRANS64.RED.A0T1 RZ, [UR4+0x28800], RZ ;  /* 0x028800ffffff99a7 */ /* 0x000fe20008200404 */
[----:B------:R-:W-:Y:S07]  /*20d20*/  @!P1 ARRIVES.LDGSTSBAR.64.TRANSCNT [UR4+0x28800] ;  /* 0x02880000ff0099b0 */ /* 0x000fee0008000a84 */
[----:B------:R-:W-:Y:S05]  /*20d30*/  @P0 BRA.U.ANY `(.L_x_2011) ;  /* 0xfffffffd00e40947 */ /* 0x000fea000393ffff */
[----:B--2---:R-:W2:Y:S02]  /*20d40*/  LDL.LU R3, [R1+0x48] ;  /* 0x0000480001037983 */ /* 0x004ea40000300800 */
        /* <DEDUP_REMOVED lines=11> */
.L_x_2200:
[----:B------:R-:W-:Y:S05]  /*20e00*/  BSYNC B0 ;  /* 0x0000000000007941 */ /* 0x000fea0003800000 */
.L_x_2012:
[----:B------:R-:W2:Y:S04]  /*20e10*/  LDL R3, [R1+0x34] ;  /* 0x0000340001037983 */ /* 0x000ea80000100800 */
[----:B0-----:R-:W3:Y:S01]  /*20e20*/  LDL R2, [R1+0x28] ;  /* 0x0000280001027983 */ /* 0x001ee20000100800 */
[----:B------:R-:W-:Y:S01]  /*20e30*/  BSSY B0, `(.L_x_2014) ;  /* 0x00001f2000007945 */ /* 0x000fe20003800000 */
[----:B--2---:R-:W-:-:S05]  /*20e40*/  VIADD R0, R3, 0xfffffffe ;  /* 0xfffffffe03007836 */ /* 0x004fca0000000000 */
[----:B---3--:R-:W-:-:S13]  /*20e50*/  ISETP.GE.AND P0, PT, R0, R2, PT ;  /* 0x000000020000720c */ /* 0x008fda0003f06270 */
[----:B------:R-:W-:Y:S05]  /*20e60*/  @!P0 BRA `(.L_x_2015) ;  /* 0x0000001c00b88947 */ /* 0x000fea0003800000 */
[----:B------:R-:W-:Y:S01]  /*20e70*/  IMAD.MOV R8, RZ, RZ, -R3 ;  /* 0x000000ffff087224 */ /* 0x000fe200078e0a03 */
[----:B------:R-:W-:Y:S01]  /*20e80*/  LOP3.LUT R2, RZ, R2, RZ, 0x33, !PT ;  /* 0x00000002ff027212 */ /* 0x000fe200078e33ff */
[----:B------:R-:W-:Y:S03]  /*20e90*/  BSSY B2, `(.L_x_2016) ;  /* 0x00000a8000027945 */ /* 0x000fe60003800000 */
[----:B------:R-:W-:-:S05]  /*20ea0*/  VIADDMNMX R8, R8, 0x1, R2, !PT ;  /* 0x0000000108087846 */ /* 0x000fca0007800102 */
[----:B------:R-:W-:-:S05]  /*20eb0*/  IMAD.IADD R2, R3, 0x1, R8 ;  /* 0x0000000103027824 */ /* 0x000fca00078e0208 */
[----:B------:R-:W-:-:S04]  /*20ec0*/  LOP3.LUT R2, R2, 0x1, RZ, 0xc0, !PT ;  /* 0x0000000102027812 */ /* 0x000fc800078ec0ff */
[----:B------:R-:W-:-:S13]  /*20ed0*/  ISETP.NE.U32.AND P0, PT, R2, 0x1, PT ;  /* 0x000000010200780c */ /* 0x000fda0003f05070 */
[----:B------:R-:W-:Y:S05]  /*20ee0*/  @P0 BRA `(.L_x_2017) ;  /* 0x0000000800880947 */ /* 0x000fea0003800000 */
[----:B-1----:R-:W2:Y:S04]  /*20ef0*/  LDL R5, [R1+0x20] ;  /* 0x0000200001057983 */ /* 0x002ea80000100800 */
        /* <DEDUP_REMOVED lines=29> */
[----:B------:R-:W-:-:S05]  /*210d0*/  IMAD.WIDE.U32 R2, R7, UR6, R2 ;  /* 0x0000000607027c25 */ /* 0x000fca000f8e0002 */
[----:B------:R-:W-:Y:S02]  /*210e0*/  IADD3 R3, R4, R3, RZ ;  /* 0x0000000304037210 */ /* 0x000fe40007ffe0ff */
[----:B------:R-:W-:-:S04]  /*210f0*/  LEA R4, P0, R2, UR4, 0x2 ;  /* 0x0000000402047c11 */ /* 0x000fc8000f8010ff */
[----:B------:R-:W-:-:S05]  /*21100*/  LEA.HI.X R5, R2, UR5, R3, 0x2, P0 ;  /* 0x0000000502057c11 */ /* 0x000fca00080f1403 */
[----:B------:R0:W5:Y:S04]  /*21110*/  LDG.E R4, desc[UR38][R4.64] ;  /* 0x0000002604047981 */ /* 0x000168000c1e1900 */
.L_x_2020:
[----:B------:R-:W2:Y:S01]  /*21120*/  LDL R2, [R1] ;  /* 0x0000000001027983 */ /* 0x000ea20000100800 */
[----:B------:R-:W-:Y:S01]  /*21130*/  BSSY B3, `(.L_x_2021) ;  /* 0x0000005000037945 */ /* 0x000fe20003800000 */
[----:B--2---:R-:W-:Y:S01]  /*21140*/  IMAD R3, R6, 0x8, R2 ;  /* 0x0000000806037824 */ /* 0x004fe200078e0202 */
[----:B------:R-:W-:-:S04]  /*21150*/  SHF.L.U32 R2, R9, 0x1f, RZ ;  /* 0x0000001f09027819 */ /* 0x000fc800000006ff */
[----:B------:R-:W1:Y:S02]  /*21160*/  SYNCS.PHASECHK.TRANS64.TRYWAIT P0, [R3+URZ+0x28840], R2 ;  /* 0x02884002030075a7 */ /* 0x000e64000800017f */
[----:B-1----:R-:W-:Y:S05]  /*21170*/  @!P0 BRA `(.L_x_2022) ;  /* 0x0000005c00408947 */ /* 0x002fea0003800000 */
.L_x_2201:
[----:B------:R-:W-:Y:S05]  /*21180*/  BSYNC B3 ;  /* 0x0000000000037941 */ /* 0x000fea0003800000 */
.L_x_2021:
        /* <DEDUP_REMOVED lines=12> */
.L_x_2024:
[----:B------:R-:W-:Y:S05]  /*21250*/  BSYNC B3 ;  /* 0x0000000000037941 */ /* 0x000fea0003800000 */
.L_x_2023:
        /* <DEDUP_REMOVED lines=13> */
.L_x_2025:
        /* <DEDUP_REMOVED lines=16> */
.L_x_2026:
        /* <DEDUP_REMOVED lines=17> */
.L_x_2202:
[----:B------:R-:W-:Y:S05]  /*21540*/  BSYNC B3 ;  /* 0x0000000000037941 */ /* 0x000fea0003800000 */
.L_x_2027:
[----:B------:R1:W5:Y:S04]  /*21550*/  LDL R15, [R1] ;  /* 0x00000000010f7983 */ /* 0x0003680000100800 */
        /* <DEDUP_REMOVED lines=13> */
.L_x_2030:
[----:B------:R-:W-:Y:S05]  /*21630*/  BSYNC B3 ;  /* 0x0000000000037941 */ /* 0x000fea0003800000 */
.L_x_2029:
[----:B------:R-:W2:Y:S04]  /*21640*/  LDL R5, [R1+0x14] ;  /* 0x0000140001057983 */ /* 0x000ea80000100800 */
[----:B0-----:R-:W2:Y:S01]  /*21650*/  LDL.LU R3, [R1+0x8] ;  /* 0x0000080001037983 */ /* 0x001ea20000300800 */
[----:B------:R-:W-:Y:S01]  /*21660*/  R2UR UR10, R10 ;  /* 0x000000000a0a72ca */ /* 0x000fe200000e0000 */
[----:B-----5:R-:W-:Y:S01]  /*21670*/  IMAD R2, R7, 0x8, R15 ;  /* 0x0000000807027824 */ /* 0x020fe200078e020f */
[----:B------:R-:W-:Y:S01]  /*21680*/  R2UR UR6, R12 ;  /* 0x000000000c0672ca */ /* 0x000fe200000e0000 */
[----:B------:R-:W-:Y:S01]  /*21690*/  UIADD3 UR4, UP0, UR40, 0x470, URZ ;  /* 0x0000047028047890 */ /* 0x000fe2000ff1e03f */
[----:B------:R-:W-:Y:S01]  /*216a0*/  R2UR UR7, R13 ;  /* 0x000000000d0772ca */ /* 0x000fe200000e0000 */
[----:B------:R-:W-:Y:S01]  /*216b0*/  VIADD R2, R2, 0x28850 ;  /* 0x0002885002027836 */ /* 0x000fe20000000000 */
[----:B------:R-:W-:Y:S01]  /*216c0*/  LEA R7, R7, R15, 0xf ;  /* 0x0000000f07077211 */ /* 0x000fe200078e78ff */
[----:B------:R-:W-:Y:S01]  /*216d0*/  UIADD3.X UR5, URZ, UR41, URZ, UP0, !UPT ;  /* 0x000000293f057290 */ /* 0x000fe200087fe43f */
[----:B------:R-:W-:Y:S01]  /*216e0*/  PLOP3.LUT P0, PT, PT, PT, PT, 0x80, 0x0 ;  /* 0x000000000000781c */ /* 0x000fe20003f0f070 */
[----:B--2---:R-:W-:-:S02]  /*216f0*/  IMAD R3, R3, 0x80, R5 ;  /* 0x0000008003037824 */ /* 0x004fc400078e0205 */
[----:B------:R-:W-:-:S10]  /*21700*/  VIADD R5, R7, 0x400 ;  /* 0x0000040007057836 */ /* 0x000fd40000000000 */
.L_x_2031:
        /* <DEDUP_REMOVED lines=15> */
.L_x_2032:
        /* <DEDUP_REMOVED lines=12> */
.L_x_2019:
[----:B------:R-:W-:Y:S05]  /*218c0*/  BSYNC B1 ;  /* 0x0000000000017941 */ /* 0x000fea0003800000 */
.L_x_2018:
[----:B0-----:R-:W2:Y:S04]  /*218d0*/  LDL R0, [R1+0x34] ;  /* 0x0000340001007983 */ /* 0x001ea80000100800 */
[----:B------:R0:W-:Y:S04]  /*218e0*/  STL [R1+0x4], R6 ;  /* 0x0000040601007387 */ /* 0x0001e80000100800 */
[----:B------:R0:W-:Y:S02]  /*218f0*/  STL [R1+0x10], R9 ;  /* 0x0000100901007387 */ /* 0x0001e40000100800 */
[----:B0-2---:R-:W-:-:S07]  /*21900*/  VIADD R0, R0, 0xfffffffd ;  /* 0xfffffffd00007836 */ /* 0x005fce0000000000 */
.L_x_2017:
[----:B------:R-:W-:Y:S05]  /*21910*/  BSYNC B2 ;  /* 0x0000000000027941 */ /* 0x000fea0003800000 */
.L_x_2016:
[----:B------:R-:W2:Y:S01]  /*21920*/  LDL.LU R2, [R1+0x34] ;  /* 0x0000340001027983 */ /* 0x000ea20000300800 */
[----:B------:R-:W-:Y:S01]  /*21930*/  VIADD R8, R8, 0xfffffffe ;  /* 0xfffffffe08087836 */ /* 0x000fe20000000000 */
[----:B--2---:R-:W-:-:S04]  /*21940*/  LOP3.LUT R2, RZ, R2, RZ, 0x33, !PT ;  /* 0x00000002ff027212 */ /* 0x004fc800078e33ff */
[----:B------:R-:W-:-:S13]  /*21950*/  ISETP.NE.AND P0, PT, R8, R2, PT ;  /* 0x000000020800720c */ /* 0x000fda0003f05270 */
[----:B------:R-:W-:Y:S05]  /*21960*/  @!P0 BRA `(.L_x_2015) ;  /* 0x0000001000f88947 */ /* 0x000fea0003800000 */
[----:B------:R-:W-:-:S07]  /*21970*/  IMAD.MOV.U32 R9, RZ, RZ, R17 ;  /* 0x000000ffff097224 */ /* 0x000fce00078e0011 */
.L_x_2063:
[----:B--2---:R-:W2:Y:S04]  /*21980*/  LDL R4, [R1+0x20] ;  /* 0x0000200001047983 */ /* 0x004ea80000100800 */
[----:B------:R-:W3:Y:S04]  /*21990*/  LDL R3, [R1+0x4] ;  /* 0x0000040001037983 */ /* 0x000ee80000100800 */
        /* <DEDUP_REMOVED lines=34> */
.L_x_2035:
[----:B------:R-:W2:Y:S01]  /*21bc0*/  LDL R2, [R1] ;  /* 0x0000000001027983 */ /* 0x000ea20000100800 */
[----:B------:R-:W-:Y:S01]  /*21bd0*/  BSSY B2, `(.L_x_2036) ;  /* 0x0000005000027945 */ /* 0x000fe20003800000 */
[----:B--2---:R-:W-:Y:S01]  /*21be0*/  IMAD R3, R4, 0x8, R2 ;  /* 0x0000000804037824 */ /* 0x004fe200078e0202 */
[----:B------:R-:W-:-:S04]  /*21bf0*/  SHF.L.U32 R2, R5, 0x1f, RZ ;  /* 0x0000001f05027819 */ /* 0x000fc800000006ff */
[----:B------:R-:W1:Y:S02]  /*21c00*/  SYNCS.PHASECHK.TRANS64.TRYWAIT P0, [R3+URZ+0x28840], R2 ;  /* 0x02884002030075a7 */ /* 0x000e64000800017f */
[----:B-1----:R-:W-:Y:S05]  /*21c10*/  @!P0 BRA `(.L_x_2037) ;  /* 0x0000005000c08947 */ /* 0x002fea0003800000 */
.L_x_2203:
[----:B------:R-:W-:Y:S05]  /*21c20*/  BSYNC B2 ;  /* 0x0000000000027941 */ /* 0x000fea0003800000 */
.L_x_2036:
        /* <DEDUP_REMOVED lines=12> */
.L_x_2039:
[----:B------:R-:W-:Y:S05]  /*21cf0*/  BSYNC B2 ;  /* 0x0000000000027941 */ /* 0x000fea0003800000 */
.L_x_2038:
[----:B-1----:R-:W2:Y:S04]  /*21d00*/  LDL R2, [R1] ;  /* 0x0000000001027983 */ /* 0x002ea80000100800 */
        /* <DEDUP_REMOVED lines=11> */
[----:B------:R-:W-:-:S07]  /*21dc0*/  VIADD R7, R2, 0x18400 ;  /* 0x0001840002077836 */ /* 0x000fce0000000000 */
.L_x_2040:
        /* <DEDUP_REMOVED lines=16> */
.L_x_2041:
        /* <DEDUP_REMOVED lines=17> */
.L_x_2204:
[----:B------:R-:W-:Y:S05]  /*21fe0*/  BSYNC B2 ;  /* 0x0000000000027941 */ /* 0x000fea0003800000 */
.L_x_2042:
        /* <DEDUP_REMOVED lines=11> */
.L_x_2045:
[----:B------:R-:W-:Y:S05]  /*220a0*/  BSYNC B2 ;  /* 0x0000000000027941 */ /* 0x000fea0003800000 */
.L_x_2044:
        /* <DEDUP_REMOVED lines=14> */
.L_x_2046:
        /* <DEDUP_REMOVED lines=15> */
.L_x_2047:
        /* <DEDUP_REMOVED lines=11> */
[----:B------:R-:W-:-:S07]  /*22330*/  MOV R17, R9 ;  /* 0x0000000900117202 */ /* 0x000fce0000000f00 */
.L_x_2034:
[----:B------:R-:W-:Y:S05]  /*22340*/  BSYNC B1 ;  /* 0x0000000000017941 */ /* 0x000fea0003800000 */
.L_x_2033:
        /* <DEDUP_REMOVED lines=17> */
[----:B------:R-:W2:Y:S01]  /*22460*/  LDL R14, [R1+0x24] ;  /* 0x00002400010e7983 */ /* 0x000ea20000100800 */
[----:B0-----:R-:W0:Y:S01]  /*22470*/  LDC R8, c[0x0][0x43c] ;  /* 0x00010f00ff087b82 */ /* 0x001e220000000800 */
        /* <DEDUP_REMOVED lines=15> */
[----:B------:R-:W-:-:S06]  /*22570*/  LEA.HI.X R9, R2, UR5, R3, 0x2, P0 ;  /* 0x0000000502097c11 */ /* 0x000fcc00080f1403 */
[----:B------:R2:W5:Y:S03]  /*22580*/  LDG.E R9, desc[UR38][R8.64] ;  /* 0x0000002608097981 */ /* 0x000566000c1e1900 */
.L_x_2050:
[----:B------:R-:W3:Y:S01]  /*22590*/  LDL R2, [R1] ;  /* 0x0000000001027983 */ /* 0x000ee20000100800 */
[----:B------:R-:W-:Y:S01]  /*225a0*/  SHF.L.U32 R3, R10, 0x1f, RZ ;  /* 0x0000001f0a037819 */ /* 0x000fe200000006ff */
[----:B------:R-:W-:Y:S01]  /*225b0*/  BSSY B2, `(.L_x_2051) ;  /* 0x0000004000027945 */ /* 0x000fe20003800000 */
[----:B---3--:R-:W-:-:S04]  /*225c0*/  IMAD R2, R12, 0x8, R2 ;  /* 0x000000080c027824 */ /* 0x008fc800078e0202 */
[----:B------:R-:W3:Y:S02]  /*225d0*/  SYNCS.PHASECHK.TRANS64.TRYWAIT P0, [R2+URZ+0x28840], R3 ;  /* 0x02884003020075a7 */ /* 0x000ee4000800017f */
[----:B---3--:R-:W-:Y:S05]  /*225e0*/  @!P0 BRA `(.L_x_2052) ;  /* 0x0000004800748947 */ /* 0x008fea0003800000 */
.L_x_2205:
[----:B------:R-:W-:Y:S05]  /*225f0*/  BSYNC B2 ;  /* 0x0000000000027941 */ /* 0x000fea0003800000 */
.L_x_2051:
[----:B0-2---:R-:W0:Y:S01]  /*22600*/  S2R R8, SR_TID.X ;  /* 0x0000000000087919 */ /* 0x005e220000002100 */
[----:B------:R-:W-:Y:S01]  /*22610*/  BSSY B2, `(.L_x_2053) ;  /* 0x000000b000027945 */ /* 0x000fe20003800000 */
[----:B0-----:R-:W-:-:S04]  /*22620*/  LOP3.LUT R8, R8, 0x7f, RZ, 0xc0, !PT ;  /* 0x0000007f08087812 */ /* 0x001fc800078ec0ff */
[----:B------:R-:W-:-:S13]  /*22630*/  ISETP.NE.AND P1, PT, R8, RZ, PT ;  /* 0x000000ff0800720c */ /* 0x000fda0003f25270 */
[----:B------:R-:W-:Y:S05]  /*22640*/  @P1 BRA `(.L_x_2054) ;  /* 0x00000000001c1947 */ /* 0x000fea0003800000 */
[----:B------:R-:W0:Y:S01]  /*22650*/  S2R R8, SR_TID.X ;  /* 0x0000000000087919 */ /* 0x000e220000002100 */
[----:B---3--:R-:W-:-:S04]  /*22660*/  IMAD.MOV.U32 R3, RZ, RZ, 0x8000 ;  /* 0x00008000ff037424 */ /* 0x008fc800078e00ff */
[----:B------:R2:W-:Y:S01]  /*22670*/  SYNCS.ARRIVE.TRANS64 RZ, [R2+URZ+0x28830], R3 ;  /* 0x0288300302ff79a7 */ /* 0x0005e2000800003f */
[----:B0-----:R-:W-:-:S04]  /*22680*/  LOP3.LUT R8, R8, 0x1f, RZ, 0xc0, !PT ;  /* 0x0000001f08087812 */ /* 0x001fc800078ec0ff */
[----:B------:R-:W-:-:S13]  /*22690*/  ISETP.NE.AND P0, PT, R8, RZ, PT ;  /* 0x000000ff0800720c */ /* 0x000fda0003f05270 */
[----:B--2---:R-:W-:Y:S05]  /*226a0*/  @!P0 BRA `(.L_x_2054) ;  /* 0x0000000000048947 */ /* 0x004fea0003800000 */
[----:B------:R-:W-:Y:S01]  /*226b0*/  BPT.TRAP 0x1 ;  /* 0x000000040000795c */ /* 0x000fe20000300000 */
.L_x_2054:
[----:B------:R-:W-:Y:S05]  /*226c0*/  BSYNC B2 ;  /* 0x0000000000027941 */ /* 0x000fea0003800000 */
.L_x_2053:
[----:B---3--:R-:W2:Y:S04]  /*226d0*/  LDL R2, [R1+0x4] ;  /* 0x0000040001027983 */ /* 0x008ea80000100800 */
[----:B-1----:R-:W3:Y:S04]  /*226e0*/  LDL R10, [R1] ;  /* 0x00000000010a7983 */ /* 0x002ee80000100800 */
        /* <DEDUP_REMOVED lines=13> */
.L_x_2055:
        /* <DEDUP_REMOVED lines=12> */
[----:B------:R-:W-:Y:S01]  /*22880*/  UMOV UR6, 0x0 ;  /* 0x0000000000067882 */ /* 0x000fe20000000000 */
[----:B------:R-:W-:Y:S01]  /*22890*/  IADD3 R2, R2, 0x1c400, RZ ;  /* 0x0001c40002027810 */ /* 0x000fe20007ffe0ff */
[----:B------:R-:W-:Y:S01]  /*228a0*/  UMOV UR7, 0x14f00000 ;  /* 0x14f0000000077882 */ /* 0x000fe20000000000 */
[----:B------:R-:W-:-:S15]  /*228b0*/  R2UR UR10, R10 ;  /* 0x000000000a0a72ca */ /* 0x000fde00000e0000 */
.L_x_2056:
        /* <DEDUP_REMOVED lines=15> */
.L_x_2206:
[----:B------:R-:W-:Y:S05]  /*229b0*/  BSYNC B2 ;  /* 0x0000000000027941 */ /* 0x000fea0003800000 */
.L_x_2057:
        /* <DEDUP_REMOVED lines=11> */
.L_x_2060:
[----:B------:R-:W-:Y:S05]  /*22a70*/  BSYNC B2 ;  /* 0x0000000000027941 */ /* 0x000fea0003800000 */
.L_x_2059:
        /* <DEDUP_REMOVED lines=13> */
.L_x_2061:
        /* <DEDUP_REMOVED lines=15> */
.L_x_2062:
        /* <DEDUP_REMOVED lines=12> */
.L_x_2049:
[----:B------:R-:W-:Y:S05]  /*22d00*/  BSYNC B1 ;  /* 0x0000000000017941 */ /* 0x000fea0003800000 */
.L_x_2048:
[----:B------:R-:W3:Y:S01]  /*22d10*/  LDL R2, [R1+0x28] ;  /* 0x0000280001027983 */ /* 0x000ee20000100800 */
[----:B------:R-:W-:Y:S01]  /*22d20*/  VIADD R0, R0, 0xfffffffe ;  /* 0xfffffffe00007836 */ /* 0x000fe20000000000 */
[----:B---3--:R-:W-:-:S13]  /*22d30*/  ISETP.GT.AND P0, PT, R6, R2, PT ;  /* 0x000000020600720c */ /* 0x008fda0003f04270 */
[----:B------:R-:W-:Y:S05]  /*22d40*/  @P0 BRA `(.L_x_2063) ;  /* 0xffffffec000c0947 */ /* 0x000fea000383ffff */
.L_x_2015:
[----:B------:R-:W-:Y:S05]  /*22d50*/  BSYNC B0 ;  /* 0x0000000000007941 */ /* 0x000fea0003800000 */
.L_x_2014:
[----:B------:R-:W3:Y:S01]  /*22d60*/  S2R R3, SR_TID.X ;  /* 0x0000000000037919 */ /* 0x000ee20000002100 */
[----:B------:R-:W-:Y:S01]  /*22d70*/  BSSY B0, `(.L_x_2064) ;  /* 0x0000010000007945 */ /* 0x000fe20003800000 */
[----:B---3--:R-:W-:-:S04]  /*22d80*/  LOP3.LUT R3, R3, 0x7f, RZ, 0xc0, !PT ;  /* 0x0000007f03037812 */ /* 0x008fc800078ec0ff */
[----:B------:R-:W-:-:S13]  /*22d90*/  ISETP.NE.AND P0, PT, R3, RZ, PT ;  /* 0x000000ff0300720c */ /* 0x000fda0003f05270 */
[----:B------:R-:W-:Y:S05]  /*22da0*/  @P0 BRA `(.L_x_2065) ;  /* 0x0000000000300947 */ /* 0x000fea0003800000 */
[----:B------:R-:W3:Y:S01]  /*22db0*/  S2R R2, SR_LANEID ;  /* 0x0000000000027919 */ /* 0x000ee20000000000 */
[----:B------:R-:W-:Y:S01]  /*22dc0*/  VOTEU.ANY UR4, UPT, PT ;  /* 0x0000000000047886 */ /* 0x000fe200038e0100 */
[----:B-1----:R-:W1:Y:S01]  /*22dd0*/  LDC.64 R4, c[0x0][0xc60] ;  /* 0x00031800ff047b82 */ /* 0x002e620000000a00 */
[----:B------:R-:W3:Y:S02]  /*22de0*/  FLO.U32 R0, UR4 ;  /* 0x0000000400007d00 */ /* 0x000ee400080e0000 */
[----:B---3--:R-:W-:-:S06]  /*22df0*/  ISETP.EQ.U32.AND P0, PT, R0, R2, PT ;  /* 0x000000020000720c */ /* 0x008fcc0003f02070 */
[----:B------:R-:W1:Y:S07]  /*22e00*/  POPC R2, UR4 ;  /* 0x0000000400027d09 */ /* 0x000e6e0008000000 */
[----:B-1----:R-:W3:Y:S04]  /*22e10*/  @P0 ATOMG.E.ADD.STRONG.GPU PT, R2, desc[UR38][R4.64], R2 ;  /* 0x00000002040209a8 */ /* 0x002ee800081ee1e6 */
[----:B---3--:R1:W3:Y:S02]  /*22e20*/  SHFL.IDX PT, R2, R2, R0, 0x1f ;  /* 0x00001f0002027589 */ /* 0x0082e400000e0000 */
[----:B-1----:R-:W1:Y:S02]  /*22e30*/  S2R R0, SR_LTMASK ;  /* 0x0000000000007919 */ /* 0x002e640000003900 */
[----:B-1----:R-:W-:-:S06]  /*22e40*/  LOP3.LUT R0, R0, UR4, RZ, 0xc0, !PT ;  /* 0x0000000400007c12 */ /* 0x002fcc000f8ec0ff */
[----:B------:R-:W3:Y:S02]  /*22e50*/  POPC R0, R0 ;  /* 0x0000000000007309 */ /* 0x000ee40000000000 */
[----:B---3--:R-:W-:-:S07]  /*22e60*/  IADD3 R16, R2, UR36, R0 ;  /* 0x0000002402107c10 */ /* 0x008fce000fffe000 */
.L_x_2065:
[----:B------:R-:W-:Y:S05]  /*22e70*/  BSYNC B0 ;  /* 0x0000000000007941 */ /* 0x000fea0003800000 */
.L_x_2064:
[----:B------:R-:W3:Y:S01]  /*22e80*/  LDL R0, [R1+0x20] ;  /* 0x0000200001007983 */ /* 0x000ee20000100800 */
[----:B------:R-:W-:Y:S01]  /*22e90*/  BSSY B0, `(.L_x_2066) ;  /* 0x000003e000007945 */ /* 0x000fe20003800000 */
[----:B---3--:R-:W-:-:S13]  /*22ea0*/  LOP3.LUT P0, RZ, R0, 0x1, RZ, 0xc0, !PT ;  /* 0x0000000100ff7812 */ /* 0x008fda000780c0ff */
[----:B------:R-:W-:Y:S05]  /*22eb0*/  @!P0 BRA `(.L_x_2067) ;  /* 0x0000000000ec8947 */ /* 0x000fea0003800000 */
[----:B------:R-:W3:Y:S04]  /*22ec0*/  LDL R4, [R1] ;  /* 0x0000000001047983 */ /* 0x000ee80000100800 */
[----:B------:R-:W3:Y:S04]  /*22ed0*/  LDL R0, [R1+0x4] ;  /* 0x0000040001007983 */ /* 0x000ee80000100800 */
[----:B------:R-:W4:Y:S01]  /*22ee0*/  LDL R2, [R1+0x10] ;  /* 0x0000100001027983 */ /* 0x000f220000100800 */
[----:B------:R-:W-:Y:S01]  /*22ef0*/  BSSY B1, `(.L_x_2068) ;  /* 0x0000006000017945 */ /* 0x000fe20003800000 */
[----:B------:R-:W-:Y:S01]  /*22f00*/  ISETP.NE.AND P1, PT, R3, RZ, PT ;  /* 0x000000ff0300720c */ /* 0x000fe20003f25270 */
[----:B---3--:R-:W-:Y:S01]  /*22f10*/  IMAD R0, R0, 0x8, R4 ;  /* 0x0000000800007824 */ /* 0x008fe200078e0204 */
[----:B----4-:R-:W-:-:S04]  /*22f20*/  SHF.L.U32 R2, R2, 0x1f, RZ ;  /* 0x0000001f02027819 */ /* 0x010fc800000006ff */
[----:B------:R-:W3:Y:S02]  /*22f30*/  SYNCS.PHASECHK.TRANS64.TRYWAIT P0, [R0+URZ+0x28860], R2 ;  /* 0x02886002000075a7 */ /* 0x000ee4000800017f */
[----:B---3--:R-:W-:Y:S05]  /*22f40*/  @!P0 BRA `(.L_x_2069) ;  /* 0x0000004000448947 */ /* 0x008fea0003800000 */
.L_x_2207:
[----:B------:R-:W-:Y:S05]  /*22f50*/  BSYNC B1 ;  /* 0x0000000000017941 */ /* 0x000fea0003800000 */
.L_x_2068:
[----:B------:R-:W-:Y:S04]  /*22f60*/  BSSY B1, `(.L_x_2070) ;  /* 0x0000009000017945 */ /* 0x000fe80003800000 */
        /* <DEDUP_REMOVED lines=8> */
.L_x_2071:
[----:B------:R-:W-:Y:S05]  /*22ff0*/  BSYNC B1 ;  /* 0x0000000000017941 */ /* 0x000fea0003800000 */
.L_x_2070:
[----:B-1----:R-:W4:Y:S04]  /*23000*/  LDL.LU R5, [R1+0x14] ;  /* 0x0000140001057983 */ /* 0x002f280000300800 */
[----:B------:R-:W4:Y:S04]  /*23010*/  LDL.LU R3, [R1+0x8] ;  /* 0x0000080001037983 */ /* 0x000f280000300800 */
[----:B------:R-:W5:Y:S04]  /*23020*/  LDL R4, [R1] ;  /* 0x0000000001047983 */ /* 0x000f680000100800 */
[----:B---3--:R-:W5:Y:S01]  /*23030*/  LDL R2, [R1+0x4] ;  /* 0x0000040001027983 */ /* 0x008f620000100800 */
        /* <DEDUP_REMOVED lines=8> */
[----:B-----5:R-:W-:-:S04]  /*230c0*/  IMAD R2, R2, 0x8000, R4 ;  /* 0x0000800002027824 */ /* 0x020fc800078e0204 */
[----:B------:R-:W-:-:S07]  /*230d0*/  VIADD R4, R2, 0x400 ;  /* 0x0000040002047836 */ /* 0x000fce0000000000 */
.L_x_2072:
        /* <DEDUP_REMOVED lines=10> */
[----:B------:R-:W-:Y:S01]  /*23180*/  PLOP3.LUT P0, PT, PT, PT, PT, 0x80, 0x0 ;  /* 0x000000000000781c */ /* 0x000fe20003f0f070 */
[----:B------:R-:W-:Y:S01]  /*23190*/  VIADD R2, R2, 0x4400 ;  /* 0x0000440002027836 */ /* 0x000fe20000000000 */
[----:B------:R-:W-:Y:S01]  /*231a0*/  UMOV UR6, 0x0 ;  /* 0x0000000000067882 */ /* 0x000fe20000000000 */
[----:B------:R-:W-:Y:S01]  /*231b0*/  UMOV UR7, 0x14f00000 ;  /* 0x14f0000000077882 */ /* 0x000fe20000000000 */
[----:B------:R-:W-:-:S09]  /*231c0*/  UMOV UR10, 0x40 ;  /* 0x00000040000a7882 */ /* 0x000fd20000000000 */
.L_x_2073:
        /* <DEDUP_REMOVED lines=10> */
.L_x_2067:
[----:B------:R-:W-:Y:S05]  /*23270*/  BSYNC B0 ;  /* 0x0000000000007941 */ /* 0x000fea0003800000 */
.L_x_2066:
[----:B-1----:R-:W3:Y:S04]  /*23280*/  LDL.LU R5, [R1+0x4] ;  /* 0x0000040001057983 */ /* 0x002ee80000300800 */
[----:B------:R-:W4:Y:S01]  /*23290*/  LDL.LU R4, [R1+0x10] ;  /* 0x0000100001047983 */ /* 0x000f220000300800 */
[----:B---3--:R-:W-:-:S05]  /*232a0*/  VIADD R0, R5, 0x1 ;  /* 0x0000000105007836 */ /* 0x008fca0000000000 */
[----:B------:R-:W-:-:S04]  /*232b0*/  ISETP.NE.AND P0, PT, R0, 0x2, PT ;  /* 0x000000020000780c */ /* 0x000fc80003f05270 */
[----:B------:R-:W-:Y:S02]  /*232c0*/  SEL R2, RZ, 0x1, P0 ;  /* 0x00000001ff027807 */ /* 0x000fe40000000000 */
[----:B------:R-:W-:Y:S02]  /*232d0*/  SEL R0, R0, RZ, P0 ;  /* 0x000000ff00007207 */ /* 0x000fe40000000000 */
[----:B----4-:R-:W-:-:S03]  /*232e0*/  LOP3.LUT R4, R4, R2, RZ, 0x3c, !PT ;  /* 0x0000000204047212 */ /* 0x010fc600078e3cff */
[----:B------:R1:W-:Y:S04]  /*232f0*/  STL [R1+0x4], R0 ;  /* 0x0000040001007387 */ /* 0x0003e80000100800 */
[----:B------:R1:W-:Y:S02]  /*23300*/  STL [R1+0x10], R4 ;  /* 0x0000100401007387 */ /* 0x0003e40000100800 */
.L_x_1994:
[----:B------:R-:W-:Y:S05]  /*23310*/  BSYNC B7 ;  /* 0x0000000000077941 */ /* 0x000fea0003800000 */
.L_x_1992:
[----:B-1----:R-:W3:Y:S02]  /*23320*/  LDL R0, [R1+0x20] ;  /* 0x0000200001007983 */ /* 0x002ee40000100800 */
[----:B---3--:R-:W-:-:S13]  /*23330*/  LOP3.LUT P0, RZ, R0, 0x2, RZ, 0xc0, !PT ;  /* 0x0000000200ff7812 */ /* 0x008fda000780c0ff */
[----:B------:R-:W-:Y:S05]  /*23340*/  @!P0 BRA `(.L_x_2074) ;  /* 0x0000000000288947 */ /* 0x000fea0003800000 */
[----:B------:R-:W-:Y:S05]  /*23350*/  WARPSYNC.ALL ;  /* 0x0000000000007948 */ /* 0x000fea0003800000 */
[----:B------:R-:W1:Y:S08]  /*23360*/  S2UR UR5, SR_CgaCtaId ;  /* 0x00000000000579c3 */ /* 0x000e700000008800 */
[----:B------:R-:W-:Y:S06]  /*23370*/  BAR.SYNC.DEFER_BLOCKING 0x5, 0x180 ;  /* 0x0146000000007b1d */ /* 0x000fec0000010000 */
[----:B------:R-:W-:-:S02]  /*23380*/  UMOV UR4, 0x400 ;  /* 0x0000040000047882 */ /* 0x000fc40000000000 */
[----:B-1----:R-:W-:-:S06]  /*23390*/  ULEA UR4, UR5, UR4, 0x18 ;  /* 0x0000000405047291 */ /* 0x002fcc000f8ec03f */
[----:B------:R-:W-:-:S05]  /*233a0*/  IMAD.U32 R0, RZ, RZ, UR4 ;  /* 0x00000004ff007e24 */ /* 0x000fca000f8e00ff */
[----:B------:R3:W4:Y:S04]  /*233b0*/  LDS.128 R16, [R0+0x288d0] ;  /* 0x0288d00000107984 */ /* 0x0007280000000c00 */
[----:B------:R3:W-:Y:S01]  /*233c0*/  STL [R1], R0 ;  /* 0x0000000001007387 */ /* 0x0007e20000100800 */
[----:B------:R-:W-:Y:S06]  /*233d0*/  BAR.ARV 0x4, 0x180 ;  /* 0x0106000000007b1d */ /* 0x000fec0000002000 */
[----:B------:R-:W-:Y:S05]  /*233e0*/  BRA `(.L_x_2075) ;  /* 0x0000000800d87947 */ /* 0x000fea0003800000 */
.L_x_2074:
        /* <DEDUP_REMOVED lines=10> */
[----:B------:R1:W3:Y:S01]  /*23490*/  @!P1 LDG.E R2, desc[UR38][R2.64] ;  /* 0x0000002602029981 */ /* 0x0002e2000c1e1900 */
[C---:B------:R-:W-:Y:S02]  /*234a0*/  ISETP.GE.U32.AND P2, PT, R6.reuse, 0x2, PT ;  /* 0x000000020600780c */ /* 0x040fe40003f46070 */
[C---:B------:R-:W-:Y:S02]  /*234b0*/  ISETP.GE.U32.AND P3, PT, R6.reuse, 0x4, PT ;  /* 0x000000040600780c */ /* 0x040fe40003f66070 */
[C---:B------:R-:W-:Y:S02]  /*234c0*/  ISETP.GE.U32.AND P4, PT, R6.reuse, 0x8, PT ;  /* 0x000000080600780c */ /* 0x040fe40003f86070 */
[C---:B------:R-:W-:Y:S01]  /*234d0*/  ISETP.GE.U32.AND P5, PT, R6.reuse, 0x10, PT ;  /* 0x000000100600780c */ /* 0x040fe20003fa6070 */
[----:B-1----:R-:W-:Y:S02]  /*234e0*/  IMAD.MOV.U32 R3, RZ, RZ, RZ ;  /* 0x000000ffff037224 */ /* 0x002fe400078e00ff */
[----:B---3--:R-:W-:Y:S01]  /*234f0*/  @!P1 IMAD.MOV.U32 R3, RZ, RZ, R2 ;  /* 0x000000ffff039224 */ /* 0x008fe200078e0002 */
[----:B------:R-:W-:-:S04]  /*23500*/  ISETP.NE.AND P1, PT, R6, RZ, PT ;  /* 0x000000ff0600720c */ /* 0x000fc80003f25270 */
[----:B------:R-:W1:Y:S02]  /*23510*/  SHFL.UP PT, R2, R3, 0x1, RZ ;  /* 0x0420000003027989 */ /* 0x000e6400000e00ff */
[----:B-1----:R-:W-:-:S05]  /*23520*/  SEL R0, R2, RZ, P1 ;  /* 0x000000ff02007207 */ /* 0x002fca0000800000 */
[----:B------:R-:W-:Y:S02]  /*23530*/  IMAD.IADD R2, R3, 0x1, R0 ;  /* 0x0000000103027824 */ /* 0x000fe400078e0200 */
[----:B------:R-:W-:Y:S04]  /*23540*/  SHFL.IDX PT, R0, R16, RZ, 0x1f ;  /* 0x00001fff10007589 */ /* 0x000fe800000e0000 */
        /* <DEDUP_REMOVED lines=12> */
[----:B------:R1:W3:Y:S04]  /*23610*/  SHFL.IDX PT, R5, R16, 0x1, 0x1f ;  /* 0x00201f0010057f89 */ /* 0x0002e800000e0000 */
[----:B------:R1:W4:Y:S02]  /*23620*/  SHFL.IDX PT, R16, R2, 0x1f, 0x1f ;  /* 0x03e01f0002107f89 */ /* 0x00032400000e0000 */
.L_x_2217:
[----:B------:R-:W-:Y:S02]  /*23630*/  ULDC UR4, c[0x0][0xc38] ;  /* 0x00030e0000047ab9 */ /* 0x000fe40000000800 */
[----:B------:R-:W-:-:S04]  /*23640*/  IMAD.U32 R4, RZ, RZ, UR4 ;  /* 0x00000004ff047e24 */ /* 0x000fc8000f8e00ff */
[----:B-1--4-:R-:W-:-:S04]  /*23650*/  IMAD R16, R16, R4, RZ ;  /* 0x0000000410107224 */ /* 0x012fc800078e02ff */
[----:B---3--:R-:W-:-:S05]  /*23660*/  IMAD.IADD R5, R5, 0x1, R16 ;  /* 0x0000000105057824 */ /* 0x008fca00078e0210 */
[----:B------:R-:W-:-:S13]  /*23670*/  ISETP.GT.AND P6, PT, R5, R0, PT ;  /* 0x000000000500720c */ /* 0x000fda0003fc4270 */
[----:B------:R-:W-:Y:S05]  /*23680*/  @P6 BRA `(.L_x_2077) ;  /* 0x00000000009c6947 */ /* 0x000fea0003800000 */
.L_x_2082:
[----:B-1----:R-:W1:Y:S01]  /*23690*/  LDC R3, c[0x0][0xc3c] ;  /* 0x00030f00ff037b82 */ /* 0x002e620000000800 */
[----:B------:R-:W-:-:S05]  /*236a0*/  VIADD R19, R19, 0x1f ;  /* 0x0000001f13137836 */ /* 0x000fca0000000000 */
[----:B-1----:R-:W-:-:S13]  /*236b0*/  ISETP.GE.AND P6, PT, R19, R3, PT ;  /* 0x000000031300720c */ /* 0x002fda0003fc6270 */
[----:B------:R-:W-:Y:S05]  /*236c0*/  @P6 BRA `(.L_x_2078) ;  /* 0x0000000400d46947 */ /* 0x000fea0003800000 */
[----:B------:R-:W1:Y:S01]  /*236d0*/  S2R R2, SR_TID.X ;  /* 0x0000000000027919 */ /* 0x000e620000002100 */
[----:B------:R-:W-:Y:S01]  /*236e0*/  BSSY B0, `(.L_x_2079) ;  /* 0x0000009000007945 */ /* 0x000fe20003800000 */
[----:B-1----:R-:W-:-:S04]  /*236f0*/  LOP3.LUT R2, R2, 0x1f, RZ, 0xc0, !PT ;  /* 0x0000001f02027812 */ /* 0x002fc800078ec0ff */
[----:B------:R-:W-:-:S04]  /*23700*/  IADD3 R4, R19, R2, RZ ;  /* 0x0000000213047210 */ /* 0x000fc80007ffe0ff */
[----:B------:R-:W-:Y:S01]  /*23710*/  ISETP.GE.OR P6, PT, R4, R3, !P0 ;  /* 0x000000030400720c */ /* 0x000fe200047c6670 */
[----:B------:R-:W-:-:S12]  /*23720*/  IMAD.MOV.U32 R3, RZ, RZ, RZ ;  /* 0x000000ffff037224 */ /* 0x000fd800078e00ff */
[----:B------:R-:W-:Y:S05]  /*23730*/  @P6 BRA `(.L_x_2080) ;  /* 0x00000000000c6947 */ /* 0x000fea0003800000 */
[----:B------:R-:W1:Y:S02]  /*23740*/  LDC.64 R2, c[0x0][0xc80] ;  /* 0x00032000ff027b82 */ /* 0x000e640000000a00 */
[----:B-1----:R-:W-:-:S06]  /*23750*/  IMAD.WIDE R2, R4, 0x4, R2 ;  /* 0x0000000404027825 */ /* 0x002fcc00078e0202 */
[----:B------:R1:W5:Y:S02]  /*23760*/  LDG.E R3, desc[UR38][R2.64] ;  /* 0x0000002602037981 */ /* 0x000364000c1e1900 */
.L_x_2080:
[----:B------:R-:W-:Y:S05]  /*23770*/  BSYNC B0 ;  /* 0x0000000000007941 */ /* 0x000fea0003800000 */
.L_x_2079:
        /* <DEDUP_REMOVED lines=17> */
[----:B------:R1:W3:Y:S02]  /*23890*/  SHFL.IDX PT, R16, R2, 0x1f, 0x1f ;  /* 0x03e01f0002107f89 */ /* 0x0002e400000e0000 */
.L_x_2225:
[----:B------:R-:W-:Y:S02]  /*238a0*/  ULDC UR4, c[0x0][0xc38] ;  /* 0x00030e0000047ab9 */ /* 0x000fe40000000800 */
[----:B------:R-:W-:-:S04]  /*238b0*/  IMAD.U32 R4, RZ, RZ, UR4 ;  /* 0x00000004ff047e24 */ /* 0x000fc8000f8e00ff */
[----:B---3--:R-:W-:-:S04]  /*238c0*/  IMAD R16, R16, R4, RZ ;  /* 0x0000000410107224 */ /* 0x008fc800078e02ff */
[----:B------:R-:W-:-:S05]  /*238d0*/  IMAD.IADD R5, R16, 0x1, R5 ;  /* 0x0000000110057824 */ /* 0x000fca00078e0205 */
[----:B------:R-:W-:-:S13]  /*238e0*/  ISETP.GT.AND P6, PT, R5, R0, PT ;  /* 0x000000000500720c */ /* 0x000fda0003fc4270 */
[----:B------:R-:W-:Y:S05]  /*238f0*/  @!P6 BRA `(.L_x_2082) ;  /* 0xfffffffc0064e947 */ /* 0x000fea000383ffff */
.L_x_2077:
[----:B------:R-:W-:Y:S01]  /*23900*/  IMAD.IADD R16, R5, 0x1, -R16 ;  /* 0x0000000105107824 */ /* 0x000fe200078e0a10 */
[----:B------:R-:W-:-:S03]  /*23910*/  UMOV UR4, 0xffffffff ;  /* 0xffffffff00047882 */ /* 0x000fc60000000000 */
[----:B------:R-:W-:-:S05]  /*23920*/  IMAD R5, R2, R4, R16 ;  /* 0x0000000402057224 */ /* 0x000fca00078e0210 */
[----:B------:R-:W-:Y:S01]  /*23930*/  ISETP.GT.AND P6, PT, R5, R0, PT ;  /* 0x000000000500720c */ /* 0x000fe20003fc4270 */
[----:B------:R-:W-:-:S12]  /*23940*/  BRA.DIV UR4, `(.L_x_2083) ;  /* 0x0000003e04e87947 */ /* 0x000fd8000b800000 */
[----:B------:R-:W-:-:S04]  /*23950*/  VOTE.ANY R5, PT, !P6 ;  /* 0x0000000000057806 */ /* 0x000fc800070e0100 */
[----:B------:R-:W3:Y:S02]  /*23960*/  POPC R6, R5 ;  /* 0x0000000500067309 */ /* 0x000ee40000000000 */
[----:B---3--:R3:W4:Y:S02]  /*23970*/  SHFL.IDX PT, R17, R3, R6, 0x1f ;  /* 0x00001f0603117589 */ /* 0x00872400000e0000 */
.L_x_2229:
[----:B------:R-:W-:Y:S01]  /*23980*/  ISETP.NE.AND P0, PT, R5, RZ, PT ;  /* 0x000000ff0500720c */ /* 0x000fe20003f05270 */
[----:B------:R-:W-:-:S12]  /*23990*/  IMAD.MOV.U32 R5, RZ, RZ, RZ ;  /* 0x000000ffff057224 */ /* 0x000fd800078e00ff */
[----:B------:R-:W-:Y:S05]  /*239a0*/  @!P0 BRA `(.L_x_2084) ;  /* 0x0000000000148947 */ /* 0x000fea0003800000 */
[----:B------:R-:W-:Y:S01]  /*239b0*/  UMOV UR4, 0xffffffff ;  /* 0xffffffff00047882 */ /* 0x000fe20000000000 */
[----:B------:R-:W-:Y:S02]  /*239c0*/  VIADD R12, R6, 0xffffffff ;  /* 0xffffffff060c7836 */ /* 0x000fe40000000000 */
[----:B------:R-:W-:Y:S05]  /*239d0*/  BRA.DIV UR4, `(.L_x_2085) ;  /* 0x00000042040c7947 */ /* 0x000fea000b800000 */
[----:B-1----:R1:W0:Y:S02]  /*239e0*/  SHFL.IDX PT, R2, R2, R12, 0x1f ;  /* 0x00001f0c02027589 */ /* 0x00222400000e0000 */
.L_x_2232:
[----:B0-----:R-:W-:-:S07]  /*239f0*/  IMAD.MOV.U32 R5, RZ, RZ, R2 ;  /* 0x000000ffff057224 */ /* 0x001fce00078e0002 */
.L_x_2084:
[----:B-1-3--:R-:W1:Y:S01]  /*23a00*/  LDC.64 R2, c[0x0][0xc90] ;  /* 0x00032400ff027b82 */ /* 0x00ae620000000a00 */
[----:B------:R-:W-:-:S04]  /*23a10*/  IMAD.IADD R19, R6, 0x1, R19 ;  /* 0x0000000106137824 */ /* 0x000fc800078e0213 */
[----:B-1----:R-:W-:-:S05]  /*23a20*/  IMAD.WIDE R2, R19, 0x4, R2 ;  /* 0x0000000413027825 */ /* 0x002fca00078e0202 */
[----:B--2---:R-:W4:Y:S01]  /*23a30*/  LDG.E R7, desc[UR38][R2.64] ;  /* 0x0000002602077981 */ /* 0x004f22000c1e1900 */
[----:B------:R-:W-:-:S04]  /*23a40*/  IMAD R16, R5, R4, R16 ;  /* 0x0000000405107224 */ /* 0x000fc800078e0210 */
[----:B------:R-:W-:Y:S02]  /*23a50*/  IMAD.IADD R0, R0, 0x1, -R16 ;  /* 0x0000000100007824 */ /* 0x000fe400078e0a10 */
[----:B----4-:R-:W-:-:S05]  /*23a60*/  IMAD R6, R17, R7, RZ ;  /* 0x0000000711067224 */ /* 0x010fca00078e02ff */
[----:B0-----:R-:W-:-:S04]  /*23a70*/  IABS R8, R6 ;  /* 0x0000000600087213 */ /* 0x001fc80000000000 */
[----:B------:R-:W0:Y:S08]  /*23a80*/  I2F.RP R2, R8 ;  /* 0x0000000800027306 */ /* 0x000e300000209400 */
[----:B0-----:R-:W0:Y:S02]  /*23a90*/  MUFU.RCP R2, R2 ;  /* 0x0000000200027308 */ /* 0x001e240000001000 */
[----:B0-----:R-:W-:-:S06]  /*23aa0*/  VIADD R2, R2, 0xffffffe ;  /* 0x0ffffffe02027836 */ /* 0x001fcc0000000000 */
[----:B------:R-:W0:Y:S02]  /*23ab0*/  F2I.FTZ.U32.TRUNC.NTZ R3, R2 ;  /* 0x0000000200037305 */ /* 0x000e24000021f000 */
[----:B0-----:R-:W-:-:S04]  /*23ac0*/  IMAD.MOV R2, RZ, RZ, -R3 ;  /* 0x000000ffff027224 */ /* 0x001fc800078e0a03 */
[----:B------:R-:W-:Y:S01]  /*23ad0*/  IMAD R5, R2, R8, RZ ;  /* 0x0000000802057224 */ /* 0x000fe200078e02ff */
[----:B------:R-:W-:-:S05]  /*23ae0*/  MOV R2, RZ ;  /* 0x000000ff00027202 */ /* 0x000fca0000000f00 */
        /* <DEDUP_REMOVED lines=20> */
[----:B------:R-:W-:-:S04]  /*23c30*/  VIADDMNMX R4, R3, R4, R7, PT ;  /* 0x0000000403047246 */ /* 0x000fc80003800107 */
        /* <DEDUP_REMOVED lines=19> */
[C---:B------:R-:W-:Y:S01]  /*23d70*/  LOP3.LUT R3, R0.reuse, R4, RZ, 0x3c, !PT ;  /* 0x0000000400037212 */ /* 0x040fe200078e3cff */
[----:B------:R-:W-:-:S03]  /*23d80*/  IMAD.IADD R0, R0, 0x1, R5 ;  /* 0x0000000100007824 */ /* 0x000fc600078e0205 */
[----:B------:R-:W-:-:S07]  /*23d90*/  ISETP.GE.AND P2, PT, R3, RZ, PT ;  /* 0x000000ff0300720c */ /* 0x000fce0003f46270 */
[----:B------:R-:W-:-:S06]  /*23da0*/  @P0 VIADD R2, R2, 0x1 ;  /* 0x0000000102020836 */ /* 0x000fcc0000000000 */
[----:B------:R-:W-:Y:S02]  /*23db0*/  @!P2 IADD3 R2, -R2, RZ, RZ ;  /* 0x000000ff0202a210 */ /* 0x000fe40007ffe1ff */
[----:B------:R-:W-:Y:S01]  /*23dc0*/  @!P1 LOP3.LUT R2, RZ, R4, RZ, 0x33, !PT ;  /* 0x00000004ff029212 */ /* 0x000fe200078e33ff */
[----:B------:R-:W-:-:S04]  /*23dd0*/  IMAD.MOV R4, RZ, RZ, -R4 ;  /* 0x000000ffff047224 */ /* 0x000fc800078e0a04 */
[----:B------:R-:W-:Y:S01]  /*23de0*/  IMAD R18, R2, R4, R0 ;  /* 0x0000000402127224 */ /* 0x000fe200078e0200 */
[----:B------:R-:W-:-:S05]  /*23df0*/  LOP3.LUT R2, RZ, R2, RZ, 0x33, !PT ;  /* 0x00000002ff027212 */ /* 0x000fca00078e33ff */
[----:B------:R-:W-:Y:S01]  /*23e00*/  IMAD.IADD R17, R17, 0x1, R2 ;  /* 0x0000000111117824 */ /* 0x000fe200078e0202 */
[----:B------:R-:W-:Y:S06]  /*23e10*/  BRA `(.L_x_2086) ;  /* 0x00000000001c7947 */ /* 0x000fec0003800000 */
.L_x_2078:
[----:B------:R-:W-:Y:S01]  /*23e20*/  UMOV UR4, URZ ;  /* 0x0000003f00047c82 */ /* 0x000fe20008000000 */
[----:B------:R-:W-:Y:S01]  /*23e30*/  UMOV UR5, URZ ;  /* 0x0000003f00057c82 */ /* 0x000fe20008000000 */
[----:B------:R-:W-:Y:S01]  /*23e40*/  ULDC UR6, c[0x0][0xc3c] ;  /* 0x00030f0000067ab9 */ /* 0x000fe20000000800 */
[----:B------:R-:W-:Y:S02]  /*23e50*/  IMAD.MOV.U32 R16, RZ, RZ, R0 ;  /* 0x000000ffff107224 */ /* 0x000fe400078e0000 */
[----:B------:R-:W-:Y:S02]  /*23e60*/  IMAD.U32 R17, RZ, RZ, UR4 ;  /* 0x00000004ff117e24 */ /* 0x000fe4000f8e00ff */
[----:B------:R-:W-:Y:S02]  /*23e70*/  IMAD.U32 R18, RZ, RZ, UR5 ;  /* 0x00000005ff127e24 */ /* 0x000fe4000f8e00ff */
[----:B------:R-:W-:-:S07]  /*23e80*/  IMAD.U32 R19, RZ, RZ, UR6 ;  /* 0x00000006ff137e24 */ /* 0x000fce000f8e00ff */
.L_x_2086:
[----:B------:R1:W3:Y:S01]  /*23e90*/  LDL R3, [R1] ;  /* 0x0000000001037983 */ /* 0x0002e20000100800 */
[----:B------:R-:W4:Y:S01]  /*23ea0*/  S2R R0, SR_TID.X ;  /* 0x0000000000007919 */ /* 0x000f220000002100 */
[----:B------:R-:W-:Y:S05]  /*23eb0*/  WARPSYNC.ALL ;  /* 0x0000000000007948 */ /* 0x000fea0003800000 */
[----:B----4-:R-:W-:Y:S01]  /*23ec0*/  LOP3.LUT R0, R0, 0x1f, RZ, 0xc0, !PT ;  /* 0x0000001f00007812 */ /* 0x010fe200078ec0ff */
[----:B------:R-:W-:Y:S03]  /*23ed0*/  BAR.SYNC.DEFER_BLOCKING 0x4, 0x180 ;  /* 0x0106000000007b1d */ /* 0x000fe60000010000 */
[----:B------:R-:W-:-:S13]  /*23ee0*/  ISETP.NE.AND P0, PT, R0, RZ, PT ;  /* 0x000000ff0000720c */ /* 0x000fda0003f05270 */
[----:B------:R-:W3:Y:S01]  /*23ef0*/  @!P0 S2R R0, SR_CgaCtaId ;  /* 0x0000000000008919 */ /* 0x000ee20000008800 */
[----:B------:R-:W-:-:S04]  /*23f00*/  @!P0 MOV R2, 0x400 ;  /* 0x0000040000028802 */ /* 0x000fc80000000f00 */
[----:B---3--:R-:W-:-:S05]  /*23f10*/  @!P0 LEA R3, R0, R2, 0x18 ;  /* 0x0000000200038211 */ /* 0x008fca00078ec0ff */
[----:B------:R1:W-:Y:S04]  /*23f20*/  @!P0 STS.128 [R3+0x288d0], R16 ;  /* 0x0288d01003008388 */ /* 0x0003e80000000c00 */
[----:B------:R1:W-:Y:S01]  /*23f30*/  @!P0 STL [R1], R3 ;  /* 0x0000000301008387 */ /* 0x0003e20000100800 */
[----:B------:R-:W-:Y:S06]  /*23f40*/  BAR.ARV 0x5, 0x180 ;  /* 0x0146000000007b1d */ /* 0x000fec0000002000 */
.L_x_2075:
[----:B------:R-:W-:Y:S02]  /*23f50*/  ULDC UR4, c[0x0][0xc3c] ;  /* 0x00030f0000047ab9 */ /* 0x000fe40000000800 */
[----:B----4-:R-:W-:-:S13]  /*23f60*/  ISETP.GE.AND P0, PT, R19, UR4, PT ;  /* 0x0000000413007c0c */ /* 0x010fda000bf06270 */
[----:B------:R-:W-:Y:S05]  /*23f70*/  @!P0 BRA `(.L_x_2087) ;  /* 0xffffff9400648947 */ /* 0x000fea000383ffff */
[----:B------:R-:W-:Y:S05]  /*23f80*/  BSYNC B8 ;  /* 0x0000000000087941 */ /* 0x000fea0003800000 */
.L_x_1936:
[----:B---3--:R-:W3:Y:S01]  /*23f90*/  LDL.LU R0, [R1+0x48] ;  /* 0x0000480001007983 */ /* 0x008ee20000300800 */
[----:B------:R-:W-:Y:S01]  /*23fa0*/  BSSY B0, `(.L_x_2088) ;  /* 0x000000b000007945 */ /* 0x000fe20003800000 */
[----:B------:R-:W4:Y:S01]  /*23fb0*/  S2R R5, SR_CgaCtaId ;  /* 0x0000000000057919 */ /* 0x000f220000008800 */
[----:B---3--:R-:W-:-:S05]  /*23fc0*/  VIADD R0, R0, 0x1 ;  /* 0x0000000100007836 */ /* 0x008fca0000000000 */
[----:B0-----:R-:W-:-:S04]  /*23fd0*/  LEA.HI R2, R0, R0, RZ, 0x1 ;  /* 0x0000000000027211 */ /* 0x001fc800078f08ff */
[----:B-1----:R-:W-:-:S05]  /*23fe0*/  LOP3.LUT R3, R2, 0xfffffffe, RZ, 0xc0, !PT ;  /* 0xfffffffe02037812 */ /* 0x002fca00078ec0ff */
[----:B------:R-:W-:Y:S01]  /*23ff0*/  IMAD.IADD R3, R0, 0x1, -R3 ;  /* 0x0000000100037824 */ /* 0x000fe200078e0a03 */
[----:B------:R-:W-:-:S04]  /*24000*/  MOV R0, 0x400 ;  /* 0x0000040000007802 */ /* 0x000fc80000000f00 */
[----:B----4-:R-:W-:Y:S02]  /*24010*/  LEA R0, R5, R0, 0x18 ;  /* 0x0000000005007211 */ /* 0x010fe400078ec0ff */
[----:B------:R-:W-:-:S04]  /*24020*/  SHF.L.U32 R3, R3, 0x1f, RZ ;  /* 0x0000001f03037819 */ /* 0x000fc800000006ff */
[----:B------:R-:W0:Y:S02]  /*24030*/  SYNCS.PHASECHK.TRANS64.TRYWAIT P0, [R0+URZ+0x28820], R3 ;  /* 0x02882003000075a7 */ /* 0x000e24000800017f */
[----:B0-----:R-:W-:Y:S05]  /*24040*/  @!P0 BRA `(.L_x_2089) ;  /* 0x0000003800988947 */ /* 0x001fea0003800000 */
.L_x_2233:
[----:B------:R-:W-:Y:S05]  /*24050*/  BSYNC B0 ;  /* 0x0000000000007941 */ /* 0x000fea0003800000 */
.L_x_2088:
[----:B------:R-:W-:-:S03]  /*24060*/  UMOV UR4, 0xffffffff ;  /* 0xffffffff00047882 */ /* 0x000fc60000000000 */
[----:B------:R-:W-:Y:S05]  /*24070*/  BRA.DIV UR4, `(.L_x_2090) ;  /* 0x0000003a04a07947 */ /* 0x000fea000b800000 */
[----:B------:R-:W1:Y:S02]  /*24080*/  S2R R2, SR_TID.X ;  /* 0x0000000000027919 */ /* 0x000e640000002100 */
[----:B-1----:R-:W-:-:S04]  /*24090*/  SHF.R.U32.HI R2, RZ, 0x5, R2 ;  /* 0x00000005ff027819 */ /* 0x002fc80000011602 */
[----:B------:R-:W-:-:S05]  /*240a0*/  LOP3.LUT R2, R2, 0x3, RZ, 0xc0, !PT ;  /* 0x0000000302027812 */ /* 0x000fca00078ec0ff */
[----:B------:R1:W3:Y:S02]  /*240b0*/  SHFL.IDX PT, R14, R2, RZ, 0x1f ;  /* 0x00001fff020e7589 */ /* 0x0002e400000e0000 */
.L_x_2236:
[----:B---3--:R-:W-:-:S13]  /*240c0*/  ISETP.NE.AND P0, PT, R14, RZ, PT ;  /* 0x000000ff0e00720c */ /* 0x008fda0003f05270 */
[----:B------:R-:W-:Y:S05]  /*240d0*/  @P0 BRA `(.L_x_1664) ;  /* 0x0000000000940947 */ /* 0x000fea0003800000 */
[----:B------:R-:W-:-:S03]  /*240e0*/  UMOV UR4, 0xffffffff ;  /* 0xffffffff00047882 */ /* 0x000fc60000000000 */
[----:B------:R-:W-:Y:S05]  /*240f0*/  BRA.DIV UR4, `(.L_x_2091) ;  /* 0x0000003a04b47947 */ /* 0x000fea000b800000 */
[----:B------:R-:W-:-:S13]  /*24100*/  ELECT P6, URZ, PT ;  /* 0x00000000003f782f */ /* 0x000fda00038c0000 */
.L_x_2239:
[----:B------:R-:W-:Y:S05]  /*24110*/  @!P6 BRA `(.L_x_1664) ;  /* 0x000000000084e947 */ /* 0x000fea0003800000 */
[----:B-1----:R-:W3:Y:S02]  /*24120*/  LDL.LU R2, [R1+0x50] ;  /* 0x0000500001027983 */ /* 0x002ee40000300800 */
[----:B---3--:R-:W-:-:S04]  /*24130*/  LOP3.LUT R2, R2, 0x2, RZ, 0xfc, !PT ;  /* 0x0000000202027812 */ /* 0x008fc800078efcff */
[----:B------:R-:W-:-:S13]  /*24140*/  ISETP.NE.AND P2, PT, R2, 0x3, PT ;  /* 0x000000030200780c */ /* 0x000fda0003f45270 */
[----:B------:R-:W-:Y:S05]  /*24150*/  @!P2 BRA `(.L_x_2092) ;  /* 0x000000000004a947 */ /* 0x000fea0003800000 */
[----:B------:R-:W-:Y:S01]  /*24160*/  BPT.TRAP 0x1 ;  /* 0x000000040000795c */ /* 0x000fe20000300000 */
.L_x_2092:
[----:B0-----:R-:W3:Y:S04]  /*24170*/  LDL R3, [R1+0x4] ;  /* 0x0000040001037983 */ /* 0x001ee80000100800 */
[----:B--2---:R-:W2:Y:S01]  /*24180*/  LDL.LU R7, [R1+0x10] ;  /* 0x0000100001077983 */ /* 0x004ea20000300800 */
        /* <DEDUP_REMOVED lines=12> */
.L_x_2240:
[----:B------:R-:W1:Y:S02]  /*24250*/  SYNCS.PHASECHK.TRANS64.TRYWAIT P0, [R7+URZ], R2 ;  /* 0x00000002070075a7 */ /* 0x000e64000800017f */
[----:B-1----:R-:W-:Y:S05]  /*24260*/  @!P0 BRA `(.L_x_2094) ;  /* 0x00000038008c8947 */ /* 0x002fea0003800000 */
.L_x_2241:
[----:B------:R-:W-:Y:S05]  /*24270*/  @!P2 BRA `(.L_x_2095) ;  /* 0x000000000004a947 */ /* 0x000fea0003800000 */
[----:B------:R-:W-:Y:S01]  /*24280*/  BPT.TRAP 0x1 ;  /* 0x000000040000795c */ /* 0x000fe20000300000 */
.L_x_2095:
[----:B------:R-:W2:Y:S01]  /*24290*/  LDL.LU R4, [R1+0x4] ;  /* 0x0000040001047983 */ /* 0x000ea20000300800 */
[----:B------:R-:W-:-:S04]  /*242a0*/  VIADD R0, R0, 0x28860 ;  /* 0x0002886000007836 */ /* 0x000fc80000000000 */
[----:B--2---:R-:W-:-:S04]  /*242b0*/  IMAD R4, R4, 0x8, R0 ;  /* 0x0000000804047824 */ /* 0x004fc800078e0200 */
[----:B------:R-:W2:Y:S02]  /*242c0*/  SYNCS.PHASECHK.TRANS64.TRYWAIT P0, [R4+URZ], R5 ;  /* 0x00000005040075a7 */ /* 0x000ea4000800017f */
[----:B--2---:R-:W-:Y:S05]  /*242d0*/  @!P0 BRA `(.L_x_2096) ;  /* 0x0000003800848947 */ /* 0x004fea0003800000 */
.L_x_2242:
[----:B------:R-:W-:-:S07]  /*242e0*/  LEA R3, R3, R0, 0x3 ;  /* 0x0000000003037211 */ /* 0x000fce00078e18ff */
.L_x_2097:
[----:B---3--:R3:W4:Y:S02]  /*242f0*/  SYNCS.PHASECHK.TRANS64.TRYWAIT P0, [R3+URZ], R2 ;  /* 0x00000002030075a7 */ /* 0x008724000800017f */
[----:B----4-:R-:W-:Y:S05]  /*24300*/  @!P0 NANOSLEEP.SYNCS 0x989680 ;  /* 0x009896800000895d */ /* 0x010fea0003900000 */
[----:B------:R-:W4:Y:S02]  /*24310*/  @!P0 SYNCS.PHASECHK.TRANS64 P0, [R3+URZ], R2 ;  /* 0x00000002030085a7 */ /* 0x000f24000800007f */
[----:B----4-:R-:W-:Y:S05]  /*24320*/  @!P0 BRA `(.L_x_2097) ;  /* 0xfffffffc00f08947 */ /* 0x010fea000383ffff */
.L_x_1664:
[----:B------:R-:W-:Y:S05]  /*24330*/  BSYNC B9 ;  /* 0x0000000000097941 */ /* 0x000fea0003800000 */
.L_x_1661:
[----:B------:R-:W-:Y:S05]  /*24340*/  EXIT ;  /* 0x000000000000794d */ /* 0x000fea0003800000 */
.L_x_1694:
[----:B0-----:R0:W1:Y:S02]  /*24350*/  SYNCS.PHASECHK.TRANS64.TRYWAIT P6, [R106+URZ+0x28890], R119 ;  /* 0x028890776a0075a7 */ /* 0x00106400080c017f */
[----:B-1----:R-:W-:Y:S05]  /*24360*/  @!P6 NANOSLEEP.SYNCS 0x989680 ;  /* 0x009896800000e95d */ /* 0x002fea0003900000 */
[----:B------:R-:W1:Y:S02]  /*24370*/  @!P6 SYNCS.PHASECHK.TRANS64 P6, [R106+URZ+0x28890], R119 ;  /* 0x028890776a00e5a7 */ /* 0x000e6400080c007f */
[----:B-1----:R-:W-:Y:S05]  /*24380*/  @!P6 BRA `(.L_x_1694) ;  /* 0xfffffffc00f0e947 */ /* 0x002fea000383ffff */
[----:B------:R-:W-:Y:S05]  /*24390*/  BRA `(.L_x_2098) ;  /* 0xfffffdf000187947 */ /* 0x000fea000383ffff */
.L_x_1730:
[----:B0-----:R0:W1:Y:S02]  /*243a0*/  SYNCS.PHASECHK.TRANS64.TRYWAIT P4, [R106+URZ+0x28890], R119 ;  /* 0x028890776a0075a7 */ /* 0x001064000808017f */
[----:B-1----:R-:W-:Y:S05]  /*243b0*/  @!P4 NANOSLEEP.SYNCS 0x989680 ;  /* 0x009896800000c95d */ /* 0x002fea0003900000 */
[----:B------:R-:W1:Y:S02]  /*243c0*/  @!P4 SYNCS.PHASECHK.TRANS64 P4, [R106+URZ+0x28890], R119 ;  /* 0x028890776a00c5a7 */ /* 0x000e64000808007f */
[----:B-1----:R-:W-:Y:S05]  /*243d0*/  @!P4 BRA `(.L_x_1730) ;  /* 0xfffffffc00f0c947 */ /* 0x002fea000383ffff */
[----:B------:R-:W-:Y:S05]  /*243e0*/  BRA `(.L_x_2099) ;  /* 0xfffffe1400747947 */ /* 0x000fea000383ffff */
.L_x_1747:
[----:B0-----:R0:W1:Y:S02]  /*243f0*/  SYNCS.PHASECHK.TRANS64.TRYWAIT P3, [R106+URZ+0x28890], R119 ;  /* 0x028890776a0075a7 */ /* 0x001064000806017f */
[----:B-1----:R-:W-:Y:S05]  /*24400*/  @!P3 NANOSLEEP.SYNCS 0x989680 ;  /* 0x009896800000b95d */ /* 0x002fea0003900000 */
[----:B------:R-:W1:Y:S02]  /*24410*/  @!P3 SYNCS.PHASECHK.TRANS64 P3, [R106+URZ+0x28890], R119 ;  /* 0x028890776a00b5a7 */ /* 0x000e64000806007f */
[----:B-1----:R-:W-:Y:S05]  /*24420*/  @!P3 BRA `(.L_x_1747) ;  /* 0xfffffffc00f0b947 */ /* 0x002fea000383ffff */
[----:B------:R-:W-:Y:S05]  /*24430*/  BRA `(.L_x_2100) ;  /* 0xfffffe3400987947 */ /* 0x000fea000383ffff */
.L_x_1757:
[----:B--2---:R2:W3:Y:S02]  /*24440*/  SYNCS.PHASECHK.TRANS64.TRYWAIT P0, [R106+URZ+0x288b0], R119 ;  /* 0x0288b0776a0075a7 */ /* 0x0044e4000800017f */
[----:B---3--:R-:W-:Y:S05]  /*24450*/  @!P0 NANOSLEEP.SYNCS 0x989680 ;  /* 0x009896800000895d */ /* 0x008fea0003900000 */
[----:B------:R-:W3:Y:S02]  /*24460*/  @!P0 SYNCS.PHASECHK.TRANS64 P0, [R106+URZ+0x288b0], R119 ;  /* 0x0288b0776a0085a7 */ /* 0x000ee4000800007f */
[----:B---3--:R-:W-:Y:S05]  /*24470*/  @!P0 BRA `(.L_x_1757) ;  /* 0xfffffffc00f08947 */ /* 0x008fea000383ffff */
[----:B------:R-:W-:Y:S05]  /*24480*/  BRA `(.L_x_2101) ;  /* 0xfffffe3c00347947 */ /* 0x000fea000383ffff */
.L_x_1777:
[----:B------:R-:W-:Y:S01]  /*24490*/  BSSY B0, `(.L_x_2102) ;  /* 0x0000008000007945 */ /* 0x000fe20003800000 */
[----:B------:R-:W-:Y:S02]  /*244a0*/  IMAD.MOV.U32 R13, RZ, RZ, R222 ;  /* 0x000000ffff0d7224 */ /* 0x000fe400078e00de */
[----:B------:R-:W-:Y:S02]  /*244b0*/  IMAD.MOV.U32 R12, RZ, RZ, RZ ;  /* 0x000000ffff0c7224 */ /* 0x000fe400078e00ff */
[----:B------:R-:W-:Y:S02]  /*244c0*/  IMAD.MOV.U32 R11, RZ, RZ, 0x1f ;  /* 0x0000001fff0b7424 */ /* 0x000fe400078e00ff */
[----:B------:R-:W-:-:S07]  /*244d0*/  IMAD.MOV.U32 R15, RZ, RZ, -0x1 ;  /* 0xffffffffff0f7424 */ /* 0x000fce00078e00ff */
[----:B-----5:R-:W-:Y:S05]  /*244e0*/  WARPSYNC.COLLECTIVE R15, `(.L_x_2103) ;  /* 0x000000000f087348 */ /* 0x020fea0003c00000 */
[----:B------:R0:W1:Y:S02]  /*244f0*/  SHFL.IDX P6, R14, R13, R12, R11 ;  /* 0x0000000c0d0e7389 */ /* 0x00006400000c000b */
[----:B01---5:R-:W-:Y:S01]  /*24500*/  ENDCOLLECTIVE ;  /* 0x000000000000791b */ /* 0x023fe20003800000 */
.L_x_2103:
[----:B------:R-:W-:Y:S05]  /*24510*/  BSYNC B0 ;  /* 0x0000000000007941 */ /* 0x000fea0003800000 */
.L_x_2102:
[----:B------:R-:W-:Y:S01]  /*24520*/  IMAD.MOV.U32 R194, RZ, RZ, R14 ;  /* 0x000000ffffc27224 */ /* 0x000fe200078e000e */
[----:B------:R-:W-:Y:S06]  /*24530*/  BRA `(.L_x_2104) ;  /* 0xfffffe48006c7947 */ /* 0x000fec000383ffff */
.L_x_1787:
[----:B------:R-:W-:Y:S01]  /*24540*/  BSSY B1, `(.L_x_2105) ;  /* 0x0000008000017945 */ /* 0x000fe20003800000 */
[----:B------:R-:W-:Y:S02]  /*24550*/  IMAD.MOV.U32 R13, RZ, RZ, R6 ;  /* 0x000000ffff0d7224 */ /* 0x000fe400078e0006 */
[----:B------:R-:W-:Y:S02]  /*24560*/  IMAD.MOV.U32 R12, RZ, RZ, RZ ;  /* 0x000000ffff0c7224 */ /* 0x000fe400078e00ff */
[----:B------:R-:W-:Y:S02]  /*24570*/  IMAD.MOV.U32 R11, RZ, RZ, 0x181f ;  /* 0x0000181fff0b7424 */ /* 0x000fe400078e00ff */
[----:B------:R-:W-:-:S07]  /*24580*/  IMAD.MOV.U32 R15, RZ, RZ, -0x1 ;  /* 0xffffffffff0f7424 */ /* 0x000fce00078e00ff */
[----:B0-----:R-:W-:Y:S05]  /*24590*/  WARPSYNC.COLLECTIVE R15, `(.L_x_2106) ;  /* 0x000000000f087348 */ /* 0x001fea0003c00000 */
[----:B------:R1:W2:Y:S02]  /*245a0*/  SHFL.IDX P6, R14, R13, R12, R11 ;  /* 0x0000000c0d0e7389 */ /* 0x0002a400000c000b */
[----:B012---:R-:W-:Y:S01]  /*245b0*/  ENDCOLLECTIVE ;  /* 0x000000000000791b */ /* 0x007fe20003800000 */
.L_x_2106:
[----:B------:R-:W-:Y:S05]  /*245c0*/  BSYNC B1 ;  /* 0x0000000000017941 */ /* 0x000fea0003800000 */
.L_x_2105:
[----:B------:R-:W-:Y:S02]  /*245d0*/  IMAD.MOV.U32 R13, RZ, RZ, R5 ;  /* 0x000000ffff0d7224 */ /* 0x000fe400078e0005 */
[----:B------:R-:W-:Y:S02]  /*245e0*/  IMAD.MOV.U32 R12, RZ, RZ, RZ ;  /* 0x000000ffff0c7224 */ /* 0x000fe400078e00ff */
[----:B------:R-:W-:Y:S02]  /*245f0*/  IMAD.MOV.U32 R11, RZ, RZ, 0x181f ;  /* 0x0000181fff0b7424 */ /* 0x000fe400078e00ff */
[----:B------:R-:W-:Y:S02]  /*24600*/  IMAD.MOV.U32 R15, RZ, RZ, -0x1 ;  /* 0xffffffffff0f7424 */ /* 0x000fe400078e00ff */
[----:B------:R-:W-:-:S07]  /*24610*/  IMAD.MOV.U32 R0, RZ, RZ, R14 ;  /* 0x000000ffff007224 */ /* 0x000fce00078e000e */
[----:B------:R-:W-:Y:S05]  /*24620*/  WARPSYNC.COLLECTIVE R15, `(.L_x_2107) ;  /* 0x000000000f087348 */ /* 0x000fea0003c00000 */
[----:B------:R0:W1:Y:S02]  /*24630*/  SHFL.IDX P6, R14, R13, R12, R11 ;  /* 0x0000000c0d0e7389 */ /* 0x00006400000c000b */
[----:B01----:R-:W-:Y:S01]  /*24640*/  ENDCOLLECTIVE ;  /* 0x000000000000791b */ /* 0x003fe20003800000 */
.L_x_2107:
[----:B------:R-:W-:Y:S01]  /*24650*/  MOV R13, R8 ;  /* 0x00000008000d7202 */ /* 0x000fe20000000f00 */
[----:B------:R-:W-:-:S07]  /*24660*/  IMAD.MOV.U32 R3, RZ, RZ, R14 ;  /* 0x000000ffff037224 */ /* 0x000fce00078e000e */
[----:B------:R-:W-:Y:S05]  /*24670*/  WARPSYNC.COLLECTIVE R15, `(.L_x_2108) ;  /* 0x000000000f087348 */ /* 0x000fea0003c00000 */
[----:B------:R0:W1:Y:S02]  /*24680*/  SHFL.IDX P6, R14, R13, R12, R11 ;  /* 0x0000000c0d0e7389 */ /* 0x00006400000c000b */
[----:B01----:R-:W-:Y:S01]  /*24690*/  ENDCOLLECTIVE ;  /* 0x000000000000791b */ /* 0x003fe20003800000 */
.L_x_2108:
[----:B------:R-:W-:Y:S02]  /*246a0*/  IMAD.MOV.U32 R13, RZ, RZ, R7 ;  /* 0x000000ffff0d7224 */ /* 0x000fe400078e0007 */
[----:B------:R-:W-:-:S07]  /*246b0*/  IMAD.MOV.U32 R4, RZ, RZ, R14 ;  /* 0x000000ffff047224 */ /* 0x000fce00078e000e */
[----:B------:R-:W-:Y:S05]  /*246c0*/  WARPSYNC.COLLECTIVE R15, `(.L_x_2109) ;  /* 0x000000000f087348 */ /* 0x000fea0003c00000 */
[----:B------:R0:W1:Y:S02]  /*246d0*/  SHFL.IDX P6, R14, R13, R12, R11 ;  /* 0x0000000c0d0e7389 */ /* 0x00006400000c000b */
[----:B01----:R-:W-:Y:S01]  /*246e0*/  ENDCOLLECTIVE ;  /* 0x000000000000791b */ /* 0x003fe20003800000 */
.L_x_2109:
[----:B------:R-:W-:Y:S05]  /*246f0*/  BRA `(.L_x_2110) ;  /* 0xfffffe4c00b87947 */ /* 0x000fea000383ffff */
.L_x_1790:
[----:B------:R-:W-:Y:S01]  /*24700*/  BSSY B1, `(.L_x_2111) ;  /* 0x0000008000017945 */ /* 0x000fe20003800000 */
[----:B0-----:R-:W-:Y:S02]  /*24710*/  IMAD.MOV.U32 R13, RZ, RZ, R6 ;  /* 0x000000ffff0d7224 */ /* 0x001fe400078e0006 */
[----:B------:R-:W-:Y:S02]  /*24720*/  IMAD.MOV.U32 R12, RZ, RZ, 0x1 ;  /* 0x00000001ff0c7424 */ /* 0x000fe400078e00ff */
[----:B------:R-:W-:Y:S02]  /*24730*/  IMAD.MOV.U32 R11, RZ, RZ, 0x181f ;  /* 0x0000181fff0b7424 */ /* 0x000fe400078e00ff */
[----:B------:R-:W-:-:S07]  /*24740*/  IMAD.MOV.U32 R15, RZ, RZ, -0x1 ;  /* 0xffffffffff0f7424 */ /* 0x000fce00078e00ff */
[----:B-1----:R-:W-:Y:S05]  /*24750*/  WARPSYNC.COLLECTIVE R15, `(.L_x_2112) ;  /* 0x000000000f087348 */ /* 0x002fea0003c00000 */
[----:B------:R0:W2:Y:S02]  /*24760*/  SHFL.IDX P6, R14, R13, R12, R11 ;  /* 0x0000000c0d0e7389 */ /* 0x0000a400000c000b */
[----:B012---:R-:W-:Y:S01]  /*24770*/  ENDCOLLECTIVE ;  /* 0x000000000000791b */ /* 0x007fe20003800000 */
.L_x_2112:
[----:B------:R-:W-:Y:S05]  /*24780*/  BSYNC B1 ;  /* 0x0000000000017941 */ /* 0x000fea0003800000 */
.L_x_2111:
[----:B------:R-:W-:Y:S02]  /*24790*/  IMAD.MOV.U32 R13, RZ, RZ, R5 ;  /* 0x000000ffff0d7224 */ /* 0x000fe400078e0005 */
[----:B------:R-:W-:Y:S02]  /*247a0*/  IMAD.MOV.U32 R12, RZ, RZ, 0x1 ;  /* 0x00000001ff0c7424 */ /* 0x000fe400078e00ff */
[----:B------:R-:W-:Y:S02]  /*247b0*/  IMAD.MOV.U32 R11, RZ, RZ, 0x181f ;  /* 0x0000181fff0b7424 */ /* 0x000fe400078e00ff */
[----:B------:R-:W-:Y:S02]  /*247c0*/  IMAD.MOV.U32 R15, RZ, RZ, -0x1 ;  /* 0xffffffffff0f7424 */ /* 0x000fe400078e00ff */
[----:B------:R-:W-:-:S07]  /*247d0*/  IMAD.MOV.U32 R0, RZ, RZ, R14 ;  /* 0x000000ffff007224 */ /* 0x000fce00078e000e */
[----:B------:R-:W-:Y:S05]  /*247e0*/  WARPSYNC.COLLECTIVE R15, `(.L_x_2113) ;  /* 0x000000000f087348 */ /* 0x000fea0003c00000 */
[----:B------:R0:W1:Y:S02]  /*247f0*/  SHFL.IDX P6, R14, R13, R12, R11 ;  /* 0x0000000c0d0e7389 */ /* 0x00006400000c000b */
[----:B01----:R-:W-:Y:S01]  /*24800*/  ENDCOLLECTIVE ;  /* 0x000000000000791b */ /* 0x003fe20003800000 */
.L_x_2113:
[----:B------:R-:W-:Y:S02]  /*24810*/  IMAD.MOV.U32 R13, RZ, RZ, R8 ;  /* 0x000000ffff0d7224 */ /* 0x000fe400078e0008 */
[----:B------:R-:W-:-:S07]  /*24820*/  IMAD.MOV.U32 R3, RZ, RZ, R14 ;  /* 0x000000ffff037224 */ /* 0x000fce00078e000e */
[----:B------:R-:W-:Y:S05]  /*24830*/  WARPSYNC.COLLECTIVE R15, `(.L_x_2114) ;  /* 0x000000000f087348 */ /* 0x000fea0003c00000 */
[----:B------:R0:W1:Y:S02]  /*24840*/  SHFL.IDX P6, R14, R13, R12, R11 ;  /* 0x0000000c0d0e7389 */ /* 0x00006400000c000b */
[----:B01----:R-:W-:Y:S01]  /*24850*/  ENDCOLLECTIVE ;  /* 0x000000000000791b */ /* 0x003fe20003800000 */
.L_x_2114:
[----:B------:R-:W-:Y:S02]  /*24860*/  IMAD.MOV.U32 R13, RZ, RZ, R7 ;  /* 0x000000ffff0d7224 */ /* 0x000fe400078e0007 */
[----:B------:R-:W-:-:S07]  /*24870*/  IMAD.MOV.U32 R4, RZ, RZ, R14 ;  /* 0x000000ffff047224 */ /* 0x000fce00078e000e */
[----:B------:R-:W-:Y:S05]  /*24880*/  WARPSYNC.COLLECTIVE R15, `(.L_x_2115) ;  /* 0x000000000f087348 */ /* 0x000fea0003c00000 */
[----:B------:R0:W1:Y:S02]  /*24890*/  SHFL.IDX P6, R14, R13, R12, R11 ;  /* 0x0000000c0d0e7389 */ /* 0x00006400000c000b */
[----:B01----:R-:W-:Y:S01]  /*248a0*/  ENDCOLLECTIVE ;  /* 0x000000000000791b */ /* 0x003fe20003800000 */
.L_x_2115:
[----:B------:R-:W-:Y:S05]  /*248b0*/  BRA `(.L_x_2116) ;  /* 0xfffffe5000247947 */ /* 0x000fea000383ffff */
.L_x_1793:
[----:B------:R-:W-:Y:S01]  /*248c0*/  BSSY B1, `(.L_x_2117) ;  /* 0x0000008000017945 */ /* 0x000fe20003800000 */
[----:B0-----:R-:W-:Y:S01]  /*248d0*/  MOV R13, R6 ;  /* 0x00000006000d7202 */ /* 0x001fe20000000f00 */
[----:B------:R-:W-:Y:S02]  /*248e0*/  IMAD.MOV.U32 R12, RZ, RZ, 0x2 ;  /* 0x00000002ff0c7424 */ /* 0x000fe400078e00ff */
[----:B------:R-:W-:Y:S02]  /*248f0*/  IMAD.MOV.U32 R11, RZ, RZ, 0x181f ;  /* 0x0000181fff0b7424 */ /* 0x000fe400078e00ff */
[----:B------:R-:W-:-:S07]  /*24900*/  IMAD.MOV.U32 R15, RZ, RZ, -0x1 ;  /* 0xffffffffff0f7424 */ /* 0x000fce00078e00ff */
[----:B--2---:R-:W-:Y:S05]  /*24910*/  WARPSYNC.COLLECTIVE R15, `(.L_x_2118) ;  /* 0x000000000f087348 */ /* 0x004fea0003c00000 */
[----:B------:R0:W1:Y:S02]  /*24920*/  SHFL.IDX P6, R14, R13, R12, R11 ;  /* 0x0000000c0d0e7389 */ /* 0x00006400000c000b */
[----:B012---:R-:W-:Y:S01]  /*24930*/  ENDCOLLECTIVE ;  /* 0x000000000000791b */ /* 0x007fe20003800000 */
.L_x_2118:
[----:B------:R-:W-:Y:S05]  /*24940*/  BSYNC B1 ;  /* 0x0000000000017941 */ /* 0x000fea0003800000 */
.L_x_2117:
        /* <DEDUP_REMOVED lines=8> */
.L_x_2119:
[----:B------:R-:W-:Y:S02]  /*249d0*/  IMAD.MOV.U32 R13, RZ, RZ, R8 ;  /* 0x000000ffff0d7224 */ /* 0x000fe400078e0008 */
[----:B------:R-:W-:-:S07]  /*249e0*/  IMAD.MOV.U32 R3, RZ, RZ, R14 ;  /* 0x000000ffff037224 */ /* 0x000fce00078e000e */
[----:B------:R-:W-:Y:S05]  /*249f0*/  WARPSYNC.COLLECTIVE R15, `(.L_x_2120) ;  /* 0x000000000f087348 */ /* 0x000fea0003c00000 */
[----:B------:R0:W1:Y:S02]  /*24a00*/  SHFL.IDX P6, R14, R13, R12, R11 ;  /* 0x0000000c0d0e7389 */ /* 0x00006400000c000b */
[----:B01----:R-:W-:Y:S01]  /*24a10*/  ENDCOLLECTIVE ;  /* 0x000000000000791b */ /* 0x003fe20003800000 */
.L_x_2120:
[----:B------:R-:W-:Y:S02]  /*24a20*/  IMAD.MOV.U32 R13, RZ, RZ, R7 ;  /* 0x000000ffff0d7224 */ /* 0x000fe400078e0007 */
[----:B------:R-:W-:-:S07]  /*24a30*/  IMAD.MOV.U32 R4, RZ, RZ, R14 ;  /* 0x000000ffff047224 */ /* 0x000fce00078e000e */
[----:B------:R-:W-:Y:S05]  /*24a40*/  WARPSYNC.COLLECTIVE R15, `(.L_x_2121) ;  /* 0x000000000f087348 */ /* 0x000fea0003c00000 */
[----:B------:R0:W1:Y:S02]  /*24a50*/  SHFL.IDX P6, R14, R13, R12, R11 ;  /* 0x0000000c0d0e7389 */ /* 0x00006400000c000b */
[----:B01----:R-:W-:Y:S01]  /*24a60*/  ENDCOLLECTIVE ;  /* 0x000000000000791b */ /* 0x003fe20003800000 */
.L_x_2121:
[----:B------:R-:W-:Y:S05]  /*24a70*/  BRA `(.L_x_2122) ;  /* 0xfffffe5000807947 */ /* 0x000fea000383ffff */
.L_x_1796:
[----:B------:R-:W-:Y:S01]  /*24a80*/  BSSY B1, `(.L_x_2123) ;  /* 0x0000008000017945 */ /* 0x000fe20003800000 */
[----:B------:R-:W-:Y:S01]  /*24a90*/  IMAD.MOV.U32 R13, RZ, RZ, R6 ;  /* 0x000000ffff0d7224 */ /* 0x000fe200078e0006 */
[----:B------:R-:W-:Y:S01]  /*24aa0*/  MOV R15, 0xffffffff ;  /* 0xffffffff000f7802 */ /* 0x000fe20000000f00 */
[----:B------:R-:W-:Y:S02]  /*24ab0*/  IMAD.MOV.U32 R12, RZ, RZ, 0x3 ;  /* 0x00000003ff0c7424 */ /* 0x000fe400078e00ff */
[----:B------:R-:W-:-:S07]  /*24ac0*/  IMAD.MOV.U32 R11, RZ, RZ, 0x181f ;  /* 0x0000181fff0b7424 */ /* 0x000fce00078e00ff */
[----:B--2---:R-:W-:Y:S05]  /*24ad0*/  WARPSYNC.COLLECTIVE R15, `(.L_x_2124) ;  /* 0x000000000f087348 */ /* 0x004fea0003c00000 */
[----:B------:R0:W1:Y:S02]  /*24ae0*/  SHFL.IDX P6, R14, R13, R12, R11 ;  /* 0x0000000c0d0e7389 */ /* 0x00006400000c000b */
[----:B012---:R-:W-:Y:S01]  /*24af0*/  ENDCOLLECTIVE ;  /* 0x000000000000791b */ /* 0x007fe20003800000 */
.L_x_2124:
[----:B------:R-:W-:Y:S05]  /*24b00*/  BSYNC B1 ;  /* 0x0000000000017941 */ /* 0x000fea0003800000 */
.L_x_2123:
        /* <DEDUP_REMOVED lines=8> */
.L_x_2125:
[----:B------:R-:W-:Y:S02]  /*24b90*/  IMAD.MOV.U32 R13, RZ, RZ, R8 ;  /* 0x000000ffff0d7224 */ /* 0x000fe400078e0008 */
[----:B------:R-:W-:-:S07]  /*24ba0*/  IMAD.MOV.U32 R3, RZ, RZ, R14 ;  /* 0x000000ffff037224 */ /* 0x000fce00078e000e */
[----:B------:R-:W-:Y:S05]  /*24bb0*/  WARPSYNC.COLLECTIVE R15, `(.L_x_2126) ;  /* 0x000000000f087348 */ /* 0x000fea0003c00000 */
[----:B------:R0:W1:Y:S02]  /*24bc0*/  SHFL.IDX P6, R14, R13, R12, R11 ;  /* 0x0000000c0d0e7389 */ /* 0x00006400000c000b */
[----:B01----:R-:W-:Y:S01]  /*24bd0*/  ENDCOLLECTIVE ;  /* 0x000000000000791b */ /* 0x003fe20003800000 */
.L_x_2126:
[----:B------:R-:W-:Y:S02]  /*24be0*/  IMAD.MOV.U32 R13, RZ, RZ, R7 ;  /* 0x000000ffff0d7224 */ /* 0x000fe400078e0007 */
[----:B------:R-:W-:-:S07]  /*24bf0*/  IMAD.MOV.U32 R4, RZ, RZ, R14 ;  /* 0x000000ffff047224 */ /* 0x000fce00078e000e */
[----:B------:R-:W-:Y:S05]  /*24c00*/  WARPSYNC.COLLECTIVE R15, `(.L_x_2127) ;  /* 0x000000000f087348 */ /* 0x000fea0003c00000 */
[----:B------:R0:W1:Y:S02]  /*24c10*/  SHFL.IDX P6, R14, R13, R12, R11 ;  /* 0x0000000c0d0e7389 */ /* 0x00006400000c000b */
[----:B01----:R-:W-:Y:S01]  /*24c20*/  ENDCOLLECTIVE ;  /* 0x000000000000791b */ /* 0x003fe20003800000 */
.L_x_2127:
[----:B------:R-:W-:Y:S05]  /*24c30*/  BRA `(.L_x_2128) ;  /* 0xfffffe5000dc7947 */ /* 0x000fea000383ffff */
.L_x_1800:
[----:B0-----:R0:W1:Y:S02]  /*24c40*/  SYNCS.PHASECHK.TRANS64.TRYWAIT P0, [R2+URZ+0x28800], R5 ;  /* 0x02880005020075a7 */ /* 0x001064000800017f */
[----:B-1----:R-:W-:Y:S05]  /*24c50*/  @!P0 NANOSLEEP.SYNCS 0x989680 ;  /* 0x009896800000895d */ /* 0x002fea0003900000 */
[----:B------:R-:W1:Y:S02]  /*24c60*/  @!P0 SYNCS.PHASECHK.TRANS64 P0, [R2+URZ+0x28800], R5 ;  /* 0x02880005020085a7 */ /* 0x000e64000800007f */
[----:B-1----:R-:W-:Y:S05]  /*24c70*/  @!P0 BRA `(.L_x_1800) ;  /* 0xfffffffc00f08947 */ /* 0x002fea000383ffff */
[----:B------:R-:W-:Y:S05]  /*24c80*/  BRA `(.L_x_2129) ;  /* 0xfffffe5400947947 */ /* 0x000fea000383ffff */
.L_x_1816:
[----:B------:R-:W1:Y:S01]  /*24c90*/  LDC R54, c[0x0][0x3f4] ;  /* 0x0000fd00ff367b82 */ /* 0x000e620000000800 */
[----:B------:R-:W-:Y:S01]  /*24ca0*/  BSSY B1, `(.L_x_2130) ;  /* 0x0000008000017945 */ /* 0x000fe20003800000 */
[----:B------:R-:W-:Y:S02]  /*24cb0*/  IMAD.MOV.U32 R13, RZ, RZ, R35 ;  /* 0x000000ffff0d7224 */ /* 0x000fe400078e0023 */
[----:B------:R-:W-:Y:S02]  /*24cc0*/  IMAD.MOV.U32 R12, RZ, RZ, RZ ;  /* 0x000000ffff0c7224 */ /* 0x000fe400078e00ff */
[----:B------:R-:W-:Y:S02]  /*24cd0*/  IMAD.MOV.U32 R11, RZ, RZ, 0x181f ;  /* 0x0000181fff0b7424 */ /* 0x000fe400078e00ff */
[----:B------:R-:W-:-:S07]  /*24ce0*/  IMAD.MOV.U32 R15, RZ, RZ, -0x1 ;  /* 0xffffffffff0f7424 */ /* 0x000fce00078e00ff */
[----:B01----:R-:W-:Y:S05]  /*24cf0*/  WARPSYNC.COLLECTIVE R15, `(.L_x_2131) ;  /* 0x000000000f087348 */ /* 0x003fea0003c00000 */
[----:B------:R2:W3:Y:S02]  /*24d00*/  SHFL.IDX P6, R14, R13, R12, R11 ;  /* 0x0000000c0d0e7389 */ /* 0x0004e400000c000b */
[----:B0123--:R-:W-:Y:S01]  /*24d10*/  ENDCOLLECTIVE ;  /* 0x000000000000791b */ /* 0x00ffe20003800000 */
.L_x_2131:
[----:B------:R-:W-:Y:S05]  /*24d20*/  BSYNC B1 ;  /* 0x0000000000017941 */ /* 0x000fea0003800000 */
.L_x_2130:
[----:B------:R-:W-:Y:S01]  /*24d30*/  IMAD.MOV.U32 R13, RZ, RZ, R32 ;  /* 0x000000ffff0d7224 */ /* 0x000fe200078e0020 */
[----:B------:R-:W-:Y:S01]  /*24d40*/  MOV R12, RZ ;  /* 0x000000ff000c7202 */ /* 0x000fe20000000f00 */
[----:B------:R-:W-:Y:S01]  /*24d50*/  IMAD.MOV.U32 R11, RZ, RZ, 0x181f ;  /* 0x0000181fff0b7424 */ /* 0x000fe200078e00ff */
[----:B------:R-:W-:Y:S01]  /*24d60*/  ISETP.GE.AND P0, PT, R16, R54, PT ;  /* 0x000000361000720c */ /* 0x000fe20003f06270 */
[----:B------:R-:W-:Y:S02]  /*24d70*/  IMAD.MOV.U32 R15, RZ, RZ, -0x1 ;  /* 0xffffffffff0f7424 */ /* 0x000fe400078e00ff */
[----:B------:R-:W-:Y:S02]  /*24d80*/  IMAD.MOV.U32 R3, RZ, RZ, R14 ;  /* 0x000000ffff037224 */ /* 0x000fe400078e000e */
[----:B------:R-:W-:-:S08]  /*24d90*/  IMAD R0, R187, R0, RZ ;  /* 0x00000000bb007224 */ /* 0x000fd000078e02ff */
[----:B------:R-:W-:Y:S05]  /*24da0*/  WARPSYNC.COLLECTIVE R15, `(.L_x_2132) ;  /* 0x000000000f087348 */ /* 0x000fea0003c00000 */
[----:B------:R0:W1:Y:S02]  /*24db0*/  SHFL.IDX P6, R14, R13, R12, R11 ;  /* 0x0000000c0d0e7389 */ /* 0x00006400000c000b */
[----:B01----:R-:W-:Y:S01]  /*24dc0*/  ENDCOLLECTIVE ;  /* 0x000000000000791b */ /* 0x003fe20003800000 */
.L_x_2132:
[----:B------:R-:W-:Y:S01]  /*24dd0*/  ISETP.GE.OR P1, PT, R55, R0, P0 ;  /* 0x000000003700720c */ /* 0x000fe20000726670 */
[----:B------:R-:W-:-:S12]  /*24de0*/  IMAD.MOV.U32 R13, RZ, RZ, R33 ;  /* 0x000000ffff0d7224 */ /* 0x000fd800078e0021 */
[C---:B------:R-:W-:Y:S01]  /*24df0*/  @!P1 IMAD.SHL.U32 R7, R16.reuse, 0x2, RZ ;  /* 0x0000000210079824 */ /* 0x040fe200078e00ff */
[----:B------:R-:W-:Y:S01]  /*24e00*/  @!P1 SHF.L.U64.HI R6, R16, 0x1, R17 ;  /* 0x0000000110069819 */ /* 0x000fe20000010211 */
[----:B------:R-:W-:-:S07]  /*24e10*/  IMAD.MOV.U32 R4, RZ, RZ, R14 ;  /* 0x000000ffff047224 */ /* 0x000fce00078e000e */
[----:B------:R-:W-:Y:S05]  /*24e20*/  WARPSYNC.COLLECTIVE R15, `(.L_x_2133) ;  /* 0x000000000f087348 */ /* 0x000fea0003c00000 */
[----:B------:R0:W1:Y:S02]  /*24e30*/  SHFL.IDX P6, R14, R13, R12, R11 ;  /* 0x0000000c0d0e7389 */ /* 0x00006400000c000b */
[----:B01----:R-:W-:Y:S01]  /*24e40*/  ENDCOLLECTIVE ;  /* 0x000000000000791b */ /* 0x003fe20003800000 */
.L_x_2133:
[----:B------:R-:W-:-:S05]  /*24e50*/  @!P1 IADD3 R4, P2, R4, R7, RZ ;  /* 0x0000000704049210 */ /* 0x000fca0007f5e0ff */
[----:B------:R-:W-:Y:S02]  /*24e60*/  @!P1 IMAD.X R3, R3, 0x1, R6, P2 ;  /* 0x0000000103039824 */ /* 0x000fe400010e0606 */
[----:B------:R-:W-:Y:S02]  /*24e70*/  @!P1 IMAD.MOV.U32 R24, RZ, RZ, R4 ;  /* 0x000000ffff189224 */ /* 0x000fe400078e0004 */
[----:B------:R-:W-:Y:S02]  /*24e80*/  @!P1 IMAD.MOV.U32 R25, RZ, RZ, R3 ;  /* 0x000000ffff199224 */ /* 0x000fe400078e0003 */
[----:B------:R-:W-:-:S04]  /*24e90*/  IMAD.MOV.U32 R13, RZ, RZ, R34 ;  /* 0x000000ffff0d7224 */ /* 0x000fc800078e0022 */
[----:B------:R-:W5:Y:S01]  /*24ea0*/  @!P1 LD.E.128 R24, desc[UR38][R24.64] ;  /* 0x0000002618189980 */ /* 0x000f62000c101d00 */
[----:B------:R-:W-:-:S07]  /*24eb0*/  IMAD.MOV.U32 R5, RZ, RZ, R14 ;  /* 0x000000ffff057224 */ /* 0x000fce00078e000e */
[----:B-----5:R-:W-:Y:S05]  /*24ec0*/  WARPSYNC.COLLECTIVE R15, `(.L_x_2134) ;  /* 0x000000000f087348 */ /* 0x020fea0003c00000 */
[----:B------:R0:W1:Y:S02]  /*24ed0*/  SHFL.IDX P6, R14, R13, R12, R11 ;  /* 0x0000000c0d0e7389 */ /* 0x00006400000c000b */
[----:B01---5:R-:W-:Y:S01]  /*24ee0*/  ENDCOLLECTIVE ;  /* 0x000000000000791b */ /* 0x023fe20003800000 */
.L_x_2134:
[----:B------:R-:W-:-:S05]  /*24ef0*/  @!P1 IADD3 R14, P2, R14, R7, RZ ;  /* 0x000000070e0e9210 */ /* 0x000fca0007f5e0ff */
[----:B------:R-:W-:Y:S02]  /*24f00*/  @!P1 IMAD.X R5, R5, 0x1, R6, P2 ;  /* 0x0000000105059824 */ /* 0x000fe400010e0606 */
[----:B------:R-:W-:-:S06]  /*24f10*/  @!P1 IMAD.MOV.U32 R4, RZ, RZ, R14 ;  /* 0x000000ffff049224 */ /* 0x000fcc00078e000e */
[----:B------:R-:W5:Y:S01]  /*24f20*/  @!P1 LD.E.128 R4, desc[UR38][R4.64] ;  /* 0x0000002604049980 */ /* 0x000f62000c101d00 */
[----:B------:R-:W-:Y:S02]  /*24f30*/  IMAD.MOV.U32 R13, RZ, RZ, R35 ;  /* 0x000000ffff0d7224 */ /* 0x000fe400078e0023 */
[----:B------:R-:W-:-:S07]  /*24f40*/  IMAD.MOV.U32 R12, RZ, RZ, 0x1 ;  /* 0x00000001ff0c7424 */ /* 0x000fce00078e00ff */
[----:B-----5:R-:W-:Y:S05]  /*24f50*/  WARPSYNC.COLLECTIVE R15, `(.L_x_2135) ;  /* 0x000000000f087348 */ /* 0x020fea0003c00000 */
[----:B------:R0:W1:Y:S02]  /*24f60*/  SHFL.IDX P6, R14, R13, R12, R11 ;  /* 0x0000000c0d0e7389 */ /* 0x00006400000c000b */
[----:B01---5:R-:W-:Y:S01]  /*24f70*/  ENDCOLLECTIVE ;  /* 0x000000000000791b */ /* 0x023fe20003800000 */
.L_x_2135:
[----:B------:R-:W-:Y:S01]  /*24f80*/  CS2R R46, SRZ ;  /* 0x00000000002e7805 */ /* 0x000fe2000001ff00 */
[----:B------:R-:W-:Y:S01]  /*24f90*/  IMAD.MOV.U32 R13, RZ, RZ, R32 ;  /* 0x000000ffff0d7224 */ /* 0x000fe200078e0020 */
[----:B------:R-:W-:Y:S02]  /*24fa0*/  CS2R R48, SRZ ;  /* 0x0000000000307805 */ /* 0x000fe4000001ff00 */
[----:B------:R-:W-:Y:S02]  /*24fb0*/  CS2R R36, SRZ ;  /* 0x0000000000247805 */ /* 0x000fe4000001ff00 */
[----:B------:R-:W-:Y:S01]  /*24fc0*/  CS2R R20, SRZ ;  /* 0x0000000000147805 */ /* 0x000fe2000001ff00 */
[----:B------:R-:W-:-:S04]  /*24fd0*/  @!P1 IMAD.MOV.U32 R46, RZ, RZ, R24 ;  /* 0x000000ffff2e9224 */ /* 0x000fc800078e0018 */
[----:B------:R-:W-:-:S05]  /*24fe0*/  IMAD.MOV.U32 R3, RZ, RZ, R46 ;  /* 0x000000ffff037224 */ /* 0x000fca00078e002e */
[----:B------:R-:W-:Y:S01]  /*24ff0*/  PRMT R64, R3, 0x7610, R64 ;  /* 0x0000761003407816 */ /* 0x000fe20000000040 */
[----:B------:R-:W-:-:S07]  /*25000*/  IMAD.MOV.U32 R3, RZ, RZ, R14 ;  /* 0x000000ffff037224 */ /* 0x000fce00078e000e */
[----:B------:R-:W-:Y:S05]  /*25010*/  WARPSYNC.COLLECTIVE R15, `(.L_x_2136) ;  /* 0x000000000f087348 */ /* 0x000fea0003c00000 */
[----:B------:R0:W1:Y:S02]  /*25020*/  SHFL.IDX P6, R14, R13, R12, R11 ;  /* 0x0000000c0d0e7389 */ /* 0x00006400000c000b */
[----:B01----:R-:W-:Y:S01]  /*25030*/  ENDCOLLECTIVE ;  /* 0x000000000000791b */ /* 0x003fe20003800000 */
.L_x_2136:
[----:B------:R-:W-:-:S05]  /*25040*/  @!P1 IMAD.MOV.U32 R47, RZ, RZ, R25 ;  /* 0x000000ffff2f9224 */ /* 0x000fca00078e0019 */
[----:B------:R-:W-:-:S04]  /*25050*/  MOV R8, R47 ;  /* 0x0000002f00087202 */ /* 0x000fc80000000f00 */
[----:B------:R-:W-:Y:S01]  /*25060*/  PRMT R66, R8, 0x7610, R66 ;  /* 0x0000761008427816 */ /* 0x000fe20000000042 */
[----:B------:R-:W-:Y:S02]  /*25070*/  IMAD.MOV.U32 R13, RZ, RZ, R33 ;  /* 0x000000ffff0d7224 */ /* 0x000fe400078e0021 */
[----:B------:R-:W-:-:S07]  /*25080*/  IMAD.MOV.U32 R8, RZ, RZ, R14 ;  /* 0x000000ffff087224 */ /* 0x000fce00078e000e */
[----:B------:R-:W-:Y:S05]  /*25090*/  WARPSYNC.COLLECTIVE R15, `(.L_x_2137) ;  /* 0x000000000f087348 */ /* 0x000fea0003c00000 */
[----:B------:R0:W1:Y:S02]  /*250a0*/  SHFL.IDX P6, R14, R13, R12, R11 ;  /* 0x0000000c0d0e7389 */ /* 0x00006400000c000b */
[----:B01----:R-:W-:Y:S01]  /*250b0*/  ENDCOLLECTIVE ;  /* 0x000000000000791b */ /* 0x003fe20003800000 */
.L_x_2137:
[----:B------:R-:W-:Y:S02]  /*250c0*/  IMAD.MOV.U32 R13, RZ, RZ, R34 ;  /* 0x000000ffff0d7224 */ /* 0x000fe400078e0022 */
[----:B------:R-:W-:-:S07]  /*250d0*/  IMAD.MOV.U32 R9, RZ, RZ, R14 ;  /* 0x000000ffff097224 */ /* 0x000fce00078e000e */
[----:B------:R-:W-:Y:S05]  /*250e0*/  WARPSYNC.COLLECTIVE R15, `(.L_x_2138) ;  /* 0x000000000f087348 */ /* 0x000fea0003c00000 */
[----:B------:R0:W1:Y:S02]  /*250f0*/  SHFL.IDX P6, R14, R13, R12, R11 ;  /* 0x0000000c0d0e7389 */ /* 0x00006400000c000b */
[----:B01----:R-:W-:Y:S01]  /*25100*/  ENDCOLLECTIVE ;  /* 0x000000000000791b */ /* 0x003fe20003800000 */
.L_x_2138:
[----:B------:R-:W-:Y:S01]  /*25110*/  @!P1 IMAD.MOV.U32 R48, RZ, RZ, R26 ;  /* 0x000000ffff309224 */ /* 0x000fe200078e001a */
[----:B------:R-:W-:Y:S01]  /*25120*/  @!P1 MOV R37, R7 ;  /* 0x0000000700259202 */ /* 0x000fe20000000f00 */
[----:B------:R-:W-:Y:S02]  /*25130*/  @!P1 IMAD.MOV.U32 R49, RZ, RZ, R27 ;  /* 0x000000ffff319224 */ /* 0x000fe400078e001b */
[----:B------:R-:W-:Y:S02]  /*25140*/  @!P1 IMAD.MOV.U32 R20, RZ, RZ, R4 ;  /* 0x000000ffff149224 */ /* 0x000fe400078e0004 */
[----:B------:R-:W-:Y:S02]  /*25150*/  @!P1 IMAD.MOV.U32 R21, RZ, RZ, R5 ;  /* 0x000000ffff159224 */ /* 0x000fe400078e0005 */
[----:B------:R-:W-:Y:S02]  /*25160*/  @!P1 IMAD.MOV.U32 R36, RZ, RZ, R6 ;  /* 0x000000ffff249224 */ /* 0x000fe400078e0006 */
[----:B------:R-:W-:-:S02]  /*25170*/  IMAD.MOV.U32 R10, RZ, RZ, R48 ;  /* 0x000000ffff0a7224 */ /* 0x000fc400078e0030 */
[----:B------:R-:W-:Y:S02]  /*25180*/  IMAD.MOV.U32 R25, RZ, RZ, R49 ;  /* 0x000000ffff197224 */ /* 0x000fe400078e0031 */
[----:B------:R-:W-:Y:S02]  /*25190*/  IMAD.MOV.U32 R4, RZ, RZ, R20 ;  /* 0x000000ffff047224 */ /* 0x000fe400078e0014 */
[----:B------:R-:W-:Y:S02]  /*251a0*/  IMAD.MOV.U32 R5, RZ, RZ, R21 ;  /* 0x000000ffff057224 */ /* 0x000fe400078e0015 */
[----:B------:R-:W-:Y:S02]  /*251b0*/  IMAD.MOV.U32 R6, RZ, RZ, R36 ;  /* 0x000000ffff067224 */ /* 0x000fe400078e0024 */
[----:B------:R-:W-:Y:S01]  /*251c0*/  IMAD.MOV.U32 R7, RZ, RZ, R37 ;  /* 0x000000ffff077224 */ /* 0x000fe200078e0025 */
[----:B------:R-:W-:Y:S02]  /*251d0*/  PRMT R43, R10, 0x5410, R25 ;  /* 0x000054100a2b7816 */ /* 0x000fe40000000019 */
[----:B------:R-:W-:-:S02]  /*251e0*/  CS2R R24, SRZ ;  /* 0x0000000000187805 */ /* 0x000fc4000001ff00 */
[----:B------:R-:W-:Y:S02]  /*251f0*/  PRMT R65, R6, 0x5410, R4 ;  /* 0x0000541006417816 */ /* 0x000fe40000000004 */
[----:B------:R-:W-:Y:S02]  /*25200*/  PRMT R68, R5, 0x7610, R68 ;  /* 0x0000761005447816 */ /* 0x000fe40000000044 */
[----:B------:R-:W-:Y:S01]  /*25210*/  PRMT R64, R64, 0x5410, R7 ;  /* 0x0000541040407816 */ /* 0x000fe20000000007 */
[----:B------:R-:W-:Y:S06]  /*25220*/  BRA `(.L_x_2139) ;  /* 0xfffffe6c00507947 */ /* 0x000fec000383ffff */
.L_x_1819:
[----:B------:R-:W-:Y:S01]  /*25230*/  BSSY B1, `(.L_x_2140) ;  /* 0x0000008000017945 */ /* 0x000fe20003800000 */
[----:B------:R-:W-:Y:S02]  /*25240*/  IMAD.MOV.U32 R13, RZ, RZ, R35 ;  /* 0x000000ffff0d7224 */ /* 0x000fe400078e0023 */
[----:B------:R-:W-:Y:S02]  /*25250*/  IMAD.MOV.U32 R12, RZ, RZ, 0x2 ;  /* 0x00000002ff0c7424 */ /* 0x000fe400078e00ff */
[----:B------:R-:W-:Y:S02]  /*25260*/  IMAD.MOV.U32 R11, RZ, RZ, 0x181f ;  /* 0x0000181fff0b7424 */ /* 0x000fe400078e00ff */
[----:B0-----:R-:W-:-:S07]  /*25270*/  IMAD.MOV.U32 R15, RZ, RZ, -0x1 ;  /* 0xffffffffff0f7424 */ /* 0x001fce00078e00ff */
[----:B------:R-:W-:Y:S05]  /*25280*/  WARPSYNC.COLLECTIVE R15, `(.L_x_2141) ;  /* 0x000000000f087348 */ /* 0x000fea0003c00000 */
[----:B------:R0:W1:Y:S02]  /*25290*/  SHFL.IDX P6, R14, R13, R12, R11 ;  /* 0x0000000c0d0e7389 */ /* 0x00006400000c000b */
[----:B01----:R-:W-:Y:S01]  /*252a0*/  ENDCOLLECTIVE ;  /* 0x000000000000791b */ /* 0x003fe20003800000 */
.L_x_2141:
[----:B------:R-:W-:Y:S05]  /*252b0*/  BSYNC B1 ;  /* 0x0000000000017941 */ /* 0x000fea0003800000 */
.L_x_2140:
[----:B------:R-:W-:Y:S02]  /*252c0*/  IMAD.MOV.U32 R13, RZ, RZ, R32 ;  /* 0x000000ffff0d7224 */ /* 0x000fe400078e0020 */
[----:B------:R-:W-:Y:S02]  /*252d0*/  IMAD.MOV.U32 R12, RZ, RZ, 0x2 ;  /* 0x00000002ff0c7424 */ /* 0x000fe400078e00ff */
[----:B------:R-:W-:Y:S02]  /*252e0*/  IMAD.MOV.U32 R11, RZ, RZ, 0x181f ;  /* 0x0000181fff0b7424 */ /* 0x000fe400078e00ff */
[----:B------:R-:W-:Y:S02]  /*252f0*/  IMAD.MOV.U32 R15, RZ, RZ, -0x1 ;  /* 0xffffffffff0f7424 */ /* 0x000fe400078e00ff */
[----:B------:R-:W-:Y:S02]  /*25300*/  IMAD.MOV.U32 R3, RZ, RZ, R14 ;  /* 0x000000ffff037224 */ /* 0x000fe400078e000e */
[----:B------:R-:W-:-:S07]  /*25310*/  VIADD R9, R55, 0x40 ;  /* 0x0000004037097836 */ /* 0x000fce0000000000 */
[----:B------:R-:W-:Y:S05]  /*25320*/  WARPSYNC.COLLECTIVE R15, `(.L_x_2142) ;  /* 0x000000000f087348 */ /* 0x000fea0003c00000 */
[----:B------:R0:W1:Y:S02]  /*25330*/  SHFL.IDX P6, R14, R13, R12, R11 ;  /* 0x0000000c0d0e7389 */ /* 0x00006400000c000b */
[----:B01----:R-:W-:Y:S01]  /*25340*/  ENDCOLLECTIVE ;  /* 0x000000000000791b */ /* 0x003fe20003800000 */
.L_x_2142:
[----:B------:R-:W-:Y:S02]  /*25350*/  ISETP.GE.OR P1, PT, R9, R0, P0 ;  /* 0x000000000900720c */ /* 0x000fe40000726670 */
[----:B------:R-:W-:-:S11]  /*25360*/  MOV R13, R33 ;  /* 0x00000021000d7202 */ /* 0x000fd60000000f00 */
[C---:B------:R-:W-:Y:S01]  /*25370*/  @!P1 IMAD.SHL.U32 R31, R16.reuse, 0x2, RZ ;  /* 0x00000002101f9824 */ /* 0x040fe200078e00ff */
[----:B------:R-:W-:Y:S01]  /*25380*/  @!P1 SHF.L.U64.HI R29, R16, 0x1, R17 ;  /* 0x00000001101d9819 */ /* 0x000fe20000010211 */
[----:B------:R-:W-:-:S07]  /*25390*/  IMAD.MOV.U32 R8, RZ, RZ, R14 ;  /* 0x000000ffff087224 */ /* 0x000fce00078e000e */
[----:B------:R-:W-:Y:S05]  /*253a0*/  WARPSYNC.COLLECTIVE R15, `(.L_x_2143) ;  /* 0x000000000f087348 */ /* 0x000fea0003c00000 */
[----:B------:R0:W1:Y:S02]  /*253b0*/  SHFL.IDX P6, R14, R13, R12, R11 ;  /* 0x0000000c0d0e7389 */ /* 0x00006400000c000b */
[----:B01----:R-:W-:Y:S01]  /*253c0*/  ENDCOLLECTIVE ;  /* 0x000000000000791b */ /* 0x003fe20003800000 */
.L_x_2143:
[----:B------:R-:W-:-:S05]  /*253d0*/  @!P1 IADD3 R8, P2, R8, R31, RZ ;  /* 0x0000001f08089210 */ /* 0x000fca0007f5e0ff */
[----:B------:R-:W-:Y:S02]  /*253e0*/  @!P1 IMAD.X R9, R3, 0x1, R29, P2 ;  /* 0x0000000103099824 */ /* 0x000fe400010e061d */
[----:B------:R-:W-:Y:S02]  /*253f0*/  IMAD.MOV.U32 R13, RZ, RZ, R34 ;  /* 0x000000ffff0d7224 */ /* 0x000fe400078e0022 */
[----:B------:R-:W-:-:S07]  /*25400*/  IMAD.MOV.U32 R28, RZ, RZ, R14 ;  /* 0x000000ffff1c7224 */ /* 0x000fce00078e000e */
[----:B------:R-:W-:Y:S05]  /*25410*/  WARPSYNC.COLLECTIVE R15, `(.L_x_2144) ;  /* 0x000000000f087348 */ /* 0x000fea0003c00000 */
[----:B------:R0:W1:Y:S02]  /*25420*/  SHFL.IDX P6, R14, R13, R12, R11 ;  /* 0x0000000c0d0e7389 */ /* 0x00006400000c000b */
[----:B01----:R-:W-:Y:S01]  /*25430*/  ENDCOLLECTIVE ;  /* 0x000000000000791b */ /* 0x003fe20003800000 */
.L_x_2144:
[----:B------:R-:W2:Y:S01]  /*25440*/  @!P1 LD.E.128 R8, desc[UR38][R8.64] ;  /* 0x0000002608089980 */ /* 0x000ea2000c101d00 */
[----:B------:R-:W-:-:S05]  /*25450*/  @!P1 IADD3 R14, P2, R14, R31, RZ ;  /* 0x0000001f0e0e9210 */ /* 0x000fca0007f5e0ff */
[----:B------:R-:W-:-:S04]  /*25460*/  @!P1 IMAD.X R3, R28, 0x1, R29, P2 ;  /* 0x000000011c039824 */ /* 0x000fc800010e061d */
[----:B------:R-:W-:-:S05]  /*25470*/  @!P1 IMAD.MOV.U32 R15, RZ, RZ, R3 ;  /* 0x000000ffff0f9224 */ /* 0x000fca00078e0003 */
[----:B------:R0:W5:Y:S01]  /*25480*/  @!P1 LD.E.128 R28, desc[UR38][R14.64] ;  /* 0x000000260e1c9980 */ /* 0x000162000c101d00 */
[----:B------:R-:W-:Y:S02]  /*25490*/  CS2R R50, SRZ ;  /* 0x0000000000327805 */ /* 0x000fe4000001ff00 */
[----:B------:R-:W-:Y:S01]  /*254a0*/  CS2R R52, SRZ ;  /* 0x0000000000347805 */ /* 0x000fe2000001ff00 */
[----:B------:R-:W-:Y:S01]  /*254b0*/  IMAD.MOV.U32 R13, RZ, RZ, R35 ;  /* 0x000000ffff0d7224 */ /* 0x000fe200078e0023 */
[----:B------:R-:W-:Y:S02]  /*254c0*/  CS2R R38, SRZ ;  /* 0x0000000000267805 */ /* 0x000fe4000001ff00 */
[----:B------:R-:W-:Y:S02]  /*254d0*/  CS2R R40, SRZ ;  /* 0x0000000000287805 */ /* 0x000fe4000001ff00 */
[----:B0-----:R-:W-:Y:S01]  /*254e0*/  MOV R15, 0xffffffff ;  /* 0xffffffff000f7802 */ /* 0x001fe20000000f00 */
[----:B--2---:R-:W-:-:S02]  /*254f0*/  @!P1 IMAD.MOV.U32 R50, RZ, RZ, R8 ;  /* 0x000000ffff329224 */ /* 0x004fc400078e0008 */
[----:B------:R-:W-:Y:S02]  /*25500*/  @!P1 IMAD.MOV.U32 R51, RZ, RZ, R9 ;  /* 0x000000ffff339224 */ /* 0x000fe400078e0009 */
[----:B------:R-:W-:Y:S02]  /*25510*/  IMAD.MOV.U32 R3, RZ, RZ, R50 ;  /* 0x000000ffff037224 */ /* 0x000fe400078e0032 */
[----:B------:R-:W-:Y:S02]  /*25520*/  IMAD.MOV.U32 R12, RZ, RZ, R51 ;  /* 0x000000ffff0c7224 */ /* 0x000fe400078e0033 */
[----:B------:R-:W-:Y:S02]  /*25530*/  @!P1 IMAD.MOV.U32 R53, RZ, RZ, R11 ;  /* 0x000000ffff359224 */ /* 0x000fe400078e000b */
[----:B------:R-:W-:Y:S01]  /*25540*/  IMAD.MOV.U32 R11, RZ, RZ, 0x181f ;  /* 0x0000181fff0b7424 */ /* 0x000fe200078e00ff */
[----:B------:R-:W-:Y:S01]  /*25550*/  PRMT R59, R3, 0x5410, R12 ;  /* 0x00005410033b7816 */ /* 0x000fe2000000000c */
[----:B------:R-:W-:-:S02]  /*25560*/  IMAD.MOV.U32 R12, RZ, RZ, 0x3 ;  /* 0x00000003ff0c7424 */ /* 0x000fc400078e00ff */
[----:B------:R-:W-:Y:S02]  /*25570*/  @!P1 IMAD.MOV.U32 R52, RZ, RZ, R10 ;  /* 0x000000ffff349224 */ /* 0x000fe400078e000a */
[----:B------:R-:W-:-:S07]  /*25580*/  IMAD.MOV.U32 R9, RZ, RZ, R53 ;  /* 0x000000ffff097224 */ /* 0x000fce00078e0035 */
[----:B-----5:R-:W-:Y:S05]  /*25590*/  WARPSYNC.COLLECTIVE R15, `(.L_x_2145) ;  /* 0x000000000f087348 */ /* 0x020fea0003c00000 */
[----:B------:R0:W1:Y:S02]  /*255a0*/  SHFL.IDX P6, R14, R13, R12, R11 ;  /* 0x0000000c0d0e7389 */ /* 0x00006400000c000b */
[----:B01---5:R-:W-:Y:S01]  /*255b0*/  ENDCOLLECTIVE ;  /* 0x000000000000791b */ /* 0x023fe20003800000 */
.L_x_2145:
[----:B------:R-:W-:-:S05]  /*255c0*/  IMAD.MOV.U32 R8, RZ, RZ, R52 ;  /* 0x000000ffff087224 */ /* 0x000fca00078e0034 */
[----:B------:R-:W-:Y:S01]  /*255d0*/  PRMT R44, R8, 0x5410, R9 ;  /* 0x00005410082c7816 */ /* 0x000fe20000000009 */
[----:B------:R-:W-:Y:S02]  /*255e0*/  @!P1 IMAD.MOV.U32 R38, RZ, RZ, R28 ;  /* 0x000000ffff269224 */ /* 0x000fe400078e001c */
[----:B------:R-:W-:Y:S02]  /*255f0*/  @!P1 IMAD.MOV.U32 R39, RZ, RZ, R29 ;  /* 0x000000ffff279224 */ /* 0x000fe400078e001d */
[----:B------:R-:W-:Y:S02]  /*25600*/  @!P1 IMAD.MOV.U32 R40, RZ, RZ, R30 ;  /* 0x000000ffff289224 */ /* 0x000fe400078e001e */
[----:B------:R-:W-:Y:S02]  /*25610*/  @!P1 IMAD.MOV.U32 R41, RZ, RZ, R31 ;  /* 0x000000ffff299224 */ /* 0x000fe400078e001f */
[----:B------:R-:W-:Y:S01]  /*25620*/  IMAD.MOV.U32 R13, RZ, RZ, R32 ;  /* 0x000000ffff0d7224 */ /* 0x000fe200078e0020 */
[----:B------:R-:W-:Y:S01]  /*25630*/  MOV R10, R40 ;  /* 0x00000028000a7202 */ /* 0x000fe20000000f00 */
[----:B------:R-:W-:-:S02]  /*25640*/  IMAD.MOV.U32 R8, RZ, RZ, R38 ;  /* 0x000000ffff087224 */ /* 0x000fc400078e0026 */
[----:B------:R-:W-:Y:S02]  /*25650*/  IMAD.MOV.U32 R9, RZ, RZ, R39 ;  /* 0x000000ffff097224 */ /* 0x000fe400078e0027 */
[----:B------:R-:W-:-:S03]  /*25660*/  IMAD.MOV.U32 R3, RZ, RZ, R14 ;  /* 0x000000ffff037224 */ /* 0x000fc600078e000e */
[----:B------:R-:W-:-:S07]  /*25670*/  PRMT R62, R8, 0x5410, R9 ;  /* 0x00005410083e7816 */ /* 0x000fce0000000009 */
[----:B------:R-:W-:Y:S05]  /*25680*/  WARPSYNC.COLLECTIVE R15, `(.L_x_2146) ;  /* 0x000000000f087348 */ /* 0x000fea0003c00000 */
[----:B------:R0:W1:Y:S02]  /*25690*/  SHFL.IDX P6, R14, R13, R12, R11 ;  /* 0x0000000c0d0e7389 */ /* 0x00006400000c000b */
[----:B01----:R-:W-:Y:S01]  /*256a0*/  ENDCOLLECTIVE ;  /* 0x000000000000791b */ /* 0x003fe20003800000 */
.L_x_2146:
[----:B------:R-:W-:Y:S01]  /*256b0*/  CS2R R8, SRZ ;  /* 0x0000000000087805 */ /* 0x000fe2000001ff00 */
[----:B------:R-:W-:Y:S02]  /*256c0*/  IMAD.MOV.U32 R13, RZ, RZ, R33 ;  /* 0x000000ffff0d7224 */ /* 0x000fe400078e0021 */
[----:B------:R-:W-:-:S07]  /*256d0*/  IMAD.MOV.U32 R32, RZ, RZ, R14 ;  /* 0x000000ffff207224 */ /* 0x000fce00078e000e */
[----:B------:R-:W-:Y:S05]  /*256e0*/  WARPSYNC.COLLECTIVE R15, `(.L_x_2147) ;  /* 0x000000000f087348 */ /* 0x000fea0003c00000 */
[----:B------:R0:W1:Y:S02]  /*256f0*/  SHFL.IDX P6, R14, R13, R12, R11 ;  /* 0x0000000c0d0e7389 */ /* 0x00006400000c000b */
[----:B01----:R-:W-:Y:S01]  /*25700*/  ENDCOLLECTIVE ;  /* 0x000000000000791b */ /* 0x003fe20003800000 */
.L_x_2147:
[----:B------:R-:W-:Y:S02]  /*25710*/  IMAD.MOV.U32 R13, RZ, RZ, R34 ;  /* 0x000000ffff0d7224 */ /* 0x000fe400078e0022 */
[----:B------:R-:W-:-:S07]  /*25720*/  IMAD.MOV.U32 R33, RZ, RZ, R14 ;  /* 0x000000ffff217224 */ /* 0x000fce00078e000e */
[----:B------:R-:W-:Y:S05]  /*25730*/  WARPSYNC.COLLECTIVE R15, `(.L_x_2148) ;  /* 0x000000000f087348 */ /* 0x000fea0003c00000 */
[----:B------:R0:W1:Y:S02]  /*25740*/  SHFL.IDX P6, R14, R13, R12, R11 ;  /* 0x0000000c0d0e7389 */ /* 0x00006400000c000b */
[----:B01----:R-:W-:Y:S01]  /*25750*/  ENDCOLLECTIVE ;  /* 0x000000000000791b */ /* 0x003fe20003800000 */
.L_x_2148:
[----:B------:R-:W-:-:S05]  /*25760*/  IMAD.MOV.U32 R11, RZ, RZ, R41 ;  /* 0x000000ffff0b7224 */ /* 0x000fca00078e0029 */
[----:B------:R-:W-:Y:S01]  /*25770*/  PRMT R63, R10, 0x5410, R11 ;  /* 0x000054100a3f7816 */ /* 0x000fe2000000000b */
[----:B------:R-:W-:Y:S01]  /*25780*/  IMAD.MOV.U32 R34, RZ, RZ, R14 ;  /* 0x000000ffff227224 */ /* 0x000fe200078e000e */
[----:B------:R-:W-:Y:S06]  /*25790*/  BRA `(.L_x_2149) ;  /* 0xfffffe6c002c7947 */ /* 0x000fec000383ffff */
.L_x_1823:
[----:B0-----:R0:W1:Y:S02]  /*257a0*/  SYNCS.PHASECHK.TRANS64.TRYWAIT P4, [R2+URZ+0x28800], R29 ;  /* 0x0288001d020075a7 */ /* 0x001064000808017f */
[----:B-1----:R-:W-:Y:S05]  /*257b0*/  @!P4 NANOSLEEP.SYNCS 0x989680 ;  /* 0x009896800000c95d */ /* 0x002fea0003900000 */
[----:B------:R-:W1:Y:S02]  /*257c0*/  @!P4 SYNCS.PHASECHK.TRANS64 P4, [R2+URZ+0x28800], R29 ;  /* 0x0288001d0200c5a7 */ /* 0x000e64000808007f */
[----:B-1----:R-:W-:Y:S05]  /*257d0*/  @!P4 BRA `(.L_x_1823) ;  /* 0xfffffffc00f0c947 */ /* 0x002fea000383ffff */
[----:B------:R-:W-:Y:S05]  /*257e0*/  BRA `(.L_x_2150) ;  /* 0xfffffe6c00c47947 */ /* 0x000fea000383ffff */
.L_x_1833:
[----:B0-----:R0:W2:Y:S02]  /*257f0*/  SYNCS.PHASECHK.TRANS64.TRYWAIT P2, [R11+URZ+0x28830], R0 ;  /* 0x028830000b0075a7 */ /* 0x0010a4000804017f */
[----:B--2---:R-:W-:Y:S05]  /*25800*/  @!P2 NANOSLEEP.SYNCS 0x989680 ;  /* 0x009896800000a95d */ /* 0x004fea0003900000 */
[----:B------:R-:W2:Y:S02]  /*25810*/  @!P2 SYNCS.PHASECHK.TRANS64 P2, [R11+URZ+0x28830], R0 ;  /* 0x028830000b00a5a7 */ /* 0x000ea4000804007f */
[----:B--2---:R-:W-:Y:S05]  /*25820*/  @!P2 BRA `(.L_x_1833) ;  /* 0xfffffffc00f0a947 */ /* 0x004fea000383ffff */
[----:B------:R-:W-:Y:S05]  /*25830*/  BRA `(.L_x_1832) ;  /* 0xfffffe8800207947 */ /* 0x000fea000383ffff */
.L_x_1851:
[----:B-1----:R1:W2:Y:S02]  /*25840*/  SYNCS.PHASECHK.TRANS64.TRYWAIT P5, [R11+URZ+0x28830], R6 ;  /* 0x028830060b0075a7 */ /* 0x0022a400080a017f */
[----:B--2---:R-:W-:Y:S05]  /*25850*/  @!P5 NANOSLEEP.SYNCS 0x989680 ;  /* 0x009896800000d95d */ /* 0x004fea0003900000 */
[----:B------:R-:W2:Y:S02]  /*25860*/  @!P5 SYNCS.PHASECHK.TRANS64 P5, [R11+URZ+0x28830], R6 ;  /* 0x028830060b00d5a7 */ /* 0x000ea400080a007f */
[----:B--2---:R-:W-:Y:S05]  /*25870*/  @!P5 BRA `(.L_x_1851) ;  /* 0xfffffffc00f0d947 */ /* 0x004fea000383ffff */
[----:B------:R-:W-:Y:S05]  /*25880*/  BRA `(.L_x_1850) ;  /* 0xfffffeb800f87947 */ /* 0x000fea000383ffff */
.L_x_1855:
[----:B-1----:R1:W2:Y:S02]  /*25890*/  SYNCS.PHASECHK.TRANS64.TRYWAIT P4, [R11+URZ+0x28850], R6 ;  /* 0x028850060b0075a7 */ /* 0x0022a4000808017f */
[----:B--2---:R-:W-:Y:S05]  /*258a0*/  @!P4 NANOSLEEP.SYNCS 0x989680 ;  /* 0x009896800000c95d */ /* 0x004fea0003900000 */
[----:B------:R-:W2:Y:S02]  /*258b0*/  @!P4 SYNCS.PHASECHK.TRANS64 P4, [R11+URZ+0x28850], R6 ;  /* 0x028850060b00c5a7 */ /* 0x000ea4000808007f */
[----:B--2---:R-:W-:Y:S05]  /*258c0*/  @!P4 BRA `(.L_x_1855) ;  /* 0xfffffffc00f0c947 */ /* 0x004fea000383ffff */
[----:B------:R-:W-:Y:S05]  /*258d0*/  BRA `(.L_x_1852) ;  /* 0xfffffec000087947 */ /* 0x000fea000383ffff */
.L_x_1874:
[----:B-1----:R1:W2:Y:S02]  /*258e0*/  SYNCS.PHASECHK.TRANS64.TRYWAIT P3, [R0+URZ+0x28830], R9 ;  /* 0x02883009000075a7 */ /* 0x0022a4000806017f */
[----:B--2---:R-:W-:Y:S05]  /*258f0*/  @!P3 NANOSLEEP.SYNCS 0x989680 ;  /* 0x009896800000b95d */ /* 0x004fea0003900000 */
[----:B------:R-:W2:Y:S02]  /*25900*/  @!P3 SYNCS.PHASECHK.TRANS64 P3, [R0+URZ+0x28830], R9 ;  /* 0x028830090000b5a7 */ /* 0x000ea4000806007f */
[----:B--2---:R-:W-:Y:S05]  /*25910*/  @!P3 BRA `(.L_x_1874) ;  /* 0xfffffffc00f0b947 */ /* 0x004fea000383ffff */
[----:B------:R-:W-:Y:S05]  /*25920*/  BRA `(.L_x_1873) ;  /* 0xfffffef000187947 */ /* 0x000fea000383ffff */
.L_x_1878:
[----:B-1----:R1:W2:Y:S02]  /*25930*/  SYNCS.PHASECHK.TRANS64.TRYWAIT P2, [R9+URZ+0x28850], R0 ;  /* 0x02885000090075a7 */ /* 0x0022a4000804017f */
[----:B--2---:R-:W-:Y:S05]  /*25940*/  @!P2 NANOSLEEP.SYNCS 0x989680 ;  /* 0x009896800000a95d */ /* 0x004fea0003900000 */
[----:B------:R-:W2:Y:S02]  /*25950*/  @!P2 SYNCS.PHASECHK.TRANS64 P2, [R9+URZ+0x28850], R0 ;  /* 0x028850000900a5a7 */ /* 0x000ea4000804007f */
[----:B--2---:R-:W-:Y:S05]  /*25960*/  @!P2 BRA `(.L_x_1878) ;  /* 0xfffffffc00f0a947 */ /* 0x004fea000383ffff */
[----:B------:R-:W-:Y:S05]  /*25970*/  BRA `(.L_x_1875) ;  /* 0xfffffef400287947 */ /* 0x000fea000383ffff */
.L_x_1885:
[----:B-1----:R1:W2:Y:S02]  /*25980*/  SYNCS.PHASECHK.TRANS64.TRYWAIT P3, [R0+URZ+0x28830], R9 ;  /* 0x02883009000075a7 */ /* 0x0022a4000806017f */
[----:B--2---:R-:W-:Y:S05]  /*25990*/  @!P3 NANOSLEEP.SYNCS 0x989680 ;  /* 0x009896800000b95d */ /* 0x004fea0003900000 */
[----:B------:R-:W2:Y:S02]  /*259a0*/  @!P3 SYNCS.PHASECHK.TRANS64 P3, [R0+URZ+0x28830], R9 ;  /* 0x028830090000b5a7 */ /* 0x000ea4000806007f */
[----:B--2---:R-:W-:Y:S05]  /*259b0*/  @!P3 BRA `(.L_x_1885) ;  /* 0xfffffffc00f0b947 */ /* 0x004fea000383ffff */
[----:B------:R-:W-:Y:S05]  /*259c0*/  BRA `(.L_x_1884) ;  /* 0xffffff10007c7947 */ /* 0x000fea000383ffff */
.L_x_1889:
[----:B-1----:R1:W2:Y:S02]  /*259d0*/  SYNCS.PHASECHK.TRANS64.TRYWAIT P2, [R9+URZ+0x28850], R0 ;  /* 0x02885000090075a7 */ /* 0x0022a4000804017f */
[----:B--2---:R-:W-:Y:S05]  /*259e0*/  @!P2 NANOSLEEP.SYNCS 0x989680 ;  /* 0x009896800000a95d */ /* 0x004fea0003900000 */
[----:B------:R-:W2:Y:S02]  /*259f0*/  @!P2 SYNCS.PHASECHK.TRANS64 P2, [R9+URZ+0x28850], R0 ;  /* 0x028850000900a5a7 */ /* 0x000ea4000804007f */
[----:B--2---:R-:W-:Y:S05]  /*25a00*/  @!P2 BRA `(.L_x_1889) ;  /* 0xfffffffc00f0a947 */ /* 0x004fea000383ffff */
[----:B------:R-:W-:Y:S05]  /*25a10*/  BRA `(.L_x_1886) ;  /* 0xffffff14008c7947 */ /* 0x000fea000383ffff */
.L_x_1902:
[----:B-1----:R1:W2:Y:S02]  /*25a20*/  SYNCS.PHASECHK.TRANS64.TRYWAIT P0, [R13+URZ+0x28850], R4 ;  /* 0x028850040d0075a7 */ /* 0x0022a4000800017f */
[----:B--2---:R-:W-:Y:S05]  /*25a30*/  @!P0 NANOSLEEP.SYNCS 0x989680 ;  /* 0x009896800000895d */ /* 0x004fea0003900000 */
[----:B------:R-:W2:Y:S02]  /*25a40*/  @!P0 SYNCS.PHASECHK.TRANS64 P0, [R13+URZ+0x28850], R4 ;  /* 0x028850040d0085a7 */ /* 0x000ea4000800007f */
[----:B--2---:R-:W-:Y:S05]  /*25a50*/  @!P0 BRA `(.L_x_1902) ;  /* 0xfffffffc00f08947 */ /* 0x004fea000383ffff */
[----:B------:R-:W-:Y:S05]  /*25a60*/  BRA `(.L_x_1901) ;  /* 0xffffff4000d87947 */ /* 0x000fea000383ffff */
.L_x_1916:
[----:B------:R-:W-:Y:S02]  /*25a70*/  IMAD.MOV.U32 R13, RZ, RZ, R4 ;  /* 0x000000ffff0d7224 */ /* 0x000fe400078e0004 */
[----:B------:R-:W-:Y:S02]  /*25a80*/  IMAD.MOV.U32 R12, RZ, RZ, RZ ;  /* 0x000000ffff0c7224 */ /* 0x000fe400078e00ff */
[----:B------:R-:W-:Y:S02]  /*25a90*/  IMAD.MOV.U32 R11, RZ, RZ, 0x181f ;  /* 0x0000181fff0b7424 */ /* 0x000fe400078e00ff */
[----:B------:R-:W-:-:S07]  /*25aa0*/  IMAD.MOV.U32 R15, RZ, RZ, -0x1 ;  /* 0xffffffffff0f7424 */ /* 0x000fce00078e00ff */
[----:B01----:R-:W-:Y:S05]  /*25ab0*/  WARPSYNC.COLLECTIVE R15, `(.L_x_2151) ;  /* 0x000000000f087348 */ /* 0x003fea0003c00000 */
[----:B------:R2:W3:Y:S02]  /*25ac0*/  SHFL.IDX P6, R14, R13, R12, R11 ;  /* 0x0000000c0d0e7389 */ /* 0x0004e400000c000b */
[----:B0123--:R-:W-:Y:S01]  /*25ad0*/  ENDCOLLECTIVE ;  /* 0x000000000000791b */ /* 0x00ffe20003800000 */
.L_x_2151:
[----:B------:R-:W-:Y:S02]  /*25ae0*/  IMAD.MOV.U32 R13, RZ, RZ, R0 ;  /* 0x000000ffff0d7224 */ /* 0x000fe400078e0000 */
[----:B------:R-:W-:-:S07]  /*25af0*/  IMAD.MOV.U32 R3, RZ, RZ, R14 ;  /* 0x000000ffff037224 */ /* 0x000fce00078e000e */
[----:B------:R-:W-:Y:S05]  /*25b00*/  WARPSYNC.COLLECTIVE R15, `(.L_x_2152) ;  /* 0x000000000f087348 */ /* 0x000fea0003c00000 */
[----:B------:R0:W1:Y:S02]  /*25b10*/  SHFL.IDX P6, R14, R13, R12, R11 ;  /* 0x0000000c0d0e7389 */ /* 0x00006400000c000b */
[----:B01----:R-:W-:Y:S01]  /*25b20*/  ENDCOLLECTIVE ;  /* 0x000000000000791b */ /* 0x003fe20003800000 */
.L_x_2152:
[----:B------:R-:W-:Y:S05]  /*25b30*/  BRA `(.L_x_2153) ;  /* 0xffffff6800087947 */ /* 0x000fea000383ffff */
.L_x_1919:
[----:B------:R-:W-:Y:S01]  /*25b40*/  BSSY B1, `(.L_x_2154) ;  /* 0x0000008000017945 */ /* 0x000fe20003800000 */
[----:B------:R-:W-:Y:S02]  /*25b50*/  IMAD.MOV.U32 R13, RZ, RZ, R4 ;  /* 0x000000ffff0d7224 */ /* 0x000fe400078e0004 */
[----:B------:R-:W-:Y:S02]  /*25b60*/  IMAD.MOV.U32 R12, RZ, RZ, 0x1 ;  /* 0x00000001ff0c7424 */ /* 0x000fe400078e00ff */
[----:B------:R-:W-:Y:S02]  /*25b70*/  IMAD.MOV.U32 R11, RZ, RZ, 0x181f ;  /* 0x0000181fff0b7424 */ /* 0x000fe400078e00ff */
[----:B---3--:R-:W-:-:S07]  /*25b80*/  IMAD.MOV.U32 R15, RZ, RZ, -0x1 ;  /* 0xffffffffff0f7424 */ /* 0x008fce00078e00ff */
[----:B012-4-:R-:W-:Y:S05]  /*25b90*/  WARPSYNC.COLLECTIVE R15, `(.L_x_2155) ;  /* 0x000000000f087348 */ /* 0x017fea0003c00000 */
[----:B----4-:R3:W4:Y:S02]  /*25ba0*/  SHFL.IDX P6, R14, R13, R12, R11 ;  /* 0x0000000c0d0e7389 */ /* 0x01072400000c000b */
[----:B01234-:R-:W-:Y:S01]  /*25bb0*/  ENDCOLLECTIVE ;  /* 0x000000000000791b */ /* 0x01ffe20003800000 */
.L_x_2155:
[----:B------:R-:W-:Y:S05]  /*25bc0*/  BSYNC B1 ;  /* 0x0000000000017941 */ /* 0x000fea0003800000 */
.L_x_2154:
[----:B------:R-:W-:Y:S01]  /*25bd0*/  IMAD.MOV.U32 R13, RZ, RZ, R0 ;  /* 0x000000ffff0d7224 */ /* 0x000fe200078e0000 */
[----:B------:R-:W-:Y:S01]  /*25be0*/  MOV R15, 0xffffffff ;  /* 0xffffffff000f7802 */ /* 0x000fe20000000f00 */
[----:B------:R-:W-:Y:S02]  /*25bf0*/  IMAD.MOV.U32 R12, RZ, RZ, 0x1 ;  /* 0x00000001ff0c7424 */ /* 0x000fe400078e00ff */
[----:B------:R-:W-:Y:S02]  /*25c00*/  IMAD.MOV.U32 R11, RZ, RZ, 0x181f ;  /* 0x0000181fff0b7424 */ /* 0x000fe400078e00ff */
[----:B------:R-:W-:-:S07]  /*25c10*/  IMAD.MOV.U32 R3, RZ, RZ, R14 ;  /* 0x000000ffff037224 */ /* 0x000fce00078e000e */
[----:B------:R-:W-:Y:S05]  /*25c20*/  WARPSYNC.COLLECTIVE R15, `(.L_x_2156) ;  /* 0x000000000f087348 */ /* 0x000fea0003c00000 */
[----:B------:R0:W1:Y:S02]  /*25c30*/  SHFL.IDX P6, R14, R13, R12, R11 ;  /* 0x0000000c0d0e7389 */ /* 0x00006400000c000b */
[----:B01----:R-:W-:Y:S01]  /*25c40*/  ENDCOLLECTIVE ;  /* 0x000000000000791b */ /* 0x003fe20003800000 */
.L_x_2156:
[----:B------:R-:W-:Y:S05]  /*25c50*/  BRA `(.L_x_2157) ;  /* 0xffffff6800087947 */ /* 0x000fea000383ffff */
.L_x_1922:
[----:B------:R-:W-:Y:S01]  /*25c60*/  BSSY B1, `(.L_x_2158) ;  /* 0x0000008000017945 */ /* 0x000fe20003800000 */
[----:B------:R-:W-:Y:S02]  /*25c70*/  IMAD.MOV.U32 R13, RZ, RZ, R4 ;  /* 0x000000ffff0d7224 */ /* 0x000fe400078e0004 */
[----:B------:R-:W-:Y:S02]  /*25c80*/  IMAD.MOV.U32 R12, RZ, RZ, 0x2 ;  /* 0x00000002ff0c7424 */ /* 0x000fe400078e00ff */
[----:B------:R-:W-:Y:S02]  /*25c90*/  IMAD.MOV.U32 R11, RZ, RZ, 0x181f ;  /* 0x0000181fff0b7424 */ /* 0x000fe400078e00ff */
[----:B0-----:R-:W-:-:S07]  /*25ca0*/  IMAD.MOV.U32 R15, RZ, RZ, -0x1 ;  /* 0xffffffffff0f7424 */ /* 0x001fce00078e00ff */
[----:B-1234-:R-:W-:Y:S05]  /*25cb0*/  WARPSYNC.COLLECTIVE R15, `(.L_x_2159) ;  /* 0x000000000f087348 */ /* 0x01efea0003c00000 */
[----:B----4-:R0:W4:Y:S02]  /*25cc0*/  SHFL.IDX P6, R14, R13, R12, R11 ;  /* 0x0000000c0d0e7389 */ /* 0x01012400000c000b */
[----:B01234-:R-:W-:Y:S01]  /*25cd0*/  ENDCOLLECTIVE ;  /* 0x000000000000791b */ /* 0x01ffe20003800000 */
.L_x_2159:
[----:B------:R-:W-:Y:S05]  /*25ce0*/  BSYNC B1 ;  /* 0x0000000000017941 */ /* 0x000fea0003800000 */
.L_x_2158:
        /* <DEDUP_REMOVED lines=8> */
.L_x_2160:
[----:B------:R-:W-:Y:S05]  /*25d70*/  BRA `(.L_x_2161) ;  /* 0xffffff6800087947 */ /* 0x000fea000383ffff */
.L_x_1925:
[----:B------:R-:W-:Y:S01]  /*25d80*/  BSSY B1, `(.L_x_2162) ;  /* 0x0000008000017945 */ /* 0x000fe20003800000 */
[----:B------:R-:W-:Y:S02]  /*25d90*/  IMAD.MOV.U32 R13, RZ, RZ, R4 ;  /* 0x000000ffff0d7224 */ /* 0x000fe400078e0004 */
[----:B------:R-:W-:Y:S02]  /*25da0*/  IMAD.MOV.U32 R12, RZ, RZ, 0x3 ;  /* 0x00000003ff0c7424 */ /* 0x000fe400078e00ff */
[----:B------:R-:W-:Y:S02]  /*25db0*/  IMAD.MOV.U32 R11, RZ, RZ, 0x181f ;  /* 0x0000181fff0b7424 */ /* 0x000fe400078e00ff */
[----:B0-----:R-:W-:-:S07]  /*25dc0*/  IMAD.MOV.U32 R15, RZ, RZ, -0x1 ;  /* 0xffffffffff0f7424 */ /* 0x001fce00078e00ff */
[----:B-1234-:R-:W-:Y:S05]  /*25dd0*/  WARPSYNC.COLLECTIVE R15, `(.L_x_2163) ;  /* 0x000000000f087348 */ /* 0x01efea0003c00000 */
[----:B------:R0:W0:Y:S02]  /*25de0*/  SHFL.IDX P6, R14, R13, R12, R11 ;  /* 0x0000000c0d0e7389 */ /* 0x00002400000c000b */
[----:B01234-:R-:W-:Y:S01]  /*25df0*/  ENDCOLLECTIVE ;  /* 0x000000000000791b */ /* 0x01ffe20003800000 */
.L_x_2163:
[----:B------:R-:W-:Y:S05]  /*25e00*/  BSYNC B1 ;  /* 0x0000000000017941 */ /* 0x000fea0003800000 */
.L_x_2162:
        /* <DEDUP_REMOVED lines=8> */
.L_x_2164:
[----:B------:R-:W-:Y:S05]  /*25e90*/  BRA `(.L_x_2165) ;  /* 0xffffff6800087947 */ /* 0x000fea000383ffff */
.L_x_1950:
[----:B------:R-:W1:Y:S01]  /*25ea0*/  S2R R5, SR_TID.X ;  /* 0x0000000000057919 */ /* 0x000e620000002100 */
[----:B------:R-:W-:Y:S01]  /*25eb0*/  BSSY B1, `(.L_x_2166) ;  /* 0x000000a000017945 */ /* 0x000fe20003800000 */
[----:B------:R-:W-:Y:S02]  /*25ec0*/  IMAD.MOV.U32 R12, RZ, RZ, RZ ;  /* 0x000000ffff0c7224 */ /* 0x000fe400078e00ff */
[----:B0-----:R-:W-:Y:S02]  /*25ed0*/  IMAD.MOV.U32 R11, RZ, RZ, 0x1f ;  /* 0x0000001fff0b7424 */ /* 0x001fe400078e00ff */
[----:B------:R-:W-:Y:S01]  /*25ee0*/  IMAD.MOV.U32 R15, RZ, RZ, -0x1 ;  /* 0xffffffffff0f7424 */ /* 0x000fe200078e00ff */
[----:B-1----:R-:W-:-:S04]  /*25ef0*/  SHF.R.U32.HI R5, RZ, 0x5, R5 ;  /* 0x00000005ff057819 */ /* 0x002fc80000011605 */
[----:B------:R-:W-:-:S05]  /*25f00*/  LOP3.LUT R5, R5, 0x3, RZ, 0xc0, !PT ;  /* 0x0000000305057812 */ /* 0x000fca00078ec0ff */
[----:B------:R-:W-:-:S07]  /*25f10*/  IMAD.MOV.U32 R13, RZ, RZ, R5 ;  /* 0x000000ffff0d7224 */ /* 0x000fce00078e0005 */
[----:B------:R-:W-:Y:S05]  /*25f20*/  WARPSYNC.COLLECTIVE R15, `(.L_x_2167) ;  /* 0x000000000f087348 */ /* 0x000fea0003c00000 */
[----:B------:R0:W1:Y:S02]  /*25f30*/  SHFL.IDX P6, R14, R13, R12, R11 ;  /* 0x0000000c0d0e7389 */ /* 0x00006400000c000b */
[----:B01----:R-:W-:Y:S01]  /*25f40*/  ENDCOLLECTIVE ;  /* 0x000000000000791b */ /* 0x003fe20003800000 */
.L_x_2167:
[----:B------:R-:W-:Y:S05]  /*25f50*/  BSYNC B1 ;  /* 0x0000000000017941 */ /* 0x000fea0003800000 */
.L_x_2166:
[----:B------:R-:W-:Y:S05]  /*25f60*/  BRA `(.L_x_2168) ;  /* 0xffffff80000c7947 */ /* 0x000fea000383ffff */
.L_x_1952:
[----:B------:R-:W-:Y:S01]  /*25f70*/  BSSY B1, `(.L_x_2169) ;  /* 0x0000006000017945 */ /* 0x000fe20003800000 */
[----:B------:R-:W-:-:S07]  /*25f80*/  IMAD.MOV.U32 R15, RZ, RZ, -0x1 ;  /* 0xffffffffff0f7424 */ /* 0x000fce00078e00ff */
[----:B01----:R-:W-:Y:S05]  /*25f90*/  WARPSYNC.COLLECTIVE R15, `(.L_x_2170) ;  /* 0x000000000f0c7348 */ /* 0x003fea0003c00000 */
[----:B------:R-:W-:Y:S02]  /*25fa0*/  ELECT P6, UR62, PT ;  /* 0x00000000003e782f */ /* 0x000fe400038c0000 */
[----:B------:R-:W-:Y:S01]  /*25fb0*/  MOV R14, UR62 ;  /* 0x0000003e000e7c02 */ /* 0x000fe20008000f00 */
[----:B01----:R-:W-:Y:S10]  /*25fc0*/  ENDCOLLECTIVE ;  /* 0x000000000000791b */ /* 0x003ff40003800000 */
.L_x_2170:
[----:B------:R-:W-:Y:S05]  /*25fd0*/  BSYNC B1 ;  /* 0x0000000000017941 */ /* 0x000fea0003800000 */
.L_x_2169:
[----:B------:R-:W-:Y:S05]  /*25fe0*/  BRA `(.L_x_1951) ;  /* 0xffffff8000047947 */ /* 0x000fea000383ffff */
.L_x_1954:
[----:B-1----:R-:W2:Y:S02]  /*25ff0*/  LDL R6, [R1] ;  /* 0x0000000001067983 */ /* 0x002ea40000100800 */
[----:B--2---:R1:W2:Y:S02]  /*26000*/  SYNCS.PHASECHK.TRANS64.TRYWAIT P0, [R6+URZ+0x28820], R5 ;  /* 0x02882005060075a7 */ /* 0x0042a4000800017f */
[----:B--2---:R-:W-:Y:S05]  /*26010*/  @!P0 NANOSLEEP.SYNCS 0x989680 ;  /* 0x009896800000895d */ /* 0x004fea0003900000 */
[----:B------:R-:W2:Y:S02]  /*26020*/  @!P0 SYNCS.PHASECHK.TRANS64 P0, [R6+URZ+0x28820], R5 ;  /* 0x02882005060085a7 */ /* 0x000ea4000800007f */
[----:B--2---:R-:W-:Y:S05]  /*26030*/  @!P0 BRA `(.L_x_1954) ;  /* 0xfffffffc00ec8947 */ /* 0x004fea000383ffff */
[----:B------:R-:W-:Y:S05]  /*26040*/  BRA `(.L_x_2171) ;  /* 0xffffff8000147947 */ /* 0x000fea000383ffff */
.L_x_1958:
[----:B-1----:R1:W2:Y:S02]  /*26050*/  SYNCS.PHASECHK.TRANS64.TRYWAIT P0, [R7+URZ+0x288a0], R10 ;  /* 0x0288a00a070075a7 */ /* 0x0022a4000800017f */
[----:B--2---:R-:W-:Y:S05]  /*26060*/  @!P0 NANOSLEEP.SYNCS 0x989680 ;  /* 0x009896800000895d */ /* 0x004fea0003900000 */
[----:B------:R-:W2:Y:S02]  /*26070*/  @!P0 SYNCS.PHASECHK.TRANS64 P0, [R7+URZ+0x288a0], R10 ;  /* 0x0288a00a070085a7 */ /* 0x000ea4000800007f */
[----:B--2---:R-:W-:Y:S05]  /*26080*/  @!P0 BRA `(.L_x_1958) ;  /* 0xfffffffc00f08947 */ /* 0x004fea000383ffff */
[----:B------:R-:W-:Y:S05]  /*26090*/  BRA `(.L_x_2172) ;  /* 0xffffff8000387947 */ /* 0x000fea000383ffff */
.L_x_1964:
[----:B0-----:R0:W2:Y:S02]  /*260a0*/  SYNCS.PHASECHK.TRANS64.TRYWAIT P0, [R7+URZ+0x288c0], R10 ;  /* 0x0288c00a070075a7 */ /* 0x0010a4000800017f */
[----:B--2---:R-:W-:Y:S05]  /*260b0*/  @!P0 NANOSLEEP.SYNCS 0x989680 ;  /* 0x009896800000895d */ /* 0x004fea0003900000 */
[----:B------:R-:W2:Y:S02]  /*260c0*/  @!P0 SYNCS.PHASECHK.TRANS64 P0, [R7+URZ+0x288c0], R10 ;  /* 0x0288c00a070085a7 */ /* 0x000ea4000800007f */
[----:B--2---:R-:W-:Y:S05]  /*260d0*/  @!P0 BRA `(.L_x_1964) ;  /* 0xfffffffc00f08947 */ /* 0x004fea000383ffff */
[----:B------:R-:W-:Y:S05]  /*260e0*/  BRA `(.L_x_2173) ;  /* 0xffffff8400007947 */ /* 0x000fea000383ffff */
.L_x_1972:
[----:B-1----:R1:W2:Y:S02]  /*260f0*/  SYNCS.PHASECHK.TRANS64.TRYWAIT P1, [R8+URZ+0x288a0], R7 ;  /* 0x0288a007080075a7 */ /* 0x0022a4000802017f */
[----:B--2---:R-:W-:Y:S05]  /*26100*/  @!P1 NANOSLEEP.SYNCS 0x989680 ;  /* 0x009896800000995d */ /* 0x004fea0003900000 */
[----:B------:R-:W2:Y:S02]  /*26110*/  @!P1 SYNCS.PHASECHK.TRANS64 P1, [R8+URZ+0x288a0], R7 ;  /* 0x0288a007080095a7 */ /* 0x000ea4000802007f */
[----:B--2---:R-:W-:Y:S05]  /*26120*/  @!P1 BRA `(.L_x_1972) ;  /* 0xfffffffc00f09947 */ /* 0x004fea000383ffff */
[----:B------:R-:W-:Y:S05]  /*26130*/  BRA `(.L_x_2174) ;  /* 0xffffff88001c7947 */ /* 0x000fea000383ffff */
.L_x_1978:
[----:B--2---:R2:W3:Y:S02]  /*26140*/  SYNCS.PHASECHK.TRANS64.TRYWAIT P1, [R8+URZ+0x288c0], R7 ;  /* 0x0288c007080075a7 */ /* 0x0044e4000802017f */
[----:B---3--:R-:W-:Y:S05]  /*26150*/  @!P1 NANOSLEEP.SYNCS 0x989680 ;  /* 0x009896800000995d */ /* 0x008fea0003900000 */
[----:B------:R-:W3:Y:S02]  /*26160*/  @!P1 SYNCS.PHASECHK.TRANS64 P1, [R8+URZ+0x288c0], R7 ;  /* 0x0288c007080095a7 */ /* 0x000ee4000802007f */
[----:B---3--:R-:W-:Y:S05]  /*26170*/  @!P1 BRA `(.L_x_1978) ;  /* 0xfffffffc00f09947 */ /* 0x008fea000383ffff */
[----:B------:R-:W-:Y:S05]  /*26180*/  BRA `(.L_x_2175) ;  /* 0xffffff8800dc7947 */ /* 0x000fea000383ffff */
.L_x_2000:
[----:B------:R-:W2:Y:S01]  /*26190*/  S2R R4, SR_TID.X ;  /* 0x0000000000047919 */ /* 0x000ea20000002100 */
[----:B------:R-:W-:Y:S01]  /*261a0*/  BSSY B0, `(.L_x_2176) ;  /* 0x000000a000007945 */ /* 0x000fe20003800000 */
[----:B------:R-:W-:Y:S02]  /*261b0*/  IMAD.MOV.U32 R12, RZ, RZ, RZ ;  /* 0x000000ffff0c7224 */ /* 0x000fe400078e00ff */
[----:B0-----:R-:W-:Y:S02]  /*261c0*/  IMAD.MOV.U32 R11, RZ, RZ, 0x1f ;  /* 0x0000001fff0b7424 */ /* 0x001fe400078e00ff */
[----:B------:R-:W-:Y:S01]  /*261d0*/  IMAD.MOV.U32 R15, RZ, RZ, -0x1 ;  /* 0xffffffffff0f7424 */ /* 0x000fe200078e00ff */
[----:B--2---:R-:W-:-:S04]  /*261e0*/  SHF.R.U32.HI R4, RZ, 0x5, R4 ;  /* 0x00000005ff047819 */ /* 0x004fc80000011604 */
[----:B------:R-:W-:-:S05]  /*261f0*/  LOP3.LUT R4, R4, 0x3, RZ, 0xc0, !PT ;  /* 0x0000000304047812 */ /* 0x000fca00078ec0ff */
[----:B------:R-:W-:-:S07]  /*26200*/  IMAD.MOV.U32 R13, RZ, RZ, R4 ;  /* 0x000000ffff0d7224 */ /* 0x000fce00078e0004 */
[----:B-1----:R-:W-:Y:S05]  /*26210*/  WARPSYNC.COLLECTIVE R15, `(.L_x_2177) ;  /* 0x000000000f087348 */ /* 0x002fea0003c00000 */
[----:B------:R0:W2:Y:S02]  /*26220*/  SHFL.IDX P6, R14, R13, R12, R11 ;  /* 0x0000000c0d0e7389 */ /* 0x0000a400000c000b */
[----:B012---:R-:W-:Y:S01]  /*26230*/  ENDCOLLECTIVE ;  /* 0x000000000000791b */ /* 0x007fe20003800000 */
.L_x_2177:
[----:B------:R-:W-:Y:S05]  /*26240*/  BSYNC B0 ;  /* 0x0000000000007941 */ /* 0x000fea0003800000 */
.L_x_2176:
[----:B------:R-:W-:Y:S05]  /*26250*/  BRA `(.L_x_2178) ;  /* 0xffffff9800447947 */ /* 0x000fea000383ffff */
.L_x_2002:
[----:B------:R-:W-:Y:S01]  /*26260*/  BSSY B0, `(.L_x_2179) ;  /* 0x0000006000007945 */ /* 0x000fe20003800000 */
[----:B------:R-:W-:-:S07]  /*26270*/  IMAD.MOV.U32 R15, RZ, RZ, -0x1 ;  /* 0xffffffffff0f7424 */ /* 0x000fce00078e00ff */
[----:B01-3--:R-:W-:Y:S05]  /*26280*/  WARPSYNC.COLLECTIVE R15, `(.L_x_2180) ;  /* 0x000000000f0c7348 */ /* 0x00bfea0003c00000 */
[----:B------:R-:W-:Y:S02]  /*26290*/  ELECT P6, UR62, PT ;  /* 0x00000000003e782f */ /* 0x000fe400038c0000 */
[----:B------:R-:W-:Y:S01]  /*262a0*/  MOV R14, UR62 ;  /* 0x0000003e000e7c02 */ /* 0x000fe20008000f00 */
[----:B01-3--:R-:W-:Y:S10]  /*262b0*/  ENDCOLLECTIVE ;  /* 0x000000000000791b */ /* 0x00bff40003800000 */
.L_x_2180:
[----:B------:R-:W-:Y:S05]  /*262c0*/  BSYNC B0 ;  /* 0x0000000000007941 */ /* 0x000fea0003800000 */
.L_x_2179:
[----:B------:R-:W-:Y:S05]  /*262d0*/  BRA `(.L_x_2181) ;  /* 0xffffff9800507947 */ /* 0x000fea000383ffff */
.L_x_2004:
[----:B-1----:R1:W2:Y:S02]  /*262e0*/  SYNCS.PHASECHK.TRANS64.TRYWAIT P0, [R0+URZ+0x28840], R2 ;  /* 0x02884002000075a7 */ /* 0x0022a4000800017f */
[----:B--2---:R-:W-:Y:S05]  /*262f0*/  @!P0 NANOSLEEP.SYNCS 0x989680 ;  /* 0x009896800000895d */ /* 0x004fea0003900000 */
[----:B------:R-:W2:Y:S02]  /*26300*/  @!P0 SYNCS.PHASECHK.TRANS64 P0, [R0+URZ+0x28840], R2 ;  /* 0x02884002000085a7 */ /* 0x000ea4000800007f */
[----:B--2---:R-:W-:Y:S05]  /*26310*/  @!P0 BRA `(.L_x_2004) ;  /* 0xfffffffc00f08947 */ /* 0x004fea000383ffff */
[----:B------:R-:W-:Y:S05]  /*26320*/  BRA `(.L_x_2182) ;  /* 0xffffff9800b87947 */ /* 0x000fea000383ffff */
.L_x_2008:
[----:B------:R-:W2:Y:S01]  /*26330*/  LDL.LU R11, [R1+0x38] ;  /* 0x00003800010b7983 */ /* 0x000ea20000300800 */
[----:B------:R-:W-:Y:S01]  /*26340*/  IMAD.MOV.U32 R13, RZ, RZ, R3 ;  /* 0x000000ffff0d7224 */ /* 0x000fe200078e0003 */
[----:B------:R-:W-:Y:S01]  /*26350*/  MOV R15, 0xffffffff ;  /* 0xffffffff000f7802 */ /* 0x000fe20000000f00 */
[----:B------:R-:W-:Y:S01]  /*26360*/  IMAD.MOV.U32 R12, RZ, RZ, RZ ;  /* 0x000000ffff0c7224 */ /* 0x000fe200078e00ff */
[----:B------:R-:W0:Y:S02]  /*26370*/  S2R R5, SR_TID.X ;  /* 0x0000000000057919 */ /* 0x000e240000002100 */
[----:B0-----:R-:W-:-:S04]  /*26380*/  LOP3.LUT R5, R5, 0x7f, RZ, 0xc0, !PT ;  /* 0x0000007f05057812 */ /* 0x001fc800078ec0ff */
        /* <DEDUP_REMOVED lines=9> */
.L_x_2183:
[----:B------:R-:W-:Y:S02]  /*26420*/  IMAD.MOV.U32 R13, RZ, RZ, R4 ;  /* 0x000000ffff0d7224 */ /* 0x000fe400078e0004 */
[----:B------:R-:W-:-:S07]  /*26430*/  IMAD.MOV.U32 R6, RZ, RZ, R14 ;  /* 0x000000ffff067224 */ /* 0x000fce00078e000e */
[----:B------:R-:W-:Y:S05]  /*26440*/  WARPSYNC.COLLECTIVE R15, `(.L_x_2184) ;  /* 0x000000000f087348 */ /* 0x000fea0003c00000 */
[----:B------:R0:W1:Y:S02]  /*26450*/  SHFL.IDX P6, R14, R13, R12, R11 ;  /* 0x0000000c0d0e7389 */ /* 0x00006400000c000b */
[----:B01----:R-:W-:Y:S01]  /*26460*/  ENDCOLLECTIVE ;  /* 0x000000000000791b */ /* 0x003fe20003800000 */
.L_x_2184:
[----:B------:R-:W-:Y:S02]  /*26470*/  IMAD.MOV.U32 R13, RZ, RZ, R3 ;  /* 0x000000ffff0d7224 */ /* 0x000fe400078e0003 */
[----:B------:R-:W-:Y:S02]  /*26480*/  IMAD.MOV.U32 R12, RZ, RZ, 0x1 ;  /* 0x00000001ff0c7424 */ /* 0x000fe400078e00ff */
[----:B------:R-:W-:-:S07]  /*26490*/  IMAD.MOV.U32 R7, RZ, RZ, R14 ;  /* 0x000000ffff077224 */ /* 0x000fce00078e000e */
[----:B------:R-:W-:Y:S05]  /*264a0*/  WARPSYNC.COLLECTIVE R15, `(.L_x_2185) ;  /* 0x000000000f087348 */ /* 0x000fea0003c00000 */
[----:B------:R0:W1:Y:S02]  /*264b0*/  SHFL.IDX P6, R14, R13, R12, R11 ;  /* 0x0000000c0d0e7389 */ /* 0x00006400000c000b */
[----:B01----:R-:W-:Y:S01]  /*264c0*/  ENDCOLLECTIVE ;  /* 0x000000000000791b */ /* 0x003fe20003800000 */
.L_x_2185:
        /* <DEDUP_REMOVED lines=10> */
.L_x_2186:
        /* <DEDUP_REMOVED lines=12> */
.L_x_2187:
        /* <DEDUP_REMOVED lines=12> */
[----:B------:R-:W-:Y:S02]  /*266f0*/  ISETP.GE.AND P2, PT, R5, R2, PT ;  /* 0x000000020500720c */ /* 0x000fe40003f46270 */
[----:B0-----:R-:W-:-:S11]  /*26700*/  MOV R6, R14 ;  /* 0x0000000e00067202 */ /* 0x001fd60000000f00 */
[----:B------:R-:W-:Y:S05]  /*26710*/  WARPSYNC.COLLECTIVE R15, `(.L_x_2188) ;  /* 0x000000000f087348 */ /* 0x000fea0003c00000 */
[----:B------:R0:W1:Y:S02]  /*26720*/  SHFL.IDX P6, R14, R13, R12, R11 ;  /* 0x0000000c0d0e7389 */ /* 0x00006400000c000b */
[----:B01----:R-:W-:Y:S01]  /*26730*/  ENDCOLLECTIVE ;  /* 0x000000000000791b */ /* 0x003fe20003800000 */
.L_x_2188:
[----:B------:R-:W-:Y:S02]  /*26740*/  IMAD.MOV.U32 R13, RZ, RZ, R3 ;  /* 0x000000ffff0d7224 */ /* 0x000fe400078e0003 */
[----:B------:R-:W-:Y:S02]  /*26750*/  IMAD.MOV.U32 R12, RZ, RZ, 0x3 ;  /* 0x00000003ff0c7424 */ /* 0x000fe400078e00ff */
[----:B------:R-:W-:-:S07]  /*26760*/  IMAD.MOV.U32 R5, RZ, RZ, R14 ;  /* 0x000000ffff057224 */ /* 0x000fce00078e000e */
[----:B------:R-:W-:Y:S05]  /*26770*/  WARPSYNC.COLLECTIVE R15, `(.L_x_2189) ;  /* 0x000000000f087348 */ /* 0x000fea0003c00000 */
[----:B------:R0:W1:Y:S02]  /*26780*/  SHFL.IDX P6, R14, R13, R12, R11 ;  /* 0x0000000c0d0e7389 */ /* 0x00006400000c000b */
[----:B01----:R-:W-:Y:S01]  /*26790*/  ENDCOLLECTIVE ;  /* 0x000000000000791b */ /* 0x003fe20003800000 */
.L_x_2189:
        /* <DEDUP_REMOVED lines=16> */
.L_x_2190:
[----:B------:R-:W-:Y:S01]  /*268a0*/  MOV R13, R3 ;  /* 0x00000003000d7202 */ /* 0x000fe20000000f00 */
[----:B------:R-:W-:Y:S02]  /*268b0*/  IMAD.MOV.U32 R12, RZ, RZ, 0x4 ;  /* 0x00000004ff0c7424 */ /* 0x000fe400078e00ff */
[----:B------:R-:W-:-:S07]  /*268c0*/  IMAD.MOV.U32 R5, RZ, RZ, R14 ;  /* 0x000000ffff057224 */ /* 0x000fce00078e000e */
[----:B------:R-:W-:Y:S05]  /*268d0*/  WARPSYNC.COLLECTIVE R15, `(.L_x_2191) ;  /* 0x000000000f087348 */ /* 0x000fea0003c00000 */
[----:B------:R0:W1:Y:S02]  /*268e0*/  SHFL.IDX P6, R14, R13, R12, R11 ;  /* 0x0000000c0d0e7389 */ /* 0x00006400000c000b */
[----:B01----:R-:W-:Y:S01]  /*268f0*/  ENDCOLLECTIVE ;  /* 0x000000000000791b */ /* 0x003fe20003800000 */
.L_x_2191:
        /* <DEDUP_REMOVED lines=16> */
.L_x_2192:
[----:B------:R-:W-:Y:S02]  /*26a00*/  IMAD.MOV.U32 R13, RZ, RZ, R3 ;  /* 0x000000ffff0d7224 */ /* 0x000fe400078e0003 */
[----:B------:R-:W-:Y:S02]  /*26a10*/  IMAD.MOV.U32 R12, RZ, RZ, 0x5 ;  /* 0x00000005ff0c7424 */ /* 0x000fe400078e00ff */
[----:B------:R-:W-:-:S07]  /*26a20*/  IMAD.MOV.U32 R5, RZ, RZ, R14 ;  /* 0x000000ffff057224 */ /* 0x000fce00078e000e */
[----:B------:R-:W-:Y:S05]  /*26a30*/  WARPSYNC.COLLECTIVE R15, `(.L_x_2193) ;  /* 0x000000000f087348 */ /* 0x000fea0003c00000 */
[----:B------:R0:W1:Y:S02]  /*26a40*/  SHFL.IDX P6, R14, R13, R12, R11 ;  /* 0x0000000c0d0e7389 */ /* 0x00006400000c000b */
[----:B01----:R-:W-:Y:S01]  /*26a50*/  ENDCOLLECTIVE ;  /* 0x000000000000791b */ /* 0x003fe20003800000 */
.L_x_2193:
        /* <DEDUP_REMOVED lines=16> */
.L_x_2194:
[----:B------:R-:W-:Y:S02]  /*26b60*/  IMAD.MOV.U32 R13, RZ, RZ, R3 ;  /* 0x000000ffff0d7224 */ /* 0x000fe400078e0003 */
[----:B------:R-:W-:Y:S02]  /*26b70*/  IMAD.MOV.U32 R12, RZ, RZ, 0x6 ;  /* 0x00000006ff0c7424 */ /* 0x000fe400078e00ff */
[----:B------:R-:W-:-:S07]  /*26b80*/  IMAD.MOV.U32 R5, RZ, RZ, R14 ;  /* 0x000000ffff057224 */ /* 0x000fce00078e000e */
[----:B------:R-:W-:Y:S05]  /*26b90*/  WARPSYNC.COLLECTIVE R15, `(.L_x_2195) ;  /* 0x000000000f087348 */ /* 0x000fea0003c00000 */
[----:B------:R0:W1:Y:S02]  /*26ba0*/  SHFL.IDX P6, R14, R13, R12, R11 ;  /* 0x0000000c0d0e7389 */ /* 0x00006400000c000b */
[----:B01----:R-:W-:Y:S01]  /*26bb0*/  ENDCOLLECTIVE ;  /* 0x000000000000791b */ /* 0x003fe20003800000 */
.L_x_2195:
[----:B------:R-:W-:-:S05]  /*26bc0*/  @!P2 LEA R5, P3, R10, R5, 0x1 ;  /* 0x000000050a05a211 */ /* 0x000fca00078608ff */
[----:B------:R-:W-:-:S04]  /*26bd0*/  @!P2 IMAD.X R6, RZ, RZ, R6, P3 ;  /* 0x000000ffff06a224 */ /* 0x000fc800018e0606 */
[----:B------:R-:W-:Y:S01]  /*26be0*/  @!P2 IMAD.MOV.U32 R7, RZ, RZ, R6 ;  /* 0x000000ffff07a224 */ /* 0x000fe200078e0006 */
[----:B------:R-:W-:Y:S01]  /*26bf0*/  @!P2 MOV R6, R5 ;  /* 0x000000050006a202 */ /* 0x000fe20000000f00 */
[----:B------:R-:W-:-:S04]  /*26c00*/  IMAD.MOV.U32 R13, RZ, RZ, R4 ;  /* 0x000000ffff0d7224 */ /* 0x000fc800078e0004 */
        /* <DEDUP_REMOVED lines=9> */
.L_x_2196:
        /* <DEDUP_REMOVED lines=8> */
.L_x_2197:
        /* <DEDUP_REMOVED lines=14> */
.L_x_2198:
[----:B------:R-:W-:Y:S01]  /*26e00*/  IMAD.MOV.U32 R3, RZ, RZ, R14 ;  /* 0x000000ffff037224 */ /* 0x000fe200078e000e */
[----:B------:R-:W-:Y:S06]  /*26e10*/  BRA `(.L_x_2199) ;  /* 0xffffff9c006c7947 */ /* 0x000fec000383ffff */
.L_x_2013:
[----:B0-----:R-:W2:Y:S02]  /*26e20*/  LDL R2, [R1] ;  /* 0x0000000001027983 */ /* 0x001ea40000100800 */
[----:B--2---:R0:W2:Y:S02]  /*26e30*/  SYNCS.PHASECHK.TRANS64.TRYWAIT P0, [R2+URZ+0x28820], R0 ;  /* 0x02882000020075a7 */ /* 0x0040a4000800017f */
[----:B--2---:R-:W-:Y:S05]  /*26e40*/  @!P0 NANOSLEEP.SYNCS 0x989680 ;  /* 0x009896800000895d */ /* 0x004fea0003900000 */
[----:B------:R-:W2:Y:S02]  /*26e50*/  @!P0 SYNCS.PHASECHK.TRANS64 P0, [R2+URZ+0x28820], R0 ;  /* 0x02882000020085a7 */ /* 0x000ea4000800007f */
[----:B--2---:R-:W-:Y:S05]  /*26e60*/  @!P0 BRA `(.L_x_2013) ;  /* 0xfffffffc00ec8947 */ /* 0x004fea000383ffff */
[----:B------:R-:W-:Y:S05]  /*26e70*/  BRA `(.L_x_2200) ;  /* 0xffffff9c00e07947 */ /* 0x000fea000383ffff */
.L_x_2022:
[----:B-1----:R1:W2:Y:S02]  /*26e80*/  SYNCS.PHASECHK.TRANS64.TRYWAIT P0, [R3+URZ+0x28840], R2 ;  /* 0x02884002030075a7 */ /* 0x0022a4000800017f */
[----:B--2---:R-:W-:Y:S05]  /*26e90*/  @!P0 NANOSLEEP.SYNCS 0x989680 ;  /* 0x009896800000895d */ /* 0x004fea0003900000 */
[----:B------:R-:W2:Y:S02]  /*26ea0*/  @!P0 SYNCS.PHASECHK.TRANS64 P0, [R3+URZ+0x28840], R2 ;  /* 0x02884002030085a7 */ /* 0x000ea4000800007f */
[----:B--2---:R-:W-:Y:S05]  /*26eb0*/  @!P0 BRA `(.L_x_2022) ;  /* 0xfffffffc00f08947 */ /* 0x004fea000383ffff */
[----:B------:R-:W-:Y:S05]  /*26ec0*/  BRA `(.L_x_2201) ;  /* 0xffffffa000ac7947 */ /* 0x000fea000383ffff */
.L_x_2028:
[----:B0-----:R0:W1:Y:S02]  /*26ed0*/  SYNCS.PHASECHK.TRANS64.TRYWAIT P0, [R3+URZ+0x60], R2 ;  /* 0x00006002030075a7 */ /* 0x001064000800017f */
[----:B-1----:R-:W-:Y:S05]  /*26ee0*/  @!P0 NANOSLEEP.SYNCS 0x989680 ;  /* 0x009896800000895d */ /* 0x002fea0003900000 */
[----:B------:R-:W1:Y:S02]  /*26ef0*/  @!P0 SYNCS.PHASECHK.TRANS64 P0, [R3+URZ+0x60], R2 ;  /* 0x00006002030085a7 */ /* 0x000e64000800007f */
[----:B-1----:R-:W-:Y:S05]  /*26f00*/  @!P0 BRA `(.L_x_2028) ;  /* 0xfffffffc00f08947 */ /* 0x002fea000383ffff */
[----:B------:R-:W-:Y:S05]  /*26f10*/  BRA `(.L_x_2202) ;  /* 0xffffffa400887947 */ /* 0x000fea000383ffff */
.L_x_2037:
[----:B-1----:R1:W2:Y:S02]  /*26f20*/  SYNCS.PHASECHK.TRANS64.TRYWAIT P0, [R3+URZ+0x28840], R2 ;  /* 0x02884002030075a7 */ /* 0x0022a4000800017f */
[----:B--2---:R-:W-:Y:S05]  /*26f30*/  @!P0 NANOSLEEP.SYNCS 0x989680 ;  /* 0x009896800000895d */ /* 0x004fea0003900000 */
[----:B------:R-:W2:Y:S02]  /*26f40*/  @!P0 SYNCS.PHASECHK.TRANS64 P0, [R3+URZ+0x28840], R2 ;  /* 0x02884002030085a7 */ /* 0x000ea4000800007f */
[----:B--2---:R-:W-:Y:S05]  /*26f50*/  @!P0 BRA `(.L_x_2037) ;  /* 0xfffffffc00f08947 */ /* 0x004fea000383ffff */
[----:B------:R-:W-:Y:S05]  /*26f60*/  BRA `(.L_x_2203) ;  /* 0xffffffac002c7947 */ /* 0x000fea000383ffff */
.L_x_2043:
[----:B0-----:R0:W1:Y:S02]  /*26f70*/  SYNCS.PHASECHK.TRANS64.TRYWAIT P0, [R2+URZ+0x60], R3 ;  /* 0x00006003020075a7 */ /* 0x001064000800017f */
[----:B-1----:R-:W-:Y:S05]  /*26f80*/  @!P0 NANOSLEEP.SYNCS 0x989680 ;  /* 0x009896800000895d */ /* 0x002fea0003900000 */
[----:B------:R-:W1:Y:S02]  /*26f90*/  @!P0 SYNCS.PHASECHK.TRANS64 P0, [R2+URZ+0x60], R3 ;  /* 0x00006003020085a7 */ /* 0x000e64000800007f */
[----:B-1----:R-:W-:Y:S05]  /*26fa0*/  @!P0 BRA `(.L_x_2043) ;  /* 0xfffffffc00f08947 */ /* 0x002fea000383ffff */
[----:B------:R-:W-:Y:S05]  /*26fb0*/  BRA `(.L_x_2204) ;  /* 0xffffffb000087947 */ /* 0x000fea000383ffff */
.L_x_2052:
[----:B---3--:R3:W4:Y:S02]  /*26fc0*/  SYNCS.PHASECHK.TRANS64.TRYWAIT P0, [R2+URZ+0x28840], R3 ;  /* 0x02884003020075a7 */ /* 0x008724000800017f */
[----:B----4-:R-:W-:Y:S05]  /*26fd0*/  @!P0 NANOSLEEP.SYNCS 0x989680 ;  /* 0x009896800000895d */ /* 0x010fea0003900000 */
[----:B------:R-:W4:Y:S02]  /*26fe0*/  @!P0 SYNCS.PHASECHK.TRANS64 P0, [R2+URZ+0x28840], R3 ;  /* 0x02884003020085a7 */ /* 0x000f24000800007f */
[----:B----4-:R-:W-:Y:S05]  /*26ff0*/  @!P0 BRA `(.L_x_2052) ;  /* 0xfffffffc00f08947 */ /* 0x010fea000383ffff */
[----:B------:R-:W-:Y:S05]  /*27000*/  BRA `(.L_x_2205) ;  /* 0xffffffb400787947 */ /* 0x000fea000383ffff */
.L_x_2058:
[----:B0-----:R0:W1:Y:S02]  /*27010*/  SYNCS.PHASECHK.TRANS64.TRYWAIT P0, [R2+URZ+0x60], R5 ;  /* 0x00006005020075a7 */ /* 0x001064000800017f */
[----:B-1----:R-:W-:Y:S05]  /*27020*/  @!P0 NANOSLEEP.SYNCS 0x989680 ;  /* 0x009896800000895d */ /* 0x002fea0003900000 */
[----:B------:R-:W1:Y:S02]  /*27030*/  @!P0 SYNCS.PHASECHK.TRANS64 P0, [R2+URZ+0x60], R5 ;  /* 0x00006005020085a7 */ /* 0x000e64000800007f */
[----:B-1----:R-:W-:Y:S05]  /*27040*/  @!P0 BRA `(.L_x_2058) ;  /* 0xfffffffc00f08947 */ /* 0x002fea000383ffff */
[----:B------:R-:W-:Y:S05]  /*27050*/  BRA `(.L_x_2206) ;  /* 0xffffffb800547947 */ /* 0x000fea000383ffff */
.L_x_2069:
[----:B---3--:R3:W4:Y:S02]  /*27060*/  SYNCS.PHASECHK.TRANS64.TRYWAIT P0, [R0+URZ+0x28860], R2 ;  /* 0x02886002000075a7 */ /* 0x008724000800017f */
[----:B----4-:R-:W-:Y:S05]  /*27070*/  @!P0 NANOSLEEP.SYNCS 0x989680 ;  /* 0x009896800000895d */ /* 0x010fea0003900000 */
[----:B------:R-:W4:Y:S02]  /*27080*/  @!P0 SYNCS.PHASECHK.TRANS64 P0, [R0+URZ+0x28860], R2 ;  /* 0x02886002000085a7 */ /* 0x000f24000800007f */
[----:B----4-:R-:W-:Y:S05]  /*27090*/  @!P0 BRA `(.L_x_2069) ;  /* 0xfffffffc00f08947 */ /* 0x010fea000383ffff */
[----:B------:R-:W-:Y:S05]  /*270a0*/  BRA `(.L_x_2207) ;  /* 0xffffffbc00a87947 */ /* 0x000fea000383ffff */
.L_x_2076:
[----:B------:R-:W-:Y:S01]  /*270b0*/  BSSY B0, `(.L_x_2208) ;  /* 0x0000008000007945 */ /* 0x000fe20003800000 */
[----:B------:R-:W-:Y:S01]  /*270c0*/  IMAD.MOV.U32 R13, RZ, RZ, R16 ;  /* 0x000000ffff0d7224 */ /* 0x000fe200078e0010 */
[----:B------:R-:W-:Y:S01]  /*270d0*/  MOV R12, RZ ;  /* 0x000000ff000c7202 */ /* 0x000fe20000000f00 */
[----:B0-----:R-:W-:Y:S02]  /*270e0*/  IMAD.MOV.U32 R11, RZ, RZ, 0x1f ;  /* 0x0000001fff0b7424 */ /* 0x001fe400078e00ff */
[----:B------:R-:W-:-:S07]  /*270f0*/  IMAD.MOV.U32 R15, RZ, RZ, -0x1 ;  /* 0xffffffffff0f7424 */ /* 0x000fce00078e00ff */
[----:B--2---:R-:W-:Y:S05]  /*27100*/  WARPSYNC.COLLECTIVE R15, `(.L_x_2209) ;  /* 0x000000000f087348 */ /* 0x004fea0003c00000 */
[----:B------:R0:W1:Y:S02]  /*27110*/  SHFL.IDX P6, R14, R13, R12, R11 ;  /* 0x0000000c0d0e7389 */ /* 0x00006400000c000b */
[----:B012---:R-:W-:Y:S01]  /*27120*/  ENDCOLLECTIVE ;  /* 0x000000000000791b */ /* 0x007fe20003800000 */
.L_x_2209:
[----:B------:R-:W-:Y:S05]  /*27130*/  BSYNC B0 ;  /* 0x0000000000007941 */ /* 0x000fea0003800000 */
.L_x_2208:
        /* <DEDUP_REMOVED lines=9> */
.L_x_2210:
        /* <DEDUP_REMOVED lines=18> */
.L_x_2211:
        /* <DEDUP_REMOVED lines=8> */
.L_x_2212:
        /* <DEDUP_REMOVED lines=8> */
.L_x_2213:
        /* <DEDUP_REMOVED lines=8> */
.L_x_2214:
        /* <DEDUP_REMOVED lines=8> */
.L_x_2215:
[----:B------:R-:W-:Y:S02]  /*274f0*/  IMAD.MOV.U32 R12, RZ, RZ, 0x1f ;  /* 0x0000001fff0c7424 */ /* 0x000fe400078e00ff */
[----:B------:R-:W-:Y:S02]  /*27500*/  IMAD.MOV.U32 R11, RZ, RZ, 0x1f ;  /* 0x0000001fff0b7424 */ /* 0x000fe400078e00ff */
[----:B------:R-:W-:-:S05]  /*27510*/  IMAD.MOV.U32 R4, RZ, RZ, R14 ;  /* 0x000000ffff047224 */ /* 0x000fca00078e000e */
[----:B------:R-:W-:-:S05]  /*27520*/  SEL R4, R4, RZ, P5 ;  /* 0x000000ff04047207 */ /* 0x000fca0002800000 */
[----:B------:R-:W-:-:S05]  /*27530*/  IMAD.IADD R2, R2, 0x1, R4 ;  /* 0x0000000102027824 */ /* 0x000fca00078e0204 */
[----:B------:R-:W-:-:S07]  /*27540*/  MOV R13, R2 ;  /* 0x00000002000d7202 */ /* 0x000fce0000000f00 */
[----:B------:R-:W-:Y:S05]  /*27550*/  WARPSYNC.COLLECTIVE R15, `(.L_x_2216) ;  /* 0x000000000f087348 */ /* 0x000fea0003c00000 */
[----:B------:R0:W1:Y:S02]  /*27560*/  SHFL.IDX P6, R14, R13, R12, R11 ;  /* 0x0000000c0d0e7389 */ /* 0x00006400000c000b */
[----:B01----:R-:W-:Y:S01]  /*27570*/  ENDCOLLECTIVE ;  /* 0x000000000000791b */ /* 0x003fe20003800000 */
.L_x_2216:
[----:B------:R-:W-:Y:S01]  /*27580*/  IMAD.MOV.U32 R16, RZ, RZ, R14 ;  /* 0x000000ffff107224 */ /* 0x000fe200078e000e */
[----:B------:R-:W-:Y:S06]  /*27590*/  BRA `(.L_x_2217) ;  /* 0xffffffc000247947 */ /* 0x000fec000383ffff */
.L_x_2081:
[----:B------:R-:W-:Y:S01]  /*275a0*/  BSSY B0, `(.L_x_2218) ;  /* 0x0000008000007945 */ /* 0x000fe20003800000 */
[----:B-----5:R-:W-:Y:S02]  /*275b0*/  IMAD.MOV.U32 R13, RZ, RZ, R3 ;  /* 0x000000ffff0d7224 */ /* 0x020fe400078e0003 */
[----:B------:R-:W-:Y:S02]  /*275c0*/  IMAD.MOV.U32 R12, RZ, RZ, 0x1 ;  /* 0x00000001ff0c7424 */ /* 0x000fe400078e00ff */
[----:B0-----:R-:W-:Y:S02]  /*275d0*/  IMAD.MOV.U32 R11, RZ, RZ, RZ ;  /* 0x000000ffff0b7224 */ /* 0x001fe400078e00ff */
[----:B------:R-:W-:-:S07]  /*275e0*/  IMAD.MOV.U32 R15, RZ, RZ, -0x1 ;  /* 0xffffffffff0f7424 */ /* 0x000fce00078e00ff */
[----:B-12---:R-:W-:Y:S05]  /*275f0*/  WARPSYNC.COLLECTIVE R15, `(.L_x_2219) ;  /* 0x000000000f087348 */ /* 0x006fea0003c00000 */
[----:B------:R0:W3:Y:S02]  /*27600*/  SHFL.UP P6, R14, R13, R12, R11 ;  /* 0x0400000c0d0e7389 */ /* 0x0000e400000c000b */
[----:B0123--:R-:W-:Y:S01]  /*27610*/  ENDCOLLECTIVE ;  /* 0x000000000000791b */ /* 0x00ffe20003800000 */
.L_x_2219:
[----:B------:R-:W-:Y:S05]  /*27620*/  BSYNC B0 ;  /* 0x0000000000007941 */ /* 0x000fea0003800000 */
.L_x_2218:
        /* <DEDUP_REMOVED lines=9> */
.L_x_2220:
        /* <DEDUP_REMOVED lines=8> */
.L_x_2221:
        /* <DEDUP_REMOVED lines=8> */
.L_x_2222:
        /* <DEDUP_REMOVED lines=8> */
.L_x_2223:
        /* <DEDUP_REMOVED lines=9> */
.L_x_2224:
[----:B------:R-:W-:Y:S01]  /*278d0*/  IMAD.MOV.U32 R16, RZ, RZ, R14 ;  /* 0x000000ffff107224 */ /* 0x000fe200078e000e */
[----:B------:R-:W-:Y:S06]  /*278e0*/  BRA `(.L_x_2225) ;  /* 0xffffffbc00ec7947 */ /* 0x000fec000383ffff */
.L_x_2083:
[----:B------:R-:W-:Y:S01]  /*278f0*/  BSSY B0, `(.L_x_2226) ;  /* 0x0000006000007945 */ /* 0x000fe20003800000 */
[----:B------:R-:W-:Y:S01]  /*27900*/  PLOP3.LUT P6, PT, P6, PT, PT, 0x8, 0x0 ;  /* 0x000000000000781c */ /* 0x000fe200037ce170 */
[----:B------:R-:W-:-:S12]  /*27910*/  IMAD.MOV.U32 R15, RZ, RZ, -0x1 ;  /* 0xffffffffff0f7424 */ /* 0x000fd800078e00ff */
[----:B012---:R-:W-:Y:S05]  /*27920*/  WARPSYNC.COLLECTIVE R15, `(.L_x_2227) ;  /* 0x000000000f087348 */ /* 0x007fea0003c00000 */
[----:B------:R-:W-:Y:S01]  /*27930*/  VOTE.ANY R14, PT, P6 ;  /* 0x00000000000e7806 */ /* 0x000fe200030e0100 */
[----:B012---:R-:W-:Y:S06]  /*27940*/  ENDCOLLECTIVE ;  /* 0x000000000000791b */ /* 0x007fec0003800000 */
.L_x_2227:
[----:B------:R-:W-:Y:S05]  /*27950*/  BSYNC B0 ;  /* 0x0000000000007941 */ /* 0x000fea0003800000 */
.L_x_2226:
[----:B------:R-:W-:Y:S01]  /*27960*/  MOV R5, R14 ;  /* 0x0000000e00057202 */ /* 0x000fe20000000f00 */
[----:B------:R-:W-:Y:S02]  /*27970*/  IMAD.MOV.U32 R13, RZ, RZ, R3 ;  /* 0x000000ffff0d7224 */ /* 0x000fe400078e0003 */
[----:B------:R-:W-:Y:S01]  /*27980*/  IMAD.MOV.U32 R11, RZ, RZ, 0x1f ;  /* 0x0000001fff0b7424 */ /* 0x000fe200078e00ff */
[----:B------:R-:W0:Y:S01]  /*27990*/  POPC R6, R5 ;  /* 0x0000000500067309 */ /* 0x000e220000000000 */
[----:B------:R-:W-:Y:S02]  /*279a0*/  IMAD.MOV.U32 R15, RZ, RZ, -0x1 ;  /* 0xffffffffff0f7424 */ /* 0x000fe400078e00ff */
[----:B0-----:R-:W-:-:S07]  /*279b0*/  IMAD.MOV.U32 R12, RZ, RZ, R6 ;  /* 0x000000ffff0c7224 */ /* 0x001fce00078e0006 */
[----:B------:R-:W-:Y:S05]  /*279c0*/  WARPSYNC.COLLECTIVE R15, `(.L_x_2228) ;  /* 0x000000000f087348 */ /* 0x000fea0003c00000 */
[----:B------:R0:W1:Y:S02]  /*279d0*/  SHFL.IDX P6, R14, R13, R12, R11 ;  /* 0x0000000c0d0e7389 */ /* 0x00006400000c000b */
[----:B01----:R-:W-:Y:S01]  /*279e0*/  ENDCOLLECTIVE ;  /* 0x000000000000791b */ /* 0x003fe20003800000 */
.L_x_2228:
[----:B------:R-:W-:Y:S01]  /*279f0*/  IMAD.MOV.U32 R17, RZ, RZ, R14 ;  /* 0x000000ffff117224 */ /* 0x000fe200078e000e */
[----:B------:R-:W-:Y:S06]  /*27a00*/  BRA `(.L_x_2229) ;  /* 0xffffffbc00dc7947 */ /* 0x000fec000383ffff */
.L_x_2085:
[----:B------:R-:W-:Y:S01]  /*27a10*/  BSSY B0, `(.L_x_2230) ;  /* 0x0000007000007945 */ /* 0x000fe20003800000 */
[----:B------:R-:W-:Y:S02]  /*27a20*/  IMAD.MOV.U32 R13, RZ, RZ, R2 ;  /* 0x000000ffff0d7224 */ /* 0x000fe400078e0002 */
[----:B0-----:R-:W-:Y:S02]  /*27a30*/  IMAD.MOV.U32 R11, RZ, RZ, 0x1f ;  /* 0x0000001fff0b7424 */ /* 0x001fe400078e00ff */
[----:B------:R-:W-:-:S07]  /*27a40*/  IMAD.MOV.U32 R15, RZ, RZ, -0x1 ;  /* 0xffffffffff0f7424 */ /* 0x000fce00078e00ff */
[----:B-1234-:R-:W-:Y:S05]  /*27a50*/  WARPSYNC.COLLECTIVE R15, `(.L_x_2231) ;  /* 0x000000000f087348 */ /* 0x01efea0003c00000 */
[----:B------:R0:W0:Y:S02]  /*27a60*/  SHFL.IDX P6, R14, R13, R12, R11 ;  /* 0x0000000c0d0e7389 */ /* 0x00002400000c000b */
[----:B01234-:R-:W-:Y:S01]  /*27a70*/  ENDCOLLECTIVE ;  /* 0x000000000000791b */ /* 0x01ffe20003800000 */
.L_x_2231:
[----:B------:R-:W-:Y:S05]  /*27a80*/  BSYNC B0 ;  /* 0x0000000000007941 */ /* 0x000fea0003800000 */
.L_x_2230:
[----:B------:R-:W-:Y:S01]  /*27a90*/  IMAD.MOV.U32 R2, RZ, RZ, R14 ;  /* 0x000000ffff027224 */ /* 0x000fe200078e000e */
[----:B------:R-:W-:Y:S06]  /*27aa0*/  BRA `(.L_x_2232) ;  /* 0xffffffbc00d07947 */ /* 0x000fec000383ffff */
.L_x_2089:
[----:B0-----:R0:W1:Y:S02]  /*27ab0*/  SYNCS.PHASECHK.TRANS64.TRYWAIT P0, [R0+URZ+0x28820], R3 ;  /* 0x02882003000075a7 */ /* 0x001064000800017f */
[----:B-1----:R-:W-:Y:S05]  /*27ac0*/  @!P0 NANOSLEEP.SYNCS 0x989680 ;  /* 0x009896800000895d */ /* 0x002fea0003900000 */
[----:B------:R-:W1:Y:S02]  /*27ad0*/  @!P0 SYNCS.PHASECHK.TRANS64 P0, [R0+URZ+0x28820], R3 ;  /* 0x02882003000085a7 */ /* 0x000e64000800007f */
[----:B-1----:R-:W-:Y:S05]  /*27ae0*/  @!P0 BRA `(.L_x_2089) ;  /* 0xfffffffc00f08947 */ /* 0x002fea000383ffff */
[----:B------:R-:W-:Y:S05]  /*27af0*/  BRA `(.L_x_2233) ;  /* 0xffffffc400547947 */ /* 0x000fea000383ffff */
.L_x_2090:
        /* <DEDUP_REMOVED lines=11> */
.L_x_2235:
[----:B------:R-:W-:Y:S05]  /*27bb0*/  BSYNC B0 ;  /* 0x0000000000007941 */ /* 0x000fea0003800000 */
.L_x_2234:
[----:B------:R-:W-:Y:S05]  /*27bc0*/  BRA `(.L_x_2236) ;  /* 0xffffffc4003c7947 */ /* 0x000fea000383ffff */
.L_x_2091:
[----:B------:R-:W-:Y:S01]  /*27bd0*/  BSSY B0, `(.L_x_2237) ;  /* 0x0000006000007945 */ /* 0x000fe20003800000 */
[----:B------:R-:W-:-:S07]  /*27be0*/  IMAD.MOV.U32 R15, RZ, RZ, -0x1 ;  /* 0xffffffffff0f7424 */ /* 0x000fce00078e00ff */
[----:B012---:R-:W-:Y:S05]  /*27bf0*/  WARPSYNC.COLLECTIVE R15, `(.L_x_2238) ;  /* 0x000000000f0c7348 */ /* 0x007fea0003c00000 */
[----:B------:R-:W-:Y:S02]  /*27c00*/  ELECT P6, UR62, PT ;  /* 0x00000000003e782f */ /* 0x000fe400038c0000 */
[----:B------:R-:W-:Y:S01]  /*27c10*/  MOV R14, UR62 ;  /* 0x0000003e000e7c02 */ /* 0x000fe20008000f00 */
[----:B012---:R-:W-:Y:S10]  /*27c20*/  ENDCOLLECTIVE ;  /* 0x000000000000791b */ /* 0x007ff40003800000 */
.L_x_2238:
[----:B------:R-:W-:Y:S05]  /*27c30*/  BSYNC B0 ;  /* 0x0000000000007941 */ /* 0x000fea0003800000 */
.L_x_2237:
[----:B------:R-:W-:Y:S05]  /*27c40*/  BRA `(.L_x_2239) ;  /* 0xffffffc400307947 */ /* 0x000fea000383ffff */
.L_x_2093:
[----:B0-----:R0:W1:Y:S02]  /*27c50*/  SYNCS.PHASECHK.TRANS64.TRYWAIT P0, [R6+URZ], R5 ;  /* 0x00000005060075a7 */ /* 0x001064000800017f */
[----:B-1----:R-:W-:Y:S05]  /*27c60*/  @!P0 NANOSLEEP.SYNCS 0x989680 ;  /* 0x009896800000895d */ /* 0x002fea0003900000 */
[----:B------:R-:W1:Y:S02]  /*27c70*/  @!P0 SYNCS.PHASECHK.TRANS64 P0, [R6+URZ], R5 ;  /* 0x00000005060085a7 */ /* 0x000e64000800007f */
[----:B-1----:R-:W-:Y:S05]  /*27c80*/  @!P0 BRA `(.L_x_2093) ;  /* 0xfffffffc00f08947 */ /* 0x002fea000383ffff */
[----:B------:R-:W-:Y:S05]  /*27c90*/  BRA `(.L_x_2240) ;  /* 0xffffffc4006c7947 */ /* 0x000fea000383ffff */
.L_x_2094:
[----:B-1----:R1:W2:Y:S02]  /*27ca0*/  SYNCS.PHASECHK.TRANS64.TRYWAIT P0, [R7+URZ], R2 ;  /* 0x00000002070075a7 */ /* 0x0022a4000800017f */
[----:B--2---:R-:W-:Y:S05]  /*27cb0*/  @!P0 NANOSLEEP.SYNCS 0x989680 ;  /* 0x009896800000895d */ /* 0x004fea0003900000 */
[----:B------:R-:W2:Y:S02]  /*27cc0*/  @!P0 SYNCS.PHASECHK.TRANS64 P0, [R7+URZ], R2 ;  /* 0x00000002070085a7 */ /* 0x000ea4000800007f */
[----:B--2---:R-:W-:Y:S05]  /*27cd0*/  @!P0 BRA `(.L_x_2094) ;  /* 0xfffffffc00f08947 */ /* 0x004fea000383ffff */
[----:B------:R-:W-:Y:S05]  /*27ce0*/  BRA `(.L_x_2241) ;  /* 0xffffffc400607947 */ /* 0x000fea000383ffff */
.L_x_2096:
[----:B--2---:R2:W3:Y:S02]  /*27cf0*/  SYNCS.PHASECHK.TRANS64.TRYWAIT P0, [R4+URZ], R5 ;  /* 0x00000005040075a7 */ /* 0x0044e4000800017f */
[----:B---3--:R-:W-:Y:S05]  /*27d00*/  @!P0 NANOSLEEP.SYNCS 0x989680 ;  /* 0x009896800000895d */ /* 0x008fea0003900000 */
[----:B------:R-:W3:Y:S02]  /*27d10*/  @!P0 SYNCS.PHASECHK.TRANS64 P0, [R4+URZ], R5 ;  /* 0x00000005040085a7 */ /* 0x000ee4000800007f */
[----:B---3--:R-:W-:Y:S05]  /*27d20*/  @!P0 BRA `(.L_x_2096) ;  /* 0xfffffffc00f08947 */ /* 0x008fea000383ffff */
[----:B------:R-:W-:Y:S05]  /*27d30*/  BRA `(.L_x_2242) ;  /* 0xffffffc400687947 */ /* 0x000fea000383ffff */
.L_x_2243:
        /* <DEDUP_REMOVED lines=12> */
.L_x_3223:


//--------------------- .text._ZN7cutlass13device_kernelIN5flash11enable_sm90INS1_16FlashAttnFwdSm90INS1_25CollectiveMainloopFwdSm90ILi2EN4cute5tupleIJNS5_1CILi1EEES8_S8_EEENS6_IJNS7_ILi128EEESA_SA_EEELi128ENS_6half_tEfNS_4arch4Sm90ELb1ELb0ELb0ELb0ELb0ELb0ELb0ELb1ELb1ELb1ELb0ELb0EEENS1_21CollectiveEpilogueFwdISB_S9_SC_SE_Li256ELb0ELb1ELb0ELb0EEENS1_30DynamicPersistentTileSchedulerILi256ELi128ELb0ELb1ELb1EEEEEEEEEvNT_6ParamsE --------------------------
	.section	.text._ZN7cutlass13device_kernelIN5flash11enable_sm90INS1_16FlashAttnFwdSm90INS1_25CollectiveMainloopFwdSm90ILi2EN4cute5tupleIJNS5_1CILi1EEES8_S8_EEENS6_IJNS7_ILi128EEESA_SA_EEELi128ENS_6half_tEfNS_4arch4Sm90ELb1ELb0ELb0ELb0ELb0ELb0ELb0ELb1ELb1ELb1ELb0ELb0EEENS1_21CollectiveEpilogueFwdISB_S9_SC_SE_Li256ELb0ELb1ELb0ELb0EEENS1_30DynamicPersistentTileSchedulerILi256ELi128ELb0ELb1ELb1EEEEEEEEEvNT_6ParamsE,"ax",@progbits
	.align	128
.text._ZN7cutlass13device_kernelIN5flash11enable_sm90INS1_16FlashAttnFwdSm90INS1_25CollectiveMainloopFwdSm90ILi2EN4cute5tupleIJNS5_1CILi1EEES8_S8_EEENS6_IJNS7_ILi128EEESA_SA_EEELi128ENS_6half_tEfNS_4arch4Sm90ELb1ELb0ELb0ELb0ELb0ELb0ELb0ELb1ELb1ELb1ELb0ELb0EEENS1_21CollectiveEpilogueFwdISB_S9_SC_SE_Li256ELb0ELb1ELb0ELb0EEENS1_30DynamicPersistentTileSchedulerILi256ELi128ELb0ELb1ELb1EEEEEEEEEvNT_6ParamsE:
        .type           _ZN7cutlass13device_kernelIN5flash11enable_sm90INS1_16FlashAttnFwdSm90INS1_25CollectiveMainloopFwdSm90ILi2EN4cute5tupleIJNS5_1CILi1EEES8_S8_EEENS6_IJNS7_ILi128EEESA_SA_EEELi128ENS_6half_tEfNS_4arch4Sm90ELb1ELb0ELb0ELb0ELb0ELb0ELb0ELb1ELb1ELb1ELb0ELb0EEENS1_21CollectiveEpilogueFwdISB_S9_SC_SE_Li256ELb0ELb1ELb0ELb0EEENS1_30DynamicPersistentTileSchedulerILi256ELi128ELb0ELb1ELb1EEEEEEEEEvNT_6ParamsE,@function
        .size           _ZN7cutlass13device_kernelIN5flash11enable_sm90INS1_16FlashAttnFwdSm90INS1_25CollectiveMainloopFwdSm90ILi2EN4cute5tupleIJNS5_1CILi1EEES8_S8_EEENS6_IJNS7_ILi128EEESA_SA_EEELi128ENS_6half_tEfNS_4arch4Sm90ELb1ELb0ELb0ELb0ELb0ELb0ELb0ELb1ELb1ELb1ELb0ELb0EEENS1_21CollectiveEpilogueFwdISB_S9_SC_SE_Li256ELb0ELb1ELb0ELb0EEENS1_30DynamicPersistentTileSchedulerILi256ELi128ELb0ELb1ELb1EEEEEEEEEvNT_6ParamsE,(.L_x_3224 - _ZN7cutlass13device_kernelIN5flash11enable_sm90INS1_16FlashAttnFwdSm90INS1_25CollectiveMainloopFwdSm90ILi2EN4cute5tupleIJNS5_1CILi1EEES8_S8_EEENS6_IJNS7_ILi128EEESA_SA_EEELi128ENS_6half_tEfNS_4arch4Sm90ELb1ELb0ELb0ELb0ELb0ELb0ELb0ELb1ELb1ELb1ELb0ELb0EEENS1_21CollectiveEpilogueFwdISB_S9_SC_SE_Li256ELb0ELb1ELb0ELb0EEENS1_30DynamicPersistentTileSchedulerILi256ELi128ELb0ELb1ELb1EEEEEEEEEvNT_6ParamsE)
        .other          _ZN7cutlass13device_kernelIN5flash11enable_sm90INS1_16FlashAttnFwdSm90INS1_25CollectiveMainloopFwdSm90ILi2EN4cute5tupleIJNS5_1CILi1EEES8_S8_EEENS6_IJNS7_ILi128EEESA_SA_EEELi128ENS_6half_tEfNS_4arch4Sm90ELb1ELb0ELb0ELb0ELb0ELb0ELb0ELb1ELb1ELb1ELb0ELb0EEENS1_21CollectiveEpilogueFwdISB_S9_SC_SE_Li256ELb0ELb1ELb0ELb0EEENS1_30DynamicPersistentTileSchedulerILi256ELi128ELb0ELb1ELb1EEEEEEEEEvNT_6ParamsE,@"STO_CUDA_ENTRY STV_DEFAULT"
_ZN7cutlass13device_kernelIN5flash11enable_sm90INS1_16FlashAttnFwdSm90INS1_25CollectiveMainloopFwdSm90ILi2EN4cute5tupleIJNS5_1CILi1EEES8_S8_EEENS6_IJNS7_ILi128EEESA_SA_EEELi128ENS_6half_tEfNS_4arch4Sm90ELb1ELb0ELb0ELb0ELb0ELb0ELb0ELb1ELb1ELb1ELb0ELb0EEENS1_21CollectiveEpilogueFwdISB_S9_SC_SE_Li256ELb0ELb1ELb0ELb0EEENS1_30DynamicPersistentTileSchedulerILi256ELi128ELb0ELb1ELb1EEEEEEEEEvNT_6ParamsE:
        /* <DEDUP_REMOVED lines=18> */
.L_x_2245:
[----:B------:R-:W-:Y:S05]  /*0120*/  BSYNC B0 ;  /* 0x0000000000007941 */ /* 0x000fea0003800000 */
.L_x_2244:
        /* <DEDUP_REMOVED lines=41> */
.L_x_2246:
        /* <DEDUP_REMOVED lines=22> */
.L_x_2247:
        /* <DEDUP_REMOVED lines=18> */
.L_x_2248:
        /* <DEDUP_REMOVED lines=22> */
.L_x_2249:
        /* <DEDUP_REMOVED lines=22> */
.L_x_2250:
[----:B------:R-:W-:Y:S01]  /*0900*/  PLOP3.LUT P0, PT, PT, PT, UP0, 0x80, 0x0 ;  /* 0x000000000000781c */ /* 0x000fe20003f0f008 */
[----:B------:R-:W-:Y:S01]  /*0910*/  UMOV UR38, 0x1 ;  /* 0x0000000100267882 */ /* 0x000fe20000000000 */
[----:B------:R-:W-:Y:S01]  /*0920*/  NOP ;  /* 0x0000000000007918 */ /* 0x000fe20000000000 */
[----:B------:R-:W-:Y:S01]  /*0930*/  USEL UR38, UR38, 0x2, !UP0 ;  /* 0x0000000226267887 */ /* 0x000fe2000c000000 */
[----:B------:R-:W-:Y:S01]  /*0940*/  ULDC.64 UR46, c[0x0][0x208] ;  /* 0x00008200002e7ab9 */ /* 0x000fe20000000a00 */
[----:B012-4-:R-:W-:Y:S08]  /*0950*/  BAR.SYNC.DEFER_BLOCKING 0x0 ;  /* 0x0000000000007b1d */ /* 0x017ff00000010000 */
[----:B------:R-:W-:Y:S05]  /*0960*/  @!P0 BRA `(.L_x_2251) ;  /* 0x000000a000708947 */ /* 0x000fea0003800000 */
.L_x_2252:
        /* <DEDUP_REMOVED lines=21> */
[CC--:B------:R-:W-:Y:S02]  /*0ac0*/  LEA.HI R4, R3.reuse, R190.reuse, RZ, 0x5 ;  /* 0x000000be03047211 */ /* 0x0c0fe400078f28ff */
[----:B------:R-:W-:Y:S02]  /*0ad0*/  LOP3.LUT R5, R0, 0xffffff80, RZ, 0xc0, !PT ;  /* 0xffffff8000057812 */ /* 0x000fe400078ec0ff */
[----:B------:R-:W-:Y:S01]  /*0ae0*/  LEA.HI R2, R3, R190, RZ, 0x4 ;  /* 0x000000be03027211 */ /* 0x000fe200078f20ff */
[----:B------:R-:W-:Y:S01]  /*0af0*/  IMAD.SHL.U32 R4, R4, 0x20, RZ ;  /* 0x0000002004047824 */ /* 0x000fe200078e00ff */
[----:B------:R-:W-:Y:S01]  /*0b00*/  SHF.R.S32.HI R185, RZ, 0x7, R0 ;  /* 0x00000007ffb97819 */ /* 0x000fe20000011400 */
[----:B------:R-:W-:Y:S01]  /*0b10*/  IMAD.IADD R184, R190, 0x1, -R5 ;  /* 0x00000001beb87824 */ /* 0x000fe200078e0a05 */
[----:B------:R-:W-:-:S02]  /*0b20*/  SHF.R.S32.HI R7, RZ, 0x4, R2 ;  /* 0x00000004ff077819 */ /* 0x000fc40000011402 */
[----:B------:R-:W-:Y:S02]  /*0b30*/  LOP3.LUT R5, R2, 0x3fffff0, RZ, 0xc0, !PT ;  /* 0x03fffff002057812 */ /* 0x000fe400078ec0ff */
[----:B------:R-:W-:Y:S02]  /*0b40*/  LOP3.LUT R4, R4, 0xfffffc00, RZ, 0xc0, !PT ;  /* 0xfffffc0004047812 */ /* 0x000fe400078ec0ff */
[----:B------:R-:W-:Y:S01]  /*0b50*/  LEA.HI R2, R2, R7, RZ, 0x1 ;  /* 0x0000000702027211 */ /* 0x000fe200078f08ff */
[----:B------:R-:W-:Y:S01]  /*0b60*/  IMAD.IADD R5, R190, 0x1, -R5 ;  /* 0x00000001be057824 */ /* 0x000fe200078e0a05 */
[----:B------:R-:W-:Y:S02]  /*0b70*/  SHF.R.S32.HI R9, RZ, 0x1f, R184 ;  /* 0x0000001fff097819 */ /* 0x000fe400000114b8 */
[----:B------:R-:W-:Y:S01]  /*0b80*/  LOP3.LUT R2, R2, 0x1ffffffe, RZ, 0xc0, !PT ;  /* 0x1ffffffe02027812 */ /* 0x000fe200078ec0ff */
[----:B------:R-:W-:Y:S01]  /*0b90*/  IMAD R5, R5, 0x40, R4 ;  /* 0x0000004005057824 */ /* 0x000fe200078e0204 */
[----:B------:R-:W-:-:S02]  /*0ba0*/  LEA.HI R4, R3, R190, RZ, 0x2 ;  /* 0x000000be03047211 */ /* 0x000fc400078f10ff */
[----:B------:R-:W-:Y:S01]  /*0bb0*/  LEA.HI R6, R9, R184, RZ, 0x2 ;  /* 0x000000b809067211 */ /* 0x000fe200078f10ff */
[----:B------:R-:W-:Y:S01]  /*0bc0*/  IMAD.IADD R2, R7, 0x1, -R2 ;  /* 0x0000000107027824 */ /* 0x000fe200078e0a02 */
[----:B------:R-:W-:Y:S02]  /*0bd0*/  LOP3.LUT R7, R4, 0xfffffffc, RZ, 0xc0, !PT ;  /* 0xfffffffc04077812 */ /* 0x000fe400078ec0ff */
[--C-:B------:R-:W-:Y:S01]  /*0be0*/  SHF.R.S32.HI R8, RZ, 0x2, R6.reuse ;  /* 0x00000002ff087819 */ /* 0x100fe20000011406 */
[----:B------:R-:W-:Y:S01]  /*0bf0*/  IMAD R187, R2, 0x8, R5 ;  /* 0x0000000802bb7824 */ /* 0x000fe200078e0205 */
[----:B------:R-:W-:Y:S01]  /*0c00*/  SHF.R.S32.HI R11, RZ, 0x1f, R6 ;  /* 0x0000001fff0b7819 */ /* 0x000fe20000011406 */
[----:B------:R-:W-:Y:S01]  /*0c10*/  IMAD.IADD R7, R190, 0x1, -R7 ;  /* 0x00000001be077824 */ /* 0x000fe200078e0a07 */
[----:B------:R-:W-:Y:S02]  /*0c20*/  LEA.HI R3, R3, R190, RZ, 0x3 ;  /* 0x000000be03037211 */ /* 0x000fe400078f18ff */
[----:B------:R-:W-:-:S02]  /*0c30*/  LEA.HI R11, R11, R8, RZ, 0x3 ;  /* 0x000000080b0b7211 */ /* 0x000fc400078f18ff */
[----:B------:R-:W-:Y:S02]  /*0c40*/  LEA.HI R2, R7, R7, RZ, 0x1 ;  /* 0x0000000707027211 */ /* 0x000fe400078f08ff */
[----:B------:R-:W-:Y:S02]  /*0c50*/  LOP3.LUT R19, R3, 0xfffffff8, RZ, 0xc0, !PT ;  /* 0xfffffff803137812 */ /* 0x000fe400078ec0ff */
[----:B------:R-:W-:Y:S02]  /*0c60*/  LOP3.LUT R11, R11, 0xfffffff8, RZ, 0xc0, !PT ;  /* 0xfffffff80b0b7812 */ /* 0x000fe400078ec0ff */
[----:B------:R-:W-:Y:S01]  /*0c70*/  LEA.HI R9, R9, R184, RZ, 0x5 ;  /* 0x000000b809097211 */ /* 0x000fe200078f28ff */
[----:B------:R-:W-:Y:S01]  /*0c80*/  IMAD.IADD R19, R190, 0x1, -R19 ;  /* 0x00000001be137824 */ /* 0x000fe200078e0a13 */
[----:B------:R-:W-:Y:S01]  /*0c90*/  LEA.HI R0, R0, R185, RZ, 0x1 ;  /* 0x000000b900007211 */ /* 0x000fe200078f08ff */
[----:B------:R-:W-:Y:S01]  /*0ca0*/  IMAD.IADD R8, R8, 0x1, -R11 ;  /* 0x0000000108087824 */ /* 0x000fe200078e0a0b */
[----:B------:R-:W-:-:S02]  /*0cb0*/  LOP3.LUT R2, R2, 0x1ffffffe, RZ, 0xc0, !PT ;  /* 0x1ffffffe02027812 */ /* 0x000fc400078ec0ff */
[----:B------:R-:W-:Y:S02]  /*0cc0*/  SHF.R.S32.HI R9, RZ, 0x5, R9 ;  /* 0x00000005ff097819 */ /* 0x000fe40000011409 */
[----:B------:R-:W-:Y:S01]  /*0cd0*/  LOP3.LUT R0, R0, 0x3fffffe, RZ, 0xc0, !PT ;  /* 0x03fffffe00007812 */ /* 0x000fe200078ec0ff */
[----:B------:R-:W-:Y:S01]  /*0ce0*/  IMAD.IADD R17, R7, 0x1, -R2 ;  /* 0x0000000107117824 */ /* 0x000fe200078e0a02 */
[----:B------:R-:W-:Y:S01]  /*0cf0*/  LOP3.LUT R5, R6, 0x7ffffffc, RZ, 0xc0, !PT ;  /* 0x7ffffffc06057812 */ /* 0x000fe200078ec0ff */
[----:B------:R-:W-:Y:S01]  /*0d00*/  IMAD.SHL.U32 R2, R19, 0x8, RZ ;  /* 0x0000000813027824 */ /* 0x000fe200078e00ff */
[----:B------:R-:W-:Y:S01]  /*0d10*/  SHF.R.S32.HI R22, RZ, 0x3, R3 ;  /* 0x00000003ff167819 */ /* 0x000fe20000011403 */
[----:B------:R-:W-:Y:S02]  /*0d20*/  IMAD R9, R9, 0x10, R8 ;  /* 0x0000001009097824 */ /* 0x000fe400078e0208 */
[----:B------:R-:W-:Y:S01]  /*0d30*/  IMAD.IADD R0, R185, 0x1, -R0 ;  /* 0x00000001b9007824 */ /* 0x000fe200078e0a00 */
[----:B------:R-:W-:Y:S01]  /*0d40*/  SHF.R.S32.HI R189, RZ, 0x1f, R2 ;  /* 0x0000001fffbd7819 */ /* 0x000fe20000011402 */
[----:B------:R-:W-:-:S02]  /*0d50*/  VIADD R18, R2, 0x40 ;  /* 0x0000004002127836 */ /* 0x000fc40000000000 */
[----:B------:R-:W-:Y:S02]  /*0d60*/  IMAD R186, R0, 0x40, R9 ;  /* 0x0000004000ba7824 */ /* 0x000fe400078e0209 */
[----:B------:R-:W-:Y:S01]  /*0d70*/  IMAD.IADD R16, R184, 0x1, -R5 ;  /* 0x00000001b8107824 */ /* 0x000fe200078e0a05 */
[----:B------:R-:W-:Y:S01]  /*0d80*/  SHF.R.S32.HI R188, RZ, 0x1f, R18 ;  /* 0x0000001fffbc7819 */ /* 0x000fe20000011412 */
[----:B------:R-:W-:-:S07]  /*0d90*/  IMAD R17, R17, 0x8, R186 ;  /* 0x0000000811117824 */ /* 0x000fce00078e02ba */
.L_x_2303:
        /* <DEDUP_REMOVED lines=12> */
[----:B01234-:R-:W-:Y:S05]  /*0e60*/  @!P0 BRA `(.L_x_2253) ;  /* 0x0000000000208947 */ /* 0x01ffea0003800000 */
        /* <DEDUP_REMOVED lines=8> */
.L_x_2253:
[----:B------:R-:W-:Y:S01]  /*0ef0*/  ULDC UR7, c[0x0][0xc54] ;  /* 0x0003150000077ab9 */ /* 0x000fe20000000800 */
[----:B------:R-:W-:Y:S01]  /*0f00*/  UMOV UR6, UR9 ;  /* 0x0000000900067c82 */ /* 0x000fe20008000000 */
[----:B------:R-:W-:-:S11]  /*0f10*/  UISETP.NE.AND UP0, UPT, UR7, 0x1, UPT ;  /* 0x000000010700788c */ /* 0x000fd6000bf05270 */
[----:B------:R-:W-:Y:S02]  /*0f20*/  @UP0 ULDC.64 UR10, c[0x0][0xc58] ;  /* 0x00031600000a0ab9 */ /* 0x000fe40000000a00 */
[----:B------:R-:W-:-:S04]  /*0f30*/  UIMAD.WIDE.U32 UR4, UR9, UR10, URZ ;  /* 0x0000000a090472a5 */ /* 0x000fc8000f8e003f */
[----:B------:R-:W-:-:S04]  /*0f40*/  @UP0 USHF.R.U32.HI UR6, URZ, UR11, UR5 ;  /* 0x0000000b3f060299 */ /* 0x000fc80008011605 */
[----:B------:R-:W-:-:S12]  /*0f50*/  UIMAD UR4, UR6, UR7, URZ ;  /* 0x00000007060472a4 */ /* 0x000fd8000f8e023f */
.L_x_2254:
[----:B------:R-:W-:Y:S01]  /*0f60*/  ULDC.64 UR10, c[0x0][0x418] ;  /* 0x00010600000a7ab9 */ /* 0x000fe20000000a00 */
[----:B------:R-:W-:Y:S01]  /*0f70*/  ULOP3.LUT UR6, URZ, UR6, URZ, 0x33, !UPT ;  /* 0x000000063f067292 */ /* 0x000fe2000f8e333f */
[----:B------:R-:W-:Y:S01]  /*0f80*/  PLOP3.LUT P0, PT, PT, PT, PT, 0x80, 0x0 ;  /* 0x000000000000781c */ /* 0x000fe20003f0f070 */
[----:B------:R-:W-:Y:S01]  /*0f90*/  UISETP.NE.U32.AND UP0, UPT, UR10, URZ, UPT ;  /* 0x0000003f0a00728c */ /* 0x000fe2000bf05070 */
[----:B------:R-:W-:Y:S01]  /*0fa0*/  IMAD.MOV.U32 R3, RZ, RZ, RZ ;  /* 0x000000ffff037224 */ /* 0x000fe200078e00ff */
[----:B------:R-:W-:Y:S01]  /*0fb0*/  ULDC UR5, c[0x0][0xc3c] ;  /* 0x00030f0000057ab9 */ /* 0x000fe20000000800 */
[----:B------:R-:W-:Y:S01]  /*0fc0*/  UIADD3 UR4, UR9, -UR4, URZ ;  /* 0x8000000409047290 */ /* 0x000fe2000fffe03f */
[----:B------:R-:W-:Y:S01]  /*0fd0*/  IMAD.MOV.U32 R38, RZ, RZ, RZ ;  /* 0x000000ffff267224 */ /* 0x000fe200078e00ff */
[----:B------:R-:W-:Y:S01]  /*0fe0*/  UISETP.NE.AND.EX UP0, UPT, UR11, URZ, UPT, UP0 ;  /* 0x0000003f0b00728c */ /* 0x000fe2000bf05300 */
[----:B------:R-:W-:Y:S01]  /*0ff0*/  CS2R R150, SRZ ;  /* 0x0000000000967805 */ /* 0x000fe2000001ff00 */
[----:B------:R-:W-:Y:S01]  /*1000*/  UIADD3 UR6, UR6, UR5, URZ ;  /* 0x0000000506067290 */ /* 0x000fe2000fffe03f */
[----:B------:R-:W-:Y:S01]  /*1010*/  CS2R R148, SRZ ;  /* 0x0000000000947805 */ /* 0x000fe2000001ff00 */
[----:B------:R-:W-:Y:S01]  /*1020*/  ULDC UR11, c[0x0][0x448] ;  /* 0x00011200000b7ab9 */ /* 0x000fe20000000800 */
[----:B------:R-:W-:Y:S01]  /*1030*/  ULDC UR10, c[0x0][0xc54] ;  /* 0x00031500000a7ab9 */ /* 0x000fe20000000800 */
[----:B------:R-:W-:Y:S01]  /*1040*/  UISETP.NE.AND UP2, UPT, UR11, 0x1, UPT ;  /* 0x000000010b00788c */ /* 0x000fe2000bf45270 */
[----:B------:R-:W-:Y:S01]  /*1050*/  CS2R R146, SRZ ;  /* 0x0000000000927805 */ /* 0x000fe2000001ff00 */
[----:B------:R-:W-:Y:S01]  /*1060*/  USHF.L.U32 UR36, UR6, 0x7, URZ ;  /* 0x0000000706247899 */ /* 0x000fe2000800063f */
[----:B------:R-:W-:Y:S01]  /*1070*/  CS2R R144, SRZ ;  /* 0x0000000000907805 */ /* 0x000fe2000001ff00 */
[----:B------:R-:W-:Y:S01]  /*1080*/  UIMAD UR10, UR8, UR10, UR4 ;  /* 0x0000000a080a72a4 */ /* 0x000fe2000f8e0204 */
[----:B------:R-:W-:Y:S01]  /*1090*/  CS2R R142, SRZ ;  /* 0x00000000008e7805 */ /* 0x000fe2000001ff00 */
[----:B------:R-:W-:Y:S01]  /*10a0*/  UIADD3 UR6, UR36, 0x7f, URZ ;  /* 0x0000007f24067890 */ /* 0x000fe2000fffe03f */
[----:B------:R-:W-:Y:S01]  /*10b0*/  CS2R R140, SRZ ;  /* 0x00000000008c7805 */ /* 0x000fe2000001ff00 */
[----:B------:R-:W-:Y:S01]  /*10c0*/  ULDC UR49, c[0x0][0x424] ;  /* 0x0001090000317ab9 */ /* 0x000fe20000000800 */
[----:B------:R-:W-:Y:S01]  /*10d0*/  ULDC UR7, c[0x0][0x288] ;  /* 0x0000a20000077ab9 */ /* 0x000fe20000000800 */
[----:B------:R-:W-:Y:S01]  /*10e0*/  USEL UR49, UR49, 0x1, UP0 ;  /* 0x0000000131317887 */ /* 0x000fe20008000000 */
[----:B------:R-:W-:Y:S01]  /*10f0*/  CS2R R138, SRZ ;  /* 0x00000000008a7805 */ /* 0x000fe2000001ff00 */
[----:B------:R-:W-:Y:S01]  /*1100*/  @UP2 ULDC UR4, c[0x0][0x44c] ;  /* 0x0001130000042ab9 */ /* 0x000fe20000000800 */
[----:B------:R-:W-:Y:S01]  /*1110*/  UIADD3 UR7, -UR7, 0x80, URZ ;  /* 0x0000008007077890 */ /* 0x000fe2000fffe13f */
[----:B------:R-:W-:Y:S01]  /*1120*/  CS2R R136, SRZ ;  /* 0x0000000000887805 */ /* 0x000fe2000001ff00 */
[----:B------:R-:W-:Y:S01]  /*1130*/  UIMAD.WIDE.U32 UR4, UR6, UR4, URZ ;  /* 0x00000004060472a5 */ /* 0x000fe2000f8e003f */
[----:B------:R-:W-:Y:S01]  /*1140*/  CS2R R134, SRZ ;  /* 0x0000000000867805 */ /* 0x000fe2000001ff00 */
[----:B------:R-:W-:Y:S01]  /*1150*/  ULDC UR9, c[0x0][0x2f0] ;  /* 0x0000bc0000097ab9 */ /* 0x000fe20000000800 */
[----:B------:R-:W-:Y:S01]  /*1160*/  @UP2 ULDC UR11, c[0x0][0x450] ;  /* 0x00011400000b2ab9 */ /* 0x000fe20000000800 */
[----:B------:R-:W-:Y:S01]  /*1170*/  UIMAD UR7, UR49, UR9, UR7 ;  /* 0x00000009310772a4 */ /* 0x000fe2000f8e0207 */
[----:B------:R-:W-:Y:S01]  /*1180*/  CS2R R132, SRZ ;  /* 0x0000000000847805 */ /* 0x000fe2000001ff00 */
[----:B------:R-:W-:Y:S01]  /*1190*/  @UP2 USHF.R.U32.HI UR6, URZ, UR11, UR5 ;  /* 0x0000000b3f062299 */ /* 0x000fe20008011605 */
[----:B------:R-:W-:Y:S01]  /*11a0*/  CS2R R130, SRZ ;  /* 0x0000000000827805 */ /* 0x000fe2000001ff00 */
[----:B------:R-:W-:Y:S01]  /*11b0*/  UIMAD UR4, UR49, UR9, 0x7f ;  /* 0x0000007f310474a4 */ /* 0x000fe2000f8e0209 */
[----:B------:R-:W-:Y:S01]  /*11c0*/  CS2R R128, SRZ ;  /* 0x0000000000807805 */ /* 0x000fe2000001ff00 */
[----:B------:R-:W-:Y:S01]  /*11d0*/  UIADD3 UR6, UR7, UR6, URZ ;  /* 0x0000000607067290 */ /* 0x000fe2000fffe03f */
[----:B------:R-:W-:Y:S01]  /*11e0*/  CS2R R126, SRZ ;  /* 0x00000000007e7805 */ /* 0x000fe2000001ff00 */
[----:B------:R-:W-:Y:S01]  /*11f0*/  USHF.R.S32.HI UR5, URZ, 0x1f, UR4 ;  /* 0x0000001f3f057899 */ /* 0x000fe20008011404 */
[----:B------:R-:W-:Y:S01]  /*1200*/  CS2R R124, SRZ ;  /* 0x00000000007c7805 */ /* 0x000fe2000001ff00 */
[----:B------:R-:W-:Y:S01]  /*1210*/  USHF.R.S32.HI UR7, URZ, 0x1f, UR6 ;  /* 0x0000001f3f077899 */ /* 0x000fe20008011406 */
[----:B------:R-:W-:Y:S01]  /*1220*/  CS2R R122, SRZ ;  /* 0x00000000007a7805 */ /* 0x000fe2000001ff00 */
[----:B------:R-:W-:Y:S01]  /*1230*/  ULEA.HI UR5, UR5, UR4, URZ, 0x7 ;  /* 0x0000000405057291 */ /* 0x000fe2000f8f383f */
[----:B------:R-:W-:Y:S01]  /*1240*/  CS2R R120, SRZ ;  /* 0x0000000000787805 */ /* 0x000fe2000001ff00 */
[----:B------:R-:W-:Y:S01]  /*1250*/  ULEA.HI UR7, UR7, UR6, URZ, 0x7 ;  /* 0x0000000607077291 */ /* 0x000fe2000f8f383f */
[----:B------:R-:W-:Y:S01]  /*1260*/  CS2R R118, SRZ ;  /* 0x0000000000767805 */ /* 0x000fe2000001ff00 */
[----:B------:R-:W-:Y:S01]  /*1270*/  USHF.R.S32.HI UR50, URZ, 0x7, UR5 ;  /* 0x000000073f327899 */ /* 0x000fe20008011405 */
[----:B------:R-:W-:Y:S01]  /*1280*/  CS2R R116, SRZ ;  /* 0x0000000000747805 */ /* 0x000fe2000001ff00 */
[----:B------:R-:W-:Y:S01]  /*1290*/  USHF.R.S32.HI UR7, URZ, 0x7, UR7 ;  /* 0x000000073f077899 */ /* 0x000fe20008011407 */
[----:B------:R-:W-:Y:S01]  /*12a0*/  CS2R R114, SRZ ;  /* 0x0000000000727805 */ /* 0x000fe2000001ff00 */
[----:B------:R-:W-:Y:S01]  /*12b0*/  ULDC UR39, c[0x0][0xc48] ;  /* 0x0003120000277ab9 */ /* 0x000fe20000000800 */
[----:B------:R-:W-:Y:S01]  /*12c0*/  UMOV UR37, UR10 ;  /* 0x0000000a00257c82 */ /* 0x000fe20008000000 */
[----:B------:R-:W-:Y:S01]  /*12d0*/  UISETP.LT.AND UP0, UPT, UR50, UR7, UPT ;  /* 0x000000073200728c */ /* 0x000fe2000bf01270 */
[----:B------:R-:W-:Y:S01]  /*12e0*/  CS2R R112, SRZ ;  /* 0x0000000000707805 */ /* 0x000fe2000001ff00 */
[----:B------:R-:W-:Y:S01]  /*12f0*/  UISETP.NE.AND UP1, UPT, UR39, 0x1, UPT ;  /* 0x000000012700788c */ /* 0x000fe2000bf25270 */
[----:B------:R-:W-:Y:S01]  /*1300*/  CS2R R110, SRZ ;  /* 0x00000000006e7805 */ /* 0x000fe2000001ff00 */
[----:B------:R-:W-:Y:S01]  /*1310*/  USEL UR50, UR50, UR7, UP0 ;  /* 0x0000000732327287 */ /* 0x000fe20008000000 */
[----:B------:R-:W-:-:S02]  /*1320*/  CS2R R108, SRZ ;  /* 0x00000000006c7805 */ /* 0x000fc4000001ff00 */
[----:B------:R-:W-:Y:S02]  /*1330*/  CS2R R106, SRZ ;  /* 0x00000000006a7805 */ /* 0x000fe4000001ff00 */
[----:B------:R-:W-:Y:S01]  /*1340*/  CS2R R104, SRZ ;  /* 0x0000000000687805 */ /* 0x000fe2000001ff00 */
[----:B------:R-:W-:Y:S01]  /*1350*/  UISETP.GE.AND UP0, UPT, UR50, 0x1, UPT ;  /* 0x000000013200788c */ /* 0x000fe2000bf06270 */
[----:B------:R-:W-:Y:S02]  /*1360*/  CS2R R102, SRZ ;  /* 0x0000000000667805 */ /* 0x000fe4000001ff00 */
[----:B------:R-:W-:Y:S02]  /*1370*/  CS2R R100, SRZ ;  /* 0x0000000000647805 */ /* 0x000fe4000001ff00 */
[----:B------:R-:W-:Y:S02]  /*1380*/  CS2R R98, SRZ ;  /* 0x0000000000627805 */ /* 0x000fe4000001ff00 */
[----:B------:R-:W-:Y:S01]  /*1390*/  CS2R R96, SRZ ;  /* 0x0000000000607805 */ /* 0x000fe2000001ff00 */
[----:B------:R-:W-:Y:S01]  /*13a0*/  @UP1 ULDC UR8, c[0x0][0xc4c] ;  /* 0x0003130000081ab9 */ /* 0x000fe20000000800 */
[----:B------:R-:W-:Y:S01]  /*13b0*/  PLOP3.LUT P1, PT, PT, PT, UP0, 0x80, 0x0 ;  /* 0x000000000000781c */ /* 0x000fe20003f2f008 */
[----:B------:R-:W-:Y:S01]  /*13c0*/  UIMAD.WIDE.U32 UR4, UR10, UR8, URZ ;  /* 0x000000080a0472a5 */ /* 0x000fe2000f8e003f */
[----:B------:R-:W-:Y:S01]  /*13d0*/  CS2R R6, SRZ ;  /* 0x0000000000067805 */ /* 0x000fe2000001ff00 */
[----:B------:R-:W-:Y:S01]  /*13e0*/  @UP1 ULDC UR6, c[0x0][0xc50] ;  /* 0x0003140000061ab9 */ /* 0x000fe20000000800 */
[----:B------:R-:W-:Y:S01]  /*13f0*/  IMAD.MOV.U32 R94, RZ, RZ, RZ ;  /* 0x000000ffff5e7224 */ /* 0x000fe200078e00ff */
[----:B------:R-:W-:Y:S01]  /*1400*/  @UP1 USHF.R.U32.HI UR37, URZ, UR6, UR5 ;  /* 0x000000063f251299 */ /* 0x000fe20008011605 */
[----:B------:R-:W-:Y:S01]  /*1410*/  IMAD.MOV.U32 R93, RZ, RZ, RZ ;  /* 0x000000ffff5d7224 */ /* 0x000fe200078e00ff */
[----:B------:R-:W-:-:S02]  /*1420*/  CS2R R90, SRZ ;  /* 0x00000000005a7805 */ /* 0x000fc4000001ff00 */
[----:B------:R-:W-:Y:S01]  /*1430*/  CS2R R88, SRZ ;  /* 0x0000000000587805 */ /* 0x000fe2000001ff00 */
[----:B------:R-:W-:-:S04]  /*1440*/  UIADD3 UR4, -UR37, URZ, URZ ;  /* 0x0000003f25047290 */ /* 0x000fc8000fffe13f */
[----:B------:R-:W-:Y:S01]  /*1450*/  UIMAD UR39, UR39, UR4, UR10 ;  /* 0x00000004272772a4 */ /* 0x000fe2000f8e020a */
[----:B------:R-:W-:Y:S11]  /*1460*/  @!P1 BRA `(.L_x_2255) ;  /* 0x00000078007c9947 */ /* 0x000ff60003800000 */
        /* <DEDUP_REMOVED lines=31> */
.L_x_2256:
        /* <DEDUP_REMOVED lines=9> */
.L_x_2404:
[----:B------:R-:W-:Y:S05]  /*16f0*/  @!P0 BRA `(.L_x_2258) ;  /* 0x0000000000048947 */ /* 0x000fea0003800000 */
[----:B------:R-:W-:Y:S01]  /*1700*/  BPT.TRAP 0x1 ;  /* 0x000000040000795c */ /* 0x000fe20000300000 */
.L_x_2258:
[----:B0-----:R-:W-:Y:S02]  /*1710*/  IMAD.U32 R3, RZ, RZ, UR42 ;  /* 0x0000002aff037e24 */ /* 0x001fe4000f8e00ff */
[----:B------:R-:W-:-:S03]  /*1720*/  IMAD.U32 R0, RZ, RZ, UR43 ;  /* 0x0000002bff007e24 */ /* 0x000fc6000f8e00ff */
[----:B------:R-:W-:Y:S02]  /*1730*/  LEA R3, R3, UR41, 0x3 ;  /* 0x0000002903037c11 */ /* 0x000fe4000f8e18ff */
[----:B------:R-:W-:-:S04]  /*1740*/  SHF.L.U32 R0, R0, 0x1f, RZ ;  /* 0x0000001f00007819 */ /* 0x000fc800000006ff */
[----:B------:R0:W1:Y:S01]  /*1750*/  SYNCS.PHASECHK.TRANS64.TRYWAIT P2, [R3+URZ+0x28830], R0 ;  /* 0x02883000030075a7 */ /* 0x000062000804017f */
[----:B------:R-:W-:Y:S05]  /*1760*/  @!P0 BRA `(.L_x_2259) ;  /* 0x0000000000048947 */ /* 0x000fea0003800000 */
[----:B------:R-:W-:Y:S01]  /*1770*/  BPT.TRAP 0x1 ;  /* 0x000000040000795c */ /* 0x000fe20000300000 */
.L_x_2259:
[----:B------:R-:W2:Y:S02]  /*1780*/  S2R R4, SR_TID.X ;  /* 0x0000000000047919 */ /* 0x000ea40000002100 */
[----:B--2---:R-:W-:Y:S01]  /*1790*/  LOP3.LUT P1, RZ, R4, 0x7f, RZ, 0xc0, !PT ;  /* 0x0000007f04ff7812 */ /* 0x004fe2000782c0ff */
[----:B-1----:R-:W-:-:S12]  /*17a0*/  @P2 BRA `(.L_x_2260) ;  /* 0x0000000000082947 */ /* 0x002fd80003800000 */
[----:B------:R-:W1:Y:S02]  /*17b0*/  SYNCS.PHASECHK.TRANS64.TRYWAIT P2, [R3+URZ+0x28830], R0 ;  /* 0x02883000030075a7 */ /* 0x000e64000804017f */
[----:B-1----:R-:W-:Y:S05]  /*17c0*/  @!P2 BRA `(.L_x_2261) ;  /* 0x000000d80060a947 */ /* 0x002fea0003800000 */
.L_x_2260:
[----:B------:R-:W-:Y:S05]  /*17d0*/  WARPSYNC.ALL ;  /* 0x0000000000007948 */ /* 0x000fea0003800000 */
[----:B------:R-:W-:Y:S01]  /*17e0*/  UIADD3 UR4, UR41, 0x18400, URZ ;  /* 0x0001840029047890 */ /* 0x000fe2000fffe03f */
[----:B------:R-:W-:Y:S01]  /*17f0*/  WARPGROUP.ARRIVE ;  /* 0x00000000000079c5 */ /* 0x000fe20000000000 */
[----:B------:R-:W-:Y:S01]  /*1800*/  ULOP3.LUT UR32, UR51, 0x10000, URZ, 0xfc, !UPT ;  /* 0x0001000033207892 */ /* 0x000fe2000f8efc3f */
[----:B01----:R-:W-:Y:S01]  /*1810*/  VIADD R0, R17, UR36 ;  /* 0x0000002411007c36 */ /* 0x003fe20008000000 */
[----:B------:R-:W-:Y:S01]  /*1820*/  USHF.R.U32.HI UR4, URZ, 0x4, UR4 ;  /* 0x000000043f047899 */ /* 0x000fe20008011604 */
[----:B------:R-:W-:Y:S01]  /*1830*/  @!P1 VIADD R3, R3, 0x28840 ;  /* 0x0002884003039836 */ /* 0x000fe20000000000 */
[----:B------:R-:W-:Y:S01]  /*1840*/  UMOV UR33, 0x40000040 ;  /* 0x4000004000217882 */ /* 0x000fe20000000000 */
[----:B------:R-:W-:Y:S01]  /*1850*/  UMOV UR35, 0x40000040 ;  /* 0x4000004000237882 */ /* 0x000fe20000000000 */
[----:B------:R-:W-:Y:S01]  /*1860*/  ULOP3.LUT UR4, UR4, 0x3fff, URZ, 0xc0, !UPT ;  /* 0x00003fff04047892 */ /* 0x000fe2000f8ec03f */
[----:B------:R-:W-:Y:S01]  /*1870*/  IMAD.MOV.U32 R6, RZ, RZ, R0 ;  /* 0x000000ffff067224 */ /* 0x000fe200078e0000 */
[----:B------:R-:W-:Y:S01]  /*1880*/  UMOV UR5, 0x40000040 ;  /* 0x4000004000057882 */ /* 0x000fe20000000000 */
[----:B------:R-:W-:Y:S01]  /*1890*/  UMOV UR7, 0x40000040 ;  /* 0x4000004000077882 */ /* 0x000fe20000000000 */
[----:B------:R-:W-:Y:S01]  /*18a0*/  ULOP3.LUT UR48, UR4, 0x10000, URZ, 0xfc, !UPT ;  /* 0x0001000004307892 */ /* 0x000fe2000f8efc3f */
[----:B------:R-:W-:Y:S01]  /*18b0*/  @!P1 PRMT R3, RZ, 0x654, R3 ;  /* 0x00000654ff039816 */ /* 0x000fe20000000003 */
[----:B------:R-:W-:Y:S01]  /*18c0*/  UIADD3 UR4, UR32, 0x2, URZ ;  /* 0x0000000220047890 */ /* 0x000fe2000fffe03f */
[----:B------:R-:W-:Y:S01]  /*18d0*/  CS2R R150, SRZ ;  /* 0x0000000000967805 */ /* 0x000fe2000001ff00 */
[----:B------:R-:W-:Y:S01]  /*18e0*/  ULEA UR34, UR42, UR48, 0xb ;  /* 0x000000302a227291 */ /* 0x000fe2000f8e583f */
[----:B------:R-:W-:Y:S01]  /*18f0*/  CS2R R148, SRZ ;  /* 0x0000000000947805 */ /* 0x000fe2000001ff00 */
[----:B------:R-:W-:Y:S01]  /*1900*/  UIADD3 UR8, UR32, 0x4, URZ ;  /* 0x0000000420087890 */ /* 0x000fe2000fffe03f */
[----:B------:R-:W-:Y:S01]  /*1910*/  CS2R R146, SRZ ;  /* 0x0000000000927805 */ /* 0x000fe2000001ff00 */
[----:B------:R-:W-:Y:S01]  /*1920*/  UIADD3 UR6, UR34, 0x2, URZ ;  /* 0x0000000222067890 */ /* 0x000fe2000fffe03f */
[----:B------:R-:W-:Y:S01]  /*1930*/  CS2R R144, SRZ ;  /* 0x0000000000907805 */ /* 0x000fe2000001ff00 */
[----:B------:R-:W-:Y:S01]  /*1940*/  UIADD3 UR10, UR34, 0x4, URZ ;  /* 0x00000004220a7890 */ /* 0x000fe2000fffe03f */
[----:B------:R-:W-:Y:S01]  /*1950*/  CS2R R142, SRZ ;  /* 0x00000000008e7805 */ /* 0x000fe2000001ff00 */
[----:B------:R-:W-:Y:S01]  /*1960*/  UMOV UR9, 0x40000040 ;  /* 0x4000004000097882 */ /* 0x000fe20000000000 */
[----:B------:R-:W-:Y:S01]  /*1970*/  HGMMA.64x128x16.F32 R24, gdesc[UR32], RZ, !UPT, gsb0 ;  /* 0x01e00000201879f0 */ /* 0x000fe2000c0008ff */
[----:B------:R-:W-:Y:S01]  /*1980*/  UMOV UR11, 0x40000040 ;  /* 0x40000040000b7882 */ /* 0x000fe20000000000 */
[----:B------:R-:W-:Y:S01]  /*1990*/  UIADD3 UR12, UR32, 0x6, URZ ;  /* 0x00000006200c7890 */ /* 0x000fe2000fffe03f */
[----:B------:R-:W-:Y:S01]  /*19a0*/  CS2R R140, SRZ ;  /* 0x00000000008c7805 */ /* 0x000fe2000001ff00 */
[----:B------:R-:W-:Y:S01]  /*19b0*/  UIADD3 UR14, UR34, 0x6, URZ ;  /* 0x00000006220e7890 */ /* 0x000fe2000fffe03f */
[----:B------:R-:W-:Y:S01]  /*19c0*/  CS2R R138, SRZ ;  /* 0x00000000008a7805 */ /* 0x000fe2000001ff00 */
[----:B------:R-:W-:Y:S01]  /*19d0*/  UMOV UR13, 0x40000040 ;  /* 0x40000040000d7882 */ /* 0x000fe20000000000 */
        /* <DEDUP_REMOVED lines=19> */
[----:B------:R-:W-:-:S02]  /*1b10*/  UIADD3 UR28, UR32, 0x406, URZ ;  /* 0x00000406201c7890 */ /* 0x000fc4000fffe03f */
[----:B------:R-:W-:Y:S01]  /*1b20*/  UIADD3 UR30, UR34, 0x406, URZ ;  /* 0x00000406221e7890 */ /* 0x000fe2000fffe03f */
[----:B------:R-:W-:Y:S01]  /*1b30*/  UMOV UR29, 0x40000040 ;  /* 0x40000040001d7882 */ /* 0x000fe20000000000 */
[----:B------:R-:W-:Y:S01]  /*1b40*/  UMOV UR31, 0x40000040 ;  /* 0x40000040001f7882 */ /* 0x000fe20000000000 */
[----:B------:R-:W-:Y:S01]  /*1b50*/  UIADD3 UR53, UR50, -0x2, URZ ;  /* 0xfffffffe32357890 */ /* 0x000fe2000fffe03f */
[----:B------:R-:W-:Y:S02]  /*1b60*/  WARPGROUP.DEPBAR.LE gsb0, 0x0 ;  /* 0x00008000000079c5 */ /* 0x000fe40000010000 */
[----:B------:R-:W-:-:S06]  /*1b70*/  WARPGROUP.ARRIVE ;  /* 0x00000000000079c5 */ /* 0x000fcc0000000000 */
[----:B------:R-:W-:Y:S01]  /*1b80*/  HGMMA.64x128x16.F32 R24, gdesc[UR4], R24, gsb0 ;  /* 0x01e00000041879f0 */ /* 0x000fe20008000818 */
[----:B------:R-:W-:Y:S02]  /*1b90*/  ULDC UR6, c[0x0][0x448] ;  /* 0x0001120000067ab9 */ /* 0x000fe40000000800 */
[----:B------:R-:W-:-:S06]  /*1ba0*/  UISETP.NE.AND UP0, UPT, UR6, 0x1, UPT ;  /* 0x000000010600788c */ /* 0x000fcc000bf05270 */
[----:B------:R-:W-:-:S05]  /*1bb0*/  PLOP3.LUT P2, PT, PT, PT, UP0, 0x80, 0x0 ;  /* 0x000000000000781c */ /* 0x000fca0003f4f008 */
[----:B------:R-:W-:-:S08]  /*1bc0*/  @UP0 ULDC UR6, c[0x0][0x44c] ;  /* 0x0001130000060ab9 */ /* 0x000fd00000000800 */
[----:B------:R-:W-:Y:S01]  /*1bd0*/  @P2 IMAD.HI.U32 R4, R0, UR6, RZ ;  /* 0x0000000600042c27 */ /* 0x000fe2000f8e00ff */
[----:B------:R-:W-:-:S04]  /*1be0*/  @UP0 ULDC UR6, c[0x0][0x450] ;  /* 0x0001140000060ab9 */ /* 0x000fc80000000800 */
[----:B------:R-:W-:Y:S01]  /*1bf0*/  @P2 SHF.R.U32.HI R6, RZ, UR6, R4 ;  /* 0x00000006ff062c19 */ /* 0x000fe20008011604 */
[----:B------:R-:W-:Y:S02]  /*1c00*/  UMOV UR6, 0xffffff80 ;  /* 0xffffff8000067882 */ /* 0x000fe40000000000 */
[----:B------:R-:W-:Y:S02]  /*1c10*/  UIMAD UR6, UR50, UR6, 0x80 ;  /* 0x00000080320674a4 */ /* 0x000fe4000f8e0206 */
[----:B------:R-:W0:Y:S02]  /*1c20*/  SHFL.IDX PT, R8, R6, 0x1, 0x1c1f ;  /* 0x003c1f0006087f89 */ /* 0x000e2400000e0000 */
[----:B------:R-:W-:Y:S02]  /*1c30*/  UIADD3 UR7, UR6, 0x1, URZ ;  /* 0x0000000106077890 */ /* 0x000fe4000fffe03f */
[----:B------:R-:W1:Y:S04]  /*1c40*/  SHFL.IDX PT, R6, R6, RZ, 0x1c1f ;  /* 0x001c1fff06067589 */ /* 0x000e6800000e0000 */
[----:B------:R-:W-:-:S04]  /*1c50*/  IMAD.U32 R5, RZ, RZ, UR7 ;  /* 0x00000007ff057e24 */ /* 0x000fc8000f8e00ff */
[----:B------:R-:W-:Y:S01]  /*1c60*/  IMAD R0, R16, -0x2, R5 ;  /* 0xfffffffe10007824 */ /* 0x000fe200078e0205 */
[----:B------:R-:W-:Y:S02]  /*1c70*/  WARPGROUP.DEPBAR.LE gsb0, 0x0 ;  /* 0x00008000000079c5 */ /* 0x000fe40000010000 */
[----:B------:R-:W-:-:S06]  /*1c80*/  WARPGROUP.ARRIVE ;  /* 0x00000000000079c5 */ /* 0x000fcc0000000000 */
[----:B------:R-:W-:Y:S01]  /*1c90*/  HGMMA.64x128x16.F32 R24, gdesc[UR8], R24, gsb0 ;  /* 0x01e00000081879f0 */ /* 0x000fe20008000818 */
[----:B------:R-:W-:Y:S01]  /*1ca0*/  ULDC UR11, c[0x0][0x2f0] ;  /* 0x0000bc00000b7ab9 */ /* 0x000fe20000000800 */
[----:B------:R-:W-:Y:S01]  /*1cb0*/  UMOV UR10, UR36 ;  /* 0x00000024000a7c82 */ /* 0x000fe20008000000 */
[----:B------:R-:W-:Y:S02]  /*1cc0*/  UIMAD UR6, UR49, UR11, UR6 ;  /* 0x0000000b310672a4 */ /* 0x000fe4000f8e0206 */
[----:B------:R-:W-:-:S04]  /*1cd0*/  IMAD.U32 R7, RZ, RZ, UR11 ;  /* 0x0000000bff077e24 */ /* 0x000fc8000f8e00ff */
[----:B------:R-:W-:Y:S02]  /*1ce0*/  IMAD R7, R7, UR49, R0 ;  /* 0x0000003107077c24 */ /* 0x000fe4000f8e0200 */
[----:B------:R-:W-:Y:S01]  /*1cf0*/  IMAD.U32 R5, RZ, RZ, UR6 ;  /* 0x00000006ff057e24 */ /* 0x000fe2000f8e00ff */
[----:B------:R-:W-:-:S03]  /*1d00*/  ULDC UR6, c[0x0][0x988] ;  /* 0x0002620000067ab9 */ /* 0x000fc60000000800 */
[----:B------:R-:W-:Y:S01]  /*1d10*/  IMAD R4, R16, -0x2, R5 ;  /* 0xfffffffe10047824 */ /* 0x000fe200078e0205 */
[----:B------:R-:W-:Y:S02]  /*1d20*/  WARPGROUP.DEPBAR.LE gsb0, 0x0 ;  /* 0x00008000000079c5 */ /* 0x000fe40000010000 */
[----:B------:R-:W-:-:S06]  /*1d30*/  WARPGROUP.ARRIVE ;  /* 0x00000000000079c5 */ /* 0x000fcc0000000000 */
[----:B------:R-:W-:Y:S01]  /*1d40*/  HGMMA.64x128x16.F32 R24, gdesc[UR12], R24, gsb0 ;  /* 0x01e000000c1879f0 */ /* 0x000fe20008000818 */
[----:B------:R-:W-:Y:S02]  /*1d50*/  ULDC UR14, c[0x0][0x288] ;  /* 0x0000a200000e7ab9 */ /* 0x000fe40000000800 */
[----:B0-----:R-:W-:Y:S01]  /*1d60*/  IADD3 R5, R8, -UR14, R7 ;  /* 0x8000000e08057c10 */ /* 0x001fe2000fffe007 */
[----:B------:R-:W-:Y:S01]  /*1d70*/  VIADD R7, R7, -UR14 ;  /* 0x8000000e07077c36 */ /* 0x000fe20008000000 */
[----:B------:R-:W-:Y:S02]  /*1d80*/  UIMAD UR11, UR49, UR11, -UR14 ;  /* 0x0000000b310b72a4 */ /* 0x000fe4000f8e0a0e */
[----:B------:R-:W-:Y:S01]  /*1d90*/  VIMNMX R5, R4, R5, PT ;  /* 0x0000000504057248 */ /* 0x000fe20003fe0100 */
[----:B------:R-:W-:Y:S01]  /*1da0*/  @UP0 ULDC UR14, c[0x0][0x450] ;  /* 0x00011400000e0ab9 */ /* 0x000fe20000000800 */
[----:B-1----:R-:W-:Y:S02]  /*1db0*/  VIADDMNMX R7, R6, R7, R4, PT ;  /* 0x0000000706077246 */ /* 0x002fe40003800104 */
[----:B------:R-:W-:-:S02]  /*1dc0*/  ISETP.GT.AND P3, PT, R5, RZ, PT ;  /* 0x000000ff0500720c */ /* 0x000fc40003f64270 */
[C---:B------:R-:W-:Y:S02]  /*1dd0*/  ISETP.GT.AND P4, PT, R5.reuse, 0x1, PT ;  /* 0x000000010500780c */ /* 0x040fe40003f84270 */
[----:B------:R-:W-:Y:S01]  /*1de0*/  ISETP.GT.AND P5, PT, R5, 0x8, PT ;  /* 0x000000080500780c */ /* 0x000fe20003fa4270 */
        /* <DEDUP_REMOVED lines=13> */
[----:B------:R-:W-:Y:S01]  /*1ec0*/  FSEL R9, R26, -INF , P3 ;  /* 0xff8000001a097808 */ /* 0x000fe20001800000 */
[----:B------:R0:W-:Y:S01]  /*1ed0*/  @!P1 SYNCS.ARRIVE.TRANS64.RED.A1T0 RZ, [R3+URZ], RZ ;  /* 0x000000ff03ff99a7 */ /* 0x0001e2000810043f */
        /* <DEDUP_REMOVED lines=88> */
[----:B------:R-:W-:Y:S02]  /*2460*/  FSEL R87, R87, -INF , P3 ;  /* 0xff80000057577808 */ /* 0x000fe40001800000 */
[----:B------:R-:W-:Y:S02]  /*2470*/  FMNMX.FTZ R0, R125, R0, !PT ;  /* 0x000000007d007209 */ /* 0x000fe40007810000 */
[----:B------:R-:W-:Y:S02]  /*2480*/  ISETP.GT.AND P4, PT, R7, 0x1, PT ;  /* 0x000000010700780c */ /* 0x000fe40003f84270 */
[----:B------:R-:W-:Y:S01]  /*2490*/  FMNMX.FTZ R8, R87, R0, !PT ;  /* 0x0000000057087209 */ /* 0x000fe20007810000 */
[----:B------:R-:W-:Y:S01]  /*24a0*/  IMAD.U32 R0, RZ, RZ, UR6 ;  /* 0x00000006ff007e24 */ /* 0x000fe2000f8e00ff */
[----:B------:R-:W-:Y:S01]  /*24b0*/  ISETP.GT.AND P5, PT, R7, 0x8, PT ;  /* 0x000000080700780c */ /* 0x000fe20003fa4270 */
[----:B------:R-:W-:Y:S01]  /*24c0*/  @UP0 ULDC UR6, c[0x0][0x44c] ;  /* 0x0001130000060ab9 */ /* 0x000fe20000000800 */
[----:B------:R-:W-:Y:S01]  /*24d0*/  FSEL R25, R25, -INF , P4 ;  /* 0xff80000019197808 */ /* 0x000fe20002000000 */
[----:B------:R-:W1:Y:S01]  /*24e0*/  SHFL.BFLY PT, R5, R8, 0x2, 0x1f ;  /* 0x0c401f0008057f89 */ /* 0x000e6200000e0000 */
[----:B------:R-:W-:Y:S01]  /*24f0*/  FSEL R13, R28, -INF , P5 ;  /* 0xff8000001c0d7808 */ /* 0x000fe20002800000 */
[----:B------:R-:W-:Y:S01]  /*2500*/  UIMAD.WIDE.U32 UR6, UR36, UR6, URZ ;  /* 0x00000006240672a5 */ /* 0x000fe2000f8e003f */
[----:B------:R-:W-:-:S03]  /*2510*/  ISETP.GT.AND P4, PT, R7, 0x10, PT ;  /* 0x000000100700780c */ /* 0x000fc60003f84270 */
[----:B------:R-:W-:Y:S01]  /*2520*/  @UP0 USHF.R.U32.HI UR10, URZ, UR14, UR7 ;  /* 0x0000000e3f0a0299 */ /* 0x000fe20008011607 */
[----:B------:R-:W-:Y:S02]  /*2530*/  FSEL R15, R32, -INF , P4 ;  /* 0xff800000200f7808 */ /* 0x000fe40002000000 */
[----:B------:R-:W-:Y:S01]  /*2540*/  ISETP.GT.AND P4, PT, R7, 0x18, PT ;  /* 0x000000180700780c */ /* 0x000fe20003f84270 */
[----:B------:R-:W-:-:S04]  /*2550*/  UIADD3 UR11, UR11, UR10, URZ ;  /* 0x0000000a0b0b7290 */ /* 0x000fc8000fffe03f */
[----:B------:R-:W-:-:S04]  /*2560*/  USHF.R.S32.HI UR6, URZ, 0x1f, UR11 ;  /* 0x0000001f3f067899 */ /* 0x000fc8000801140b */
[----:B------:R-:W-:-:S04]  /*2570*/  ULEA.HI UR6, UR6, UR11, URZ, 0x7 ;  /* 0x0000000b06067291 */ /* 0x000fc8000f8f383f */
[----:B------:R-:W-:Y:S01]  /*2580*/  USHF.R.S32.HI UR6, URZ, 0x7, UR6 ;  /* 0x000000073f067899 */ /* 0x000fe20008011406 */
[----:B-1----:R-:W-:-:S03]  /*2590*/  FMNMX.FTZ R10, R8, R5, !PT ;  /* 0x00000005080a7209 */ /* 0x002fc60007810000 */
[----:B------:R-:W-:Y:S02]  /*25a0*/  UISETP.LT.AND UP1, UPT, URZ, UR6, UPT ;  /* 0x000000063f00728c */ /* 0x000fe4000bf21270 */
[----:B------:R-:W1:Y:S02]  /*25b0*/  SHFL.BFLY PT, R5, R10, 0x1, 0x1f ;  /* 0x0c201f000a057f89 */ /* 0x000e6400000e0000 */
[----:B------:R-:W-:-:S04]  /*25c0*/  USEL UR51, URZ, UR6, !UP1 ;  /* 0x000000063f337287 */ /* 0x000fc8000c800000 */
[----:B------:R-:W-:Y:S01]  /*25d0*/  UISETP.GE.AND UP1, UPT, UR53, UR51, UPT ;  /* 0x000000333500728c */ /* 0x000fe2000bf26270 */
[----:B-1----:R-:W-:-:S04]  /*25e0*/  FMNMX.FTZ R5, R10, R5, !PT ;  /* 0x000000050a057209 */ /* 0x002fc80007810000 */
[C---:B------:R-:W-:Y:S01]  /*25f0*/  FSETP.NEU.FTZ.AND P3, PT, R5.reuse, -INF , PT ;  /* 0xff8000000500780b */ /* 0x040fe20003f7d000 */
[----:B------:R-:W-:-:S05]  /*2600*/  FMUL.FTZ R12, R5, R0 ;  /* 0x00000000050c7220 */ /* 0x000fca0000410000 */
[----:B------:R-:W-:Y:S02]  /*2610*/  FSEL R30, R12, RZ, P3 ;  /* 0x000000ff0c1e7208 */ /* 0x000fe40001800000 */
[----:B------:R-:W-:-:S03]  /*2620*/  ISETP.GT.AND P3, PT, R7, RZ, PT ;  /* 0x000000ff0700720c */ /* 0x000fc60003f64270 */
[-CC-:B------:R-:W-:Y:S01]  /*2630*/  FFMA.FTZ R183, R11, R0.reuse, -R30.reuse ;  /* 0x000000000bb77223 */ /* 0x180fe2000001081e */
[----:B------:R-:W-:Y:S01]  /*2640*/  FSEL R11, R24, -INF , P3 ;  /* 0xff800000180b7808 */ /* 0x000fe20001800000 */
[-CC-:B------:R-:W-:Y:S01]  /*2650*/  FFMA.FTZ R177, R21, R0.reuse, -R30.reuse ;  /* 0x0000000015b17223 */ /* 0x180fe2000001081e */
[----:B------:R-:W-:Y:S01]  /*2660*/  ISETP.GT.AND P3, PT, R7, 0x9, PT ;  /* 0x000000090700780c */ /* 0x000fe20003f64270 */
[-CC-:B------:R-:W-:Y:S01]  /*2670*/  FFMA.FTZ R27, R27, R0.reuse, -R30.reuse ;  /* 0x000000001b1b7223 */ /* 0x180fe2000001081e */
[----:B------:R-:W-:Y:S01]  /*2680*/  FMNMX.FTZ R8, R11, R25, !PT ;  /* 0x000000190b087209 */ /* 0x000fe20007810000 */
[--C-:B------:R-:W-:Y:S01]  /*2690*/  FFMA.FTZ R6, R31, R0, -R30.reuse ;  /* 0x000000001f067223 */ /* 0x100fe2000001081e */
[----:B------:R-:W-:Y:S01]  /*26a0*/  FSEL R29, R29, -INF , P3 ;  /* 0xff8000001d1d7808 */ /* 0x000fe20001800000 */
[----:B------:R1:W-:Y:S01]  /*26b0*/  MUFU.EX2 R4, R27 ;  /* 0x0000001b00047308 */ /* 0x0003e20000000800 */
[----:B------:R-:W-:Y:S01]  /*26c0*/  FMNMX.FTZ R8, R13, R8, !PT ;  /* 0x000000080d087209 */ /* 0x000fe20007810000 */
[-CC-:B------:R-:W-:Y:S01]  /*26d0*/  FFMA.FTZ R35, R35, R0.reuse, -R30.reuse ;  /* 0x0000000023237223 */ /* 0x180fe2000001081e */
[----:B------:R-:W-:Y:S01]  /*26e0*/  ISETP.GT.AND P3, PT, R7, 0x11, PT ;  /* 0x000000110700780c */ /* 0x000fe20003f64270 */
[--C-:B------:R-:W-:Y:S01]  /*26f0*/  FFMA.FTZ R39, R39, R0, -R30.reuse ;  /* 0x0000000027277223 */ /* 0x100fe2000001081e */
[----:B------:R-:W-:Y:S01]  /*2700*/  FMNMX.FTZ R8, R29, R8, !PT ;  /* 0x000000081d087209 */ /* 0x000fe20007810000 */
[-CC-:B------:R-:W-:Y:S01]  /*2710*/  FFMA.FTZ R181, R9, R0.reuse, -R30.reuse ;  /* 0x0000000009b57223 */ /* 0x180fe2000001081e */
[----:B------:R-:W-:Y:S01]  /*2720*/  FSEL R33, R33, -INF , P3 ;  /* 0xff80000021217808 */ /* 0x000fe20001800000 */
[--C-:B------:R-:W-:Y:S01]  /*2730*/  FFMA.FTZ R9, R43, R0, -R30.reuse ;  /* 0x000000002b097223 */ /* 0x100fe2000001081e */
[----:B------:R-:W-:Y:S01]  /*2740*/  FMNMX.FTZ R8, R15, R8, !PT ;  /* 0x000000080f087209 */ /* 0x000fe20007810000 */
[----:B------:R-:W-:Y:S01]  /*2750*/  MUFU.EX2 R183, R183 ;  /* 0x000000b700b77308 */ /* 0x000fe20000000800 */
[----:B------:R-:W-:Y:S01]  /*2760*/  ISETP.GT.AND P3, PT, R7, 0x19, PT ;  /* 0x000000190700780c */ /* 0x000fe20003f64270 */
[-CC-:B------:R-:W-:Y:S01]  /*2770*/  FFMA.FTZ R179, R89, R0.reuse, -R30.reuse ;  /* 0x0000000059b37223 */ /* 0x180fe2000001081e */
[----:B------:R-:W-:Y:S01]  /*2780*/  FSEL R21, R36, -INF , P4 ;  /* 0xff80000024157808 */ /* 0x000fe20002000000 */
[--C-:B------:R-:W-:Y:S01]  /*2790*/  FFMA.FTZ R173, R91, R0, -R30.reuse ;  /* 0x000000005bad7223 */ /* 0x100fe2000001081e */
[----:B------:R-:W-:Y:S01]  /*27a0*/  FMNMX.FTZ R10, R33, R8, !PT ;  /* 0x00000008210a7209 */ /* 0x000fe20007810000 */
[-CC-:B------:R-:W-:Y:S01]  /*27b0*/  FFMA.FTZ R175, R93, R0.reuse, -R30.reuse ;  /* 0x000000005daf7223 */ /* 0x180fe2000001081e */
[----:B------:R-:W-:Y:S01]  /*27c0*/  ISETP.GT.AND P4, PT, R7, 0x20, PT ;  /* 0x000000200700780c */ /* 0x000fe20003f84270 */
[----:B------:R-:W-:Y:S01]  /*27d0*/  MUFU.EX2 R8, R35 ;  /* 0x0000002300087308 */ /* 0x000fe20000000800 */
[----:B------:R-:W-:Y:S01]  /*27e0*/  FSEL R37, R37, -INF , P3 ;  /* 0xff80000025257808 */ /* 0x000fe20001800000 */
[--C-:B------:R-:W-:Y:S01]  /*27f0*/  FFMA.FTZ R95, R95, R0, -R30.reuse ;  /* 0x000000005f5f7223 */ /* 0x100fe2000001081e */
[----:B------:R-:W-:Y:S01]  /*2800*/  FMNMX.FTZ R10, R21, R10, !PT ;  /* 0x0000000a150a7209 */ /* 0x000fe20007810000 */
[-CC-:B------:R-:W-:Y:S01]  /*2810*/  FFMA.FTZ R169, R97, R0.reuse, -R30.reuse ;  /* 0x0000000061a97223 */ /* 0x180fe2000001081e */
[----:B------:R-:W-:Y:S01]  /*2820*/  ISETP.GT.AND P3, PT, R7, 0x21, PT ;  /* 0x000000210700780c */ /* 0x000fe20003f64270 */
[--C-:B------:R-:W-:Y:S01]  /*2830*/  FFMA.FTZ R99, R99, R0, -R30.reuse ;  /* 0x0000000063637223 */ /* 0x100fe2000001081e */
[----:B-1----:R-:W-:Y:S01]  /*2840*/  FSEL R27, R40, -INF , P4 ;  /* 0xff800000281b7808 */ /* 0x002fe20002000000 */
[----:B------:R-:W1:Y:S01]  /*2850*/  MUFU.EX2 R181, R181 ;  /* 0x000000b500b57308 */ /* 0x000e620000000800 */
[----:B------:R-:W-:Y:S01]  /*2860*/  FMNMX.FTZ R10, R37, R10, !PT ;  /* 0x0000000a250a7209 */ /* 0x000fe20007810000 */
[-CC-:B------:R-:W-:Y:S01]  /*2870*/  FFMA.FTZ R171, R101, R0.reuse, -R30.reuse ;  /* 0x0000000065ab7223 */ /* 0x180fe2000001081e */
[----:B------:R-:W-:Y:S01]  /*2880*/  ISETP.GT.AND P4, PT, R7, 0x28, PT ;  /* 0x000000280700780c */ /* 0x000fe20003f84270 */
        /* <DEDUP_REMOVED lines=10> */
[----:B------:R-:W-:Y:S01]  /*2930*/  FFMA.FTZ R111, R111, R0, -R30 ;  /* 0x000000006f6f7223 */ /* 0x000fe2000001081e */
[----:B------:R-:W-:Y:S01]  /*2940*/  ISETP.GT.AND P4, PT, R7, 0x30, PT ;  /* 0x000000300700780c */ /* 0x000fe20003f84270 */
[----:B------:R2:W-:Y:S01]  /*2950*/  MUFU.EX2 R10, R39 ;  /* 0x00000027000a7308 */ /* 0x0005e20000000800 */
[----:B------:R-:W-:Y:S01]  /*2960*/  FSEL R45, R45, -INF , P3 ;  /* 0xff8000002d2d7808 */ /* 0x000fe20001800000 */
[----:B-1----:R-:W-:Y:S01]  /*2970*/  FADD.FTZ R44, R181, R4 ;  /* 0x00000004b52c7221 */ /* 0x002fe20000010000 */
[----:B------:R-:W-:Y:S01]  /*2980*/  FMNMX.FTZ R12, R31, R12, !PT ;  /* 0x0000000c1f0c7209 */ /* 0x000fe20007810000 */
[-CC-:B------:R-:W-:Y:S01]  /*2990*/  FFMA.FTZ R113, R113, R0.reuse, -R30.reuse ;  /* 0x0000000071717223 */ /* 0x180fe2000001081e */
[----:B------:R-:W-:Y:S01]  /*29a0*/  ISETP.GT.AND P3, PT, R7, 0x31, PT ;  /* 0x000000310700780c */ /* 0x000fe20003f64270 */
[--C-:B------:R-:W-:Y:S01]  /*29b0*/  FFMA.FTZ R115, R115, R0, -R30.reuse ;  /* 0x0000000073737223 */ /* 0x100fe2000001081e */
[----:B------:R-:W-:Y:S01]  /*29c0*/  FSEL R35, R48, -INF , P4 ;  /* 0xff80000030237808 */ /* 0x000fe20002000000 */
[----:B------:R-:W-:Y:S01]  /*29d0*/  MUFU.EX2 R177, R177 ;  /* 0x000000b100b17308 */ /* 0x000fe20000000800 */
        /* <DEDUP_REMOVED lines=10> */
[----:B--2---:R-:W-:Y:S01]  /*2a80*/  FSEL R39, R52, -INF , P4 ;  /* 0xff80000034277808 */ /* 0x004fe20002000000 */
        /* <DEDUP_REMOVED lines=11> */
[----:B------:R-:W-:Y:S01]  /*2b40*/  FSEL R43, R56, -INF , P4 ;  /* 0xff800000382b7808 */ /* 0x000fe20002000000 */
[----:B------:R-:W-:Y:S01]  /*2b50*/  MUFU.EX2 R173, R173 ;  /* 0x000000ad00ad7308 */ /* 0x000fe20000000800 */
[----:B------:R-:W-:Y:S01]  /*2b60*/  FMNMX.FTZ R14, R53, R14, !PT ;  /* 0x0000000e350e7209 */ /* 0x000fe20007810000 */
[----:B------:R-:W-:Y:S01]  /*2b70*/  FFMA.FTZ R30, R87, R0, -R30 ;  /* 0x00000000571e7223 */ /* 0x000fe2000001081e */
[----:B------:R-:W-:-:S02]  /*2b80*/  ISETP.GT.AND P4, PT, R7, 0x48, PT ;  /* 0x000000480700780c */ /* 0x000fc40003f84270 */
[----:B------:R-:W-:Y:S02]  /*2b90*/  CS2R R104, SRZ ;  /* 0x0000000000687805 */ /* 0x000fe4000001ff00 */
[----:B------:R-:W-:Y:S02]  /*2ba0*/  FSEL R57, R57, -INF , P3 ;  /* 0xff80000039397808 */ /* 0x000fe40001800000 */
[----:B------:R-:W-:Y:S02]  /*2bb0*/  CS2R R100, SRZ ;  /* 0x0000000000647805 */ /* 0x000fe4000001ff00 */
[----:B------:R-:W-:Y:S01]  /*2bc0*/  FMNMX.FTZ R14, R43, R14, !PT ;  /* 0x0000000e2b0e7209 */ /* 0x000fe20007810000 */
[----:B------:R-:W-:Y:S01]  /*2bd0*/  MUFU.EX2 R175, R175 ;  /* 0x000000af00af7308 */ /* 0x000fe20000000800 */
[----:B------:R-:W-:Y:S02]  /*2be0*/  ISETP.GT.AND P3, PT, R7, 0x49, PT ;  /* 0x000000490700780c */ /* 0x000fe40003f64270 */
[----:B------:R-:W-:-:S02]  /*2bf0*/  CS2R R96, SRZ ;  /* 0x0000000000607805 */ /* 0x000fc4000001ff00 */
[----:B------:R-:W-:Y:S02]  /*2c00*/  FSEL R47, R60, -INF , P4 ;  /* 0xff8000003c2f7808 */ /* 0x000fe40002000000 */
[----:B------:R-:W-:Y:S02]  /*2c10*/  CS2R R92, SRZ ;  /* 0x00000000005c7805 */ /* 0x000fe4000001ff00 */
[----:B------:R-:W-:Y:S02]  /*2c20*/  FMNMX.FTZ R20, R57, R14, !PT ;  /* 0x0000000e39147209 */ /* 0x000fe40007810000 */
[----:B------:R-:W-:Y:S02]  /*2c30*/  CS2R R90, SRZ ;  /* 0x00000000005a7805 */ /* 0x000fe4000001ff00 */
[----:B------:R-:W-:Y:S01]  /*2c40*/  ISETP.GT.AND P4, PT, R7, 0x50, PT ;  /* 0x000000500700780c */ /* 0x000fe20003f84270 */
[----:B------:R1:W-:Y:S01]  /*2c50*/  MUFU.EX2 R14, R95 ;  /* 0x0000005f000e7308 */ /* 0x0003e20000000800 */
[----:B------:R-:W-:-:S02]  /*2c60*/  FSEL R61, R61, -INF , P3 ;  /* 0xff8000003d3d7808 */ /* 0x000fc40001800000 */
[----:B------:R-:W-:Y:S02]  /*2c70*/  CS2R R88, SRZ ;  /* 0x0000000000587805 */ /* 0x000fe4000001ff00 */
[----:B------:R-:W-:Y:S02]  /*2c80*/  FMNMX.FTZ R20, R47, R20, !PT ;  /* 0x000000142f147209 */ /* 0x000fe40007810000 */
[----:B------:R-:W-:Y:S02]  /*2c90*/  ISETP.GT.AND P3, PT, R7, 0x51, PT ;  /* 0x000000510700780c */ /* 0x000fe40003f64270 */
[----:B------:R-:W-:Y:S01]  /*2ca0*/  FSEL R51, R64, -INF , P4 ;  /* 0xff80000040337808 */ /* 0x000fe20002000000 */
[----:B------:R-:W-:Y:S01]  /*2cb0*/  MUFU.EX2 R169, R169 ;  /* 0x000000a900a97308 */ /* 0x000fe20000000800 */
[----:B------:R-:W-:Y:S02]  /*2cc0*/  FMNMX.FTZ R20, R61, R20, !PT ;  /* 0x000000143d147209 */ /* 0x000fe40007810000 */
[----:B-1----:R-:W-:-:S02]  /*2cd0*/  CS2R R94, SRZ ;  /* 0x00000000005e7805 */ /* 0x002fc4000001ff00 */
[----:B------:R-:W-:Y:S02]  /*2ce0*/  ISETP.GT.AND P4, PT, R7, 0x58, PT ;  /* 0x000000580700780c */ /* 0x000fe40003f84270 */
[----:B------:R-:W-:Y:S02]  /*2cf0*/  FSEL R65, R65, -INF , P3 ;  /* 0xff80000041417808 */ /* 0x000fe40001800000 */
[----:B------:R-:W-:Y:S01]  /*2d00*/  FMNMX.FTZ R20, R51, R20, !PT ;  /* 0x0000001433147209 */ /* 0x000fe20007810000 */
[----:B------:R-:W-:Y:S01]  /*2d10*/  MUFU.EX2 R171, R171 ;  /* 0x000000ab00ab7308 */ /* 0x000fe20000000800 */
[----:B------:R-:W-:Y:S02]  /*2d20*/  ISETP.GT.AND P3, PT, R7, 0x59, PT ;  /* 0x000000590700780c */ /* 0x000fe40003f64270 */
[----:B------:R-:W-:Y:S02]  /*2d30*/  FSEL R55, R68, -INF , P4 ;  /* 0xff80000044377808 */ /* 0x000fe40002000000 */
[----:B------:R-:W-:-:S02]  /*2d40*/  FMNMX.FTZ R24, R65, R20, !PT ;  /* 0x0000001441187209 */ /* 0x000fc40007810000 */
[----:B------:R-:W-:Y:S01]  /*2d50*/  ISETP.GT.AND P4, PT, R7, 0x60, PT ;  /* 0x000000600700780c */ /* 0x000fe20003f84270 */
[----:B------:R1:W-:Y:S01]  /*2d60*/  MUFU.EX2 R20, R99 ;  /* 0x0000006300147308 */ /* 0x0003e20000000800 */
[----:B------:R-:W-:Y:S02]  /*2d70*/  FSEL R69, R69, -INF , P3 ;  /* 0xff80000045457808 */ /* 0x000fe40001800000 */
[----:B------:R-:W-:Y:S02]  /*2d80*/  FMNMX.FTZ R24, R55, R24, !PT ;  /* 0x0000001837187209 */ /* 0x000fe40007810000 */
[----:B------:R-:W-:Y:S02]  /*2d90*/  ISETP.GT.AND P3, PT, R7, 0x61, PT ;  /* 0x000000610700780c */ /* 0x000fe40003f64270 */
[----:B------:R-:W-:Y:S01]  /*2da0*/  FSEL R59, R72, -INF , P4 ;  /* 0xff800000483b7808 */ /* 0x000fe20002000000 */
[----:B------:R-:W-:Y:S01]  /*2db0*/  MUFU.EX2 R153, R153 ;  /* 0x0000009900997308 */ /* 0x000fe20000000800 */
[----:B------:R-:W-:-:S02]  /*2dc0*/  FMNMX.FTZ R24, R69, R24, !PT ;  /* 0x0000001845187209 */ /* 0x000fc40007810000 */
[----:B-1----:R-:W-:Y:S02]  /*2dd0*/  CS2R R98, SRZ ;  /* 0x0000000000627805 */ /* 0x002fe4000001ff00 */
[----:B------:R-:W-:Y:S02]  /*2de0*/  ISETP.GT.AND P4, PT, R7, 0x68, PT ;  /* 0x000000680700780c */ /* 0x000fe40003f84270 */
[----:B------:R-:W-:Y:S02]  /*2df0*/  FSEL R73, R73, -INF , P3 ;  /* 0xff80000049497808 */ /* 0x000fe40001800000 */
[----:B------:R-:W-:Y:S01]  /*2e00*/  FMNMX.FTZ R24, R59, R24, !PT ;  /* 0x000000183b187209 */ /* 0x000fe20007810000 */
[----:B------:R1:W-:Y:S01]  /*2e10*/  MUFU.EX2 R32, R107 ;  /* 0x0000006b00207308 */ /* 0x0003e20000000800 */
[----:B------:R-:W-:Y:S02]  /*2e20*/  ISETP.GT.AND P3, PT, R7, 0x69, PT ;  /* 0x000000690700780c */ /* 0x000fe40003f64270 */
[----:B------:R-:W-:-:S02]  /*2e30*/  FSEL R63, R76, -INF , P4 ;  /* 0xff8000004c3f7808 */ /* 0x000fc40002000000 */
[----:B------:R-:W-:Y:S02]  /*2e40*/  FMNMX.FTZ R26, R73, R24, !PT ;  /* 0x00000018491a7209 */ /* 0x000fe40007810000 */
[----:B------:R-:W-:Y:S01]  /*2e50*/  ISETP.GT.AND P4, PT, R7, 0x70, PT ;  /* 0x000000700700780c */ /* 0x000fe20003f84270 */
[----:B------:R2:W-:Y:S01]  /*2e60*/  MUFU.EX2 R24, R103 ;  /* 0x0000006700187308 */ /* 0x0005e20000000800 */
[----:B------:R-:W-:Y:S02]  /*2e70*/  FSEL R77, R77, -INF , P3 ;  /* 0xff8000004d4d7808 */ /* 0x000fe40001800000 */
[----:B-1----:R-:W-:Y:S02]  /*2e80*/  CS2R R106, SRZ ;  /* 0x00000000006a7805 */ /* 0x002fe4000001ff00 */
[----:B------:R-:W-:Y:S02]  /*2e90*/  FMNMX.FTZ R26, R63, R26, !PT ;  /* 0x0000001a3f1a7209 */ /* 0x000fe40007810000 */
[----:B------:R-:W-:-:S02]  /*2ea0*/  ISETP.GT.AND P3, PT, R7, 0x71, PT ;  /* 0x000000710700780c */ /* 0x000fc40003f64270 */
[----:B------:R-:W-:Y:S01]  /*2eb0*/  FSEL R67, R80, -INF , P4 ;  /* 0xff80000050437808 */ /* 0x000fe20002000000 */
[----:B------:R-:W-:Y:S01]  /*2ec0*/  MUFU.EX2 R109, R109 ;  /* 0x0000006d006d7308 */ /* 0x000fe20000000800 */
[----:B------:R-:W-:Y:S02]  /*2ed0*/  FMNMX.FTZ R26, R77, R26, !PT ;  /* 0x0000001a4d1a7209 */ /* 0x000fe40007810000 */
[----:B--2---:R-:W-:Y:S02]  /*2ee0*/  CS2R R102, SRZ ;  /* 0x0000000000667805 */ /* 0x004fe4000001ff00 */
[----:B------:R-:W-:Y:S02]  /*2ef0*/  ISETP.GT.AND P4, PT, R7, 0x78, PT ;  /* 0x000000780700780c */ /* 0x000fe40003f84270 */
[----:B------:R-:W-:Y:S02]  /*2f00*/  FSEL R81, R81, -INF , P3 ;  /* 0xff80000051517808 */ /* 0x000fe40001800000 */
[----:B------:R-:W-:Y:S01]  /*2f10*/  FMNMX.FTZ R26, R67, R26, !PT ;  /* 0x0000001a431a7209 */ /* 0x000fe20007810000 */
[----:B------:R1:W2:Y:S01]  /*2f20*/  MUFU.EX2 R34, R111 ;  /* 0x0000006f00227308 */ /* 0x0002a20000000800 */
[----:B------:R-:W-:-:S02]  /*2f30*/  ISETP.GT.AND P3, PT, R7, 0x79, PT ;  /* 0x000000790700780c */ /* 0x000fc40003f64270 */
[----:B------:R-:W-:Y:S02]  /*2f40*/  FSEL R7, R84, -INF , P4 ;  /* 0xff80000054077808 */ /* 0x000fe40002000000 */
[----:B------:R-:W-:Y:S02]  /*2f50*/  FMNMX.FTZ R26, R81, R26, !PT ;  /* 0x0000001a511a7209 */ /* 0x000fe40007810000 */
[----:B------:R-:W-:Y:S01]  /*2f60*/  FSEL R85, R85, -INF , P3 ;  /* 0xff80000055557808 */ /* 0x000fe20001800000 */
[----:B------:R-:W-:Y:S01]  /*2f70*/  MUFU.EX2 R113, R113 ;  /* 0x0000007100717308 */ /* 0x000fe20000000800 */
[----:B------:R-:W-:Y:S02]  /*2f80*/  FMNMX.FTZ R26, R7, R26, !PT ;  /* 0x0000001a071a7209 */ /* 0x000fe40007810000 */
[----:B-1----:R-:W-:Y:S02]  /*2f90*/  CS2R R110, SRZ ;  /* 0x00000000006e7805 */ /* 0x002fe4000001ff00 */
[----:B------:R-:W-:-:S02]  /*2fa0*/  F2FP.F16.F32.PACK_AB R181, R4, R181 ;  /* 0x000000b504b5723e */ /* 0x000fc400000000ff */
[----:B------:R-:W-:Y:S01]  /*2fb0*/  FMNMX.FTZ R26, R85, R26, !PT ;  /* 0x0000001a551a7209 */ /* 0x000fe20007810000 */
[----:B------:R1:W3:Y:S01]  /*2fc0*/  MUFU.EX2 R36, R115 ;  /* 0x0000007300247308 */ /* 0x0002e20000000800 */
[----:B--2---:R-:W-:-:S03]  /*2fd0*/  F2FP.F16.F32.PACK_AB R155, R34, R109 ;  /* 0x0000006d229b723e */ /* 0x004fc600000000ff */
[----:B------:R-:W2:Y:S04]  /*2fe0*/  SHFL.BFLY PT, R9, R26, 0x2, 0x1f ;  /* 0x0c401f001a097f89 */ /* 0x000ea800000e0000 */
[----:B------:R-:W-:Y:S01]  /*2ff0*/  MUFU.EX2 R117, R117 ;  /* 0x0000007500757308 */ /* 0x000fe20000000800 */
[----:B-1----:R-:W-:-:S07]  /*3000*/  CS2R R114, SRZ ;  /* 0x0000000000727805 */ /* 0x002fce000001ff00 */
[----:B------:R-:W1:Y:S01]  /*3010*/  MUFU.EX2 R38, R71 ;  /* 0x0000004700267308 */ /* 0x000e620000000800 */
[----:B---3--:R-:W-:-:S07]  /*3020*/  F2FP.F16.F32.PACK_AB R157, R36, R113 ;  /* 0x00000071249d723e */ /* 0x008fce00000000ff */
[----:B------:R-:W-:Y:S01]  /*3030*/  MUFU.EX2 R119, R119 ;  /* 0x0000007700777308 */ /* 0x000fe20000000800 */
[----:B--2---:R-:W-:-:S05]  /*3040*/  FMNMX.FTZ R28, R26, R9, !PT ;  /* 0x000000091a1c7209 */ /* 0x004fca0007810000 */
[----:B------:R-:W2:Y:S02]  /*3050*/  SHFL.BFLY PT, R9, R28, 0x1, 0x1f ;  /* 0x0c201f001c097f89 */ /* 0x000ea400000e0000 */
[----:B------:R-:W3:Y:S01]  /*3060*/  MUFU.EX2 R40, R75 ;  /* 0x0000004b00287308 */ /* 0x000ee20000000800 */
[----:B-1----:R-:W-:-:S07]  /*3070*/  F2FP.F16.F32.PACK_AB R159, R38, R117 ;  /* 0x00000075269f723e */ /* 0x002fce00000000ff */
[----:B------:R-:W-:Y:S08]  /*3080*/  MUFU.EX2 R121, R121 ;  /* 0x0000007900797308 */ /* 0x000ff00000000800 */
[----:B------:R-:W1:Y:S01]  /*3090*/  MUFU.EX2 R42, R79 ;  /* 0x0000004f002a7308 */ /* 0x000e620000000800 */
[----:B---3--:R-:W-:Y:S02]  /*30a0*/  F2FP.F16.F32.PACK_AB R161, R40, R119 ;  /* 0x0000007728a1723e */ /* 0x008fe400000000ff */
[----:B--2---:R-:W-:-:S05]  /*30b0*/  FMNMX.FTZ R9, R28, R9, !PT ;  /* 0x000000091c097209 */ /* 0x004fca0007810000 */
[----:B------:R-:W-:Y:S01]  /*30c0*/  MUFU.EX2 R123, R123 ;  /* 0x0000007b007b7308 */ /* 0x000fe20000000800 */
[C---:B------:R-:W-:Y:S01]  /*30d0*/  FSETP.NEU.FTZ.AND P3, PT, R9.reuse, -INF , PT ;  /* 0xff8000000900780b */ /* 0x040fe20003f7d000 */
[----:B------:R-:W-:-:S06]  /*30e0*/  FMUL.FTZ R26, R9, R0 ;  /* 0x00000000091a7220 */ /* 0x000fcc0000410000 */
[----:B------:R-:W-:Y:S01]  /*30f0*/  MUFU.EX2 R28, R83 ;  /* 0x00000053001c7308 */ /* 0x000fe20000000800 */
[----:B------:R-:W-:Y:S02]  /*3100*/  FSEL R26, R26, RZ, P3 ;  /* 0x000000ff1a1a7208 */ /* 0x000fe40001800000 */
[----:B------:R-:W-:Y:S02]  /*3110*/  PLOP3.LUT P3, PT, PT, PT, UP1, 0x80, 0x0 ;  /* 0x000000000000781c */ /* 0x000fe40003f6f018 */
[----:B-1----:R-:W-:Y:S01]  /*3120*/  F2FP.F16.F32.PACK_AB R163, R42, R121 ;  /* 0x000000792aa3723e */ /* 0x002fe200000000ff */
[-CC-:B------:R-:W-:Y:S01]  /*3130*/  FFMA.FTZ R11, R11, R0.reuse, -R26.reuse ;  /* 0x000000000b0b7223 */ /* 0x180fe2000001081a */
        /* <DEDUP_REMOVED lines=30> */
[----:B--2---:R-:W-:Y:S01]  /*3320*/  FADD.FTZ R44, R11, R180 ;  /* 0x000000b40b2c7221 */ /* 0x004fe20000010000 */
[-CC-:B------:R-:W-:Y:S01]  /*3330*/  FFMA.FTZ R55, R55, R0.reuse, -R26.reuse ;  /* 0x0000000037377223 */ /* 0x180fe2000001081a */
[-CC-:B------:R-:W-:Y:S01]  /*3340*/  FFMA.FTZ R69, R69, R0.reuse, -R26.reuse ;  /* 0x0000000045457223 */ /* 0x180fe2000001081a */
[----:B------:R-:W-:Y:S01]  /*3350*/  FADD.FTZ R46, R10, R25 ;  /* 0x000000190a2e7221 */ /* 0x000fe20000010000 */
[-CC-:B------:R-:W-:Y:S01]  /*3360*/  FFMA.FTZ R59, R59, R0.reuse, -R26.reuse ;  /* 0x000000003b3b7223 */ /* 0x180fe2000001081a */
[-C--:B------:R-:W-:Y:S01]  /*3370*/  FFMA.FTZ R73, R73, R0.reuse, -R26 ;  /* 0x0000000049497223 */ /* 0x080fe2000001081a */
[----:B------:R-:W2:Y:S01]  /*3380*/  MUFU.EX2 R15, R15 ;  /* 0x0000000f000f7308 */ /* 0x000ea20000000800 */
[----:B-1----:R-:W-:Y:S01]  /*3390*/  FADD.FTZ R25, R13, R44 ;  /* 0x0000002c0d197221 */ /* 0x002fe20000010000 */
[----:B---3--:R-:W-:Y:S01]  /*33a0*/  FADD.FTZ R29, R173, R46 ;  /* 0x0000002ead1d7221 */ /* 0x008fe20000010000 */
[-CC-:B------:R-:W-:Y:S01]  /*33b0*/  FFMA.FTZ R63, R63, R0.reuse, -R26.reuse ;  /* 0x000000003f3f7223 */ /* 0x180fe2000001081a */
[-CC-:B------:R-:W-:Y:S01]  /*33c0*/  FFMA.FTZ R77, R77, R0.reuse, -R26.reuse ;  /* 0x000000004d4d7223 */ /* 0x180fe2000001081a */
[-C--:B------:R-:W-:Y:S01]  /*33d0*/  FFMA.FTZ R67, R67, R0.reuse, -R26 ;  /* 0x0000000043437223 */ /* 0x080fe2000001081a */
[----:B------:R-:W-:Y:S01]  /*33e0*/  FADD.FTZ R46, R12, R29 ;  /* 0x0000001d0c2e7221 */ /* 0x000fe20000010000 */
[----:B------:R-:W-:Y:S01]  /*33f0*/  F2FP.F16.F32.PACK_AB R183, R6, R183 ;  /* 0x000000b706b7723e */ /* 0x000fe200000000ff */
[----:B------:R-:W1:Y:S01]  /*3400*/  MUFU.EX2 R176, R33 ;  /* 0x0000002100b07308 */ /* 0x000e620000000800 */
[----:B----4-:R-:W-:Y:S01]  /*3410*/  FADD.FTZ R44, R182, R25 ;  /* 0x00000019b62c7221 */ /* 0x010fe20000010000 */
[----:B------:R-:W-:Y:S01]  /*3420*/  FADD.FTZ R29, R175, R46 ;  /* 0x0000002eaf1d7221 */ /* 0x000fe20000010000 */
[-CC-:B------:R-:W-:Y:S01]  /*3430*/  FFMA.FTZ R81, R81, R0.reuse, -R26.reuse ;  /* 0x0000000051517223 */ /* 0x180fe2000001081a */
[-CC-:B------:R-:W-:Y:S01]  /*3440*/  FFMA.FTZ R7, R7, R0.reuse, -R26.reuse ;  /* 0x0000000007077223 */ /* 0x180fe2000001081a */
[----:B------:R-:W-:Y:S01]  /*3450*/  FFMA.FTZ R26, R85, R0, -R26 ;  /* 0x00000000551a7223 */ /* 0x000fe2000001081a */
[----:B------:R-:W-:Y:S01]  /*3460*/  FADD.FTZ R46, R14, R29 ;  /* 0x0000001d0e2e7221 */ /* 0x000fe20000010000 */
[----:B------:R-:W-:Y:S01]  /*3470*/  F2FP.F16.F32.PACK_AB R180, R180, R11 ;  /* 0x0000000bb4b4723e */ /* 0x000fe200000000ff */
[----:B------:R-:W3:Y:S01]  /*3480*/  MUFU.EX2 R21, R21 ;  /* 0x0000001500157308 */ /* 0x000ee20000000800 */
[----:B--2---:R-:W-:Y:S01]  /*3490*/  FADD.FTZ R25, R15, R44 ;  /* 0x0000002c0f197221 */ /* 0x004fe20000010000 */
[----:B------:R-:W-:Y:S01]  /*34a0*/  FADD.FTZ R29, R169, R46 ;  /* 0x0000002ea91d7221 */ /* 0x000fe20000010000 */
[----:B------:R-:W-:-:S02]  /*34b0*/  F2FP.F16.F32.PACK_AB R165, R28, R123 ;  /* 0x0000007b1ca5723e */ /* 0x000fc400000000ff */
[----:B------:R-:W-:Y:S01]  /*34c0*/  F2FP.F16.F32.PACK_AB R177, R8, R177 ;  /* 0x000000b108b1723e */ /* 0x000fe200000000ff */
[----:B------:R-:W-:Y:S01]  /*34d0*/  FADD.FTZ R46, R20, R29 ;  /* 0x0000001d142e7221 */ /* 0x000fe20000010000 */
[----:B------:R-:W-:Y:S01]  /*34e0*/  F2FP.F16.F32.PACK_AB R179, R10, R179 ;  /* 0x000000b30ab3723e */ /* 0x000fe200000000ff */
[----:B------:R-:W2:Y:S01]  /*34f0*/  MUFU.EX2 R178, R37 ;  /* 0x0000002500b27308 */ /* 0x000ea20000000800 */
[----:B-1----:R-:W-:Y:S01]  /*3500*/  FADD.FTZ R44, R176, R25 ;  /* 0x00000019b02c7221 */ /* 0x002fe20000010000 */
[----:B------:R-:W-:Y:S01]  /*3510*/  FADD.FTZ R29, R171, R46 ;  /* 0x0000002eab1d7221 */ /* 0x000fe20000010000 */
[----:B------:R-:W-:Y:S02]  /*3520*/  F2FP.F16.F32.PACK_AB R173, R12, R173 ;  /* 0x000000ad0cad723e */ /* 0x000fe400000000ff */
[----:B------:R-:W-:Y:S01]  /*3530*/  F2FP.F16.F32.PACK_AB R175, R14, R175 ;  /* 0x000000af0eaf723e */ /* 0x000fe200000000ff */
[----:B------:R-:W-:Y:S01]  /*3540*/  FADD.FTZ R46, R24, R29 ;  /* 0x0000001d182e7221 */ /* 0x000fe20000010000 */
[----:B------:R-:W-:Y:S01]  /*3550*/  F2FP.F16.F32.PACK_AB R169, R20, R169 ;  /* 0x000000a914a9723e */ /* 0x000fe200000000ff */
[----:B------:R-:W1:Y:S01]  /*3560*/  MUFU.EX2 R27, R27 ;  /* 0x0000001b001b7308 */ /* 0x000e620000000800 */
[----:B---3--:R-:W-:Y:S01]  /*3570*/  FADD.FTZ R25, R21, R44 ;  /* 0x0000002c15197221 */ /* 0x008fe20000010000 */
[----:B------:R-:W-:-:S02]  /*3580*/  F2FP.F16.F32.PACK_AB R171, R24, R171 ;  /* 0x000000ab18ab723e */ /* 0x000fc400000000ff */
[----:B------:R-:W-:Y:S02]  /*3590*/  F2FP.F16.F32.PACK_AB R182, R182, R13 ;  /* 0x0000000db6b6723e */ /* 0x000fe400000000ff */
[----:B------:R-:W-:Y:S02]  /*35a0*/  F2FP.F16.F32.PACK_AB R176, R176, R15 ;  /* 0x0000000fb0b0723e */ /* 0x000fe400000000ff */
[----:B------:R-:W3:Y:S01]  /*35b0*/  MUFU.EX2 R172, R41 ;  /* 0x0000002900ac7308 */ /* 0x000ee20000000800 */
[C---:B--2---:R-:W-:Y:S01]  /*35c0*/  FADD.FTZ R44, R178.reuse, R25 ;  /* 0x00000019b22c7221 */ /* 0x044fe20000010000 */
[----:B------:R-:W-:-:S06]  /*35d0*/  F2FP.F16.F32.PACK_AB R178, R178, R21 ;  /* 0x00000015b2b2723e */ /* 0x000fcc00000000ff */
[----:B------:R-:W0:Y:S01]  /*35e0*/  MUFU.EX2 R31, R31 ;  /* 0x0000001f001f7308 */ /* 0x000e220000000800 */
[----:B-1----:R-:W-:-:S07]  /*35f0*/  FADD.FTZ R25, R27, R44 ;  /* 0x0000002c1b197221 */ /* 0x002fce0000010000 */
[----:B------:R-:W1:Y:S01]  /*3600*/  MUFU.EX2 R174, R45 ;  /* 0x0000002d00ae7308 */ /* 0x000e620000000800 */
[----:B---3--:R-:W-:Y:S01]  /*3610*/  FADD.FTZ R44, R172, R25 ;  /* 0x00000019ac2c7221 */ /* 0x008fe20000010000 */
[----:B------:R-:W-:Y:S01]  /*3620*/  FADD.FTZ R25, R153, R46 ;  /* 0x0000002e99197221 */ /* 0x000fe20000010000 */
[----:B------:R-:W-:Y:S02]  /*3630*/  F2FP.F16.F32.PACK_AB R153, R32, R153 ;  /* 0x000000992099723e */ /* 0x000fe400000000ff */
[----:B------:R-:W-:Y:S01]  /*3640*/  F2FP.F16.F32.PACK_AB R172, R172, R27 ;  /* 0x0000001bacac723e */ /* 0x000fe200000000ff */
[----:B------:R-:W-:Y:S02]  /*3650*/  FADD.FTZ R46, R32, R25 ;  /* 0x00000019202e7221 */ /* 0x000fe40000010000 */
[----:B------:R-:W2:Y:S01]  /*3660*/  MUFU.EX2 R35, R35 ;  /* 0x0000002300237308 */ /* 0x000ea20000000800 */
[----:B0-----:R-:W-:Y:S01]  /*3670*/  FADD.FTZ R3, R31, R44 ;  /* 0x0000002c1f037221 */ /* 0x001fe20000010000 */
[----:B------:R-:W-:Y:S01]  /*3680*/  FADD.FTZ R25, R109, R46 ;  /* 0x0000002e6d197221 */ /* 0x000fe20000010000 */
[----:B------:R-:W-:-:S03]  /*3690*/  CS2R R108, SRZ ;  /* 0x00000000006c7805 */ /* 0x000fc6000001ff00 */
[----:B------:R-:W-:Y:S02]  /*36a0*/  FADD.FTZ R46, R34, R25 ;  /* 0x00000019222e7221 */ /* 0x000fe40000010000 */
[----:B------:R-:W0:Y:S01]  /*36b0*/  MUFU.EX2 R168, R49 ;  /* 0x0000003100a87308 */ /* 0x000e220000000800 */
[C---:B-1----:R-:W-:Y:S01]  /*36c0*/  FADD.FTZ R44, R174.reuse, R3 ;  /* 0x00000003ae2c7221 */ /* 0x042fe20000010000 */
[----:B------:R-:W-:Y:S01]  /*36d0*/  FADD.FTZ R25, R113, R46 ;  /* 0x0000002e71197221 */ /* 0x000fe20000010000 */
[----:B------:R-:W-:Y:S02]  /*36e0*/  F2FP.F16.F32.PACK_AB R174, R174, R31 ;  /* 0x0000001faeae723e */ /* 0x000fe400000000ff */
[----:B------:R-:W-:Y:S01]  /*36f0*/  CS2R R112, SRZ ;  /* 0x0000000000707805 */ /* 0x000fe2000001ff00 */
[----:B------:R-:W-:Y:S02]  /*3700*/  FADD.FTZ R46, R36, R25 ;  /* 0x00000019242e7221 */ /* 0x000fe40000010000 */
[----:B------:R-:W1:Y:S01]  /*3710*/  MUFU.EX2 R39, R39 ;  /* 0x0000002700277308 */ /* 0x000e620000000800 */
[----:B--2---:R-:W-:Y:S01]  /*3720*/  FADD.FTZ R3, R35, R44 ;  /* 0x0000002c23037221 */ /* 0x004fe20000010000 */
[----:B------:R-:W-:Y:S01]  /*3730*/  FADD.FTZ R25, R117, R46 ;  /* 0x0000002e75197221 */ /* 0x000fe20000010000 */
[----:B------:R-:W-:-:S03]  /*3740*/  CS2R R116, SRZ ;  /* 0x0000000000747805 */ /* 0x000fc6000001ff00 */
[----:B------:R-:W-:Y:S02]  /*3750*/  FADD.FTZ R6, R38, R25 ;  /* 0x0000001926067221 */ /* 0x000fe40000010000 */
[----:B------:R-:W2:Y:S01]  /*3760*/  MUFU.EX2 R170, R53 ;  /* 0x0000003500aa7308 */ /* 0x000ea20000000800 */
[C---:B0-----:R-:W-:Y:S01]  /*3770*/  FADD.FTZ R44, R168.reuse, R3 ;  /* 0x00000003a82c7221 */ /* 0x041fe20000010000 */
[----:B------:R-:W-:Y:S01]  /*3780*/  FADD.FTZ R25, R119, R6 ;  /* 0x0000000677197221 */ /* 0x000fe20000010000 */
[----:B------:R-:W-:Y:S02]  /*3790*/  F2FP.F16.F32.PACK_AB R168, R168, R35 ;  /* 0x00000023a8a8723e */ /* 0x000fe400000000ff */
[----:B------:R-:W-:Y:S01]  /*37a0*/  CS2R R118, SRZ ;  /* 0x0000000000767805 */ /* 0x000fe2000001ff00 */
[----:B------:R-:W-:Y:S02]  /*37b0*/  FADD.FTZ R6, R40, R25 ;  /* 0x0000001928067221 */ /* 0x000fe40000010000 */
[----:B------:R-:W0:Y:S01]  /*37c0*/  MUFU.EX2 R43, R43 ;  /* 0x0000002b002b7308 */ /* 0x000e220000000800 */
[----:B-1----:R-:W-:Y:S01]  /*37d0*/  FADD.FTZ R3, R39, R44 ;  /* 0x0000002c27037221 */ /* 0x002fe20000010000 */
[----:B------:R-:W-:Y:S01]  /*37e0*/  FADD.FTZ R25, R121, R6 ;  /* 0x0000000679197221 */ /* 0x000fe20000010000 */
[----:B------:R-:W-:-:S03]  /*37f0*/  CS2R R120, SRZ ;  /* 0x0000000000787805 */ /* 0x000fc6000001ff00 */
[----:B------:R-:W-:Y:S02]  /*3800*/  FADD.FTZ R6, R42, R25 ;  /* 0x000000192a067221 */ /* 0x000fe40000010000 */
[----:B------:R-:W1:Y:S01]  /*3810*/  MUFU.EX2 R152, R57 ;  /* 0x0000003900987308 */ /* 0x000e620000000800 */
[C---:B--2---:R-:W-:Y:S01]  /*3820*/  FADD.FTZ R44, R170.reuse, R3 ;  /* 0x00000003aa2c7221 */ /* 0x044fe20000010000 */
[----:B------:R-:W-:Y:S01]  /*3830*/  FADD.FTZ R25, R123, R6 ;  /* 0x000000067b197221 */ /* 0x000fe20000010000 */
[----:B------:R-:W-:Y:S02]  /*3840*/  F2FP.F16.F32.PACK_AB R170, R170, R39 ;  /* 0x00000027aaaa723e */ /* 0x000fe400000000ff */
[----:B------:R-:W-:Y:S01]  /*3850*/  CS2R R122, SRZ ;  /* 0x00000000007a7805 */ /* 0x000fe2000001ff00 */
[----:B------:R-:W-:Y:S02]  /*3860*/  FADD.FTZ R6, R28, R25 ;  /* 0x000000191c067221 */ /* 0x000fe40000010000 */
        /* <DEDUP_REMOVED lines=39> */
[C---:B-1----:R-:W-:Y:S01]  /*3ae0*/  F2FP.F16.F32.PACK_AB R167, R30.reuse, R125 ;  /* 0x0000007d1ea7723e */ /* 0x042fe200000000ff */
[----:B------:R-:W-:Y:S01]  /*3af0*/  FADD.FTZ R3, R30, R25 ;  /* 0x000000191e037221 */ /* 0x000fe20000010000 */
[----:B------:R-:W-:Y:S01]  /*3b00*/  CS2R R124, SRZ ;  /* 0x00000000007c7805 */ /* 0x000fe2000001ff00 */
[C---:B--2---:R-:W-:Y:S01]  /*3b10*/  FADD.FTZ R4, R26.reuse, R11 ;  /* 0x0000000b1a047221 */ /* 0x044fe20000010000 */
[----:B------:R-:W-:Y:S01]  /*3b20*/  F2FP.F16.F32.PACK_AB R166, R26, R7 ;  /* 0x000000071aa6723e */ /* 0x000fe200000000ff */
[----:B------:R-:W-:Y:S06]  /*3b30*/  @!P3 BRA `(.L_x_2262) ;  /* 0x000000280054b947 */ /* 0x000fec0003800000 */
[----:B------:R-:W-:Y:S01]  /*3b40*/  IMAD.MOV.U32 R7, RZ, RZ, R5 ;  /* 0x000000ffff077224 */ /* 0x000fe200078e0005 */
[----:B------:R-:W-:Y:S01]  /*3b50*/  UMOV UR54, UR43 ;  /* 0x0000002b00367c82 */ /* 0x000fe20008000000 */
[----:B------:R-:W-:Y:S01]  /*3b60*/  IMAD.MOV.U32 R6, RZ, RZ, R9 ;  /* 0x000000ffff067224 */ /* 0x000fe200078e0009 */
[----:B------:R-:W-:Y:S01]  /*3b70*/  UMOV UR52, UR42 ;  /* 0x0000002a00347c82 */ /* 0x000fe20008000000 */
[----:B------:R-:W-:Y:S01]  /*3b80*/  IMAD.MOV.U32 R151, RZ, RZ, RZ ;  /* 0x000000ffff977224 */ /* 0x000fe200078e00ff */
[----:B------:R-:W-:-:S06]  /*3b90*/  ULDC UR50, c[0x0][0x288] ;  /* 0x0000a20000327ab9 */ /* 0x000fcc0000000800 */
.L_x_2271:
        /* <DEDUP_REMOVED lines=9> */
.L_x_2264:
[----:B------:R-:W-:Y:S01]  /*3c30*/  ULEA UR6, UR42, UR41, 0x3 ;  /* 0x000000292a067291 */ /* 0x000fe2000f8e183f */
[----:B------:R-:W-:-:S05]  /*3c40*/  IMAD.U32 R0, RZ, RZ, UR43 ;  /* 0x0000002bff007e24 */ /* 0x000fca000f8e00ff */
[----:B------:R-:W-:-:S04]  /*3c50*/  SHF.L.U32 R0, R0, 0x1f, RZ ;  /* 0x0000001f00007819 */ /* 0x000fc800000006ff */
[----:B------:R0:W1:Y:S01]  /*3c60*/  SYNCS.PHASECHK.TRANS64.TRYWAIT P3, [UR6+0x28830], R0 ;  /* 0x02883000ff0075a7 */ /* 0x0000620008060146 */
[----:B------:R-:W-:Y:S05]  /*3c70*/  @!P0 BRA `(.L_x_2265) ;  /* 0x0000000000048947 */ /* 0x000fea0003800000 */
[----:B------:R-:W-:Y:S01]  /*3c80*/  BPT.TRAP 0x1 ;  /* 0x000000040000795c */ /* 0x000fe20000300000 */
.L_x_2265:
[----:B-1----:R-:W-:Y:S05]  /*3c90*/  @P3 BRA `(.L_x_2263) ;  /* 0x0000000000083947 */ /* 0x002fea0003800000 */
[----:B------:R-:W1:Y:S02]  /*3ca0*/  SYNCS.PHASECHK.TRANS64.TRYWAIT P3, [UR6+0x28830], R0 ;  /* 0x02883000ff0075a7 */ /* 0x000e640008060146 */
[----:B-1----:R-:W-:Y:S05]  /*3cb0*/  @!P3 BRA `(.L_x_2266) ;  /* 0x000000b40038b947 */ /* 0x002fea0003800000 */
.L_x_2263:
        /* <DEDUP_REMOVED lines=45> */
.L_x_2268:
[----:B------:R-:W-:Y:S01]  /*3f90*/  ULEA UR6, UR52, UR41, 0x3 ;  /* 0x0000002934067291 */ /* 0x000fe2000f8e183f */
[----:B------:R-:W-:-:S05]  /*3fa0*/  IMAD.U32 R0, RZ, RZ, UR54 ;  /* 0x00000036ff007e24 */ /* 0x000fca000f8e00ff */
[----:B------:R-:W-:-:S04]  /*3fb0*/  SHF.L.U32 R0, R0, 0x1f, RZ ;  /* 0x0000001f00007819 */ /* 0x000fc800000006ff */
[----:B------:R0:W1:Y:S01]  /*3fc0*/  SYNCS.PHASECHK.TRANS64.TRYWAIT P3, [UR6+0x28850], R0 ;  /* 0x02885000ff0075a7 */ /* 0x0000620008060146 */
[----:B------:R-:W-:Y:S05]  /*3fd0*/  @!P0 BRA `(.L_x_2269) ;  /* 0x0000000000048947 */ /* 0x000fea0003800000 */
[----:B------:R-:W-:Y:S01]  /*3fe0*/  BPT.TRAP 0x1 ;  /* 0x000000040000795c */ /* 0x000fe20000300000 */
.L_x_2269:
[----:B-1----:R-:W-:Y:S05]  /*3ff0*/  @P3 BRA `(.L_x_2267) ;  /* 0x0000000000083947 */ /* 0x002fea0003800000 */
[----:B------:R-:W1:Y:S02]  /*4000*/  SYNCS.PHASECHK.TRANS64.TRYWAIT P3, [UR6+0x28850], R0 ;  /* 0x02885000ff0075a7 */ /* 0x000e640008060146 */
[----:B-1----:R-:W-:Y:S05]  /*4010*/  @!P3 BRA `(.L_x_2270) ;  /* 0x000000b00078b947 */ /* 0x002fea0003800000 */
.L_x_2267:
[----:B------:R-:W-:Y:S01]  /*4020*/  UIADD3 UR6, UR41, 0x400, URZ ;  /* 0x0000040029067890 */ /* 0x000fe2000fffe03f */
[----:B------:R-:W-:Y:S01]  /*4030*/  WARPGROUP.ARRIVE ;  /* 0x00000000000079c5 */ /* 0x000fe20000000000 */
[----:B------:R-:W-:Y:S01]  /*4040*/  UMOV UR7, 0x40000040 ;  /* 0x4000004000077882 */ /* 0x000fe20000000000 */
[----:B------:R-:W-:Y:S01]  /*4050*/  VIADD R13, R17, UR36 ;  /* 0x00000024110d7c36 */ /* 0x000fe20008000000 */
[----:B------:R-:W-:Y:S01]  /*4060*/  USHF.R.U32.HI UR6, URZ, 0x4, UR6 ;  /* 0x000000043f067899 */ /* 0x000fe20008011606 */
[----:B------:R-:W2:Y:S01]  /*4070*/  LDC R8, c[0x0][0x2f0] ;  /* 0x0000bc00ff087b82 */ /* 0x000ea20000000800 */
[----:B------:R-:W-:Y:S02]  /*4080*/  UISETP.GT.AND UP1, UPT, UR53, UR51, UPT ;  /* 0x000000333500728c */ /* 0x000fe4000bf24270 */
[----:B------:R-:W-:Y:S01]  /*4090*/  ULOP3.LUT UR6, UR6, 0x3fff, URZ, 0xc0, !UPT ;  /* 0x00003fff06067892 */ /* 0x000fe2000f8ec03f */
[----:B------:R-:W-:-:S03]  /*40a0*/  UMOV UR54, UR43 ;  /* 0x0000002b00367c82 */ /* 0x000fc60008000000 */
[----:B------:R-:W-:-:S04]  /*40b0*/  ULOP3.LUT UR6, UR6, 0x4000000, URZ, 0xfc, !UPT ;  /* 0x0400000006067892 */ /* 0x000fc8000f8efc3f */
[----:B------:R-:W-:-:S07]  /*40c0*/  ULEA UR10, UR52, UR6, 0xb ;  /* 0x00000006340a7291 */ /* 0x000fce000f8e583f */
[----:B------:R-:W-:Y:S02]  /*40d0*/  UMOV UR6, UR10 ;  /* 0x0000000a00067c82 */ /* 0x000fe40008000000 */
        /* <DEDUP_REMOVED lines=11> */
[----:B------:R-:W-:Y:S01]  /*4190*/  @UP0 ULDC UR6, c[0x0][0x44c] ;  /* 0x0001130000060ab9 */ /* 0x000fe20000000800 */
[----:B------:R-:W-:Y:S01]  /*41a0*/  UMOV UR7, 0x40000040 ;  /* 0x4000004000077882 */ /* 0x000fe20000000000 */
[----:B01----:R-:W-:Y:S01]  /*41b0*/  @P2 IMAD.HI.U32 R0, R13, UR6, RZ ;  /* 0x000000060d002c27 */ /* 0x003fe2000f8e00ff */
[----:B------:R-:W-:-:S04]  /*41c0*/  @UP0 ULDC UR6, c[0x0][0x450] ;  /* 0x0001140000060ab9 */ /* 0x000fc80000000800 */
[----:B------:R-:W-:Y:S01]  /*41d0*/  @P2 SHF.R.U32.HI R13, RZ, UR6, R0 ;  /* 0x00000006ff0d2c19 */ /* 0x000fe20008011600 */
[----:B------:R-:W-:Y:S02]  /*41e0*/  UMOV UR6, 0xffffff80 ;  /* 0xffffff8000067882 */ /* 0x000fe40000000000 */
[----:B------:R-:W-:Y:S02]  /*41f0*/  UIMAD UR6, UR53, UR6, 0x1 ;  /* 0x00000001350674a4 */ /* 0x000fe4000f8e0206 */
[----:B------:R-:W0:Y:S01]  /*4200*/  SHFL.IDX PT, R0, R13, 0x1, 0x1c1f ;  /* 0x003c1f000d007f89 */ /* 0x000e2200000e0000 */
[----:B------:R-:W-:-:S03]  /*4210*/  UIADD3 UR53, UR53, -0x1, URZ ;  /* 0xffffffff35357890 */ /* 0x000fc6000fffe03f */
[----:B------:R-:W-:Y:S01]  /*4220*/  IMAD.U32 R9, RZ, RZ, UR6 ;  /* 0x00000006ff097e24 */ /* 0x000fe2000f8e00ff */
[----:B------:R-:W-:-:S03]  /*4230*/  UIADD3 UR6, UR10, 0x180, URZ ;  /* 0x000001800a067890 */ /* 0x000fc6000fffe03f */
[----:B------:R-:W-:-:S04]  /*4240*/  IMAD R9, R16, -0x2, R9 ;  /* 0xfffffffe10097824 */ /* 0x000fc800078e0209 */
[----:B--2---:R-:W-:-:S05]  /*4250*/  IMAD R9, R8, UR49, R9 ;  /* 0x0000003108097c24 */ /* 0x004fca000f8e0209 */
[----:B0-----:R-:W-:-:S04]  /*4260*/  IADD3 R0, R0, -UR50, R9 ;  /* 0x8000003200007c10 */ /* 0x001fc8000fffe009 */
[C---:B------:R-:W-:Y:S02]  /*4270*/  ISETP.GT.AND P3, PT, R0.reuse, RZ, PT ;  /* 0x000000ff0000720c */ /* 0x040fe40003f64270 */
[----:B------:R-:W-:Y:S02]  /*4280*/  ISETP.GT.AND P4, PT, R0, 0x1, PT ;  /* 0x000000010000780c */ /* 0x000fe40003f84270 */
[----:B------:R-:W-:Y:S02]  /*4290*/  FSEL R8, R26, -INF , P3 ;  /* 0xff8000001a087808 */ /* 0x000fe40001800000 */
[----:B------:R-:W-:Y:S02]  /*42a0*/  ISETP.GT.AND P3, PT, R0, 0x8, PT ;  /* 0x000000080000780c */ /* 0x000fe40003f64270 */
[----:B------:R-:W-:Y:S02]  /*42b0*/  FSEL R192, R27, -INF , P4 ;  /* 0xff8000001bc07808 */ /* 0x000fe40002000000 */
[----:B------:R-:W-:-:S02]  /*42c0*/  FMNMX.FTZ R5, R8, R7, !PT ;  /* 0x0000000708057209 */ /* 0x000fc40007810000 */
[----:B------:R-:W-:Y:S02]  /*42d0*/  ISETP.GT.AND P4, PT, R0, 0x9, PT ;  /* 0x000000090000780c */ /* 0x000fe40003f84270 */
[----:B------:R-:W-:Y:S02]  /*42e0*/  FSEL R194, R30, -INF , P3 ;  /* 0xff8000001ec27808 */ /* 0x000fe40001800000 */
[----:B------:R-:W-:Y:S02]  /*42f0*/  FMNMX.FTZ R5, R192, R5, !PT ;  /* 0x00000005c0057209 */ /* 0x000fe40007810000 */
        /* <DEDUP_REMOVED lines=16> */
[----:B------:R-:W-:Y:S01]  /*4400*/  FMNMX.FTZ R5, R176, R5, !PT ;  /* 0x00000005b0057209 */ /* 0x000fe20007810000 */
[----:B------:R-:W-:Y:S02]  /*4410*/  WARPGROUP.DEPBAR.LE gsb0, 0x0 ;  /* 0x00008000000079c5 */ /* 0x000fe40000010000 */
[----:B------:R-:W-:Y:S01]  /*4420*/  WARPGROUP.ARRIVE ;  /* 0x00000000000079c5 */ /* 0x000fe20000000000 */
[----:B------:R-:W-:Y:S02]  /*4430*/  FSEL R174, R42, -INF , P3 ;  /* 0xff8000002aae7808 */ /* 0x000fe40001800000 */
[----:B------:R-:W-:Y:S02]  /*4440*/  ISETP.GT.AND P3, PT, R0, 0x28, PT ;  /* 0x000000280000780c */ /* 0x000fe40003f64270 */
[----:B------:R-:W-:Y:S01]  /*4450*/  FSEL R172, R43, -INF , P4 ;  /* 0xff8000002bac7808 */ /* 0x000fe20002000000 */
[----:B------:R-:W-:Y:S01]  /*4460*/  HGMMA.64x128x16.F32 R88, R168, gdesc[UR4].tnspB, R88, gsb0 ;  /* 0x41e00004a8587df0 */ /* 0x000fe20008000858 */
[----:B------:R-:W-:Y:S01]  /*4470*/  UIADD3 UR6, UR10, 0x200, URZ ;  /* 0x000002000a067890 */ /* 0x000fe2000fffe03f */
[----:B------:R-:W-:Y:S01]  /*4480*/  FMNMX.FTZ R5, R174, R5, !PT ;  /* 0x00000005ae057209 */ /* 0x000fe20007810000 */
[----:B------:R-:W-:Y:S01]  /*4490*/  UMOV UR7, 0x40000040 ;  /* 0x4000004000077882 */ /* 0x000fe20000000000 */
[----:B------:R-:W-:-:S02]  /*44a0*/  ISETP.GT.AND P4, PT, R0, 0x29, PT ;  /* 0x000000290000780c */ /* 0x000fc40003f84270 */
[----:B------:R-:W-:Y:S01]  /*44b0*/  FMNMX.FTZ R5, R172, R5, !PT ;  /* 0x00000005ac057209 */ /* 0x000fe20007810000 */
[----:B------:R-:W-:Y:S02]  /*44c0*/  WARPGROUP.DEPBAR.LE gsb0, 0x0 ;  /* 0x00008000000079c5 */ /* 0x000fe40000010000 */
[----:B------:R-:W-:Y:S01]  /*44d0*/  WARPGROUP.ARRIVE ;  /* 0x00000000000079c5 */ /* 0x000fe20000000000 */
[----:B------:R-:W-:Y:S02]  /*44e0*/  FSEL R170, R46, -INF , P3 ;  /* 0xff8000002eaa7808 */ /* 0x000fe40001800000 */
[----:B------:R-:W-:Y:S02]  /*44f0*/  ISETP.GT.AND P3, PT, R0, 0x30, PT ;  /* 0x000000300000780c */ /* 0x000fe40003f64270 */
[----:B------:R-:W-:Y:S01]  /*4500*/  FSEL R168, R47, -INF , P4 ;  /* 0xff8000002fa87808 */ /* 0x000fe20002000000 */
[----:B------:R-:W-:Y:S01]  /*4510*/  HGMMA.64x128x16.F32 R88, R152, gdesc[UR4].tnspB, R88, gsb0 ;  /* 0x41e0000498587df0 */ /* 0x000fe20008000858 */
[----:B------:R-:W-:Y:S01]  /*4520*/  FMNMX.FTZ R5, R170, R5, !PT ;  /* 0x00000005aa057209 */ /* 0x000fe20007810000 */
[----:B------:R-:W-:Y:S01]  /*4530*/  UIADD3 UR6, UR10, 0x280, URZ ;  /* 0x000002800a067890 */ /* 0x000fe2000fffe03f */
[----:B------:R-:W-:Y:S01]  /*4540*/  ISETP.GT.AND P4, PT, R0, 0x31, PT ;  /* 0x000000310000780c */ /* 0x000fe20003f84270 */
[----:B------:R-:W-:Y:S01]  /*4550*/  UMOV UR7, 0x40000040 ;  /* 0x4000004000077882 */ /* 0x000fe20000000000 */
        /* <DEDUP_REMOVED lines=57> */
[----:B------:R-:W-:-:S04]  /*48f0*/  FMNMX.FTZ R0, R86, R5, !PT ;  /* 0x0000000556007209 */ /* 0x000fc80007810000 */
[----:B------:R-:W-:-:S05]  /*4900*/  FMNMX.FTZ R15, R87, R0, !PT ;  /* 0x00000000570f7209 */ /* 0x000fca0007810000 */
[----:B------:R-:W0:Y:S01]  /*4910*/  SHFL.BFLY PT, R0, R15, 0x2, 0x1f ;  /* 0x0c401f000f007f89 */ /* 0x000e2200000e0000 */
[----:B------:R-:W-:Y:S02]  /*4920*/  WARPGROUP.DEPBAR.LE gsb0, 0x0 ;  /* 0x00008000000079c5 */ /* 0x000fe40000010000 */
[----:B------:R-:W-:Y:S01]  /*4930*/  WARPGROUP.ARRIVE ;  /* 0x00000000000079c5 */ /* 0x000fe20000000000 */
[----:B------:R-:W1:Y:S05]  /*4940*/  SHFL.IDX PT, R152, R13, RZ, 0x1c1f ;  /* 0x001c1fff0d987589 */ /* 0x000e6a00000e0000 */
[----:B------:R-:W-:Y:S01]  /*4950*/  HGMMA.64x128x16.F32 R88, R156, gdesc[UR4].tnspB, R88, gsb0 ;  /* 0x41e000049c587df0 */ /* 0x000fe20008000858 */
[----:B------:R-:W-:Y:S01]  /*4960*/  UIADD3 UR6, UR10, 0x300, URZ ;  /* 0x000003000a067890 */ /* 0x000fe2000fffe03f */
[----:B0-----:R-:W-:Y:S01]  /*4970*/  FMNMX.FTZ R21, R15, R0, !PT ;  /* 0x000000000f157209 */ /* 0x001fe20007810000 */
[----:B------:R-:W-:Y:S01]  /*4980*/  UMOV UR7, 0x40000040 ;  /* 0x4000004000077882 */ /* 0x000fe20000000000 */
[----:B------:R-:W0:Y:S03]  /*4990*/  LDC R0, c[0x0][0x988] ;  /* 0x00026200ff007b82 */ /* 0x000e260000000800 */
[----:B------:R-:W2:Y:S01]  /*49a0*/  SHFL.BFLY PT, R154, R21, 0x1, 0x1f ;  /* 0x0c201f00159a7f89 */ /* 0x000ea200000e0000 */
[----:B-1----:R-:W-:-:S04]  /*49b0*/  IADD3 R9, R152, -UR50, R9 ;  /* 0x8000003298097c10 */ /* 0x002fc8000fffe009 */
[C---:B------:R-:W-:Y:S02]  /*49c0*/  ISETP.GT.AND P4, PT, R9.reuse, RZ, PT ;  /* 0x000000ff0900720c */ /* 0x040fe40003f84270 */
[C---:B------:R-:W-:Y:S02]  /*49d0*/  ISETP.GT.AND P5, PT, R9.reuse, 0x1, PT ;  /* 0x000000010900780c */ /* 0x040fe40003fa4270 */
        /* <DEDUP_REMOVED lines=10> */
[----:B--2---:R-:W-:Y:S02]  /*4a80*/  FMNMX.FTZ R5, R21, R154, !PT ;  /* 0x0000009a15057209 */ /* 0x004fe40007810000 */
[----:B------:R-:W-:Y:S02]  /*4a90*/  ISETP.GT.AND P5, PT, R9, 0x11, PT ;  /* 0x000000110900780c */ /* 0x000fe40003fa4270 */
[----:B------:R-:W-:Y:S01]  /*4aa0*/  FSEL R21, R32, -INF , P4 ;  /* 0xff80000020157808 */ /* 0x000fe20002000000 */
[----:B0-----:R-:W-:Y:S01]  /*4ab0*/  FMUL.FTZ R11, R5, R0 ;  /* 0x00000000050b7220 */ /* 0x001fe20000410000 */
        /* <DEDUP_REMOVED lines=44> */
[----:B------:R-:W-:Y:S01]  /*4d80*/  FSEL R61, R61, -INF , P5 ;  /* 0xff8000003d3d7808 */ /* 0x000fe20002800000 */
[----:B------:R-:W-:-:S02]  /*4d90*/  WARPGROUP.DEPBAR.LE gsb0, 0x0 ;  /* 0x00008000000079c5 */ /* 0x000fc40000010000 */
[----:B------:R-:W-:Y:S01]  /*4da0*/  WARPGROUP.ARRIVE ;  /* 0x00000000000079c5 */ /* 0x000fe20000000000 */
[----:B------:R-:W-:Y:S02]  /*4db0*/  FMNMX.FTZ R36, R47, R36, !PT ;  /* 0x000000242f247209 */ /* 0x000fe40007810000 */
        /* <DEDUP_REMOVED lines=33> */
[----:B------:R-:W-:Y:S02]  /*4fd0*/  FSETP.NEU.FTZ.AND P3, PT, R5, -INF , PT ;  /* 0xff8000000500780b */ /* 0x000fe40003f7d000 */
[----:B------:R-:W-:Y:S02]  /*4fe0*/  ISETP.GT.AND P5, PT, R9, 0x79, PT ;  /* 0x000000790900780c */ /* 0x000fe40003fa4270 */
[----:B------:R-:W-:Y:S02]  /*4ff0*/  FSEL R191, R84, -INF , P4 ;  /* 0xff80000054bf7808 */ /* 0x000fe40002000000 */
[----:B------:R-:W-:Y:S02]  /*5000*/  FMNMX.FTZ R44, R81, R44, !PT ;  /* 0x0000002c512c7209 */ /* 0x000fe40007810000 */
[----:B------:R-:W-:-:S02]  /*5010*/  FSEL R11, R11, RZ, P3 ;  /* 0x000000ff0b0b7208 */ /* 0x000fc40001800000 */
[----:B------:R-:W-:Y:S02]  /*5020*/  FSEL R85, R85, -INF , P5 ;  /* 0xff80000055557808 */ /* 0x000fe40002800000 */
[----:B------:R-:W-:Y:S01]  /*5030*/  FMNMX.FTZ R44, R191, R44, !PT ;  /* 0x0000002cbf2c7209 */ /* 0x000fe20007810000 */
[-CC-:B------:R-:W-:Y:S01]  /*5040*/  FFMA.FTZ R46, R46, R0.reuse, -R11.reuse ;  /* 0x000000002e2e7223 */ /* 0x180fe2000001080b */
[----:B------:R-:W-:Y:S01]  /*5050*/  FSEL R48, R5, RZ, P3 ;  /* 0x000000ff05307208 */ /* 0x000fe20001800000 */
[--C-:B------:R-:W-:Y:S01]  /*5060*/  FFMA.FTZ R173, R174, R0, -R11.reuse ;  /* 0x00000000aead7223 */ /* 0x100fe2000001080b */
[----:B------:R-:W-:Y:S01]  /*5070*/  FMNMX.FTZ R9, R85, R44, !PT ;  /* 0x0000002c55097209 */ /* 0x000fe20007810000 */
        /* <DEDUP_REMOVED lines=8> */
[----:B------:R1:W-:Y:S01]  /*5100*/  MUFU.EX2 R36, R168 ;  /* 0x000000a800247308 */ /* 0x0003e20000000800 */
[----:B0-----:R-:W0:Y:S01]  /*5110*/  SHFL.BFLY PT, R46, R9, 0x2, 0x1f ;  /* 0x0c401f00092e7f89 */ /* 0x001e2200000e0000 */
[-CC-:B------:R-:W-:Y:S01]  /*5120*/  FFMA.FTZ R10, R10, R0.reuse, -R11.reuse ;  /* 0x000000000a0a7223 */ /* 0x180fe2000001080b */
        /* <DEDUP_REMOVED lines=21> */
[----:B------:R-:W-:Y:S01]  /*5280*/  MUFU.EX2 R181, R181 ;  /* 0x000000b500b57308 */ /* 0x000fe20000000800 */
[----:B0-----:R-:W-:Y:S01]  /*5290*/  FMNMX.FTZ R46, R9, R46, !PT ;  /* 0x0000002e092e7209 */ /* 0x001fe20007810000 */
[-CC-:B------:R-:W-:Y:S01]  /*52a0*/  FFMA.FTZ R83, R38, R0.reuse, -R11.reuse ;  /* 0x0000000026537223 */ /* 0x180fe2000001080b */
[-CC-:B------:R-:W-:Y:S01]  /*52b0*/  FFMA.FTZ R38, R86, R0.reuse, -R11.reuse ;  /* 0x0000000056267223 */ /* 0x180fe2000001080b */
[----:B------:R-:W-:Y:S01]  /*52c0*/  FFMA.FTZ R11, R87, R0, -R11 ;  /* 0x00000000570b7223 */ /* 0x000fe2000001080b */
[----:B------:R-:W-:Y:S01]  /*52d0*/  PLOP3.LUT P3, PT, PT, PT, UP1, 0x80, 0x0 ;  /* 0x000000000000781c */ /* 0x000fe20003f6f018 */
[----:B------:R-:W0:Y:S02]  /*52e0*/  SHFL.BFLY PT, R9, R46, 0x1, 0x1f ;  /* 0x0c201f002e097f89 */ /* 0x000e2400000e0000 */
[----:B------:R-:W-:Y:S08]  /*52f0*/  MUFU.EX2 R183, R183 ;  /* 0x000000b700b77308 */ /* 0x000ff00000000800 */
[----:B------:R3:W-:Y:S08]  /*5300*/  MUFU.EX2 R28, R176 ;  /* 0x000000b0001c7308 */ /* 0x0007f00000000800 */
[----:B------:R-:W-:Y:S01]  /*5310*/  MUFU.EX2 R10, R10 ;  /* 0x0000000a000a7308 */ /* 0x000fe20000000800 */
[----:B0-----:R-:W-:-:S07]  /*5320*/  FMNMX.FTZ R9, R46, R9, !PT ;  /* 0x000000092e097209 */ /* 0x001fce0007810000 */
[----:B------:R-:W-:Y:S01]  /*5330*/  MUFU.EX2 R177, R177 ;  /* 0x000000b100b17308 */ /* 0x000fe20000000800 */
[C---:B------:R-:W-:Y:S01]  /*5340*/  FSETP.NEU.FTZ.AND P4, PT, R9.reuse, -INF , PT ;  /* 0xff8000000900780b */ /* 0x040fe20003f9d000 */
[-C--:B------:R-:W-:Y:S01]  /*5350*/  FMUL.FTZ R46, R9, R0.reuse ;  /* 0x00000000092e7220 */ /* 0x080fe20000410000 */
[----:B------:R-:W-:Y:S02]  /*5360*/  WARPGROUP.DEPBAR.LE gsb0, 0x0 ;  /* 0x00008000000079c5 */ /* 0x000fe40000010000 */
[----:B------:R-:W-:Y:S02]  /*5370*/  WARPGROUP.ARRIVE ;  /* 0x00000000000079c5 */ /* 0x000fe40000000000 */
[----:B------:R-:W-:Y:S01]  /*5380*/  FSEL R46, R46, RZ, P4 ;  /* 0x000000ff2e2e7208 */ /* 0x000fe20002000000 */
[----:B------:R-:W-:Y:S03]  /*5390*/  MUFU.EX2 R179, R179 ;  /* 0x000000b300b37308 */ /* 0x000fe60000000800 */
[----:B------:R-:W-:Y:S01]  /*53a0*/  HGMMA.64x128x16.F32 R88, R164, gdesc[UR4].tnspB, R88, gsb0 ;  /* 0x41e00004a4587df0 */ /* 0x000fe20008000858 */
[-CC-:B------:R-:W-:Y:S01]  /*53b0*/  FFMA.FTZ R174, R35, R0.reuse, -R46.reuse ;  /* 0x0000000023ae7223 */ /* 0x180fe2000001082e */
[----:B------:R-:W-:Y:S01]  /*53c0*/  FADD.FTZ R35, -R48, R7 ;  /* 0x0000000730237221 */ /* 0x000fe20000010100 */
[----:B------:R-:W-:Y:S01]  /*53d0*/  FSEL R7, R9, RZ, P4 ;  /* 0x000000ff09077208 */ /* 0x000fe20002000000 */
[-CC-:B-1----:R-:W-:Y:S01]  /*53e0*/  FFMA.FTZ R168, R39, R0.reuse, -R46.reuse ;  /* 0x0000000027a87223 */ /* 0x182fe2000001082e */
[-CC-:B------:R-:W-:Y:S01]  /*53f0*/  FFMA.FTZ R13, R13, R0.reuse, -R46.reuse ;  /* 0x000000000d0d7223 */ /* 0x180fe2000001082e */
[-C--:B------:R-:W-:Y:S01]  /*5400*/  FMUL.FTZ R39, R35, R0.reuse ;  /* 0x0000000023277220 */ /* 0x080fe20000410000 */
[-C--:B--2---:R-:W-:Y:S01]  /*5410*/  FFMA.FTZ R180, R25, R0.reuse, -R46 ;  /* 0x0000000019b47223 */ /* 0x084fe2000001082e */
[----:B------:R-:W-:Y:S01]  /*5420*/  FADD.FTZ R35, -R7, R6 ;  /* 0x0000000607237221 */ /* 0x000fe20000010100 */
[-CC-:B------:R-:W-:Y:S01]  /*5430*/  FFMA.FTZ R25, R37, R0.reuse, -R46.reuse ;  /* 0x0000000025197223 */ /* 0x180fe2000001082e */
[----:B------:R-:W-:Y:S01]  /*5440*/  IMAD.U32 R37, RZ, RZ, UR42 ;  /* 0x0000002aff257e24 */ /* 0x000fe2000f8e00ff */
[----:B------:R-:W-:Y:S01]  /*5450*/  MUFU.EX2 R13, R13 ;  /* 0x0000000d000d7308 */ /* 0x000fe20000000800 */
[-C--:B------:R-:W-:Y:S01]  /*5460*/  FMUL.FTZ R6, R35, R0.reuse ;  /* 0x0000000023067220 */ /* 0x080fe20000410000 */
[-CC-:B------:R-:W-:Y:S01]  /*5470*/  FFMA.FTZ R182, R15, R0.reuse, -R46.reuse ;  /* 0x000000000fb67223 */ /* 0x180fe2000001082e */
[-CC-:B------:R-:W-:Y:S01]  /*5480*/  FFMA.FTZ R15, R29, R0.reuse, -R46.reuse ;  /* 0x000000001d0f7223 */ /* 0x180fe2000001082e */
[----:B------:R-:W-:Y:S01]  /*5490*/  @!P1 LEA R35, R37, UR41, 0x3 ;  /* 0x0000002925239c11 */ /* 0x000fe2000f8e18ff */
[-CC-:B---3--:R-:W-:Y:S01]  /*54a0*/  FFMA.FTZ R176, R21, R0.reuse, -R46.reuse ;  /* 0x0000000015b07223 */ /* 0x188fe2000001082e */
[----:B------:R-:W-:Y:S01]  /*54b0*/  IADD3 R37, -R23, 0xb, RZ ;  /* 0x0000000b17257810 */ /* 0x000fe20007ffe1ff */
[----:B------:R-:W-:Y:S01]  /*54c0*/  FFMA.FTZ R21, R33, R0, -R46 ;  /* 0x0000000021157223 */ /* 0x000fe2000001082e */
[----:B------:R-:W0:Y:S01]  /*54d0*/  MUFU.EX2 R6, R6 ;  /* 0x0000000600067308 */ /* 0x000e220000000800 */
[----:B------:R-:W-:-:S02]  /*54e0*/  @!P1 VIADD R35, R35, 0x28840 ;  /* 0x0002884023239836 */ /* 0x000fc40000000000 */
[-CC-:B------:R-:W-:Y:S01]  /*54f0*/  FFMA.FTZ R178, R27, R0.reuse, -R46.reuse ;  /* 0x000000001bb27223 */ /* 0x180fe2000001082e */
[-CC-:B------:R-:W-:Y:S01]  /*5500*/  FFMA.FTZ R27, R41, R0.reuse, -R46.reuse ;  /* 0x00000000291b7223 */ /* 0x180fe2000001082e */
[-CC-:B------:R-:W-:Y:S01]  /*5510*/  FFMA.FTZ R29, R45, R0.reuse, -R46.reuse ;  /* 0x000000002d1d7223 */ /* 0x180fe2000001082e */
[-CC-:B------:R-:W-:Y:S01]  /*5520*/  FFMA.FTZ R170, R43, R0.reuse, -R46.reuse ;  /* 0x000000002baa7223 */ /* 0x180fe2000001082e */
[-CC-:B------:R-:W-:Y:S01]  /*5530*/  FFMA.FTZ R33, R55, R0.reuse, -R46.reuse ;  /* 0x0000000037217223 */ /* 0x180fe2000001082e */
[-CC-:B------:R-:W-:Y:S01]  /*5540*/  FFMA.FTZ R152, R59, R0.reuse, -R46.reuse ;  /* 0x000000003b987223 */ /* 0x180fe2000001082e */
[----:B------:R1:W2:Y:S01]  /*5550*/  MUFU.EX2 R7, R39 ;  /* 0x0000002700077308 */ /* 0x0002a20000000800 */
[-CC-:B------:R-:W-:Y:S01]  /*5560*/  FFMA.FTZ R57, R57, R0.reuse, -R46.reuse ;  /* 0x0000000039397223 */ /* 0x180fe2000001082e */
[-CC-:B------:R-:W-:Y:S01]  /*5570*/  FFMA.FTZ R154, R47, R0.reuse, -R46.reuse ;  /* 0x000000002f9a7223 */ /* 0x180fe2000001082e */
[-CC-:B------:R-:W-:Y:S01]  /*5580*/  FFMA.FTZ R61, R61, R0.reuse, -R46.reuse ;  /* 0x000000003d3d7223 */ /* 0x180fe2000001082e */
[-CC-:B------:R-:W-:Y:S01]  /*5590*/  FFMA.FTZ R156, R51, R0.reuse, -R46.reuse ;  /* 0x00000000339c7223 */ /* 0x180fe2000001082e */
[-CC-:B------:R-:W-:Y:S01]  /*55a0*/  FFMA.FTZ R65, R65, R0.reuse, -R46.reuse ;  /* 0x0000000041417223 */ /* 0x180fe2000001082e */
[-CC-:B------:R-:W-:Y:S01]  /*55b0*/  FFMA.FTZ R53, R53, R0.reuse, -R46.reuse ;  /* 0x0000000035357223 */ /* 0x180fe2000001082e */
[-CC-:B------:R-:W-:Y:S01]  /*55c0*/  FFMA.FTZ R69, R69, R0.reuse, -R46.reuse ;  /* 0x0000000045457223 */ /* 0x180fe2000001082e */
[----:B------:R-:W3:Y:S01]  /*55d0*/  MUFU.EX2 R180, R180 ;  /* 0x000000b400b47308 */ /* 0x000ee20000000800 */
[----:B-1----:R-:W-:Y:S01]  /*55e0*/  @!P1 PRMT R39, RZ, 0x654, R35 ;  /* 0x00000654ff279816 */ /* 0x002fe20000000023 */
[-CC-:B------:R-:W-:Y:S01]  /*55f0*/  FFMA.FTZ R63, R63, R0.reuse, -R46.reuse ;  /* 0x000000003f3f7223 */ /* 0x180fe2000001082e */
[-CC-:B------:R-:W-:Y:S01]  /*5600*/  FFMA.FTZ R73, R73, R0.reuse, -R46.reuse ;  /* 0x0000000049497223 */ /* 0x180fe2000001082e */
[-CC-:B------:R-:W-:Y:S01]  /*5610*/  FFMA.FTZ R67, R67, R0.reuse, -R46.reuse ;  /* 0x0000000043437223 */ /* 0x180fe2000001082e */
[-CC-:B------:R-:W-:Y:S01]  /*5620*/  FFMA.FTZ R77, R77, R0.reuse, -R46.reuse ;  /* 0x000000004d4d7223 */ /* 0x180fe2000001082e */
[-CC-:B------:R-:W-:Y:S01]  /*5630*/  FFMA.FTZ R75, R75, R0.reuse, -R46.reuse ;  /* 0x000000004b4b7223 */ /* 0x180fe2000001082e */
[-CC-:B------:R-:W-:Y:S01]  /*5640*/  FFMA.FTZ R81, R81, R0.reuse, -R46.reuse ;  /* 0x0000000051517223 */ /* 0x180fe2000001082e */
[----:B------:R-:W1:Y:S01]  /*5650*/  MUFU.EX2 R182, R182 ;  /* 0x000000b600b67308 */ /* 0x000e620000000800 */
[----:B------:R-:W-:Y:S01]  /*5660*/  FFMA.FTZ R191, R191, R0, -R46 ;  /* 0x00000000bfbf7223 */ /* 0x000fe2000001082e */
[----:B------:R-:W-:Y:S01]  /*5670*/  IMAD.U32 R41, RZ, RZ, UR52 ;  /* 0x00000034ff297e24 */ /* 0x000fe2000f8e00ff */
[----:B------:R-:W-:-:S04]  /*5680*/  UMOV UR52, UR42 ;  /* 0x0000002a00347c82 */ /* 0x000fc80008000000 */
[----:B------:R-:W-:Y:S01]  /*5690*/  @!P1 LEA R41, R41, UR41, 0x3 ;  /* 0x0000002929299c11 */ /* 0x000fe2000f8e18ff */
[----:B------:R-:W4:Y:S04]  /*56a0*/  MUFU.EX2 R15, R15 ;  /* 0x0000000f000f7308 */ /* 0x000f280000000800 */
[----:B------:R-:W-:-:S04]  /*56b0*/  @!P1 VIADD R41, R41, 0x28860 ;  /* 0x0002886029299836 */ /* 0x000fc80000000000 */
[----:B------:R-:W5:Y:S01]  /*56c0*/  MUFU.EX2 R176, R176 ;  /* 0x000000b000b07308 */ /* 0x000f620000000800 */
[----:B------:R-:W-:-:S07]  /*56d0*/  @!P1 PRMT R41, RZ, 0x654, R41 ;  /* 0x00000654ff299816 */ /* 0x000fce0000000029 */
[----:B------:R-:W5:Y:S08]  /*56e0*/  MUFU.EX2 R21, R21 ;  /* 0x0000001500157308 */ /* 0x000f700000000800 */
[----:B------:R-:W5:Y:S08]  /*56f0*/  MUFU.EX2 R178, R178 ;  /* 0x000000b200b27308 */ /* 0x000f700000000800 */
[----:B------:R0:W-:Y:S08]  /*5700*/  MUFU.EX2 R32, R172 ;  /* 0x000000ac00207308 */ /* 0x0001f00000000800 */
[----:B------:R-:W5:Y:S01]  /*5710*/  MUFU.EX2 R25, R25 ;  /* 0x0000001900197308 */ /* 0x000f620000000800 */
[-CC-:B0-----:R-:W-:Y:S01]  /*5720*/  FFMA.FTZ R172, R31, R0.reuse, -R46.reuse ;  /* 0x000000001fac7223 */ /* 0x181fe2000001082e */
[-CC-:B------:R-:W-:Y:S01]  /*5730*/  FFMA.FTZ R31, R49, R0.reuse, -R46.reuse ;  /* 0x00000000311f7223 */ /* 0x180fe2000001082e */
[----:B------:R-:W-:-:S05]  /*5740*/  FFMA.FTZ R46, R85, R0, -R46 ;  /* 0x00000000552e7223 */ /* 0x000fca000001082e */
[----:B------:R-:W-:Y:S08]  /*5750*/  MUFU.EX2 R173, R173 ;  /* 0x000000ad00ad7308 */ /* 0x000ff00000000800 */
[----:B------:R-:W0:Y:S08]  /*5760*/  MUFU.EX2 R172, R172 ;  /* 0x000000ac00ac7308 */ /* 0x000e300000000800 */
[----:B------:R-:W0:Y:S08]  /*5770*/  MUFU.EX2 R27, R27 ;  /* 0x0000001b001b7308 */ /* 0x000e300000000800 */
[----:B------:R-:W-:Y:S08]  /*5780*/  MUFU.EX2 R175, R175 ;  /* 0x000000af00af7308 */ /* 0x000ff00000000800 */
[----:B------:R-:W0:Y:S08]  /*5790*/  MUFU.EX2 R174, R174 ;  /* 0x000000ae00ae7308 */ /* 0x000e300000000800 */
[----:B------:R-:W0:Y:S01]  /*57a0*/  MUFU.EX2 R29, R29 ;  /* 0x0000001d001d7308 */ /* 0x000e220000000800 */
[----:B------:R-:W-:-:S02]  /*57b0*/  WARPGROUP.DEPBAR.LE gsb0, 0x0 ;  /* 0x00008000000079c5 */ /* 0x000fc40000010000 */
[----:B------:R4:W-:Y:S06]  /*57c0*/  BAR.ARV R37, 0x100 ;  /* 0x000400250000751d */ /* 0x0009ec0000002000 */
[----:B------:R2:W-:Y:S01]  /*57d0*/  @!P1 SYNCS.ARRIVE.TRANS64.RED.A1T0 RZ, [R39+URZ], RZ ;  /* 0x000000ff27ff99a7 */ /* 0x0005e2000810043f */
[----:B------:R-:W-:Y:S01]  /*57e0*/  MUFU.EX2 R169, R169 ;  /* 0x000000a900a97308 */ /* 0x000fe20000000800 */
[-C--:B------:R-:W-:Y:S01]  /*57f0*/  FMUL.FTZ R88, R88, R6.reuse ;  /* 0x0000000658587220 */ /* 0x080fe20000410000 */
[-C--:B------:R-:W-:Y:S01]  /*5800*/  FMUL.FTZ R89, R89, R6.reuse ;  /* 0x0000000659597220 */ /* 0x080fe20000410000 */
[-C--:B------:R-:W-:Y:S01]  /*5810*/  FMUL.FTZ R92, R92, R6.reuse ;  /* 0x000000065c5c7220 */ /* 0x080fe20000410000 */
[-C--:B------:R-:W-:Y:S01]  /*5820*/  FMUL.FTZ R93, R93, R6.reuse ;  /* 0x000000065d5d7220 */ /* 0x080fe20000410000 */
[-C--:B------:R-:W-:Y:S01]  /*5830*/  FMUL.FTZ R96, R96, R6.reuse ;  /* 0x0000000660607220 */ /* 0x080fe20000410000 */
[----:B------:R-:W-:Y:S01]  /*5840*/  FMUL.FTZ R97, R97, R6 ;  /* 0x0000000661617220 */ /* 0x000fe20000410000 */
[----:B--2---:R-:W-:Y:S01]  /*5850*/  FFMA.FTZ R39, R6, R4, R13 ;  /* 0x0000000406277223 */ /* 0x004fe2000001000d */
[----:B------:R-:W-:Y:S01]  /*5860*/  FFMA.FTZ R4, R7, R3, R8 ;  /* 0x0000000307047223 */ /* 0x000fe20000010008 */
[----:B------:R-:W2:Y:S01]  /*5870*/  MUFU.EX2 R168, R168 ;  /* 0x000000a800a87308 */ /* 0x000ea20000000800 */
[----:B------:R0:W-:Y:S01]  /*5880*/  @!P1 SYNCS.ARRIVE.TRANS64.RED.A1T0 RZ, [R41+URZ], RZ ;  /* 0x000000ff29ff99a7 */ /* 0x0001e2000810043f */
[----:B---3--:R-:W-:Y:S01]  /*5890*/  FADD.FTZ R39, R180, R39 ;  /* 0x00000027b4277221 */ /* 0x008fe20000010000 */
[C---:B------:R-:W-:Y:S01]  /*58a0*/  FADD.FTZ R4, R181.reuse, R4 ;  /* 0x00000004b5047221 */ /* 0x040fe20000010000 */
[----:B------:R-:W-:Y:S01]  /*58b0*/  F2FP.F16.F32.PACK_AB R181, R181, R8 ;  /* 0x00000008b5b5723e */ /* 0x000fe200000000ff */
[----:B------:R-:W-:Y:S01]  /*58c0*/  FMUL.FTZ R100, R100, R6 ;  /* 0x0000000664647220 */ /* 0x000fe20000410000 */
[----:B-1----:R-:W-:Y:S01]  /*58d0*/  FADD.FTZ R48, R182, R39 ;  /* 0x00000027b6307221 */ /* 0x002fe20000010000 */
[----:B----4-:R-:W-:Y:S01]  /*58e0*/  FADD.FTZ R37, R183, R4 ;  /* 0x00000004b7257221 */ /* 0x010fe20000010000 */
[----:B------:R-:W1:Y:S01]  /*58f0*/  MUFU.EX2 R31, R31 ;  /* 0x0000001f001f7308 */ /* 0x000e620000000800 */
[----:B------:R-:W-:Y:S01]  /*5900*/  F2FP.F16.F32.PACK_AB R180, R180, R13 ;  /* 0x0000000db4b4723e */ /* 0x000fe200000000ff */
[C---:B------:R-:W-:Y:S01]  /*5910*/  FADD.FTZ R39, R15.reuse, R48 ;  /* 0x000000300f277221 */ /* 0x040fe20000010000 */
[----:B------:R-:W-:Y:S01]  /*5920*/  FADD.FTZ R4, R10, R37 ;  /* 0x000000250a047221 */ /* 0x000fe20000010000 */
[----:B------:R-:W-:Y:S01]  /*5930*/  F2FP.F16.F32.PACK_AB R182, R15, R182 ;  /* 0x000000b60fb6723e */ /* 0x000fe200000000ff */
[-C--:B------:R-:W-:Y:S01]  /*5940*/  FMUL.FTZ R101, R101, R6.reuse ;  /* 0x0000000665657220 */ /* 0x080fe20000410000 */
[----:B-----5:R-:W-:Y:S01]  /*5950*/  FADD.FTZ R48, R176, R39 ;  /* 0x00000027b0307221 */ /* 0x020fe20000010000 */
[----:B------:R-:W-:Y:S01]  /*5960*/  FADD.FTZ R37, R177, R4 ;  /* 0x00000004b1257221 */ /* 0x000fe20000010000 */
[----:B------:R-:W-:Y:S01]  /*5970*/  MUFU.EX2 R171, R171 ;  /* 0x000000ab00ab7308 */ /* 0x000fe20000000800 */
[-C--:B------:R-:W-:Y:S01]  /*5980*/  FMUL.FTZ R104, R104, R6.reuse ;  /* 0x0000000668687220 */ /* 0x080fe20000410000 */
[----:B------:R-:W-:Y:S01]  /*5990*/  FADD.FTZ R39, R21, R48 ;  /* 0x0000003015277221 */ /* 0x000fe20000010000 */
[----:B------:R-:W-:Y:S01]  /*59a0*/  FADD.FTZ R4, R24, R37 ;  /* 0x0000002518047221 */ /* 0x000fe20000010000 */
[-C--:B------:R-:W-:Y:S01]  /*59b0*/  FMUL.FTZ R105, R105, R6.reuse ;  /* 0x0000000669697220 */ /* 0x080fe20000410000 */
[-C--:B------:R-:W-:Y:S01]  /*59c0*/  FMUL.FTZ R108, R108, R6.reuse ;  /* 0x000000066c6c7220 */ /* 0x080fe20000410000 */
[----:B------:R-:W-:Y:S01]  /*59d0*/  FADD.FTZ R48, R178, R39 ;  /* 0x00000027b2307221 */ /* 0x000fe20000010000 */
[----:B------:R-:W-:Y:S01]  /*59e0*/  FADD.FTZ R37, R179, R4 ;  /* 0x00000004b3257221 */ /* 0x000fe20000010000 */
[----:B------:R-:W3:Y:S01]  /*59f0*/  MUFU.EX2 R170, R170 ;  /* 0x000000aa00aa7308 */ /* 0x000ee20000000800 */
[-C--:B------:R-:W-:Y:S01]  /*5a00*/  FMUL.FTZ R109, R109, R6.reuse ;  /* 0x000000066d6d7220 */ /* 0x080fe20000410000 */
[----:B------:R-:W-:Y:S01]  /*5a10*/  FADD.FTZ R39, R25, R48 ;  /* 0x0000003019277221 */ /* 0x000fe20000010000 */
[----:B------:R-:W-:Y:S01]  /*5a20*/  FADD.FTZ R4, R28, R37 ;  /* 0x000000251c047221 */ /* 0x000fe20000010000 */
[-C--:B------:R-:W-:Y:S01]  /*5a30*/  FMUL.FTZ R112, R112, R6.reuse ;  /* 0x0000000670707220 */ /* 0x080fe20000410000 */
[-C--:B------:R-:W-:Y:S01]  /*5a40*/  FMUL.FTZ R113, R113, R6.reuse ;  /* 0x0000000671717220 */ /* 0x080fe20000410000 */
[----:B0-----:R-:W-:Y:S01]  /*5a50*/  FADD.FTZ R48, R172, R39 ;  /* 0x00000027ac307221 */ /* 0x001fe20000010000 */
        /* <DEDUP_REMOVED lines=9> */
[----:B------:R-:W0:Y:S01]  /*5af0*/  MUFU.EX2 R33, R33 ;  /* 0x0000002100217308 */ /* 0x000e220000000800 */
[-C--:B------:R-:W-:Y:S01]  /*5b00*/  FMUL.FTZ R121, R121, R6.reuse ;  /* 0x0000000679797220 */ /* 0x080fe20000410000 */
[----:B------:R-:W-:Y:S01]  /*5b10*/  FADD.FTZ R39, R29, R48 ;  /* 0x000000301d277221 */ /* 0x000fe20000010000 */
[----:B------:R-:W-:Y:S01]  /*5b20*/  FADD.FTZ R4, R36, R37 ;  /* 0x0000002524047221 */ /* 0x000fe20000010000 */
[-C--:B------:R-:W-:Y:S01]  /*5b30*/  FMUL.FTZ R124, R124, R6.reuse ;  /* 0x000000067c7c7220 */ /* 0x080fe20000410000 */
[-C--:B------:R-:W-:Y:S01]  /*5b40*/  FMUL.FTZ R125, R125, R6.reuse ;  /* 0x000000067d7d7220 */ /* 0x080fe20000410000 */
[----:B--2---:R-:W-:Y:S01]  /*5b50*/  FADD.FTZ R48, R168, R39 ;  /* 0x00000027a8307221 */ /* 0x004fe20000010000 */
[----:B------:R-:W-:Y:S01]  /*5b60*/  FADD.FTZ R37, R169, R4 ;  /* 0x00000004a9257221 */ /* 0x000fe20000010000 */
[----:B------:R-:W2:Y:S01]  /*5b70*/  MUFU.EX2 R153, R153 ;  /* 0x0000009900997308 */ /* 0x000ea20000000800 */
[-C--:B------:R-:W-:Y:S01]  /*5b80*/  FMUL.FTZ R128, R128, R6.reuse ;  /* 0x0000000680807220 */ /* 0x080fe20000410000 */
[----:B-1----:R-:W-:Y:S01]  /*5b90*/  FADD.FTZ R39, R31, R48 ;  /* 0x000000301f277221 */ /* 0x002fe20000010000 */
[----:B------:R-:W-:Y:S01]  /*5ba0*/  FADD.FTZ R4, R40, R37 ;  /* 0x0000002528047221 */ /* 0x000fe20000010000 */
[-C--:B------:R-:W-:Y:S01]  /*5bb0*/  FMUL.FTZ R129, R129, R6.reuse ;  /* 0x0000000681817220 */ /* 0x080fe20000410000 */
[-C--:B------:R-:W-:Y:S01]  /*5bc0*/  FMUL.FTZ R132, R132, R6.reuse ;  /* 0x0000000684847220 */ /* 0x080fe20000410000 */
[----:B---3--:R-:W-:Y:S01]  /*5bd0*/  FADD.FTZ R8, R170, R39 ;  /* 0x00000027aa087221 */ /* 0x008fe20000010000 */
[----:B------:R-:W-:Y:S01]  /*5be0*/  FADD.FTZ R13, R171, R4 ;  /* 0x00000004ab0d7221 */ /* 0x000fe20000010000 */
[----:B------:R-:W1:Y:S01]  /*5bf0*/  MUFU.EX2 R152, R152 ;  /* 0x0000009800987308 */ /* 0x000e620000000800 */
[-C--:B------:R-:W-:Y:S01]  /*5c00*/  FMUL.FTZ R133, R133, R6.reuse ;  /* 0x0000000685857220 */ /* 0x080fe20000410000 */
[----:B0-----:R-:W-:Y:S01]  /*5c10*/  FADD.FTZ R15, R33, R8 ;  /* 0x00000008210f7221 */ /* 0x001fe20000010000 */
[----:B------:R-:W-:Y:S01]  /*5c20*/  FADD.FTZ R4, R34, R13 ;  /* 0x0000000d22047221 */ /* 0x000fe20000010000 */
[-C--:B------:R-:W-:Y:S01]  /*5c30*/  FMUL.FTZ R136, R136, R6.reuse ;  /* 0x0000000688887220 */ /* 0x080fe20000410000 */
[-C--:B------:R-:W-:Y:S01]  /*5c40*/  FMUL.FTZ R137, R137, R6.reuse ;  /* 0x0000000689897220 */ /* 0x080fe20000410000 */
[-C--:B------:R-:W-:Y:S01]  /*5c50*/  FMUL.FTZ R140, R140, R6.reuse ;  /* 0x000000068c8c7220 */ /* 0x080fe20000410000 */
[-C--:B------:R-:W-:Y:S01]  /*5c60*/  FMUL.FTZ R141, R141, R6.reuse ;  /* 0x000000068d8d7220 */ /* 0x080fe20000410000 */
[----:B------:R-:W0:Y:S01]  /*5c70*/  MUFU.EX2 R12, R12 ;  /* 0x0000000c000c7308 */ /* 0x000e220000000800 */
[----:B--2---:R-:W-:Y:S01]  /*5c80*/  FADD.FTZ R13, R153, R4 ;  /* 0x00000004990d7221 */ /* 0x004fe20000010000 */
[-C--:B------:R-:W-:Y:S01]  /*5c90*/  FMUL.FTZ R144, R144, R6.reuse ;  /* 0x0000000690907220 */ /* 0x080fe20000410000 */
[-C--:B------:R-:W-:Y:S01]  /*5ca0*/  FMUL.FTZ R145, R145, R6.reuse ;  /* 0x0000000691917220 */ /* 0x080fe20000410000 */
[-C--:B------:R-:W-:Y:S01]  /*5cb0*/  FMUL.FTZ R148, R148, R6.reuse ;  /* 0x0000000694947220 */ /* 0x080fe20000410000 */
[----:B------:R-:W-:Y:S01]  /*5cc0*/  FMUL.FTZ R149, R149, R6 ;  /* 0x0000000695957220 */ /* 0x000fe20000410000 */
        /* <DEDUP_REMOVED lines=43> */
[----:B--2---:R-:W-:Y:S01]  /*5f80*/  FADD.FTZ R4, R44, R13 ;  /* 0x0000000d2c047221 */ /* 0x004fe20000010000 */
[----:B------:R-:W-:Y:S01]  /*5f90*/  F2FP.F16.F32.PACK_AB R183, R10, R183 ;  /* 0x000000b70ab7723e */ /* 0x000fe200000000ff */
[----:B------:R-:W-:Y:S01]  /*5fa0*/  IMAD.MOV.U32 R7, RZ, RZ, R5 ;  /* 0x000000ffff077224 */ /* 0x000fe200078e0005 */
[----:B------:R-:W-:Y:S01]  /*5fb0*/  F2FP.F16.F32.PACK_AB R177, R24, R177 ;  /* 0x000000b118b1723e */ /* 0x000fe200000000ff */
[----:B------:R-:W-:Y:S01]  /*5fc0*/  IMAD.MOV.U32 R6, RZ, RZ, R9 ;  /* 0x000000ffff067224 */ /* 0x000fe200078e0009 */
[----:B------:R-:W-:-:S02]  /*5fd0*/  F2FP.F16.F32.PACK_AB R176, R21, R176 ;  /* 0x000000b015b0723e */ /* 0x000fc400000000ff */
[----:B------:R-:W2:Y:S01]  /*5fe0*/  MUFU.EX2 R156, R156 ;  /* 0x0000009c009c7308 */ /* 0x000ea20000000800 */
[C---:B-1----:R-:W-:Y:S01]  /*5ff0*/  FADD.FTZ R15, R3.reuse, R8 ;  /* 0x00000008030f7221 */ /* 0x042fe20000010000 */
[----:B------:R-:W-:Y:S02]  /*6000*/  F2FP.F16.F32.PACK_AB R154, R3, R154 ;  /* 0x0000009a039a723e */ /* 0x000fe400000000ff */
[----:B------:R-:W-:Y:S02]  /*6010*/  F2FP.F16.F32.PACK_AB R178, R25, R178 ;  /* 0x000000b219b2723e */ /* 0x000fe400000000ff */
[----:B------:R-:W-:Y:S02]  /*6020*/  F2FP.F16.F32.PACK_AB R179, R28, R179 ;  /* 0x000000b31cb3723e */ /* 0x000fe400000000ff */
[----:B------:R-:W1:Y:S01]  /*6030*/  MUFU.EX2 R14, R14 ;  /* 0x0000000e000e7308 */ /* 0x000e620000000800 */
[----:B0-----:R-:W-:Y:S01]  /*6040*/  FADD.FTZ R13, R157, R4 ;  /* 0x000000049d0d7221 */ /* 0x001fe20000010000 */
[----:B------:R-:W-:-:S02]  /*6050*/  F2FP.F16.F32.PACK_AB R172, R27, R172 ;  /* 0x000000ac1bac723e */ /* 0x000fc400000000ff */
[----:B------:R-:W-:Y:S02]  /*6060*/  F2FP.F16.F32.PACK_AB R173, R32, R173 ;  /* 0x000000ad20ad723e */ /* 0x000fe400000000ff */
[----:B------:R-:W-:Y:S02]  /*6070*/  F2FP.F16.F32.PACK_AB R174, R29, R174 ;  /* 0x000000ae1dae723e */ /* 0x000fe400000000ff */
[----:B------:R-:W0:Y:S01]  /*6080*/  MUFU.EX2 R65, R65 ;  /* 0x0000004100417308 */ /* 0x000e220000000800 */
[----:B--2---:R-:W-:Y:S01]  /*6090*/  FADD.FTZ R15, R156, R15 ;  /* 0x0000000f9c0f7221 */ /* 0x004fe20000010000 */
[----:B------:R-:W-:Y:S02]  /*60a0*/  F2FP.F16.F32.PACK_AB R175, R36, R175 ;  /* 0x000000af24af723e */ /* 0x000fe400000000ff */
[----:B------:R-:W-:Y:S02]  /*60b0*/  F2FP.F16.F32.PACK_AB R168, R31, R168 ;  /* 0x000000a81fa8723e */ /* 0x000fe400000000ff */
[----:B------:R-:W-:-:S02]  /*60c0*/  F2FP.F16.F32.PACK_AB R169, R40, R169 ;  /* 0x000000a928a9723e */ /* 0x000fc400000000ff */
[----:B------:R-:W2:Y:S01]  /*60d0*/  MUFU.EX2 R159, R159 ;  /* 0x0000009f009f7308 */ /* 0x000ea20000000800 */
[----:B-1----:R-:W-:Y:S01]  /*60e0*/  FADD.FTZ R4, R14, R13 ;  /* 0x0000000d0e047221 */ /* 0x002fe20000010000 */
        /* <DEDUP_REMOVED lines=10> */
[----:B------:R-:W-:-:S06]  /*6190*/  F2FP.F16.F32.PACK_AB R157, R14, R157 ;  /* 0x0000009d0e9d723e */ /* 0x000fcc00000000ff */
        /* <DEDUP_REMOVED lines=41> */
[----:B0-----:R-:W-:-:S04]  /*6430*/  FADD.FTZ R15, R166, R15 ;  /* 0x0000000fa60f7221 */ /* 0x001fc80000010000 */
[C---:B--2---:R-:W-:Y:S01]  /*6440*/  FADD.FTZ R4, R46.reuse, R15 ;  /* 0x0000000f2e047221 */ /* 0x044fe20000010000 */
[----:B------:R-:W-:Y:S01]  /*6450*/  F2FP.F16.F32.PACK_AB R166, R46, R166 ;  /* 0x000000a62ea6723e */ /* 0x000fe200000000ff */
[C---:B-1----:R-:W-:Y:S01]  /*6460*/  FADD.FTZ R3, R11.reuse, R3 ;  /* 0x000000030b037221 */ /* 0x042fe20000010000 */
[----:B------:R-:W-:Y:S01]  /*6470*/  F2FP.F16.F32.PACK_AB R167, R11, R38 ;  /* 0x000000260ba7723e */ /* 0x000fe200000000ff */
[----:B------:R-:W-:Y:S06]  /*6480*/  @P3 BRA `(.L_x_2271) ;  /* 0xffffffd400c43947 */ /* 0x000fec000383ffff */
.L_x_2262:
[----:B------:R-:W-:-:S13]  /*6490*/  ISETP.LE.AND P2, PT, RZ, UR53, PT ;  /* 0x00000035ff007c0c */ /* 0x000fda000bf43270 */
[----:B------:R-:W-:Y:S05]  /*64a0*/  @!P2 BRA `(.L_x_2272) ;  /* 0x0000001c00f8a947 */ /* 0x000fea0003800000 */
[----:B------:R-:W-:Y:S01]  /*64b0*/  IMAD.MOV.U32 R6, RZ, RZ, R5 ;  /* 0x000000ffff067224 */ /* 0x000fe200078e0005 */
[----:B------:R-:W-:Y:S01]  /*64c0*/  UMOV UR50, UR43 ;  /* 0x0000002b00327c82 */ /* 0x000fe20008000000 */
[----:B------:R-:W-:Y:S01]  /*64d0*/  IMAD.MOV.U32 R7, RZ, RZ, R9 ;  /* 0x000000ffff077224 */ /* 0x000fe200078e0009 */
[----:B------:R-:W-:-:S06]  /*64e0*/  UMOV UR49, UR42 ;  /* 0x0000002a00317c82 */ /* 0x000fcc0008000000 */
.L_x_2281:
        /* <DEDUP_REMOVED lines=9> */
.L_x_2274:
[----:B------:R-:W-:Y:S01]  /*6580*/  ULEA UR6, UR42, UR41, 0x3 ;  /* 0x000000292a067291 */ /* 0x000fe2000f8e183f */
[----:B------:R-:W-:-:S05]  /*6590*/  IMAD.U32 R0, RZ, RZ, UR43 ;  /* 0x0000002bff007e24 */ /* 0x000fca000f8e00ff */
[----:B------:R-:W-:-:S04]  /*65a0*/  SHF.L.U32 R0, R0, 0x1f, RZ ;  /* 0x0000001f00007819 */ /* 0x000fc800000006ff */
[----:B------:R0:W1:Y:S01]  /*65b0*/  SYNCS.PHASECHK.TRANS64.TRYWAIT P2, [UR6+0x28830], R0 ;  /* 0x02883000ff0075a7 */ /* 0x0000620008040146 */
[----:B------:R-:W-:Y:S05]  /*65c0*/  @!P0 BRA `(.L_x_2275) ;  /* 0x0000000000048947 */ /* 0x000fea0003800000 */
[----:B------:R-:W-:Y:S01]  /*65d0*/  BPT.TRAP 0x1 ;  /* 0x000000040000795c */ /* 0x000fe20000300000 */
.L_x_2275:
[----:B-1----:R-:W-:Y:S05]  /*65e0*/  @P2 BRA `(.L_x_2273) ;  /* 0x0000000000082947 */ /* 0x002fea0003800000 */
[----:B------:R-:W1:Y:S02]  /*65f0*/  SYNCS.PHASECHK.TRANS64.TRYWAIT P2, [UR6+0x28830], R0 ;  /* 0x02883000ff0075a7 */ /* 0x000e640008040146 */
[----:B-1----:R-:W-:Y:S05]  /*6600*/  @!P2 BRA `(.L_x_2276) ;  /* 0x0000008c0014a947 */ /* 0x002fea0003800000 */
.L_x_2273:
        /* <DEDUP_REMOVED lines=45> */
.L_x_2278:
[----:B------:R-:W-:Y:S01]  /*68e0*/  ULEA UR6, UR49, UR41, 0x3 ;  /* 0x0000002931067291 */ /* 0x000fe2000f8e183f */
[----:B------:R-:W-:-:S05]  /*68f0*/  IMAD.U32 R0, RZ, RZ, UR50 ;  /* 0x00000032ff007e24 */ /* 0x000fca000f8e00ff */
[----:B------:R-:W-:-:S04]  /*6900*/  SHF.L.U32 R0, R0, 0x1f, RZ ;  /* 0x0000001f00007819 */ /* 0x000fc800000006ff */
[----:B------:R0:W1:Y:S01]  /*6910*/  SYNCS.PHASECHK.TRANS64.TRYWAIT P2, [UR6+0x28850], R0 ;  /* 0x02885000ff0075a7 */ /* 0x0000620008040146 */
[----:B------:R-:W-:Y:S05]  /*6920*/  @!P0 BRA `(.L_x_2279) ;  /* 0x0000000000048947 */ /* 0x000fea0003800000 */
[----:B------:R-:W-:Y:S01]  /*6930*/  BPT.TRAP 0x1 ;  /* 0x000000040000795c */ /* 0x000fe20000300000 */
.L_x_2279:
[----:B-1----:R-:W-:Y:S05]  /*6940*/  @P2 BRA `(.L_x_2277) ;  /* 0x0000000000082947 */ /* 0x002fea0003800000 */
[----:B------:R-:W1:Y:S02]  /*6950*/  SYNCS.PHASECHK.TRANS64.TRYWAIT P2, [UR6+0x28850], R0 ;  /* 0x02885000ff0075a7 */ /* 0x000e640008040146 */
[----:B-1----:R-:W-:Y:S05]  /*6960*/  @!P2 BRA `(.L_x_2280) ;  /* 0x000000880054a947 */ /* 0x002fea0003800000 */
.L_x_2277:
[----:B------:R-:W-:Y:S01]  /*6970*/  UIADD3 UR6, UR41, 0x400, URZ ;  /* 0x0000040029067890 */ /* 0x000fe2000fffe03f */
[----:B------:R-:W-:Y:S01]  /*6980*/  WARPGROUP.ARRIVE ;  /* 0x00000000000079c5 */ /* 0x000fe20000000000 */
[----:B------:R-:W-:Y:S01]  /*6990*/  UMOV UR7, 0x40000040 ;  /* 0x4000004000077882 */ /* 0x000fe20000000000 */
[----:B01----:R-:W-:Y:S01]  /*69a0*/  FMNMX.FTZ R0, R24, R7, !PT ;  /* 0x0000000718007209 */ /* 0x003fe20007810000 */
[----:B------:R-:W-:Y:S01]  /*69b0*/  USHF.R.U32.HI UR6, URZ, 0x4, UR6 ;  /* 0x000000043f067899 */ /* 0x000fe20008011606 */
[----:B------:R-:W-:Y:S01]  /*69c0*/  ISETP.LT.AND P2, PT, RZ, UR53, PT ;  /* 0x00000035ff007c0c */ /* 0x000fe2000bf41270 */
[----:B------:R-:W-:Y:S01]  /*69d0*/  UMOV UR50, UR43 ;  /* 0x0000002b00327c82 */ /* 0x000fe20008000000 */
[----:B------:R-:W-:Y:S01]  /*69e0*/  FMNMX.FTZ R5, R25, R0, !PT ;  /* 0x0000000019057209 */ /* 0x000fe20007810000 */
[----:B------:R-:W-:-:S03]  /*69f0*/  ULOP3.LUT UR6, UR6, 0x3fff, URZ, 0xc0, !UPT ;  /* 0x00003fff06067892 */ /* 0x000fc6000f8ec03f */
        /* <DEDUP_REMOVED lines=38> */
[----:B------:R-:W0:Y:S03]  /*6c60*/  LDC R0, c[0x0][0x988] ;  /* 0x00026200ff007b82 */ /* 0x000e260000000800 */
        /* <DEDUP_REMOVED lines=66> */
[----:B------:R-:W-:Y:S01]  /*7090*/  FADD.FTZ R73, -R5, R6 ;  /* 0x0000000605497221 */ /* 0x000fe20000010100 */
[-CC-:B------:R-:W-:Y:S01]  /*70a0*/  FFMA.FTZ R180, R24, R0.reuse, -R169.reuse ;  /* 0x0000000018b47223 */ /* 0x180fe200000108a9 */
[-CC-:B------:R-:W-:Y:S01]  /*70b0*/  FFMA.FTZ R182, R28, R0.reuse, -R169.reuse ;  /* 0x000000001cb67223 */ /* 0x180fe200000108a9 */
[----:B------:R-:W-:Y:S01]  /*70c0*/  MUFU.EX2 R11, R11 ;  /* 0x0000000b000b7308 */ /* 0x000fe20000000800 */
[-C--:B------:R-:W-:Y:S01]  /*70d0*/  FMUL.FTZ R6, R73, R0.reuse ;  /* 0x0000000049067220 */ /* 0x080fe20000410000 */
[-C--:B------:R-:W-:Y:S01]  /*70e0*/  FMUL.FTZ R73, R5, R0.reuse ;  /* 0x0000000005497220 */ /* 0x080fe20000410000 */
[-CC-:B------:R-:W-:Y:S01]  /*70f0*/  FFMA.FTZ R13, R29, R0.reuse, -R169.reuse ;  /* 0x000000001d0d7223 */ /* 0x180fe200000108a9 */
[-CC-:B------:R-:W-:Y:S01]  /*7100*/  FFMA.FTZ R176, R32, R0.reuse, -R169.reuse ;  /* 0x0000000020b07223 */ /* 0x180fe200000108a9 */
[-C--:B------:R-:W-:Y:S01]  /*7110*/  FFMA.FTZ R15, R33, R0.reuse, -R169 ;  /* 0x00000000210f7223 */ /* 0x080fe200000108a9 */
[-CC-:B------:R-:W-:Y:S01]  /*7120*/  FFMA.FTZ R181, R26, R0.reuse, -R73.reuse ;  /* 0x000000001ab57223 */ /* 0x180fe20000010849 */
[----:B------:R-:W-:Y:S01]  /*7130*/  FFMA.FTZ R20, R27, R0, -R73 ;  /* 0x000000001b147223 */ /* 0x000fe20000010849 */
[----:B------:R-:W0:Y:S01]  /*7140*/  MUFU.EX2 R180, R180 ;  /* 0x000000b400b47308 */ /* 0x000e220000000800 */
[----:B------:R-:W-:-:S02]  /*7150*/  IMAD.U32 R27, RZ, RZ, UR42 ;  /* 0x0000002aff1b7e24 */ /* 0x000fc4000f8e00ff */
[-CC-:B------:R-:W-:Y:S01]  /*7160*/  FFMA.FTZ R183, R30, R0.reuse, -R73.reuse ;  /* 0x000000001eb77223 */ /* 0x180fe20000010849 */
[-CC-:B------:R-:W-:Y:S01]  /*7170*/  FFMA.FTZ R32, R31, R0.reuse, -R73.reuse ;  /* 0x000000001f207223 */ /* 0x180fe20000010849 */
[-CC-:B------:R-:W-:Y:S01]  /*7180*/  FFMA.FTZ R177, R34, R0.reuse, -R73.reuse ;  /* 0x0000000022b17223 */ /* 0x180fe20000010849 */
[----:B------:R-:W-:Y:S01]  /*7190*/  IADD3 R31, -R23, 0xb, RZ ;  /* 0x0000000b171f7810 */ /* 0x000fe20007ffe1ff */
[-C--:B------:R-:W-:Y:S01]  /*71a0*/  FFMA.FTZ R34, R35, R0.reuse, -R73 ;  /* 0x0000000023227223 */ /* 0x080fe20000010849 */
[----:B------:R-:W-:Y:S01]  /*71b0*/  @!P1 LEA R27, R27, UR41, 0x3 ;  /* 0x000000291b1b9c11 */ /* 0x000fe2000f8e18ff */
[----:B------:R-:W-:Y:S01]  /*71c0*/  MUFU.EX2 R6, R6 ;  /* 0x0000000600067308 */ /* 0x000fe20000000800 */
[-C--:B------:R-:W-:Y:S01]  /*71d0*/  FFMA.FTZ R178, R36, R0.reuse, -R169 ;  /* 0x0000000024b27223 */ /* 0x080fe200000108a9 */
[-C--:B------:R-:W-:Y:S01]  /*71e0*/  FFMA.FTZ R179, R38, R0.reuse, -R73 ;  /* 0x0000000026b37223 */ /* 0x080fe20000010849 */
[----:B------:R-:W-:Y:S01]  /*71f0*/  FFMA.FTZ R21, R37, R0, -R169 ;  /* 0x0000000025157223 */ /* 0x000fe200000108a9 */
[----:B------:R-:W-:-:S02]  /*7200*/  @!P1 VIADD R27, R27, 0x28840 ;  /* 0x000288401b1b9836 */ /* 0x000fc40000000000 */
[-C--:B------:R-:W-:Y:S01]  /*7210*/  FFMA.FTZ R38, R39, R0.reuse, -R73 ;  /* 0x0000000027267223 */ /* 0x080fe20000010849 */
[-C--:B------:R-:W-:Y:S01]  /*7220*/  FFMA.FTZ R172, R40, R0.reuse, -R169 ;  /* 0x0000000028ac7223 */ /* 0x080fe200000108a9 */
[----:B------:R-:W-:Y:S01]  /*7230*/  FFMA.FTZ R173, R42, R0, -R73 ;  /* 0x000000002aad7223 */ /* 0x000fe20000010849 */
[----:B------:R-:W1:Y:S01]  /*7240*/  MUFU.EX2 R181, R181 ;  /* 0x000000b500b57308 */ /* 0x000e620000000800 */
[----:B------:R-:W-:Y:S01]  /*7250*/  @!P1 PRMT R27, RZ, 0x654, R27 ;  /* 0x00000654ff1b9816 */ /* 0x000fe2000000001b */
[----:B0-----:R-:W-:Y:S01]  /*7260*/  FFMA.FTZ R4, R7, R4, R180 ;  /* 0x0000000407047223 */ /* 0x001fe200000100b4 */
        /* <DEDUP_REMOVED lines=14> */
[----:B-1----:R-:W-:Y:S01]  /*7350*/  FFMA.FTZ R3, R6, R3, R181 ;  /* 0x0000000306037223 */ /* 0x002fe200000100b5 */
[-CC-:B------:R-:W-:Y:S01]  /*7360*/  FFMA.FTZ R8, R72, R0.reuse, -R169.reuse ;  /* 0x0000000048087223 */ /* 0x180fe200000108a9 */
[-CC-:B------:R-:W-:Y:S01]  /*7370*/  FFMA.FTZ R10, R76, R0.reuse, -R169.reuse ;  /* 0x000000004c0a7223 */ /* 0x180fe200000108a9 */
[-CC-:B------:R-:W-:Y:S01]  /*7380*/  FFMA.FTZ R61, R77, R0.reuse, -R169.reuse ;  /* 0x000000004d3d7223 */ /* 0x180fe200000108a9 */
[-CC-:B------:R-:W-:Y:S01]  /*7390*/  FFMA.FTZ R12, R80, R0.reuse, -R169.reuse ;  /* 0x00000000500c7223 */ /* 0x180fe200000108a9 */
[-CC-:B------:R-:W-:Y:S01]  /*73a0*/  FFMA.FTZ R65, R81, R0.reuse, -R169.reuse ;  /* 0x0000000051417223 */ /* 0x180fe200000108a9 */
[-CC-:B------:R-:W-:Y:S01]  /*73b0*/  FFMA.FTZ R84, R84, R0.reuse, -R169.reuse ;  /* 0x0000000054547223 */ /* 0x180fe200000108a9 */
[----:B------:R-:W-:Y:S01]  /*73c0*/  MUFU.EX2 R183, R183 ;  /* 0x000000b700b77308 */ /* 0x000fe20000000800 */
[-C--:B------:R-:W-:Y:S01]  /*73d0*/  FFMA.FTZ R69, R85, R0.reuse, -R169 ;  /* 0x0000000055457223 */ /* 0x080fe200000108a9 */
[-CC-:B------:R-:W-:Y:S01]  /*73e0*/  FFMA.FTZ R28, R51, R0.reuse, -R73.reuse ;  /* 0x00000000331c7223 */ /* 0x180fe20000010849 */
[-CC-:B------:R-:W-:Y:S01]  /*73f0*/  FFMA.FTZ R171, R54, R0.reuse, -R73.reuse ;  /* 0x0000000036ab7223 */ /* 0x180fe20000010849 */
[-CC-:B------:R-:W-:Y:S01]  /*7400*/  FFMA.FTZ R24, R55, R0.reuse, -R73.reuse ;  /* 0x0000000037187223 */ /* 0x180fe20000010849 */
[--C-:B------:R-:W-:Y:S01]  /*7410*/  FFMA.FTZ R36, R59, R0, -R73.reuse ;  /* 0x000000003b247223 */ /* 0x100fe20000010849 */
[----:B------:R-:W-:Y:S01]  /*7420*/  F2FP.F16.F32.PACK_AB R180, R11, R180 ;  /* 0x000000b40bb4723e */ /* 0x000fe200000000ff */
[-CC-:B------:R-:W-:Y:S01]  /*7430*/  FFMA.FTZ R63, R63, R0.reuse, -R73.reuse ;  /* 0x000000003f3f7223 */ /* 0x180fe20000010849 */
[----:B------:R-:W-:Y:S01]  /*7440*/  MUFU.EX2 R13, R13 ;  /* 0x0000000d000d7308 */ /* 0x000fe20000000800 */
[-CC-:B------:R-:W-:Y:S01]  /*7450*/  FFMA.FTZ R66, R66, R0.reuse, -R73.reuse ;  /* 0x0000000042427223 */ /* 0x180fe20000010849 */
[-CC-:B------:R-:W-:Y:S01]  /*7460*/  FFMA.FTZ R67, R67, R0.reuse, -R73.reuse ;  /* 0x0000000043437223 */ /* 0x180fe20000010849 */
[----:B0-----:R-:W-:Y:S01]  /*7470*/  F2FP.F16.F32.PACK_AB R181, R20, R181 ;  /* 0x000000b514b5723e */ /* 0x001fe200000000ff */
        /* <DEDUP_REMOVED lines=9> */
[----:B------:R-:W-:Y:S01]  /*7510*/  FFMA.FTZ R86, R86, R0, -R73 ;  /* 0x0000000056567223 */ /* 0x000fe20000010849 */
[----:B------:R-:W-:Y:S01]  /*7520*/  IMAD.U32 R35, RZ, RZ, UR49 ;  /* 0x00000031ff237e24 */ /* 0x000fe2000f8e00ff */
[----:B------:R-:W-:Y:S01]  /*7530*/  UMOV UR49, UR42 ;  /* 0x0000002a00317c82 */ /* 0x000fe20008000000 */
[----:B------:R-:W-:Y:S03]  /*7540*/  MUFU.EX2 R176, R176 ;  /* 0x000000b000b07308 */ /* 0x000fe60000000800 */
[----:B------:R-:W-:-:S05]  /*7550*/  @!P1 LEA R35, R35, UR41, 0x3 ;  /* 0x0000002923239c11 */ /* 0x000fca000f8e18ff */
        /* <DEDUP_REMOVED lines=8> */
[----:B------:R-:W-:-:S05]  /*75e0*/  WARPGROUP.ARRIVE ;  /* 0x00000000000079c5 */ /* 0x000fca0000000000 */
[----:B------:R-:W-:Y:S01]  /*75f0*/  MUFU.EX2 R172, R172 ;  /* 0x000000ac00ac7308 */ /* 0x000fe20000000800 */
[-CC-:B------:R-:W-:Y:S01]  /*7600*/  FFMA.FTZ R152, R56, R0.reuse, -R169.reuse ;  /* 0x0000000038987223 */ /* 0x180fe200000108a9 */
[-C--:B------:R-:W-:Y:S01]  /*7610*/  FFMA.FTZ R154, R60, R0.reuse, -R169 ;  /* 0x000000003c9a7223 */ /* 0x080fe200000108a9 */
[-CC-:B------:R-:W-:Y:S01]  /*7620*/  FFMA.FTZ R153, R58, R0.reuse, -R73.reuse ;  /* 0x000000003a997223 */ /* 0x180fe20000010849 */
[----:B------:R-:W-:Y:S01]  /*7630*/  FFMA.FTZ R155, R62, R0, -R73 ;  /* 0x000000003e9b7223 */ /* 0x000fe20000010849 */
[----:B------:R-:W-:Y:S01]  /*7640*/  HGMMA.64x128x16.F32 R88, R156, gdesc[UR4].tnspB, R88, gsb0 ;  /* 0x41e000049c587df0 */ /* 0x000fe20008000858 */
[----:B------:R-:W-:Y:S01]  /*7650*/  UIADD3 UR6, UR10, 0x300, URZ ;  /* 0x000003000a067890 */ /* 0x000fe2000fffe03f */
[----:B------:R-:W-:Y:S01]  /*7660*/  UMOV UR7, 0x40000040 ;  /* 0x4000004000077882 */ /* 0x000fe20000000000 */
        /* <DEDUP_REMOVED lines=41> */
[----:B------:R-:W0:Y:S08]  /*7900*/  MUFU.EX2 R57, R57 ;  /* 0x0000003900397308 */ /* 0x000e300000000800 */
[----:B------:R-:W-:Y:S08]  /*7910*/  MUFU.EX2 R75, R75 ;  /* 0x0000004b004b7308 */ /* 0x000ff00000000800 */
[----:B------:R-:W-:Y:S08]  /*7920*/  MUFU.EX2 R10, R10 ;  /* 0x0000000a000a7308 */ /* 0x000ff00000000800 */
[----:B------:R-:W1:Y:S01]  /*7930*/  MUFU.EX2 R61, R61 ;  /* 0x0000003d003d7308 */ /* 0x000e620000000800 */
[----:B------:R-:W-:-:S02]  /*7940*/  WARPGROUP.DEPBAR.LE gsb0, 0x0 ;  /* 0x00008000000079c5 */ /* 0x000fc40000010000 */
[----:B------:R-:W-:-:S05]  /*7950*/  WARPGROUP.ARRIVE ;  /* 0x00000000000079c5 */ /* 0x000fca0000000000 */
[----:B------:R-:W2:Y:S01]  /*7960*/  MUFU.EX2 R161, R74 ;  /* 0x0000004a00a17308 */ /* 0x000ea20000000800 */
[----:B0-----:R-:W-:Y:S01]  /*7970*/  F2FP.F16.F32.PACK_AB R160, R57, R8 ;  /* 0x0000000839a0723e */ /* 0x001fe200000000ff */
[----:B------:R-:W-:Y:S01]  /*7980*/  HGMMA.64x128x16.F32 R88, R164, gdesc[UR4].tnspB, R88, gsb0 ;  /* 0x41e00004a4587df0 */ /* 0x000fe20008000858 */
[----:B------:R-:W-:Y:S01]  /*7990*/  UIADD3 UR6, UR53, -0x1, URZ ;  /* 0xffffffff35067890 */ /* 0x000fe2000fffe03f */
[----:B-1----:R-:W-:-:S04]  /*79a0*/  F2FP.F16.F32.PACK_AB R162, R61, R10 ;  /* 0x0000000a3da2723e */ /* 0x002fc800000000ff */
[----:B------:R-:W0:Y:S02]  /*79b0*/  MUFU.EX2 R163, R78 ;  /* 0x0000004e00a37308 */ /* 0x000e240000000800 */
[----:B------:R-:W-:-:S06]  /*79c0*/  UMOV UR53, UR6 ;  /* 0x0000000600357c82 */ /* 0x000fcc0008000000 */
[----:B------:R-:W1:Y:S08]  /*79d0*/  MUFU.EX2 R79, R79 ;  /* 0x0000004f004f7308 */ /* 0x000e700000000800 */
[----:B------:R-:W3:Y:S08]  /*79e0*/  MUFU.EX2 R12, R12 ;  /* 0x0000000c000c7308 */ /* 0x000ef00000000800 */
[----:B------:R-:W-:Y:S08]  /*79f0*/  MUFU.EX2 R65, R65 ;  /* 0x0000004100417308 */ /* 0x000ff00000000800 */
[----:B------:R-:W-:Y:S08]  /*7a00*/  MUFU.EX2 R83, R83 ;  /* 0x0000005300537308 */ /* 0x000ff00000000800 */
[----:B------:R-:W-:Y:S08]  /*7a10*/  MUFU.EX2 R14, R84 ;  /* 0x00000054000e7308 */ /* 0x000ff00000000800 */
[----:B------:R-:W-:Y:S01]  /*7a20*/  MUFU.EX2 R69, R69 ;  /* 0x0000004500457308 */ /* 0x000fe20000000800 */
[----:B------:R-:W-:-:S02]  /*7a30*/  WARPGROUP.DEPBAR.LE gsb0, 0x0 ;  /* 0x00008000000079c5 */ /* 0x000fc40000010000 */
[----:B------:R4:W-:Y:S06]  /*7a40*/  BAR.ARV R31, 0x100 ;  /* 0x0004001f0000751d */ /* 0x0009ec0000002000 */
[----:B------:R5:W-:Y:S01]  /*7a50*/  @!P1 SYNCS.ARRIVE.TRANS64.RED.A1T0 RZ, [R27+URZ], RZ ;  /* 0x000000ff1bff99a7 */ /* 0x000be2000810043f */
[----:B------:R-:W3:Y:S01]  /*7a60*/  MUFU.EX2 R165, R82 ;  /* 0x0000005200a57308 */ /* 0x000ee20000000800 */
[----:B----4-:R-:W-:Y:S02]  /*7a70*/  @!P1 VIADD R31, R35, 0x28860 ;  /* 0x00028860231f9836 */ /* 0x010fe40000000000 */
[-C--:B------:R-:W-:Y:S01]  /*7a80*/  FMUL.FTZ R88, R88, R7.reuse ;  /* 0x0000000758587220 */ /* 0x080fe20000410000 */
[-C--:B------:R-:W-:Y:S01]  /*7a90*/  FMUL.FTZ R89, R89, R7.reuse ;  /* 0x0000000759597220 */ /* 0x080fe20000410000 */
[-C--:B------:R-:W-:Y:S01]  /*7aa0*/  FMUL.FTZ R92, R92, R7.reuse ;  /* 0x000000075c5c7220 */ /* 0x080fe20000410000 */
[-C--:B------:R-:W-:Y:S01]  /*7ab0*/  FMUL.FTZ R93, R93, R7.reuse ;  /* 0x000000075d5d7220 */ /* 0x080fe20000410000 */
[----:B------:R-:W-:Y:S01]  /*7ac0*/  @!P1 PRMT R31, RZ, 0x654, R31 ;  /* 0x00000654ff1f9816 */ /* 0x000fe2000000001f */
[----:B-----5:R-:W-:Y:S01]  /*7ad0*/  FADD.FTZ R27, R11, R4 ;  /* 0x000000040b1b7221 */ /* 0x020fe20000010000 */
[----:B------:R-:W-:Y:S01]  /*7ae0*/  FADD.FTZ R4, R20, R3 ;  /* 0x0000000314047221 */ /* 0x000fe20000010000 */
[----:B------:R-:W4:Y:S01]  /*7af0*/  MUFU.EX2 R167, R86 ;  /* 0x0000005600a77308 */ /* 0x000f220000000800 */
[----:B------:R0:W-:Y:S01]  /*7b00*/  @!P1 SYNCS.ARRIVE.TRANS64.RED.A1T0 RZ, [R31+URZ], RZ ;  /* 0x000000ff1fff99a7 */ /* 0x0001e2000810043f */
        /* <DEDUP_REMOVED lines=47> */
[----:B------:R-:W-:Y:S01]  /*7e00*/  FMUL.FTZ R141, R141, R7 ;  /* 0x000000078d8d7220 */ /* 0x000fe20000410000 */
[----:B------:R-:W-:Y:S01]  /*7e10*/  FADD.FTZ R40, R170, R11 ;  /* 0x0000000baa287221 */ /* 0x000fe20000010000 */
[----:B------:R-:W-:Y:S01]  /*7e20*/  FADD.FTZ R3, R171, R4 ;  /* 0x00000004ab037221 */ /* 0x000fe20000010000 */
[----:B------:R-:W-:Y:S01]  /*7e30*/  F2FP.F16.F32.PACK_AB R171, R24, R171 ;  /* 0x000000ab18ab723e */ /* 0x000fe200000000ff */
[-C--:B------:R-:W-:Y:S01]  /*7e40*/  FMUL.FTZ R144, R144, R7.reuse ;  /* 0x0000000790907220 */ /* 0x080fe20000410000 */
[----:B------:R-:W-:Y:S01]  /*7e50*/  FADD.FTZ R11, R37, R40 ;  /* 0x00000028250b7221 */ /* 0x000fe20000010000 */
[----:B------:R-:W-:Y:S01]  /*7e60*/  FADD.FTZ R4, R24, R3 ;  /* 0x0000000318047221 */ /* 0x000fe20000010000 */
[-C--:B------:R-:W-:Y:S01]  /*7e70*/  FMUL.FTZ R145, R145, R7.reuse ;  /* 0x0000000791917220 */ /* 0x080fe20000410000 */
[----:B------:R-:W5:Y:S01]  /*7e80*/  MUFU.EX2 R24, R73 ;  /* 0x0000004900187308 */ /* 0x000f620000000800 */
[----:B------:R-:W-:Y:S01]  /*7e90*/  FADD.FTZ R20, R152, R11 ;  /* 0x0000000b98147221 */ /* 0x000fe20000010000 */
[----:B------:R-:W-:Y:S01]  /*7ea0*/  FADD.FTZ R3, R153, R4 ;  /* 0x0000000499037221 */ /* 0x000fe20000010000 */
[-C--:B------:R-:W-:Y:S01]  /*7eb0*/  FMUL.FTZ R148, R148, R7.reuse ;  /* 0x0000000794947220 */ /* 0x080fe20000410000 */
[----:B------:R-:W-:Y:S01]  /*7ec0*/  FMUL.FTZ R149, R149, R7 ;  /* 0x0000000795957220 */ /* 0x000fe20000410000 */
        /* <DEDUP_REMOVED lines=29> */
[----:B--2---:R-:W-:Y:S01]  /*80a0*/  FADD.FTZ R4, R161, R4 ;  /* 0x00000004a1047221 */ /* 0x004fe20000010000 */
        /* <DEDUP_REMOVED lines=10> */
[----:B------:R-:W-:Y:S01]  /*8150*/  FADD.FTZ R3, R61, R20 ;  /* 0x000000143d037221 */ /* 0x000fe20000010000 */
[----:B-1----:R-:W-:Y:S01]  /*8160*/  FADD.FTZ R4, R79, R4 ;  /* 0x000000044f047221 */ /* 0x002fe20000010000 */
[-C--:B------:R-:W-:Y:S01]  /*8170*/  FMUL.FTZ R130, R130, R6.reuse ;  /* 0x0000000682827220 */ /* 0x080fe20000410000 */
[-C--:B------:R-:W-:Y:S01]  /*8180*/  FMUL.FTZ R131, R131, R6.reuse ;  /* 0x0000000683837220 */ /* 0x080fe20000410000 */
[----:B---3--:R-:W-:Y:S01]  /*8190*/  FADD.FTZ R20, R12, R3 ;  /* 0x000000030c147221 */ /* 0x008fe20000010000 */
        /* <DEDUP_REMOVED lines=8> */
[----:B----4-:R-:W-:Y:S01]  /*8220*/  FADD.FTZ R3, R167, R4 ;  /* 0x00000004a7037221 */ /* 0x010fe20000010000 */
[-C--:B------:R-:W-:Y:S01]  /*8230*/  FMUL.FTZ R142, R142, R6.reuse ;  /* 0x000000068e8e7220 */ /* 0x080fe20000410000 */
[-C--:B------:R-:W-:Y:S01]  /*8240*/  FMUL.FTZ R143, R143, R6.reuse ;  /* 0x000000068f8f7220 */ /* 0x080fe20000410000 */
[-C--:B------:R-:W-:Y:S01]  /*8250*/  FMUL.FTZ R146, R146, R6.reuse ;  /* 0x0000000692927220 */ /* 0x080fe20000410000 */
[-C--:B------:R-:W-:Y:S01]  /*8260*/  FMUL.FTZ R147, R147, R6.reuse ;  /* 0x0000000693937220 */ /* 0x080fe20000410000 */
[-C--:B------:R-:W-:Y:S01]  /*8270*/  FMUL.FTZ R150, R150, R6.reuse ;  /* 0x0000000696967220 */ /* 0x080fe20000410000 */
[----:B------:R-:W-:Y:S01]  /*8280*/  FMUL.FTZ R151, R151, R6 ;  /* 0x0000000697977220 */ /* 0x000fe20000410000 */
[----:B------:R-:W-:Y:S01]  /*8290*/  F2FP.F16.F32.PACK_AB R182, R13, R182 ;  /* 0x000000b60db6723e */ /* 0x000fe200000000ff */
[----:B------:R-:W-:Y:S01]  /*82a0*/  FADD.FTZ R4, R69, R8 ;  /* 0x0000000845047221 */ /* 0x000fe20000010000 */
[----:B------:R-:W-:Y:S01]  /*82b0*/  F2FP.F16.F32.PACK_AB R176, R15, R176 ;  /* 0x000000b00fb0723e */ /* 0x000fe200000000ff */
[----:B-----5:R-:W-:Y:S01]  /*82c0*/  FADD.FTZ R3, R24, R3 ;  /* 0x0000000318037221 */ /* 0x020fe20000010000 */
        /* <DEDUP_REMOVED lines=26> */
[----:B------:R-:W-:Y:S01]  /*8470*/  F2FP.F16.F32.PACK_AB R167, R24, R167 ;  /* 0x000000a718a7723e */ /* 0x000fe200000000ff */
[----:B------:R-:W-:Y:S06]  /*8480*/  @P2 BRA `(.L_x_2281) ;  /* 0xffffffe000182947 */ /* 0x000fec000383ffff */
.L_x_2272:
[----:B------:R-:W-:Y:S06]  /*8490*/  BAR.ARV 0x8, 0x180 ;  /* 0x0206000000007b1d */ /* 0x000fec0000002000 */
[----:B------:R-:W-:Y:S05]  /*84a0*/  @!P0 BRA `(.L_x_2282) ;  /* 0x0000000000048947 */ /* 0x000fea0003800000 */
[----:B------:R-:W-:Y:S01]  /*84b0*/  BPT.TRAP 0x1 ;  /* 0x000000040000795c */ /* 0x000fe20000300000 */
.L_x_2282:
[----:B------:R-:W-:Y:S01]  /*84c0*/  ULEA UR5, UR42, UR41, 0x3 ;  /* 0x000000292a057291 */ /* 0x000fe2000f8e183f */
[----:B------:R-:W-:-:S05]  /*84d0*/  IMAD.U32 R6, RZ, RZ, UR43 ;  /* 0x0000002bff067e24 */ /* 0x000fca000f8e00ff */
[----:B------:R-:W-:-:S04]  /*84e0*/  SHF.L.U32 R6, R6, 0x1f, RZ ;  /* 0x0000001f06067819 */ /* 0x000fc800000006ff */
[----:B------:R0:W1:Y:S01]  /*84f0*/  SYNCS.PHASECHK.TRANS64.TRYWAIT P2, [UR5+0x28850], R6 ;  /* 0x02885006ff0075a7 */ /* 0x0000620008040145 */
[----:B------:R-:W-:Y:S05]  /*8500*/  @!P0 BRA `(.L_x_2283) ;  /* 0x0000000000048947 */ /* 0x000fea0003800000 */
[----:B------:R-:W-:Y:S01]  /*8510*/  BPT.TRAP 0x1 ;  /* 0x000000040000795c */ /* 0x000fe20000300000 */
.L_x_2283:
[----:B-1----:R-:W-:Y:S05]  /*8520*/  @P2 BRA `(.L_x_2284) ;  /* 0x0000000000082947 */ /* 0x002fea0003800000 */
[----:B------:R-:W1:Y:S02]  /*8530*/  SYNCS.PHASECHK.TRANS64.TRYWAIT P0, [UR5+0x28850], R6 ;  /* 0x02885006ff0075a7 */ /* 0x000e640008000145 */
[----:B-1----:R-:W-:Y:S05]  /*8540*/  @!P0 BRA `(.L_x_2285) ;  /* 0x0000006c00748947 */ /* 0x002fea0003800000 */
.L_x_2284:
[----:B------:R-:W-:Y:S01]  /*8550*/  UIADD3 UR41, UR41, 0x400, URZ ;  /* 0x0000040029297890 */ /* 0x000fe2000fffe03f */
[----:B------:R-:W-:Y:S01]  /*8560*/  WARPGROUP.ARRIVE ;  /* 0x00000000000079c5 */ /* 0x000fe20000000000 */
[----:B------:R-:W-:Y:S01]  /*8570*/  UMOV UR7, 0x40000040 ;  /* 0x4000004000077882 */ /* 0x000fe20000000000 */
[----:B-1----:R-:W1:Y:S01]  /*8580*/  SHFL.BFLY PT, R7, R4, 0x2, 0x1f ;  /* 0x0c401f0004077f89 */ /* 0x002e6200000e0000 */
[----:B------:R-:W-:Y:S01]  /*8590*/  USHF.R.U32.HI UR41, URZ, 0x4, UR41 ;  /* 0x000000043f297899 */ /* 0x000fe20008011629 */
[----:B------:R-:W-:Y:S01]  /*85a0*/  IMAD.MOV.U32 R38, RZ, RZ, -0x800000 ;  /* 0xff800000ff267424 */ /* 0x000fe200078e00ff */
        /* <DEDUP_REMOVED lines=12> */
[----:B------:R-:W-:Y:S02]  /*8670*/  IMAD.MOV.U32 R4, RZ, RZ, RZ ;  /* 0x000000ffff047224 */ /* 0x000fe400078e00ff */
[----:B0-----:R-:W-:Y:S01]  /*8680*/  FADD.FTZ R8, R6, R3 ;  /* 0x0000000306087221 */ /* 0x001fe20000010000 */
[----:B------:R-:W-:Y:S01]  /*8690*/  IMAD.MOV.U32 R3, RZ, RZ, -0x800000 ;  /* 0xff800000ff037424 */ /* 0x000fe200078e00ff */
[----:B------:R-:W0:Y:S01]  /*86a0*/  SHFL.BFLY PT, R6, R7, 0x1, 0x1f ;  /* 0x0c201f0007067f89 */ /* 0x000e2200000e0000 */
[----:B------:R-:W-:-:S03]  /*86b0*/  USEL UR42, UR42, URZ, UP0 ;  /* 0x0000003f2a2a7287 */ /* 0x000fc60008000000 */
[----:B------:R-:W1:Y:S01]  /*86c0*/  SHFL.BFLY PT, R11, R8, 0x1, 0x1f ;  /* 0x0c201f00080b7f89 */ /* 0x000e6200000e0000 */
[----:B0-----:R-:W-:Y:S01]  /*86d0*/  FADD.FTZ R13, R7, R6 ;  /* 0x00000006070d7221 */ /* 0x001fe20000010000 */
[----:B-1----:R-:W-:-:S04]  /*86e0*/  FADD.FTZ R14, R8, R11 ;  /* 0x0000000b080e7221 */ /* 0x002fc80000010000 */
[----:B------:R-:W-:Y:S01]  /*86f0*/  FSETP.NE.FTZ.AND P0, PT, R13, RZ, PT ;  /* 0x000000ff0d00720b */ /* 0x000fe20003f15000 */
[----:B------:R-:W-:Y:S02]  /*8700*/  IMAD.U32 R8, RZ, RZ, UR5 ;  /* 0x00000005ff087e24 */ /* 0x000fe4000f8e00ff */
[----:B------:R-:W-:Y:S01]  /*8710*/  IMAD.MOV.U32 R11, RZ, RZ, RZ ;  /* 0x000000ffff0b7224 */ /* 0x000fe200078e00ff */
        /* <DEDUP_REMOVED lines=116> */
.L_x_2255:
        /* <DEDUP_REMOVED lines=11> */
[----:B------:R-:W-:Y:S01]  /*8f10*/  IMAD R9, R22, 0x40, R2 ;  /* 0x0000004016097824 */ /* 0x000fe200078e0202 */
        /* <DEDUP_REMOVED lines=18> */
[----:B------:R-:W-:Y:S01]  /*9040*/  UIMAD UR8, UR37, UR11, UR8 ;  /* 0x0000000b250872a4 */ /* 0x000fe2000f8e0208 */
[----:B------:R-:W-:Y:S01]  /*9050*/  F2FP.F16.F32.PACK_AB R147, R151, R150 ;  /* 0x000000969793723e */ /* 0x000fe200000000ff */
[----:B------:R-:W-:Y:S01]  /*9060*/  UIMAD.WIDE.U32 UR6, UR37, UR10, UR6 ;  /* 0x0000000a250672a5 */ /* 0x000fe2000f8e0006 */
[----:B------:R-:W-:-:S02]  /*9070*/  ULDC UR5, c[0x0][0xa88] ;  /* 0x0002a20000057ab9 */ /* 0x000fc40000000800 */
[----:B------:R-:W-:Y:S01]  /*9080*/  ULDC.64 UR10, c[0x0][0xaf0] ;  /* 0x0002bc00000a7ab9 */ /* 0x000fe20000000a00 */
[----:B-1----:R-:W-:Y:S01]  /*9090*/  IMAD R64, R39, UR5, RZ ;  /* 0x0000000527407c24 */ /* 0x002fe2000f8e02ff */
[----:B------:R-:W-:Y:S02]  /*90a0*/  MOV R36, R0 ;  /* 0x0000000000247202 */ /* 0x000fe40000000f00 */
[----:B0-----:R-:W-:-:S03]  /*90b0*/  MOV R37, R5 ;  /* 0x0000000500257202 */ /* 0x001fc60000000f00 */
[----:B------:R-:W-:-:S04]  /*90c0*/  IMAD.WIDE R4, R187, 0x2, R36 ;  /* 0x00000002bb047825 */ /* 0x000fc800078e0224 */
[----:B------:R-:W-:Y:S01]  /*90d0*/  IMAD.WIDE R36, R9, 0x2, R36 ;  /* 0x0000000209247825 */ /* 0x000fe200078e0224 */
[C---:B------:R-:W-:Y:S02]  /*90e0*/  IADD3 R21, P6, R4.reuse, 0x20, RZ ;  /* 0x0000002004157810 */ /* 0x040fe40007fde0ff */
[C---:B------:R-:W-:Y:S02]  /*90f0*/  IADD3 R33, P1, R4.reuse, 0x4040, RZ ;  /* 0x0000404004217810 */ /* 0x040fe40007f3e0ff */
[----:B------:R-:W-:Y:S01]  /*9100*/  IADD3 R45, P0, R4, 0x4060, RZ ;  /* 0x00004060042d7810 */ /* 0x000fe20007f1e0ff */
[--C-:B------:R-:W-:Y:S01]  /*9110*/  IMAD.X R13, RZ, RZ, R5.reuse, P6 ;  /* 0x000000ffff0d7224 */ /* 0x100fe200030e0605 */
[----:B------:R-:W-:Y:S01]  /*9120*/  IADD3 R35, P6, R36, 0x1000, RZ ;  /* 0x0000100024237810 */ /* 0x000fe20007fde0ff */
[----:B------:R-:W-:Y:S01]  /*9130*/  IMAD.X R43, RZ, RZ, R5, P1 ;  /* 0x000000ffff2b7224 */ /* 0x000fe200008e0605 */
[----:B------:R-:W-:Y:S02]  /*9140*/  ISETP.NE.AND P1, PT, R39, 0x1, PT ;  /* 0x000000012700780c */ /* 0x000fe40003f25270 */
[----:B------:R-:W-:-:S02]  /*9150*/  LOP3.LUT R34, R35, 0x380, RZ, 0xc0, !PT ;  /* 0x0000038023227812 */ /* 0x000fc400078ec0ff */
[----:B------:R-:W-:Y:S02]  /*9160*/  IADD3 R31, P2, R4, 0x4020, RZ ;  /* 0x00004020041f7810 */ /* 0x000fe40007f5e0ff */
[----:B------:R-:W-:Y:S02]  /*9170*/  SHF.R.U64 R34, R34, 0x3, RZ ;  /* 0x0000000322227819 */ /* 0x000fe400000012ff */
[----:B------:R-:W-:Y:S01]  /*9180*/  LOP3.LUT R9, R4, 0x380, RZ, 0xc0, !PT ;  /* 0x0000038004097812 */ /* 0x000fe200078ec0ff */
[----:B------:R-:W-:Y:S01]  /*9190*/  IMAD.X R41, RZ, RZ, R5, P2 ;  /* 0x000000ffff297224 */ /* 0x000fe200010e0605 */
[----:B------:R-:W-:Y:S01]  /*91a0*/  LOP3.LUT R34, R34, R35, RZ, 0x3c, !PT ;  /* 0x0000002322227212 */ /* 0x000fe200078e3cff */
[----:B------:R-:W-:Y:S01]  /*91b0*/  IMAD.X R35, RZ, RZ, R37, P6 ;  /* 0x000000ffff237224 */ /* 0x000fe200030e0625 */
[----:B------:R-:W-:Y:S01]  /*91c0*/  IADD3 R47, P6, R36, 0x7000, RZ ;  /* 0x00007000242f7810 */ /* 0x000fe20007fde0ff */
[----:B------:R-:W0:Y:S01]  /*91d0*/  @P1 LDC R48, c[0x0][0xbf0] ;  /* 0x0002fc00ff301b82 */ /* 0x000e220000000800 */
[----:B------:R-:W-:-:S02]  /*91e0*/  LOP3.LUT R14, R33, 0x380, RZ, 0xc0, !PT ;  /* 0x00000380210e7812 */ /* 0x000fc400078ec0ff */
[----:B------:R-:W-:Y:S02]  /*91f0*/  LOP3.LUT R20, R47, 0x380, RZ, 0xc0, !PT ;  /* 0x000003802f147812 */ /* 0x000fe400078ec0ff */
[----:B------:R-:W-:Y:S02]  /*9200*/  LOP3.LUT R44, R45, 0x380, RZ, 0xc0, !PT ;  /* 0x000003802d2c7812 */ /* 0x000fe400078ec0ff */
[----:B------:R-:W-:Y:S02]  /*9210*/  SHF.R.U64 R20, R20, 0x3, RZ ;  /* 0x0000000314147819 */ /* 0x000fe400000012ff */
[----:B------:R-:W-:Y:S02]  /*9220*/  LOP3.LUT R12, R31, 0x380, RZ, 0xc0, !PT ;  /* 0x000003801f0c7812 */ /* 0x000fe400078ec0ff */
[----:B------:R-:W-:Y:S02]  /*9230*/  LOP3.LUT R20, R20, R47, RZ, 0x3c, !PT ;  /* 0x0000002f14147212 */ /* 0x000fe400078e3cff */
[----:B------:R-:W1:Y:S01]  /*9240*/  @P1 LDC R47, c[0x0][0xbec] ;  /* 0x0002fb00ff2f1b82 */ /* 0x000e620000000800 */
[----:B------:R-:W-:-:S02]  /*9250*/  SHF.R.U64 R9, R9, 0x3, RZ ;  /* 0x0000000309097819 */ /* 0x000fc400000012ff */
[----:B------:R-:W-:Y:S02]  /*9260*/  LOP3.LUT R8, R21, 0x380, RZ, 0xc0, !PT ;  /* 0x0000038015087812 */ /* 0x000fe400078ec0ff */
[----:B------:R-:W-:Y:S02]  /*9270*/  SHF.R.U64 R14, R14, 0x3, RZ ;  /* 0x000000030e0e7819 */ /* 0x000fe400000012ff */
[----:B------:R-:W-:Y:S02]  /*9280*/  SHF.R.U64 R44, R44, 0x3, RZ ;  /* 0x000000032c2c7819 */ /* 0x000fe400000012ff */
[C---:B------:R-:W-:Y:S02]  /*9290*/  IADD3 R29, P3, R4.reuse, 0x4000, RZ ;  /* 0x00004000041d7810 */ /* 0x040fe40007f7e0ff */
[C---:B------:R-:W-:Y:S02]  /*92a0*/  IADD3 R27, P4, R4.reuse, 0x60, RZ ;  /* 0x00000060041b7810 */ /* 0x040fe40007f9e0ff */
[----:B------:R-:W-:Y:S01]  /*92b0*/  IADD3 R25, P5, R4, 0x40, RZ ;  /* 0x0000004004197810 */ /* 0x000fe20007fbe0ff */
[--C-:B------:R-:W-:Y:S01]  /*92c0*/  IMAD.X R15, RZ, RZ, R5.reuse, P3 ;  /* 0x000000ffff0f7224 */ /* 0x100fe200018e0605 */
[----:B------:R-:W-:Y:S01]  /*92d0*/  SHF.R.U64 R12, R12, 0x3, RZ ;  /* 0x000000030c0c7819 */ /* 0x000fe200000012ff */
[--C-:B------:R-:W-:Y:S01]  /*92e0*/  IMAD.X R11, RZ, RZ, R5.reuse, P4 ;  /* 0x000000ffff0b7224 */ /* 0x100fe200020e0605 */
[----:B------:R-:W-:Y:S01]  /*92f0*/  LOP3.LUT R4, R9, R4, RZ, 0x3c, !PT ;  /* 0x0000000409047212 */ /* 0x000fe200078e3cff */
[----:B------:R-:W-:Y:S01]  /*9300*/  IMAD.X R9, RZ, RZ, R5, P5 ;  /* 0x000000ffff097224 */ /* 0x000fe200028e0605 */
[----:B------:R-:W-:-:S02]  /*9310*/  SHF.R.U64 R8, R8, 0x3, RZ ;  /* 0x0000000308087819 */ /* 0x000fc400000012ff */
[----:B------:R-:W-:Y:S02]  /*9320*/  LOP3.LUT R42, R14, R33, RZ, 0x3c, !PT ;  /* 0x000000210e2a7212 */ /* 0x000fe400078e3cff */
[----:B------:R-:W-:Y:S01]  /*9330*/  LOP3.LUT R44, R44, R45, RZ, 0x3c, !PT ;  /* 0x0000002d2c2c7212 */ /* 0x000fe200078e3cff */
[----:B------:R-:W-:Y:S01]  /*9340*/  IMAD.X R45, RZ, RZ, R5, P0 ;  /* 0x000000ffff2d7224 */ /* 0x000fe200000e0605 */
[----:B------:R-:W-:Y:S02]  /*9350*/  LOP3.LUT R10, R29, 0x380, RZ, 0xc0, !PT ;  /* 0x000003801d0a7812 */ /* 0x000fe400078ec0ff */
[----:B------:R-:W-:Y:S02]  /*9360*/  LOP3.LUT R40, R12, R31, RZ, 0x3c, !PT ;  /* 0x0000001f0c287212 */ /* 0x000fe400078e3cff */
[----:B------:R-:W-:Y:S02]  /*9370*/  LOP3.LUT R12, R8, R21, RZ, 0x3c, !PT ;  /* 0x00000015080c7212 */ /* 0x000fe400078e3cff */
[----:B------:R-:W-:-:S02]  /*9380*/  MOV R46, R4 ;  /* 0x00000004002e7202 */ /* 0x000fc40000000f00 */
[----:B------:R-:W-:Y:S02]  /*9390*/  LOP3.LUT R8, R25, 0x380, RZ, 0xc0, !PT ;  /* 0x0000038019087812 */ /* 0x000fe400078ec0ff */
[----:B------:R-:W-:Y:S02]  /*93a0*/  F2FP.F16.F32.PACK_AB R4, R89, R88 ;  /* 0x000000585904723e */ /* 0x000fe400000000ff */
[----:B------:R-:W-:Y:S01]  /*93b0*/  F2FP.F16.F32.PACK_AB R5, R91, R90 ;  /* 0x0000005a5b05723e */ /* 0x000fe200000000ff */
[----:B------:R-:W-:Y:S01]  /*93c0*/  BAR.SYNC.DEFER_BLOCKING 0x1, 0x100 ;  /* 0x0044000000007b1d */ /* 0x000fe20000010000 */
[----:B------:R-:W-:Y:S01]  /*93d0*/  MOV R66, R42 ;  /* 0x0000002a00427202 */ /* 0x000fe20000000f00 */
[----:B------:R-:W-:Y:S01]  /*93e0*/  VIADD R42, R17, UR36 ;  /* 0x00000024112a7c36 */ /* 0x000fe20008000000 */
[----:B------:R-:W-:Y:S01]  /*93f0*/  SHF.R.U64 R10, R10, 0x3, RZ ;  /* 0x000000030a0a7819 */ /* 0x000fe200000012ff */
[----:B------:R-:W-:Y:S01]  /*9400*/  VIADD R43, R186, UR36 ;  /* 0x00000024ba2b7c36 */ /* 0x000fe20008000000 */
[----:B------:R-:W-:-:S02]  /*9410*/  SHF.R.U64 R8, R8, 0x3, RZ ;  /* 0x0000000308087819 */ /* 0x000fc400000012ff */
[----:B------:R-:W-:Y:S02]  /*9420*/  LOP3.LUT R14, R10, R29, RZ, 0x3c, !PT ;  /* 0x0000001d0a0e7212 */ /* 0x000fe400078e3cff */
[----:B------:R-:W-:Y:S02]  /*9430*/  LOP3.LUT R10, R27, 0x380, RZ, 0xc0, !PT ;  /* 0x000003801b0a7812 */ /* 0x000fe400078ec0ff */
[----:B------:R-:W-:Y:S02]  /*9440*/  LOP3.LUT R8, R8, R25, RZ, 0x3c, !PT ;  /* 0x0000001908087212 */ /* 0x000fe400078e3cff */
[----:B------:R-:W-:Y:S02]  /*9450*/  IADD3 R25, P0, R36, 0x6000, RZ ;  /* 0x0000600024197810 */ /* 0x000fe40007f1e0ff */
[----:B------:R-:W-:Y:S02]  /*9460*/  SHF.R.U64 R10, R10, 0x3, RZ ;  /* 0x000000030a0a7819 */ /* 0x000fe400000012ff */
[----:B------:R-:W-:-:S02]  /*9470*/  LOP3.LUT R24, R25, 0x380, RZ, 0xc0, !PT ;  /* 0x0000038019187812 */ /* 0x000fc400078ec0ff */
[----:B------:R-:W-:Y:S02]  /*9480*/  LOP3.LUT R10, R10, R27, RZ, 0x3c, !PT ;  /* 0x0000001b0a0a7212 */ /* 0x000fe400078e3cff */
[----:B------:R-:W-:Y:S02]  /*9490*/  SHF.R.U64 R24, R24, 0x3, RZ ;  /* 0x0000000318187819 */ /* 0x000fe400000012ff */
[----:B------:R-:W-:Y:S01]  /*94a0*/  MOV R54, R10 ;  /* 0x0000000a00367202 */ /* 0x000fe20000000f00 */
[----:B------:R1:W-:Y:S01]  /*94b0*/  STSM.16.M88.4 [R46], R4 ;  /* 0x000000042e007844 */ /* 0x0003e20000000200 */
[----:B------:R-:W-:Y:S01]  /*94c0*/  LOP3.LUT R24, R24, R25, RZ, 0x3c, !PT ;  /* 0x0000001918187212 */ /* 0x000fe200078e3cff */
[----:B------:R-:W-:Y:S01]  /*94d0*/  IMAD.X R25, RZ, RZ, R37, P0 ;  /* 0x000000ffff197224 */ /* 0x000fe200000e0625 */
[----:B------:R-:W-:Y:S01]  /*94e0*/  MOV R53, R14 ;  /* 0x0000000e00357202 */ /* 0x000fe20000000f00 */
[----:B------:R-:W-:Y:S01]  /*94f0*/  IMAD.U32 R14, RZ, RZ, UR8 ;  /* 0x00000008ff0e7e24 */ /* 0x000fe2000f8e00ff */
[----:B------:R-:W-:Y:S01]  /*9500*/  MOV R15, R12 ;  /* 0x0000000c000f7202 */ /* 0x000fe20000000f00 */
[----:B------:R-:W-:Y:S01]  /*9510*/  ULDC.64 UR8, c[0x0][0xae8] ;  /* 0x0002ba0000087ab9 */ /* 0x000fe20000000a00 */
[----:B------:R-:W-:-:S02]  /*9520*/  IADD3 R29, P3, R36, 0x4000, RZ ;  /* 0x00004000241d7810 */ /* 0x000fc40007f7e0ff */
[----:B------:R-:W-:Y:S02]  /*9530*/  IADD3 R27, P2, R36, 0x5000, RZ ;  /* 0x00005000241b7810 */ /* 0x000fe40007f5e0ff */
[----:B------:R-:W-:Y:S02]  /*9540*/  LOP3.LUT R28, R29, 0x380, RZ, 0xc0, !PT ;  /* 0x000003801d1c7812 */ /* 0x000fe400078ec0ff */
[----:B------:R-:W-:Y:S02]  /*9550*/  LOP3.LUT R26, R27, 0x380, RZ, 0xc0, !PT ;  /* 0x000003801b1a7812 */ /* 0x000fe400078ec0ff */
[----:B------:R-:W-:Y:S01]  /*9560*/  SHF.R.U64 R28, R28, 0x3, RZ ;  /* 0x000000031c1c7819 */ /* 0x000fe200000012ff */
[----:B-1----:R-:W-:Y:S01]  /*9570*/  @P1 IMAD.HI.U32 R5, R42, R47, RZ ;  /* 0x0000002f2a051227 */ /* 0x002fe200078e00ff */
[----:B------:R-:W-:Y:S02]  /*9580*/  F2FP.F16.F32.PACK_AB R7, R103, R102 ;  /* 0x000000666707723e */ /* 0x000fe400000000ff */
[----:B------:R-:W-:Y:S01]  /*9590*/  MOV R52, R40 ;  /* 0x0000002800347202 */ /* 0x000fe20000000f00 */
[----:B------:R-:W-:Y:S01]  /*95a0*/  IMAD.MOV.U32 R4, RZ, RZ, R42 ;  /* 0x000000ffff047224 */ /* 0x000fe200078e002a */
[----:B0-----:R-:W-:-:S02]  /*95b0*/  @P1 SHF.R.U32.HI R4, RZ, R48, R5 ;  /* 0x00000030ff041219 */ /* 0x001fc40000011605 */
[----:B------:R-:W-:Y:S02]  /*95c0*/  SHF.R.U64 R26, R26, 0x3, RZ ;  /* 0x000000031a1a7819 */ /* 0x000fe400000012ff */
[--C-:B------:R-:W-:Y:S01]  /*95d0*/  SHF.R.S32.HI R5, RZ, 0x1f, R4.reuse ;  /* 0x0000001fff057819 */ /* 0x100fe20000011404 */
[----:B------:R-:W-:Y:S01]  /*95e0*/  IMAD.MOV R6, RZ, RZ, -R4 ;  /* 0x000000ffff067224 */ /* 0x000fe200078e0a04 */
[----:B------:R-:W-:Y:S02]  /*95f0*/  IADD3 R12, P0, R4, UR6, RZ ;  /* 0x00000006040c7c10 */ /* 0x000fe4000ff1e0ff */
[----:B------:R-:W-:Y:S01]  /*9600*/  F2FP.F16.F32.PACK_AB R4, R97, R96 ;  /* 0x000000606104723e */ /* 0x000fe200000000ff */
[----:B------:R-:W-:Y:S01]  /*9610*/  IMAD R11, R39, R6, R42 ;  /* 0x00000006270b7224 */ /* 0x000fe200078e022a */
[----:B------:R-:W-:Y:S01]  /*9620*/  IADD3.X R13, R5, UR7, R14, P0, !PT ;  /* 0x00000007050d7c10 */ /* 0x000fe200087fe40e */
[----:B------:R-:W-:Y:S01]  /*9630*/  ULDC.64 UR6, c[0x0][0xb88] ;  /* 0x0002e20000067ab9 */ /* 0x000fe20000000a00 */
[----:B------:R-:W-:-:S02]  /*9640*/  F2FP.F16.F32.PACK_AB R5, R99, R98 ;  /* 0x000000626305723e */ /* 0x000fc400000000ff */
[----:B------:R-:W-:Y:S01]  /*9650*/  SHF.R.S32.HI R10, RZ, 0x1f, R11 ;  /* 0x0000001fff0a7819 */ /* 0x000fe2000001140b */
[----:B------:R-:W-:Y:S01]  /*9660*/  IMAD.WIDE.U32 R12, R11, UR6, R12 ;  /* 0x000000060b0c7c25 */ /* 0x000fe2000f8e000c */
[----:B------:R-:W-:Y:S02]  /*9670*/  F2FP.F16.F32.PACK_AB R6, R101, R100 ;  /* 0x000000646506723e */ /* 0x000fe400000000ff */
[----:B------:R-:W-:Y:S01]  /*9680*/  LOP3.LUT R28, R28, R29, RZ, 0x3c, !PT ;  /* 0x0000001d1c1c7212 */ /* 0x000fe200078e3cff */
[----:B------:R-:W-:Y:S01]  /*9690*/  IMAD R10, R10, UR6, RZ ;  /* 0x000000060a0a7c24 */ /* 0x000fe2000f8e02ff */
[----:B------:R-:W-:Y:S01]  /*96a0*/  MOV R14, R8 ;  /* 0x00000008000e7202 */ /* 0x000fe20000000f00 */
[----:B------:R0:W-:Y:S01]  /*96b0*/  STSM.16.M88.4 [R15], R4 ;  /* 0x000000040f007844 */ /* 0x0001e20000000200 */
[----:B------:R-:W-:Y:S01]  /*96c0*/  IMAD.X R29, RZ, RZ, R37, P3 ;  /* 0x000000ffff1d7224 */ /* 0x000fe200018e0625 */
[----:B------:R-:W-:Y:S01]  /*96d0*/  LOP3.LUT P0, RZ, R184, 0x3, RZ, 0xc0, !PT ;  /* 0x00000003b8ff7812 */ /* 0x000fe2000780c0ff */
[----:B------:R-:W-:Y:S01]  /*96e0*/  IMAD R41, R11, UR7, R10 ;  /* 0x000000070b297c24 */ /* 0x000fe2000f8e020a */
[----:B------:R-:W-:Y:S01]  /*96f0*/  ULDC.64 UR6, c[0x0][0xb50] ;  /* 0x0002d40000067ab9 */ /* 0x000fe20000000a00 */
[----:B------:R-:W-:-:S02]  /*9700*/  F2FP.F16.F32.PACK_AB R8, R105, R104 ;  /* 0x000000686908723e */ /* 0x000fc400000000ff */
[----:B------:R-:W-:Y:S02]  /*9710*/  F2FP.F16.F32.PACK_AB R9, R107, R106 ;  /* 0x0000006a6b09723e */ /* 0x000fe400000000ff */
[----:B------:R-:W-:Y:S02]  /*9720*/  F2FP.F16.F32.PACK_AB R10, R109, R108 ;  /* 0x0000006c6d0a723e */ /* 0x000fe400000000ff */
[----:B------:R-:W-:Y:S02]  /*9730*/  F2FP.F16.F32.PACK_AB R11, R111, R110 ;  /* 0x0000006e6f0b723e */ /* 0x000fe400000000ff */
[----:B------:R-:W-:Y:S02]  /*9740*/  LEA R40, P3, R12, UR6, 0x2 ;  /* 0x000000060c287c11 */ /* 0x000fe4000f8610ff */
[----:B------:R-:W-:Y:S01]  /*9750*/  LOP3.LUT R26, R26, R27, RZ, 0x3c, !PT ;  /* 0x0000001b1a1a7212 */ /* 0x000fe200078e3cff */
[----:B0-----:R-:W-:Y:S01]  /*9760*/  VIADD R5, R43, 0x8 ;  /* 0x000000082b057836 */ /* 0x001fe20000000000 */
[----:B------:R0:W-:Y:S01]  /*9770*/  STSM.16.M88.4 [R14], R8 ;  /* 0x000000080e007844 */ /* 0x0001e20000000200 */
[----:B------:R-:W-:Y:S01]  /*9780*/  IMAD.IADD R7, R13, 0x1, R41 ;  /* 0x000000010d077824 */ /* 0x000fe200078e0229 */
[----:B------:R-:W-:Y:S01]  /*9790*/  F2FP.F16.F32.PACK_AB R4, R113, R112 ;  /* 0x000000707104723e */ /* 0x000fe200000000ff */
[----:B------:R-:W-:Y:S01]  /*97a0*/  IMAD.X R27, RZ, RZ, R37, P2 ;  /* 0x000000ffff1b7224 */ /* 0x000fe200010e0625 */
[-C--:B------:R-:W-:Y:S01]  /*97b0*/  ISETP.GE.OR P2, PT, R43, R64.reuse, P0 ;  /* 0x000000402b00720c */ /* 0x080fe20000746670 */
[----:B------:R-:W-:Y:S01]  /*97c0*/  SHFL.IDX PT, R60, R40, RZ, 0x1c1f ;  /* 0x001c1fff283c7589 */ /* 0x000fe200000e0000 */
[----:B------:R-:W-:-:S02]  /*97d0*/  ISETP.GE.OR P0, PT, R5, R64, P0 ;  /* 0x000000400500720c */ /* 0x000fc40000706670 */
[----:B------:R-:W-:Y:S01]  /*97e0*/  LEA.HI.X R41, R12, UR7, R7, 0x2, P3 ;  /* 0x000000070c297c11 */ /* 0x000fe200098f1407 */
[----:B------:R-:W-:Y:S01]  /*97f0*/  SHFL.IDX PT, R62, R40, 0x1, 0x1c1f ;  /* 0x003c1f00283e7f89 */ /* 0x000fe200000e0000 */
[----:B------:R-:W-:Y:S02]  /*9800*/  F2FP.F16.F32.PACK_AB R5, R115, R114 ;  /* 0x000000727305723e */ /* 0x000fe400000000ff */
[----:B------:R-:W-:Y:S01]  /*9810*/  F2FP.F16.F32.PACK_AB R6, R117, R116 ;  /* 0x000000747506723e */ /* 0x000fe200000000ff */
[----:B------:R-:W1:Y:S01]  /*9820*/  SHFL.IDX PT, R61, R41, RZ, 0x1c1f ;  /* 0x001c1fff293d7589 */ /* 0x000e6200000e0000 */
[----:B------:R-:W-:Y:S02]  /*9830*/  F2FP.F16.F32.PACK_AB R7, R119, R118 ;  /* 0x000000767707723e */ /* 0x000fe400000000ff */
[----:B------:R-:W-:Y:S01]  /*9840*/  F2FP.F16.F32.PACK_AB R12, R121, R120 ;  /* 0x00000078790c723e */ /* 0x000fe200000000ff */
[----:B------:R-:W2:Y:S01]  /*9850*/  SHFL.IDX PT, R63, R41, 0x1, 0x1c1f ;  /* 0x003c1f00293f7f89 */ /* 0x000ea200000e0000 */
[----:B------:R-:W-:-:S02]  /*9860*/  F2FP.F16.F32.PACK_AB R13, R123, R122 ;  /* 0x0000007a7b0d723e */ /* 0x000fc400000000ff */
[----:B0-----:R-:W-:Y:S01]  /*9870*/  F2FP.F16.F32.PACK_AB R14, R125, R124 ;  /* 0x0000007c7d0e723e */ /* 0x001fe200000000ff */
[----:B------:R-:W-:Y:S01]  /*9880*/  STSM.16.M88.4 [R54], R4 ;  /* 0x0000000436007844 */ /* 0x000fe20000000200 */
[----:B------:R-:W-:Y:S02]  /*9890*/  F2FP.F16.F32.PACK_AB R15, R127, R126 ;  /* 0x0000007e7f0f723e */ /* 0x000fe400000000ff */
[----:B------:R-:W-:Y:S02]  /*98a0*/  F2FP.F16.F32.PACK_AB R8, R129, R128 ;  /* 0x000000808108723e */ /* 0x000fe400000000ff */
[----:B------:R-:W-:Y:S01]  /*98b0*/  F2FP.F16.F32.PACK_AB R9, R131, R130 ;  /* 0x000000828309723e */ /* 0x000fe200000000ff */
[----:B------:R-:W-:Y:S01]  /*98c0*/  STSM.16.M88.4 [R53], R12 ;  /* 0x0000000c35007844 */ /* 0x000fe20000000200 */
[----:B------:R-:W-:Y:S02]  /*98d0*/  F2FP.F16.F32.PACK_AB R10, R133, R132 ;  /* 0x00000084850a723e */ /* 0x000fe400000000ff */
[----:B------:R-:W-:-:S02]  /*98e0*/  F2FP.F16.F32.PACK_AB R11, R135, R134 ;  /* 0x00000086870b723e */ /* 0x000fc400000000ff */
[----:B------:R-:W-:Y:S02]  /*98f0*/  MOV R65, R44 ;  /* 0x0000002c00417202 */ /* 0x000fe40000000f00 */
[C---:B------:R-:W-:Y:S01]  /*9900*/  LOP3.LUT R21, R36.reuse, 0x380, RZ, 0xc0, !PT ;  /* 0x0000038024157812 */ /* 0x040fe200078ec0ff */
[----:B------:R-:W-:Y:S01]  /*9910*/  STSM.16.M88.4 [R52], R8 ;  /* 0x0000000834007844 */ /* 0x000fe20000000200 */
[C---:B------:R-:W-:Y:S02]  /*9920*/  IADD3 R33, P5, R36.reuse, 0x2000, RZ ;  /* 0x0000200024217810 */ /* 0x040fe40007fbe0ff */
[----:B------:R-:W-:Y:S01]  /*9930*/  SHF.R.U64 R21, R21, 0x3, RZ ;  /* 0x0000000315157819 */ /* 0x000fe200000012ff */
[----:B------:R0:W-:Y:S01]  /*9940*/  STSM.16.M88.4 [R66], R136 ;  /* 0x0000008842007844 */ /* 0x0001e20000000200 */
[----:B------:R-:W-:Y:S01]  /*9950*/  IADD3 R31, P4, R36, 0x3000, RZ ;  /* 0x00003000241f7810 */ /* 0x000fe20007f9e0ff */
[----:B------:R-:W-:Y:S01]  /*9960*/  UIMAD UR5, UR12, UR8, URZ ;  /* 0x000000080c0572a4 */ /* 0x000fe2000f8e023f */
[----:B------:R-:W-:Y:S01]  /*9970*/  LOP3.LUT R36, R21, R36, RZ, 0x3c, !PT ;  /* 0x0000002415247212 */ /* 0x000fe200078e3cff */
[----:B------:R-:W-:Y:S01]  /*9980*/  STSM.16.M88.4 [R65], R144 ;  /* 0x0000009041007844 */ /* 0x000fe20000000200 */
[----:B------:R-:W-:Y:S01]  /*9990*/  IMAD.X R21, RZ, RZ, R37, P6 ;  /* 0x000000ffff157224 */ /* 0x000fe200030e0625 */
[----:B------:R-:W-:Y:S01]  /*99a0*/  UIMAD.WIDE.U32 UR6, UR39, UR8, URZ ;  /* 0x00000008270672a5 */ /* 0x000fe2000f8e003f */
[----:B------:R-:W-:Y:S01]  /*99b0*/  LOP3.LUT R32, R33, 0x380, RZ, 0xc0, !PT ;  /* 0x0000038021207812 */ /* 0x000fe200078ec0ff */
[----:B------:R-:W-:Y:S08]  /*99c0*/  BAR.SYNC.DEFER_BLOCKING 0x1, 0x100 ;  /* 0x0044000000007b1d */ /* 0x000ff00000010000 */
[----:B0-----:R-:W0:Y:S01]  /*99d0*/  @P1 LDC R66, c[0x0][0xbec] ;  /* 0x0002fb00ff421b82 */ /* 0x001e220000000800 */
[----:B------:R-:W-:Y:S01]  /*99e0*/  UIMAD UR5, UR39, UR9, UR5 ;  /* 0x00000009270572a4 */ /* 0x000fe2000f8e0205 */
[----:B------:R-:W-:Y:S01]  /*99f0*/  LOP3.LUT R30, R31, 0x380, RZ, 0xc0, !PT ;  /* 0x000003801f1e7812 */ /* 0x000fe200078ec0ff */
[----:B------:R-:W-:Y:S01]  /*9a00*/  UIMAD UR8, UR13, UR10, URZ ;  /* 0x0000000a0d0872a4 */ /* 0x000fe2000f8e023f */
[----:B------:R-:W-:Y:S01]  /*9a10*/  SHF.R.U64 R32, R32, 0x3, RZ ;  /* 0x0000000320207819 */ /* 0x000fe200000012ff */
[----:B-1----:R1:W-:Y:S01]  /*9a20*/  @!P2 ST.E desc[UR46][R60.64], R38 ;  /* 0x000000263c00a985 */ /* 0x0023e2000c10192e */
[----:B------:R-:W-:Y:S01]  /*9a30*/  UIADD3 UR7, UR7, UR5, URZ ;  /* 0x0000000507077290 */ /* 0x000fe2000fffe03f */
[----:B------:R-:W-:-:S02]  /*9a40*/  SHF.R.U64 R30, R30, 0x3, RZ ;  /* 0x000000031e1e7819 */ /* 0x000fc400000012ff */
[----:B--2---:R2:W-:Y:S01]  /*9a50*/  @!P0 ST.E desc[UR46][R62.64], R3 ;  /* 0x000000033e008985 */ /* 0x0045e2000c10192e */
[----:B------:R-:W-:Y:S01]  /*9a60*/  LOP3.LUT R32, R32, R33, RZ, 0x3c, !PT ;  /* 0x0000002120207212 */ /* 0x000fe200078e3cff */
[----:B-1----:R-:W1:Y:S02]  /*9a70*/  @P1 LDC R61, c[0x0][0xbf0] ;  /* 0x0002fc00ff3d1b82 */ /* 0x002e640000000800 */
[----:B------:R3:W5:Y:S01]  /*9a80*/  LD.E.128 R12, desc[UR46][R24.64] ;  /* 0x0000002e180c7980 */ /* 0x000762000c101d00 */
[----:B------:R-:W-:Y:S01]  /*9a90*/  UIMAD UR5, UR37, UR11, UR8 ;  /* 0x0000000b250572a4 */ /* 0x000fe2000f8e0208 */
[----:B------:R-:W-:Y:S01]  /*9aa0*/  LOP3.LUT R30, R30, R31, RZ, 0x3c, !PT ;  /* 0x0000001f1e1e7212 */ /* 0x000fe200078e3cff */
[----:B--2---:R-:W-:Y:S01]  /*9ab0*/  IMAD R3, R19, 0x20, R22 ;  /* 0x0000002013037824 */ /* 0x004fe200078e0216 */
[----:B------:R0:W5:Y:S01]  /*9ac0*/  LD.E.128 R8, desc[UR46][R20.64] ;  /* 0x0000002e14087980 */ /* 0x000162000c101d00 */
[----:B------:R-:W-:Y:S01]  /*9ad0*/  UIMAD.WIDE.U32 UR6, UR37, UR10, UR6 ;  /* 0x0000000a250672a5 */ /* 0x000fe2000f8e0006 */
[--C-:B------:R-:W-:Y:S01]  /*9ae0*/  IMAD.X R33, RZ, RZ, R37.reuse, P5 ;  /* 0x000000ffff217224 */ /* 0x100fe200028e0625 */
[----:B------:R-:W-:Y:S01]  /*9af0*/  ULDC.64 UR8, c[0x0][0xae0] ;  /* 0x0002b80000087ab9 */ /* 0x000fe20000000a00 */
[----:B------:R2:W5:Y:S01]  /*9b00*/  LD.E.128 R52, desc[UR46][R26.64] ;  /* 0x0000002e1a347980 */ /* 0x000562000c101d00 */
[----:B------:R-:W-:-:S02]  /*9b10*/  IMAD.X R31, RZ, RZ, R37, P4 ;  /* 0x000000ffff1f7224 */ /* 0x000fc400020e0625 */
[----:B---3--:R-:W-:Y:S01]  /*9b20*/  VIADD R25, R3, UR36 ;  /* 0x0000002403197c36 */ /* 0x008fe20008000000 */
[----:B------:R-:W-:Y:S01]  /*9b30*/  UIADD3 UR5, UR7, UR5, URZ ;  /* 0x0000000507057290 */ /* 0x000fe2000fffe03f */
[----:B------:R-:W5:Y:S02]  /*9b40*/  LD.E.128 R48, desc[UR46][R36.64] ;  /* 0x0000002e24307980 */ /* 0x000f64000c101d00 */
[----:B0-----:R-:W-:Y:S02]  /*9b50*/  @P1 IMAD.HI.U32 R20, R25, R66, RZ ;  /* 0x0000004219141227 */ /* 0x001fe400078e00ff */
[----:B------:R-:W5:Y:S02]  /*9b60*/  LD.E.128 R44, desc[UR46][R34.64] ;  /* 0x0000002e222c7980 */ /* 0x000f64000c101d00 */
[----:B------:R-:W-:Y:S02]  /*9b70*/  IMAD.MOV.U32 R3, RZ, RZ, R25 ;  /* 0x000000ffff037224 */ /* 0x000fe400078e0019 */
[----:B------:R-:W-:Y:S01]  /*9b80*/  IMAD.U32 R21, RZ, RZ, UR7 ;  /* 0x00000007ff157e24 */ /* 0x000fe2000f8e00ff */
[----:B------:R-:W5:Y:S01]  /*9b90*/  LD.E.128 R40, desc[UR46][R32.64] ;  /* 0x0000002e20287980 */ /* 0x000f62000c101d00 */
[----:B-1----:R-:W-:-:S03]  /*9ba0*/  @P1 SHF.R.U32.HI R3, RZ, R61, R20 ;  /* 0x0000003dff031219 */ /* 0x002fc60000011614 */
[----:B------:R-:W5:Y:S01]  /*9bb0*/  LD.E.128 R4, desc[UR46][R30.64] ;  /* 0x0000002e1e047980 */ /* 0x000f62000c101d00 */
[--C-:B------:R-:W-:Y:S01]  /*9bc0*/  SHF.R.S32.HI R24, RZ, 0x1f, R3.reuse ;  /* 0x0000001fff187819 */ /* 0x100fe20000011403 */
[----:B--2---:R-:W-:Y:S02]  /*9bd0*/  IMAD.MOV R26, RZ, RZ, -R3 ;  /* 0x000000ffff1a7224 */ /* 0x004fe400078e0a03 */
[----:B------:R-:W-:Y:S01]  /*9be0*/  IMAD.U32 R20, RZ, RZ, UR6 ;  /* 0x00000006ff147e24 */ /* 0x000fe2000f8e00ff */
[----:B------:R0:W5:Y:S01]  /*9bf0*/  LD.E.128 R56, desc[UR46][R28.64] ;  /* 0x0000002e1c387980 */ /* 0x000162000c101d00 */
[----:B------:R-:W-:Y:S01]  /*9c00*/  IMAD.U32 R21, RZ, RZ, UR5 ;  /* 0x00000005ff157e24 */ /* 0x000fe2000f8e00ff */
[----:B------:R-:W-:Y:S01]  /*9c10*/  ULDC.64 UR6, c[0x0][0xad8] ;  /* 0x0002b60000067ab9 */ /* 0x000fe20000000a00 */
[----:B------:R-:W-:Y:S01]  /*9c20*/  IMAD R24, R24, UR8, RZ ;  /* 0x0000000818187c24 */ /* 0x000fe2000f8e02ff */
[----:B------:R-:W-:Y:S01]  /*9c30*/  @!PT LDS RZ, [RZ] ;  /* 0x00000000fffff984 */ /* 0x000fe20000000800 */
[----:B------:R-:W-:Y:S01]  /*9c40*/  @!PT LDS RZ, [RZ] ;  /* 0x00000000fffff984 */ /* 0x000fe20000000800 */
[----:B------:R-:W-:Y:S01]  /*9c50*/  @!PT LDS RZ, [RZ] ;  /* 0x00000000fffff984 */ /* 0x000fe20000000800 */
[----:B------:R-:W-:Y:S01]  /*9c60*/  @!PT LDS RZ, [RZ] ;  /* 0x00000000fffff984 */ /* 0x000fe20000000800 */
[----:B------:R1:W-:Y:S06]  /*9c70*/  MEMBAR.ALL.CTA ;  /* 0x0000000000007992 */ /* 0x0003ec0000008000 */
[----:B-1----:R-:W1:Y:S01]  /*9c80*/  FENCE.VIEW.ASYNC.S ;  /* 0x00000000000073c6 */ /* 0x002e620000000000 */
[----:B------:R-:W-:-:S02]  /*9c90*/  IMAD R39, R39, R26, R25 ;  /* 0x0000001a27277224 */ /* 0x000fc400078e0219 */
[C---:B------:R-:W-:Y:S02]  /*9ca0*/  IMAD R25, R3.reuse, UR9, R24 ;  /* 0x0000000903197c24 */ /* 0x040fe4000f8e0218 */
[----:B------:R-:W-:Y:S01]  /*9cb0*/  IMAD.WIDE.U32 R20, R3, UR8, R20 ;  /* 0x0000000803147c25 */ /* 0x000fe2000f8e0014 */
[----:B------:R-:W-:-:S03]  /*9cc0*/  SHF.R.S32.HI R3, RZ, 0x1f, R39 ;  /* 0x0000001fff037819 */ /* 0x000fc60000011427 */
[----:B------:R-:W-:Y:S02]  /*9cd0*/  IMAD.IADD R21, R21, 0x1, R25 ;  /* 0x0000000115157824 */ /* 0x000fe400078e0219 */
[----:B------:R-:W-:Y:S02]  /*9ce0*/  IMAD R24, R3, UR6, RZ ;  /* 0x0000000603187c24 */ /* 0x000fe4000f8e02ff */
[----:B0-----:R-:W-:Y:S02]  /*9cf0*/  VIADD R29, R22, UR36 ;  /* 0x00000024161d7c36 */ /* 0x001fe40008000000 */
[C---:B------:R-:W-:Y:S02]  /*9d00*/  IMAD R25, R39.reuse, UR7, R24 ;  /* 0x0000000727197c24 */ /* 0x040fe4000f8e0218 */
[----:B------:R-:W-:Y:S01]  /*9d10*/  IMAD.WIDE.U32 R20, R39, UR6, R20 ;  /* 0x0000000627147c25 */ /* 0x000fe2000f8e0014 */
[----:B------:R-:W-:Y:S01]  /*9d20*/  ISETP.GE.AND P2, PT, R29, R64, PT ;  /* 0x000000401d00720c */ /* 0x000fe20003f46270 */
[----:B------:R-:W-:-:S02]  /*9d30*/  ULDC.64 UR6, c[0x0][0xa80] ;  /* 0x0002a00000067ab9 */ /* 0x000fc40000000a00 */
[----:B------:R-:W-:Y:S01]  /*9d40*/  VIADD R3, R29, 0x20 ;  /* 0x000000201d037836 */ /* 0x000fe20000000000 */
[----:B------:R-:W-:Y:S01]  /*9d50*/  LEA R26, P3, R20, UR6, 0x1 ;  /* 0x00000006141a7c11 */ /* 0x000fe2000f8608ff */
[----:B------:R-:W-:Y:S02]  /*9d60*/  IMAD.IADD R21, R21, 0x1, R25 ;  /* 0x0000000115157824 */ /* 0x000fe400078e0219 */
[----:B------:R-:W-:Y:S01]  /*9d70*/  VIADD R0, R0, 0x28820 ;  /* 0x0002882000007836 */ /* 0x000fe20000000000 */
        /* <DEDUP_REMOVED lines=19> */
.L_x_2289:
[----:B------:R-:W-:Y:S05]  /*9eb0*/  BSYNC B1 ;  /* 0x0000000000017941 */ /* 0x000fea0003800000 */
.L_x_2288:
[----:B--2---:R2:W4:Y:S01]  /*9ec0*/  SHFL.IDX PT, R3, R27, 0x1, 0x181f ;  /* 0x00381f001b037f89 */ /* 0x00452200000e0000 */
[----:B------:R-:W-:Y:S03]  /*9ed0*/  BSSY B1, `(.L_x_2290) ;  /* 0x000000c000017945 */ /* 0x000fe60003800000 */
[----:B-1-3--:R2:W1:Y:S01]  /*9ee0*/  SHFL.IDX PT, R25, R26, 0x1, 0x181f ;  /* 0x00381f001a197f89 */ /* 0x00a46200000e0000 */
[----:B------:R-:W-:Y:S05]  /*9ef0*/  @P0 BRA `(.L_x_2291) ;  /* 0x0000000000240947 */ /* 0x000fea0003800000 */
[----:B------:R-:W-:Y:S02]  /*9f00*/  ULDC UR5, c[0x0][0xac8] ;  /* 0x0002b20000057ab9 */ /* 0x000fe40000000800 */
[----:B------:R-:W-:Y:S02]  /*9f10*/  ISETP.GE.AND P3, PT, R2, UR5, PT ;  /* 0x0000000502007c0c */ /* 0x000fe4000bf66270 */
[----:B------:R-:W-:-:S11]  /*9f20*/  ISETP.GE.AND P4, PT, R18, UR5, PT ;  /* 0x0000000512007c0c */ /* 0x000fd6000bf86270 */
[-C--:B-1----:R-:W-:Y:S02]  /*9f30*/  @!P3 LEA R20, P0, R2, R25.reuse, 0x1 ;  /* 0x000000190214b211 */ /* 0x082fe400078008ff */
[----:B------:R-:W-:Y:S02]  /*9f40*/  @!P4 LEA R24, P2, R18, R25, 0x1 ;  /* 0x000000191218c211 */ /* 0x000fe400078408ff */
[-C--:B----4-:R-:W-:Y:S02]  /*9f50*/  @!P3 LEA.HI.X R21, R2, R3.reuse, R189, 0x1, P0 ;  /* 0x000000030215b211 */ /* 0x090fe400000f0cbd */
[----:B------:R-:W-:-:S03]  /*9f60*/  @!P4 LEA.HI.X R25, R18, R3, R188, 0x1, P2 ;  /* 0x000000031219c211 */ /* 0x000fc600010f0cbc */
[----:B-----5:R3:W-:Y:S04]  /*9f70*/  @!P3 ST.E.128 desc[UR46][R20.64], R44 ;  /* 0x0000002c1400b985 */ /* 0x0207e8000c101d2e */
[----:B------:R3:W-:Y:S02]  /*9f80*/  @!P4 ST.E.128 desc[UR46][R24.64], R52 ;  /* 0x000000341800c985 */ /* 0x0007e4000c101d2e */
.L_x_2291:
[----:B------:R-:W-:Y:S05]  /*9f90*/  BSYNC B1 ;  /* 0x0000000000017941 */ /* 0x000fea0003800000 */
.L_x_2290:
[----:B----4-:R4:W0:Y:S01]  /*9fa0*/  SHFL.IDX PT, R3, R27, 0x2, 0x181f ;  /* 0x00581f001b037f89 */ /* 0x01082200000e0000 */
        /* <DEDUP_REMOVED lines=8> */
[-C--:B0-----:R-:W-:Y:S02]  /*a030*/  @!P2 LEA.HI.X R21, R2, R3.reuse, R189, 0x1, P0 ;  /* 0x000000030215a211 */ /* 0x081fe400000f0cbd */
[----:B------:R-:W-:-:S03]  /*a040*/  @!P3 LEA.HI.X R25, R18, R3, R188, 0x1, P1 ;  /* 0x000000031219b211 */ /* 0x000fc600008f0cbc */
[----:B-----5:R3:W-:Y:S04]  /*a050*/  @!P2 ST.E.128 desc[UR46][R20.64], R40 ;  /* 0x000000281400a985 */ /* 0x0207e8000c101d2e */
[----:B------:R3:W-:Y:S02]  /*a060*/  @!P3 ST.E.128 desc[UR46][R24.64], R12 ;  /* 0x0000000c1800b985 */ /* 0x0007e4000c101d2e */
.L_x_2293:
[----:B------:R-:W-:Y:S05]  /*a070*/  BSYNC B1 ;  /* 0x0000000000017941 */ /* 0x000fea0003800000 */
.L_x_2292:
[----:B0-----:R-:W-:Y:S01]  /*a080*/  VIADD R3, R29, 0x60 ;  /* 0x000000601d037836 */ /* 0x001fe20000000000 */
[----:B--2-4-:R-:W0:Y:S04]  /*a090*/  SHFL.IDX PT, R27, R27, 0x3, 0x181f ;  /* 0x00781f001b1b7f89 */ /* 0x014e2800000e0000 */
[----:B------:R-:W-:Y:S01]  /*a0a0*/  ISETP.GE.AND P0, PT, R3, R64, PT ;  /* 0x000000400300720c */ /* 0x000fe20003f06270 */
[----:B---3-5:R2:W3:-:S12]  /*a0b0*/  SHFL.IDX PT, R15, R26, 0x3, 0x181f ;  /* 0x00781f001a0f7f89 */ /* 0x0284d800000e0000 */
[----:B--2---:R-:W-:Y:S05]  /*a0c0*/  @P0 BRA `(.L_x_2294) ;  /* 0x0000000800800947 */ /* 0x004fea0003800000 */
[----:B------:R-:W-:Y:S02]  /*a0d0*/  ULDC UR5, c[0x0][0xac8] ;  /* 0x0002b20000057ab9 */ /* 0x000fe40000000800 */
[----:B------:R-:W-:-:S13]  /*a0e0*/  ISETP.GE.AND P1, PT, R2, UR5, PT ;  /* 0x0000000502007c0c */ /* 0x000fda000bf26270 */
[----:B---3--:R-:W-:-:S04]  /*a0f0*/  @!P1 LEA R12, P0, R2, R15, 0x1 ;  /* 0x0000000f020c9211 */ /* 0x008fc800078008ff */
[----:B0-----:R-:W-:Y:S02]  /*a100*/  @!P1 LEA.HI.X R13, R2, R27, R189, 0x1, P0 ;  /* 0x0000001b020d9211 */ /* 0x001fe400000f0cbd */
[----:B------:R-:W-:-:S03]  /*a110*/  ISETP.GE.AND P0, PT, R18, UR5, PT ;  /* 0x0000000512007c0c */ /* 0x000fc6000bf06270 */
[----:B------:R2:W-:Y:S10]  /*a120*/  @!P1 ST.E.128 desc[UR46][R12.64], R4 ;  /* 0x000000040c009985 */ /* 0x0005f4000c101d2e */
[----:B------:R-:W-:Y:S05]  /*a130*/  @P0 BRA `(.L_x_2294) ;  /* 0x0000000800640947 */ /* 0x000fea0003800000 */
[----:B--2---:R-:W-:-:S04]  /*a140*/  LEA R4, P0, R18, R15, 0x1 ;  /* 0x0000000f12047211 */ /* 0x004fc800078008ff */
[----:B------:R-:W-:-:S05]  /*a150*/  LEA.HI.X R5, R18, R27, R188, 0x1, P0 ;  /* 0x0000001b12057211 */ /* 0x000fca00000f0cbc */
[----:B------:R4:W-:Y:S01]  /*a160*/  ST.E.128 desc[UR46][R4.64], R8 ;  /* 0x0000000804007985 */ /* 0x0009e2000c101d2e */
[----:B------:R-:W-:Y:S05]  /*a170*/  BRA `(.L_x_2294) ;  /* 0x0000000800547947 */ /* 0x000fea0003800000 */
.L_x_2287:
        /* <DEDUP_REMOVED lines=50> */
.L_x_2296:
[----:B------:R-:W-:Y:S05]  /*a4a0*/  BSYNC B1 ;  /* 0x0000000000017941 */ /* 0x000fea0003800000 */
.L_x_2295:
        /* <DEDUP_REMOVED lines=36> */
[----:B------:R-:W-:Y:S01]  /*a6f0*/  IMAD.IADD R3, R5, 0x1, R3 ;  /* 0x0000000105037824 */ /* 0x000fe200078e0203 */
[----:B------:R-:W-:Y:S01]  /*a700*/  LEA R6, P3, R4, UR6, 0x1 ;  /* 0x0000000604067c11 */ /* 0x000fe2000f8608ff */
[----:B------:R-:W-:-:S03]  /*a710*/  VIADD R0, R8, 0x20 ;  /* 0x0000002008007836 */ /* 0x000fc60000000000 */
[----:B------:R-:W-:Y:S01]  /*a720*/  LEA.HI.X R7, R4, UR7, R3, 0x1, P3 ;  /* 0x0000000704077c11 */ /* 0x000fe200098f0c03 */
[----:B------:R0:W1:Y:S01]  /*a730*/  SHFL.IDX PT, R5, R6, RZ, 0x181f ;  /* 0x00181fff06057589 */ /* 0x00006200000e0000 */
[-C--:B------:R-:W-:Y:S01]  /*a740*/  ISETP.GE.AND P1, PT, R0, R9.reuse, PT ;  /* 0x000000090000720c */ /* 0x080fe20003f26270 */
[----:B------:R-:W-:Y:S02]  /*a750*/  VIADD R0, R8, 0x40 ;  /* 0x0000004008007836 */ /* 0x000fe40000000000 */
[----:B------:R0:W2:Y:S03]  /*a760*/  SHFL.IDX PT, R3, R7, RZ, 0x181f ;  /* 0x00181fff07037589 */ /* 0x0000a600000e0000 */
[----:B------:R-:W-:Y:S01]  /*a770*/  ISETP.GE.AND P0, PT, R0, R9, PT ;  /* 0x000000090000720c */ /* 0x000fe20003f06270 */
[----:B------:R-:W-:-:S12]  /*a780*/  @P2 BRA `(.L_x_2298) ;  /* 0x0000000000242947 */ /* 0x000fd80003800000 */
[----:B------:R-:W-:Y:S02]  /*a790*/  ULDC UR5, c[0x0][0xac8] ;  /* 0x0002b20000057ab9 */ /* 0x000fe40000000800 */
[----:B------:R-:W-:Y:S02]  /*a7a0*/  ISETP.GE.AND P4, PT, R2, UR5, PT ;  /* 0x0000000502007c0c */ /* 0x000fe4000bf86270 */
[----:B------:R-:W-:-:S11]  /*a7b0*/  ISETP.GE.AND P5, PT, R18, UR5, PT ;  /* 0x0000000512007c0c */ /* 0x000fd6000bfa6270 */
[-C--:B-1----:R-:W-:Y:S02]  /*a7c0*/  @!P4 LEA R10, P2, R2, R5.reuse, 0x1 ;  /* 0x00000005020ac211 */ /* 0x082fe400078408ff */
[----:B------:R-:W-:Y:S02]  /*a7d0*/  @!P5 LEA R4, P3, R18, R5, 0x1 ;  /* 0x000000051204d211 */ /* 0x000fe400078608ff */
[-C--:B--2---:R-:W-:Y:S02]  /*a7e0*/  @!P4 LEA.HI.X R11, R2, R3.reuse, R189, 0x1, P2 ;  /* 0x00000003020bc211 */ /* 0x084fe400010f0cbd */
[----:B------:R-:W-:-:S03]  /*a7f0*/  @!P5 LEA.HI.X R5, R18, R3, R188, 0x1, P3 ;  /* 0x000000031205d211 */ /* 0x000fc600018f0cbc */
[----:B------:R3:W-:Y:S04]  /*a800*/  @!P4 ST.E.128 desc[UR46][R10.64], RZ ;  /* 0x000000ff0a00c985 */ /* 0x0007e8000c101d2e */
[----:B------:R3:W-:Y:S02]  /*a810*/  @!P5 ST.E.128 desc[UR46][R4.64], RZ ;  /* 0x000000ff0400d985 */ /* 0x0007e4000c101d2e */
.L_x_2298:
[----:B------:R-:W-:Y:S05]  /*a820*/  BSYNC B1 ;  /* 0x0000000000017941 */ /* 0x000fea0003800000 */
.L_x_2297:
        /* <DEDUP_REMOVED lines=11> */
[----:B------:R3:W-:Y:S04]  /*a8e0*/  @!P3 ST.E.128 desc[UR46][R10.64], RZ ;  /* 0x000000ff0a00b985 */ /* 0x0007e8000c101d2e */
[----:B------:R3:W-:Y:S02]  /*a8f0*/  @!P4 ST.E.128 desc[UR46][R4.64], RZ ;  /* 0x000000ff0400c985 */ /* 0x0007e4000c101d2e */
.L_x_2300:
[----:B------:R-:W-:Y:S05]  /*a900*/  BSYNC B1 ;  /* 0x0000000000017941 */ /* 0x000fea0003800000 */
.L_x_2299:
        /* <DEDUP_REMOVED lines=11> */
[----:B------:R3:W-:Y:S04]  /*a9c0*/  @!P2 ST.E.128 desc[UR46][R10.64], RZ ;  /* 0x000000ff0a00a985 */ /* 0x0007e8000c101d2e */
[----:B------:R3:W-:Y:S02]  /*a9d0*/  @!P3 ST.E.128 desc[UR46][R4.64], RZ ;  /* 0x000000ff0400b985 */ /* 0x0007e4000c101d2e */
.L_x_2302:
[----:B------:R-:W-:Y:S05]  /*a9e0*/  BSYNC B1 ;  /* 0x0000000000017941 */ /* 0x000fea0003800000 */
.L_x_2301:
[----:B------:R-:W-:Y:S01]  /*a9f0*/  VIADD R0, R8, 0x60 ;  /* 0x0000006008007836 */ /* 0x000fe20000000000 */
[----:B0-----:R0:W0:Y:S04]  /*aa00*/  SHFL.IDX PT, R3, R7, 0x3, 0x181f ;  /* 0x00781f0007037f89 */ /* 0x00102800000e0000 */
[----:B------:R-:W-:Y:S01]  /*aa10*/  ISETP.GE.AND P0, PT, R0, R9, PT ;  /* 0x000000090000720c */ /* 0x000fe20003f06270 */
[----:B-1-3--:R1:W3:-:S12]  /*aa20*/  SHFL.IDX PT, R5, R6, 0x3, 0x181f ;  /* 0x00781f0006057f89 */ /* 0x00a2d800000e0000 */
[----:B-1----:R-:W-:Y:S05]  /*aa30*/  @P0 BRA `(.L_x_2294) ;  /* 0x0000000000240947 */ /* 0x002fea0003800000 */
[----:B------:R-:W-:Y:S02]  /*aa40*/  ULDC UR5, c[0x0][0xac8] ;  /* 0x0002b20000057ab9 */ /* 0x000fe40000000800 */
[----:B------:R-:W-:Y:S02]  /*aa50*/  ISETP.GE.AND P2, PT, R2, UR5, PT ;  /* 0x0000000502007c0c */ /* 0x000fe4000bf46270 */
[----:B------:R-:W-:-:S11]  /*aa60*/  ISETP.GE.AND P3, PT, R18, UR5, PT ;  /* 0x0000000512007c0c */ /* 0x000fd6000bf66270 */
[-C--:B--234-:R-:W-:Y:S02]  /*aa70*/  @!P2 LEA R6, P0, R2, R5.reuse, 0x1 ;  /* 0x000000050206a211 */ /* 0x09cfe400078008ff */
[----:B------:R-:W-:Y:S02]  /*aa80*/  @!P3 LEA R4, P1, R18, R5, 0x1 ;  /* 0x000000051204b211 */ /* 0x000fe400078208ff */
[-C--:B0-----:R-:W-:Y:S02]  /*aa90*/  @!P2 LEA.HI.X R7, R2, R3.reuse, R189, 0x1, P0 ;  /* 0x000000030207a211 */ /* 0x081fe400000f0cbd */
[----:B------:R-:W-:-:S03]  /*aaa0*/  @!P3 LEA.HI.X R5, R18, R3, R188, 0x1, P1 ;  /* 0x000000031205b211 */ /* 0x000fc600008f0cbc */
[----:B------:R0:W-:Y:S04]  /*aab0*/  @!P2 ST.E.128 desc[UR46][R6.64], RZ ;  /* 0x000000ff0600a985 */ /* 0x0001e8000c101d2e */
[----:B------:R0:W-:Y:S02]  /*aac0*/  @!P3 ST.E.128 desc[UR46][R4.64], RZ ;  /* 0x000000ff0400b985 */ /* 0x0001e4000c101d2e */
.L_x_2294:
[----:B------:R-:W-:Y:S05]  /*aad0*/  BSYNC B0 ;  /* 0x0000000000007941 */ /* 0x000fea0003800000 */
.L_x_2286:
[----:B------:R-:W-:Y:S02]  /*aae0*/  ULDC UR5, c[0x0][0xc38] ;  /* 0x00030e0000057ab9 */ /* 0x000fe40000000800 */
[----:B------:R-:W-:-:S06]  /*aaf0*/  UISETP.GE.AND UP0, UPT, UR4, UR5, UPT ;  /* 0x000000050400728c */ /* 0x000fcc000bf06270 */
[----:B------:R-:W-:-:S13]  /*ab00*/  PLOP3.LUT P0, PT, PT, PT, UP0, 0x80, 0x0 ;  /* 0x000000000000781c */ /* 0x000fda0003f0f008 */
[----:B------:R-:W-:Y:S05]  /*ab10*/  @!P0 BRA `(.L_x_2303) ;  /* 0xffffff6000a08947 */ /* 0x000fea000383ffff */
[----:B------:R-:W-:Y:S05]  /*ab20*/  EXIT ;  /* 0x000000000000794d */ /* 0x000fea0003800000 */
.L_x_2251:
[----:B------:R-:W-:-:S08]  /*ab30*/  NOP ;  /* 0x0000000000007918 */ /* 0x000fd00000000000 */
[----:B------:R-:W0:-:S00]  /*ab40*/  USETMAXREG.DEALLOC.CTAPOOL 0x18 ;  /* 0x00000018000079c8 */ /* 0x000e0000080e0500 */
[----:B0-----:R-:W-:-:S06]  /*ab50*/  LOP3.LUT R0, R0, 0x3, RZ, 0xc0, !PT ;  /* 0x0000000300007812 */ /* 0x001fcc00078ec0ff */
[----:B------:R-:W0:Y:S01]  /*ab60*/  S2UR UR6, SR_CTAID.X ;  /* 0x00000000000679c3 */ /* 0x000e220000002500 */
[----:B------:R-:W-:Y:S01]  /*ab70*/  IMAD.MOV.U32 R18, RZ, RZ, RZ ;  /* 0x000000ffff127224 */ /* 0x000fe200078e00ff */
[----:B------:R-:W1:Y:S02]  /*ab80*/  SHFL.IDX PT, R0, R0, RZ, 0x1f ;  /* 0x00001fff00007589 */ /* 0x000e6400000e0000 */
[----:B-1----:R-:W-:-:S04]  /*ab90*/  ISETP.NE.AND P0, PT, R0, RZ, PT ;  /* 0x000000ff0000720c */ /* 0x002fc80003f05270 */
[----:B------:R-:W0:Y:S01]  /*aba0*/  LDC R0, c[0x0][0xc38] ;  /* 0x00030e00ff007b82 */ /* 0x000e220000000800 */
[----:B------:R-:W-:-:S05]  /*abb0*/  P2R R2, PR, RZ, 0x1 ;  /* 0x00000001ff027803 */ /* 0x000fca0000000000 */
[----:B------:R1:W-:Y:S03]  /*abc0*/  STL [R1+0x20], R2 ;  /* 0x0000200201007387 */ /* 0x0003e60000100800 */
[----:B------:R-:W-:Y:S06]  /*abd0*/  @P0 BAR.ARV 0x4, 0x180 ;  /* 0x0106000000000b1d */ /* 0x000fec0000002000 */
[----:B------:R1:W-:Y:S01]  /*abe0*/  STL [R1+0x1c], RZ ;  /* 0x00001cff01007387 */ /* 0x0003e20000100800 */
[----:B0-----:R-:W-:Y:S01]  /*abf0*/  ISETP.LE.AND P0, PT, R0, UR6, PT ;  /* 0x0000000600007c0c */ /* 0x001fe2000bf03270 */
[----:B------:R-:W-:-:S05]  /*ac00*/  IMAD.MOV.U32 R0, RZ, RZ, 0x1 ;  /* 0x00000001ff007424 */ /* 0x000fca00078e00ff */
[----:B------:R1:W-:Y:S07]  /*ac10*/  STL [R1+0x4], R0 ;  /* 0x0000040001007387 */ /* 0x0003ee0000100800 */
[----:B------:R-:W-:Y:S05]  /*ac20*/  @P0 BRA `(.L_x_2304) ;  /* 0x0000004000440947 */ /* 0x000fea0003800000 */
[----:B------:R-:W0:Y:S01]  /*ac30*/  S2R R6, SR_TID.X ;  /* 0x0000000000067919 */ /* 0x000e220000002100 */
[----:B------:R-:W2:Y:S01]  /*ac40*/  S2UR UR5, SR_CgaCtaId ;  /* 0x00000000000579c3 */ /* 0x000ea20000008800 */
[----:B------:R-:W-:Y:S01]  /*ac50*/  UMOV UR4, 0x400 ;  /* 0x0000040000047882 */ /* 0x000fe20000000000 */
[----:B------:R-:W-:Y:S01]  /*ac60*/  IMAD.MOV.U32 R18, RZ, RZ, RZ ;  /* 0x000000ffff127224 */ /* 0x000fe200078e00ff */
[----:B------:R-:W-:Y:S01]  /*ac70*/  ULDC UR41, c[0x0][0xc] ;  /* 0x0000030000297ab9 */ /* 0x000fe20000000800 */
[----:B------:R-:W-:Y:S01]  /*ac80*/  ULDC.64 UR44, c[0x0][0x198] ;  /* 0x00006600002c7ab9 */ /* 0x000fe20000000a00 */
[----:B--2---:R-:W-:-:S06]  /*ac90*/  ULEA UR4, UR5, UR4, 0x18 ;  /* 0x0000000405047291 */ /* 0x004fcc000f8ec03f */
[----:B------:R-:W-:Y:S01]  /*aca0*/  IMAD.U32 R17, RZ, RZ, UR4 ;  /* 0x00000004ff117e24 */ /* 0x000fe2000f8e00ff */
[C---:B0-----:R-:W-:Y:S01]  /*acb0*/  LOP3.LUT R5, R6.reuse, 0x7f, RZ, 0xc0, !PT ;  /* 0x0000007f06057812 */ /* 0x041fe200078ec0ff */
[----:B-1----:R-:W-:-:S05]  /*acc0*/  IMAD.SHL.U32 R0, R6, 0x8, RZ ;  /* 0x0000000806007824 */ /* 0x002fca00078e00ff */
        /* <DEDUP_REMOVED lines=14> */
[----:B------:R0:W-:Y:S04]  /*adb0*/  STL [R1+0x4], R2 ;  /* 0x0000040201007387 */ /* 0x0001e80000100800 */
[----:B------:R0:W-:Y:S02]  /*adc0*/  STL [R1+0x1c], RZ ;  /* 0x00001cff01007387 */ /* 0x0001e40000100800 */
.L_x_2391:
        /* <DEDUP_REMOVED lines=14> */
[----:B-1----:R-:W-:Y:S05]  /*aeb0*/  @!P0 BRA `(.L_x_2305) ;  /* 0x0000000000208947 */ /* 0x002fea0003800000 */
        /* <DEDUP_REMOVED lines=8> */
.L_x_2305:
[----:B------:R-:W-:Y:S01]  /*af40*/  ULDC UR8, c[0x0][0xc54] ;  /* 0x0003150000087ab9 */ /* 0x000fe20000000800 */
[----:B------:R-:W-:Y:S01]  /*af50*/  UMOV UR7, UR9 ;  /* 0x0000000900077c82 */ /* 0x000fe20008000000 */
[----:B------:R-:W-:-:S11]  /*af60*/  UISETP.NE.AND UP0, UPT, UR8, 0x1, UPT ;  /* 0x000000010800788c */ /* 0x000fd6000bf05270 */
[----:B------:R-:W-:Y:S02]  /*af70*/  @UP0 ULDC.64 UR10, c[0x0][0xc58] ;  /* 0x00031600000a0ab9 */ /* 0x000fe40000000a00 */
[----:B------:R-:W-:-:S04]  /*af80*/  UIMAD.WIDE.U32 UR4, UR9, UR10, URZ ;  /* 0x0000000a090472a5 */ /* 0x000fc8000f8e003f */
[----:B------:R-:W-:-:S04]  /*af90*/  @UP0 USHF.R.U32.HI UR7, URZ, UR11, UR5 ;  /* 0x0000000b3f070299 */ /* 0x000fc80008011605 */
[----:B------:R-:W-:-:S12]  /*afa0*/  UIMAD UR8, UR7, UR8, URZ ;  /* 0x00000008070872a4 */ /* 0x000fd8000f8e023f */
.L_x_2306:
[----:B------:R-:W-:Y:S01]  /*afb0*/  ULOP3.LUT UR40, URZ, UR7, URZ, 0x33, !UPT ;  /* 0x000000073f287292 */ /* 0x000fe2000f8e333f */
[----:B------:R-:W-:Y:S01]  /*afc0*/  BSSY B7, `(.L_x_2307) ;  /* 0x00003ba000077945 */ /* 0x000fe20003800000 */
[----:B------:R-:W-:Y:S01]  /*afd0*/  ULDC UR5, c[0x0][0x448] ;  /* 0x0001120000057ab9 */ /* 0x000fe20000000800 */
[----:B------:R-:W-:Y:S01]  /*afe0*/  ULDC UR4, c[0x0][0xc3c] ;  /* 0x00030f0000047ab9 */ /* 0x000fe20000000800 */
[----:B------:R-:W-:Y:S02]  /*aff0*/  UISETP.NE.AND UP1, UPT, UR5, 0x1, UPT ;  /* 0x000000010500788c */ /* 0x000fe4000bf25270 */
[----:B------:R-:W-:Y:S01]  /*b000*/  UIADD3 UR40, UR40, UR4, URZ ;  /* 0x0000000428287290 */ /* 0x000fe2000fffe03f */
[----:B------:R-:W-:Y:S01]  /*b010*/  ULDC.64 UR10, c[0x0][0x418] ;  /* 0x00010600000a7ab9 */ /* 0x000fe20000000a00 */
[----:B------:R-:W-:Y:S01]  /*b020*/  ULDC UR5, c[0x0][0x288] ;  /* 0x0000a20000057ab9 */ /* 0x000fe20000000800 */
[----:B------:R-:W-:Y:S02]  /*b030*/  UISETP.NE.U32.AND UP0, UPT, UR10, URZ, UPT ;  /* 0x0000003f0a00728c */ /* 0x000fe4000bf05070 */
[----:B------:R-:W-:-:S02]  /*b040*/  USHF.L.U32 UR7, UR40, 0x7, URZ ;  /* 0x0000000728077899 */ /* 0x000fc4000800063f */
[----:B------:R-:W-:Y:S02]  /*b050*/  UISETP.NE.AND.EX UP0, UPT, UR11, URZ, UPT, UP0 ;  /* 0x0000003f0b00728c */ /* 0x000fe4000bf05300 */
[----:B------:R-:W-:Y:S01]  /*b060*/  UIADD3 UR7, UR7, 0x7f, URZ ;  /* 0x0000007f07077890 */ /* 0x000fe2000fffe03f */
[----:B------:R-:W-:Y:S01]  /*b070*/  ULDC UR4, c[0x0][0x424] ;  /* 0x0001090000047ab9 */ /* 0x000fe20000000800 */
[----:B------:R-:W-:Y:S02]  /*b080*/  UIADD3 UR13, -UR5, 0x80, URZ ;  /* 0x00000080050d7890 */ /* 0x000fe4000fffe13f */
[----:B------:R-:W-:Y:S01]  /*b090*/  USEL UR11, UR4, 0x1, UP0 ;  /* 0x00000001040b7887 */ /* 0x000fe20008000000 */
[----:B------:R-:W-:Y:S01]  /*b0a0*/  @UP1 ULDC UR5, c[0x0][0x44c] ;  /* 0x0001130000051ab9 */ /* 0x000fe20000000800 */
[----:B------:R-:W-:Y:S01]  /*b0b0*/  ULDC UR12, c[0x0][0x2f0] ;  /* 0x0000bc00000c7ab9 */ /* 0x000fe20000000800 */
[----:B------:R-:W-:Y:S01]  /*b0c0*/  UIMAD.WIDE.U32 UR4, UR7, UR5, URZ ;  /* 0x00000005070472a5 */ /* 0x000fe2000f8e003f */
[----:B------:R-:W-:Y:S01]  /*b0d0*/  @UP1 ULDC UR14, c[0x0][0x450] ;  /* 0x00011400000e1ab9 */ /* 0x000fe20000000800 */
[----:B------:R-:W-:-:S02]  /*b0e0*/  UIMAD UR13, UR11, UR12, UR13 ;  /* 0x0000000c0b0d72a4 */ /* 0x000fc4000f8e020d */
[----:B------:R-:W-:Y:S02]  /*b0f0*/  @UP1 USHF.R.U32.HI UR7, URZ, UR14, UR5 ;  /* 0x0000000e3f071299 */ /* 0x000fe40008011605 */
[----:B------:R-:W-:Y:S02]  /*b100*/  UIMAD UR11, UR11, UR12, 0x7f ;  /* 0x0000007f0b0b74a4 */ /* 0x000fe4000f8e020c */
[----:B------:R-:W-:Y:S02]  /*b110*/  UIADD3 UR7, UR13, UR7, URZ ;  /* 0x000000070d077290 */ /* 0x000fe4000fffe03f */
[----:B------:R-:W-:Y:S02]  /*b120*/  UIADD3 UR8, UR9, -UR8, URZ ;  /* 0x8000000809087290 */ /* 0x000fe4000fffe03f */
[----:B------:R-:W-:Y:S02]  /*b130*/  USHF.R.S32.HI UR9, URZ, 0x1f, UR11 ;  /* 0x0000001f3f097899 */ /* 0x000fe4000801140b */
[----:B------:R-:W-:-:S02]  /*b140*/  USHF.R.S32.HI UR4, URZ, 0x1f, UR7 ;  /* 0x0000001f3f047899 */ /* 0x000fc40008011407 */
[----:B------:R-:W-:Y:S02]  /*b150*/  ULEA.HI UR9, UR9, UR11, URZ, 0x7 ;  /* 0x0000000b09097291 */ /* 0x000fe4000f8f383f */
[----:B------:R-:W-:Y:S01]  /*b160*/  ULEA.HI UR7, UR4, UR7, URZ, 0x7 ;  /* 0x0000000704077291 */ /* 0x000fe2000f8f383f */
[----:B------:R-:W-:Y:S01]  /*b170*/  ULDC UR10, c[0x0][0xc48] ;  /* 0x00031200000a7ab9 */ /* 0x000fe20000000800 */
[----:B------:R-:W-:Y:S02]  /*b180*/  USHF.R.S32.HI UR9, URZ, 0x7, UR9 ;  /* 0x000000073f097899 */ /* 0x000fe40008011409 */
[----:B------:R-:W-:Y:S02]  /*b190*/  USHF.R.S32.HI UR7, URZ, 0x7, UR7 ;  /* 0x000000073f077899 */ /* 0x000fe40008011407 */
[----:B------:R-:W-:Y:S02]  /*b1a0*/  UISETP.NE.AND UP0, UPT, UR10, 0x1, UPT ;  /* 0x000000010a00788c */ /* 0x000fe4000bf05270 */
[----:B------:R-:W-:Y:S01]  /*b1b0*/  UISETP.LT.AND UP1, UPT, UR9, UR7, UPT ;  /* 0x000000070900728c */ /* 0x000fe2000bf21270 */
[----:B------:R-:W-:-:S03]  /*b1c0*/  ULDC UR5, c[0x0][0xc54] ;  /* 0x0003150000057ab9 */ /* 0x000fc60000000800 */
[----:B------:R-:W-:Y:S02]  /*b1d0*/  USEL UR39, UR9, UR7, UP1 ;  /* 0x0000000709277287 */ /* 0x000fe40008800000 */
[----:B------:R-:W-:-:S03]  /*b1e0*/  UIMAD UR8, UR6, UR5, UR8 ;  /* 0x00000005060872a4 */ /* 0x000fc6000f8e0208 */
[----:B------:R-:W-:Y:S01]  /*b1f0*/  @UP0 ULDC UR5, c[0x0][0xc4c] ;  /* 0x0003130000050ab9 */ /* 0x000fe20000000800 */
[----:B------:R-:W-:Y:S01]  /*b200*/  ISETP.LT.AND P0, PT, RZ, UR39, PT ;  /* 0x00000027ff007c0c */ /* 0x000fe2000bf01270 */
[----:B------:R-:W-:Y:S01]  /*b210*/  UIMAD.WIDE.U32 UR4, UR8, UR5, URZ ;  /* 0x00000005080472a5 */ /* 0x000fe2000f8e003f */
[----:B------:R-:W-:Y:S01]  /*b220*/  @UP0 ULDC UR6, c[0x0][0xc50] ;  /* 0x0003140000060ab9 */ /* 0x000fe20000000800 */
[----:B------:R-:W-:Y:S02]  /*b230*/  UMOV UR42, UR8 ;  /* 0x00000008002a7c82 */ /* 0x000fe40008000000 */
[----:B------:R-:W-:-:S04]  /*b240*/  @UP0 USHF.R.U32.HI UR42, URZ, UR6, UR5 ;  /* 0x000000063f2a0299 */ /* 0x000fc80008011605 */
[----:B------:R-:W-:-:S04]  /*b250*/  UIADD3 UR36, -UR42, URZ, URZ ;  /* 0x0000003f2a247290 */ /* 0x000fc8000fffe13f */
[----:B------:R-:W-:Y:S01]  /*b260*/  UIMAD UR36, UR10, UR36, UR8 ;  /* 0x000000240a2472a4 */ /* 0x000fe2000f8e0208 */
[----:B------:R-:W-:Y:S11]  /*b270*/  @P0 BRA `(.L_x_2308) ;  /* 0x0000000000480947 */ /* 0x000ff60003800000 */
        /* <DEDUP_REMOVED lines=18> */
.L_x_2308:
        /* <DEDUP_REMOVED lines=20> */
.L_x_2311:
[----:B------:R-:W-:Y:S05]  /*b4e0*/  BSYNC B6 ;  /* 0x0000000000067941 */ /* 0x000fea0003800000 */
.L_x_2310:
        /* <DEDUP_REMOVED lines=20> */
.L_x_2314:
        /* <DEDUP_REMOVED lines=15> */
.L_x_2313:
[----:B------:R-:W-:Y:S05]  /*b720*/  BSYNC B6 ;  /* 0x0000000000067941 */ /* 0x000fea0003800000 */
.L_x_2312:
        /* <DEDUP_REMOVED lines=12> */
[----:B------:R-:W1:Y:S03]  /*b7f0*/  S2R R0, SR_TID.X ;  /* 0x0000000000007919 */ /* 0x000e660000002100 */
[----:B------:R-:W-:Y:S01]  /*b800*/  VIADD R19, R19, 0xffffffff ;  /* 0xffffffff13137836 */ /* 0x000fe20000000000 */
[----:B0-----:R-:W0:Y:S02]  /*b810*/  LDC.64 R2, c[0x0][0x418] ;  /* 0x00010600ff027b82 */ /* 0x001e240000000a00 */
[----:B0-----:R-:W-:Y:S02]  /*b820*/  ISETP.NE.U32.AND P0, PT, R2, RZ, PT ;  /* 0x000000ff0200720c */ /* 0x001fe40003f05070 */
[----:B-1----:R-:W-:-:S02]  /*b830*/  SHF.R.U32.HI R0, RZ, 0x5, R0 ;  /* 0x00000005ff007819 */ /* 0x002fc40000011600 */
[----:B------:R-:W-:Y:S02]  /*b840*/  ISETP.NE.AND.EX P1, PT, R3, RZ, PT, P0 ;  /* 0x000000ff0300720c */ /* 0x000fe40003f25300 */
[----:B------:R-:W-:Y:S02]  /*b850*/  LOP3.LUT R0, R0, 0x3, RZ, 0xc0, !PT ;  /* 0x0000000300007812 */ /* 0x000fe400078ec0ff */
[----:B------:R-:W-:Y:S02]  /*b860*/  P2R R4, PR, RZ, 0x2 ;  /* 0x00000002ff047803 */ /* 0x000fe40000000000 */
[----:B--2---:R-:W-:Y:S01]  /*b870*/  SHF.R.S32.HI R8, RZ, 0x1f, R7 ;  /* 0x0000001fff087819 */ /* 0x004fe20000011407 */
[----:B------:R0:W-:Y:S01]  /*b880*/  STL [R1], R7 ;  /* 0x0000000701007387 */ /* 0x0001e20000100800 */
[----:B------:R-:W-:-:S03]  /*b890*/  SEL R16, R7, RZ, !P1 ;  /* 0x000000ff07107207 */ /* 0x000fc60004800000 */
[----:B------:R0:W-:Y:S04]  /*b8a0*/  STL [R1+0x10], R4 ;  /* 0x0000100401007387 */ /* 0x0001e80000100800 */
[----:B------:R0:W-:Y:S01]  /*b8b0*/  STL [R1+0x8], R8 ;  /* 0x0000080801007387 */ /* 0x0001e20000100800 */
[----:B------:R-:W-:Y:S05]  /*b8c0*/  BRA.DIV UR4, `(.L_x_2315) ;  /* 0x0000003a04ac7947 */ /* 0x000fea000b800000 */
[----:B------:R1:W2:Y:S02]  /*b8d0*/  SHFL.IDX PT, R14, R0, RZ, 0x1f ;  /* 0x00001fff000e7589 */ /* 0x0002a400000e0000 */
.L_x_2406:
[----:B------:R-:W-:Y:S02]  /*b8e0*/  PLOP3.LUT P2, PT, PT, PT, PT, 0x8, 0x0 ;  /* 0x000000000000781c */ /* 0x000fe40003f4e170 */
[----:B--2---:R-:W-:Y:S02]  /*b8f0*/  ISETP.NE.AND P0, PT, R14, RZ, PT ;  /* 0x000000ff0e00720c */ /* 0x004fe40003f05270 */
[----:B-1----:R-:W-:-:S05]  /*b900*/  P2R R0, PR, RZ, 0x4 ;  /* 0x00000004ff007803 */ /* 0x002fca0000000000 */
[----:B------:R1:W-:Y:S06]  /*b910*/  STL [R1+0xc], R0 ;  /* 0x00000c0001007387 */ /* 0x0003ec0000100800 */
[----:B------:R-:W-:Y:S05]  /*b920*/  @P0 BRA `(.L_x_2316) ;  /* 0x0000000400000947 */ /* 0x000fea0003800000 */
[----:B------:R-:W-:-:S03]  /*b930*/  UMOV UR4, 0xffffffff ;  /* 0xffffffff00047882 */ /* 0x000fc60000000000 */
[----:B------:R-:W-:Y:S05]  /*b940*/  BRA.DIV UR4, `(.L_x_2317) ;  /* 0x0000003a04ac7947 */ /* 0x000fea000b800000 */
[----:B------:R-:W-:-:S13]  /*b950*/  ELECT P6, URZ, PT ;  /* 0x00000000003f782f */ /* 0x000fda00038c0000 */
.L_x_2409:
[----:B------:R-:W-:Y:S05]  /*b960*/  @!P6 BRA `(.L_x_2316) ;  /* 0x0000000000f0e947 */ /* 0x000fea0003800000 */
[----:B------:R-:W-:Y:S01]  /*b970*/  IMAD.MOV.U32 R16, RZ, RZ, R7 ;  /* 0x000000ffff107224 */ /* 0x000fe200078e0007 */
[----:B------:R-:W-:Y:S06]  /*b980*/  @!P1 BRA `(.L_x_2318) ;  /* 0x0000000000449947 */ /* 0x000fec0003800000 */
[----:B------:R-:W2:Y:S01]  /*b990*/  LDC R6, c[0x0][0x43c] ;  /* 0x00010f00ff067b82 */ /* 0x000ea20000000800 */
[----:B------:R-:W-:Y:S01]  /*b9a0*/  ULDC.64 UR4, c[0x0][0x428] ;  /* 0x00010a0000047ab9 */ /* 0x000fe20000000a00 */
[----:B--2---:R-:W-:-:S13]  /*b9b0*/  ISETP.NE.AND P0, PT, R6, 0x1, PT ;  /* 0x000000010600780c */ /* 0x004fda0003f05270 */
[----:B0-----:R-:W1:Y:S02]  /*b9c0*/  @P0 LDC.64 R4, c[0x0][0x440] ;  /* 0x00011000ff040b82 */ /* 0x001e640000000a00 */
[----:B-1----:R-:W-:-:S04]  /*b9d0*/  @P0 IMAD.HI.U32 R0, R19, R4, RZ ;  /* 0x0000000413000227 */ /* 0x002fc800078e00ff */
[----:B------:R-:W-:Y:S01]  /*b9e0*/  IMAD.MOV.U32 R4, RZ, RZ, R19 ;  /* 0x000000ffff047224 */ /* 0x000fe200078e0013 */
[----:B------:R-:W-:-:S04]  /*b9f0*/  @P0 SHF.R.U32.HI R4, RZ, R5, R0 ;  /* 0x00000005ff040219 */ /* 0x000fc80000011600 */
[--C-:B------:R-:W-:Y:S01]  /*ba00*/  SHF.R.S32.HI R5, RZ, 0x1f, R4.reuse ;  /* 0x0000001fff057819 */ /* 0x100fe20000011404 */
[----:B------:R-:W-:-:S04]  /*ba10*/  IMAD.MOV R0, RZ, RZ, -R4 ;  /* 0x000000ffff007224 */ /* 0x000fc800078e0a04 */
[----:B------:R-:W-:Y:S02]  /*ba20*/  IMAD R19, R6, R0, R19 ;  /* 0x0000000006137224 */ /* 0x000fe400078e0213 */
[----:B------:R-:W-:Y:S02]  /*ba30*/  IMAD R0, R8, UR4, RZ ;  /* 0x0000000408007c24 */ /* 0x000fe4000f8e02ff */
[----:B------:R-:W-:-:S04]  /*ba40*/  IMAD.WIDE.U32 R4, R7, UR4, R4 ;  /* 0x0000000407047c25 */ /* 0x000fc8000f8e0004 */
[----:B------:R-:W-:Y:S01]  /*ba50*/  IMAD R0, R7, UR5, R0 ;  /* 0x0000000507007c24 */ /* 0x000fe2000f8e0200 */
[----:B------:R-:W-:-:S03]  /*ba60*/  LEA R2, P0, R4, R2, 0x2 ;  /* 0x0000000204027211 */ /* 0x000fc600078010ff */
[----:B------:R-:W-:-:S05]  /*ba70*/  IMAD.IADD R0, R5, 0x1, R0 ;  /* 0x0000000105007824 */ /* 0x000fca00078e0200 */
[----:B------:R-:W-:-:S05]  /*ba80*/  LEA.HI.X R3, R4, R3, R0, 0x2, P0 ;  /* 0x0000000304037211 */ /* 0x000fca00000f1400 */
[----:B------:R2:W5:Y:S02]  /*ba90*/  LDG.E R16, desc[UR46][R2.64] ;  /* 0x0000002e02107981 */ /* 0x000564000c1e1900 */
.L_x_2318:
[----:B--2---:R-:W2:Y:S01]  /*baa0*/  LDL R2, [R1+0x4] ;  /* 0x0000040001027983 */ /* 0x004ea20000100800 */
[----:B-1----:R-:W-:Y:S01]  /*bab0*/  IMAD R0, R18, 0x8, R17 ;  /* 0x0000000812007824 */ /* 0x002fe200078e0211 */
[----:B--2---:R-:W-:-:S04]  /*bac0*/  SHF.L.U32 R3, R2, 0x1f, RZ ;  /* 0x0000001f02037819 */ /* 0x004fc800000006ff */
[----:B------:R-:W1:Y:S02]  /*bad0*/  SYNCS.PHASECHK.TRANS64.TRYWAIT P0, [R0+URZ+0x28840], R3 ;  /* 0x02884003000075a7 */ /* 0x000e64000800017f */
[----:B-1----:R-:W-:Y:S05]  /*bae0*/  @!P0 BRA `(.L_x_2319) ;  /* 0x0000003800648947 */ /* 0x002fea0003800000 */
.L_x_2410:
        /* <DEDUP_REMOVED lines=11> */
.L_x_2320:
[----:B------:R-:W-:Y:S01]  /*bba0*/  R2UR UR33, R0 ;  /* 0x00000000002172ca */ /* 0x000fe200000e0000 */
[----:B-1----:R-:W-:Y:S01]  /*bbb0*/  IMAD R0, R18, 0x8000, R17 ;  /* 0x0000800012007824 */ /* 0x002fe200078e0211 */
        /* <DEDUP_REMOVED lines=10> */
[----:B------:R-:W-:Y:S01]  /*bc60*/  P2R R0, PR, RZ, 0x1 ;  /* 0x00000001ff007803 */ /* 0x000fe20000000000 */
[----:B------:R-:W-:-:S02]  /*bc70*/  UIADD3 UR33, UR33, 0x28830, URZ ;  /* 0x0002883021217890 */ /* 0x000fc4000fffe03f */
[----:B------:R-:W-:Y:S01]  /*bc80*/  USHF.L.U32 UR35, UR35, 0x7, URZ ;  /* 0x0000000723237899 */ /* 0x000fe2000800063f */
[----:B------:R-:W-:Y:S01]  /*bc90*/  UMOV UR12, UR36 ;  /* 0x00000024000c7c82 */ /* 0x000fe20008000000 */
[----:B------:R-:W-:Y:S02]  /*bca0*/  UMOV UR13, UR37 ;  /* 0x00000025000d7c82 */ /* 0x000fe40008000000 */
[----:B------:R-:W-:Y:S01]  /*bcb0*/  UIADD3 UR32, UR8, 0x18400, URZ ;  /* 0x0001840008207890 */ /* 0x000fe2000fffe03f */
[----:B------:R2:W-:Y:S01]  /*bcc0*/  STL [R1+0xc], R0 ;  /* 0x00000c0001007387 */ /* 0x0005e20000100800 */
[----:B------:R-:W-:Y:S01]  /*bcd0*/  UIADD3 UR8, UR8, 0x1c400, URZ ;  /* 0x0001c40008087890 */ /* 0x000fe2000fffe03f */
[----:B------:R-:W-:Y:S01]  /*bce0*/  UMOV UR9, UR33 ;  /* 0x0000002100097c82 */ /* 0x000fe20008000000 */
[----:B------:R-:W-:-:S05]  /*bcf0*/  UMOV UR11, UR35 ;  /* 0x00000023000b7c82 */ /* 0x000fca0008000000 */
[----:B------:R2:W-:Y:S02]  /*bd00*/  UTMALDG.4D [UR32], [UR4], desc[UR6] ;  /* 0x00000620040075b4 */ /* 0x0005e40008019000 */
[----:B------:R2:W-:Y:S02]  /*bd10*/  UTMALDG.4D [UR8], [UR4], desc[UR6] ;  /* 0x00000608040075b4 */ /* 0x0005e40008019000 */
[----:B--2---:R-:W-:Y:S01]  /*bd20*/  NOP ;  /* 0x0000000000007918 */ /* 0x004fe20000000000 */
.L_x_2316:
[----:B-1----:R-:W-:Y:S01]  /*bd30*/  VIADD R0, R17, 0x10400 ;  /* 0x0001040011007836 */ /* 0x002fe20000000000 */
        /* <DEDUP_REMOVED lines=21> */
.L_x_2322:
[----:B------:R-:W-:Y:S05]  /*be90*/  BSYNC B6 ;  /* 0x0000000000067941 */ /* 0x000fea0003800000 */
.L_x_2321:
[----:B0-----:R-:W0:Y:S01]  /*bea0*/  LDC R7, c[0x0][0x448] ;  /* 0x00011200ff077b82 */ /* 0x001e220000000800 */
[----:B------:R-:W1:Y:S01]  /*beb0*/  S2R R0, SR_TID.X ;  /* 0x0000000000007919 */ /* 0x000e620000002100 */
[----:B------:R-:W-:Y:S01]  /*bec0*/  USHF.R.S32.HI UR4, URZ, 0x1f, UR36 ;  /* 0x0000001f3f047899 */ /* 0x000fe20008011424 */
[----:B------:R-:W-:Y:S01]  /*bed0*/  ULDC.64 UR8, c[0x0][0x2d8] ;  /* 0x0000b60000087ab9 */ /* 0x000fe20000000a00 */
[----:B------:R-:W2:Y:S02]  /*bee0*/  S2R R2, SR_TID.X ;  /* 0x0000000000027919 */ /* 0x000ea40000002100 */
[----:B------:R-:W-:Y:S02]  /*bef0*/  UIMAD UR6, UR4, UR8, URZ ;  /* 0x00000008040672a4 */ /* 0x000fe4000f8e023f */
[----:B------:R-:W-:Y:S01]  /*bf00*/  UIMAD.WIDE.U32 UR4, UR36, UR8, URZ ;  /* 0x00000008240472a5 */ /* 0x000fe2000f8e003f */
[----:B------:R-:W3:Y:S01]  /*bf10*/  S2R R9, SR_TID.X ;  /* 0x0000000000097919 */ /* 0x000ee20000002100 */
[----:B------:R-:W-:-:S02]  /*bf20*/  UIMAD UR6, UR36, UR9, UR6 ;  /* 0x00000009240672a4 */ /* 0x000fc4000f8e0206 */
[----:B------:R-:W-:Y:S01]  /*bf30*/  USHF.R.S32.HI UR7, URZ, 0x1f, UR42 ;  /* 0x0000001f3f077899 */ /* 0x000fe2000801142a */
[----:B------:R-:W4:Y:S01]  /*bf40*/  S2R R8, SR_TID.X ;  /* 0x0000000000087919 */ /* 0x000f220000002100 */
[----:B------:R-:W-:Y:S01]  /*bf50*/  UIADD3 UR5, UR5, UR6, URZ ;  /* 0x0000000605057290 */ /* 0x000fe2000fffe03f */
[----:B------:R-:W-:-:S03]  /*bf60*/  ULDC.64 UR8, c[0x0][0x2e0] ;  /* 0x0000b80000087ab9 */ /* 0x000fc60000000a00 */
[----:B------:R-:W-:Y:S02]  /*bf70*/  UIMAD.WIDE.U32 UR4, UR42, UR8, UR4 ;  /* 0x000000082a0472a5 */ /* 0x000fe4000f8e0004 */
[----:B------:R-:W-:Y:S01]  /*bf80*/  UIMAD UR6, UR7, UR8, URZ ;  /* 0x00000008070672a4 */ /* 0x000fe2000f8e023f */
[----:B0-----:R-:W-:-:S03]  /*bf90*/  ISETP.NE.AND P0, PT, R7, 0x1, PT ;  /* 0x000000010700780c */ /* 0x001fc60003f05270 */
[----:B------:R-:W-:Y:S01]  /*bfa0*/  UIMAD UR6, UR42, UR9, UR6 ;  /* 0x000000092a0672a4 */ /* 0x000fe2000f8e0206 */
[----:B------:R-:W-:-:S03]  /*bfb0*/  IMAD.U32 R5, RZ, RZ, UR5 ;  /* 0x00000005ff057e24 */ /* 0x000fc6000f8e00ff */
[----:B------:R-:W-:Y:S01]  /*bfc0*/  UIADD3 UR6, UR5, UR6, URZ ;  /* 0x0000000605067290 */ /* 0x000fe2000fffe03f */
[----:B-1----:R-:W-:-:S05]  /*bfd0*/  IMAD.SHL.U32 R4, R0, 0x10, RZ ;  /* 0x0000001000047824 */ /* 0x002fca00078e00ff */
[----:B------:R-:W0:Y:S01]  /*bfe0*/  @P0 LDC R3, c[0x0][0x44c] ;  /* 0x00011300ff030b82 */ /* 0x000e220000000800 */
[----:B--2---:R-:W-:Y:S01]  /*bff0*/  LOP3.LUT R2, R2, 0x7f, RZ, 0xc0, !PT ;  /* 0x0000007f02027812 */ /* 0x004fe200078ec0ff */
[----:B---3--:R-:W-:-:S03]  /*c000*/  IMAD.SHL.U32 R9, R9, 0x8, RZ ;  /* 0x0000000809097824 */ /* 0x008fc600078e00ff */
[----:B------:R-:W-:-:S03]  /*c010*/  SHF.R.U32.HI R2, RZ, 0x3, R2 ;  /* 0x00000003ff027819 */ /* 0x000fc60000011602 */
[----:B------:R-:W1:Y:S01]  /*c020*/  @P0 LDC R0, c[0x0][0x450] ;  /* 0x00011400ff000b82 */ /* 0x000e620000000800 */
[----:B------:R-:W-:Y:S01]  /*c030*/  LOP3.LUT R4, R2, 0x70, R4, 0xf8, !PT ;  /* 0x0000007002047812 */ /* 0x000fe200078ef804 */
[----:B------:R-:W-:Y:S01]  /*c040*/  IMAD.U32 R2, RZ, RZ, UR40 ;  /* 0x00000028ff027e24 */ /* 0x000fe2000f8e00ff */
[----:B------:R-:W-:Y:S01]  /*c050*/  LOP3.LUT R9, R9, 0x38, RZ, 0xc0, !PT ;  /* 0x0000003809097812 */ /* 0x000fe200078ec0ff */
[----:B----4-:R-:W-:Y:S02]  /*c060*/  IMAD.SHL.U32 R10, R8, 0x8, RZ ;  /* 0x00000008080a7824 */ /* 0x010fe400078e00ff */
[----:B------:R-:W-:Y:S01]  /*c070*/  IMAD R2, R2, 0x80, R4 ;  /* 0x0000008002027824 */ /* 0x000fe200078e0204 */
[----:B------:R-:W-:Y:S01]  /*c080*/  LOP3.LUT R9, R9, 0x40, RZ, 0xfc, !PT ;  /* 0x0000004009097812 */ /* 0x000fe200078efcff */
[----:B------:R-:W-:Y:S01]  /*c090*/  IMAD.U32 R4, RZ, RZ, UR4 ;  /* 0x00000004ff047e24 */ /* 0x000fe2000f8e00ff */
[----:B------:R-:W-:Y:S01]  /*c0a0*/  ULDC.64 UR4, c[0x0][0x2d0] ;  /* 0x0000b40000047ab9 */ /* 0x000fe20000000a00 */
        /* <DEDUP_REMOVED lines=29> */
[----:B------:R-:W-:Y:S01]  /*c280*/  IMAD.U32 R2, RZ, RZ, UR40 ;  /* 0x00000028ff027e24 */ /* 0x000fe2000f8e00ff */
[----:B------:R-:W-:Y:S02]  /*c290*/  ULDC UR4, c[0x0][0x288] ;  /* 0x0000a20000047ab9 */ /* 0x000fe40000000800 */
[----:B------:R-:W-:Y:S01]  /*c2a0*/  IMAD R3, R7, UR4, RZ ;  /* 0x0000000407037c24 */ /* 0x000fe2000f8e02ff */
[----:B------:R-:W1:Y:S04]  /*c2b0*/  SHFL.IDX PT, R6, R0, RZ, 0x181f ;  /* 0x00181fff00067589 */ /* 0x000e6800000e0000 */
[----:B------:R-:W-:Y:S01]  /*c2c0*/  SHFL.IDX PT, R8, R4, 0x1, 0x181f ;  /* 0x00381f0004087f89 */ /* 0x000fe200000e0000 */
[----:B0-----:R-:W-:-:S04]  /*c2d0*/  LOP3.LUT R5, R5, 0x7f, RZ, 0xc0, !PT ;  /* 0x0000007f05057812 */ /* 0x001fc800078ec0ff */
[----:B------:R-:W-:-:S05]  /*c2e0*/  SHF.R.U32.HI R5, RZ, 0x3, R5 ;  /* 0x00000003ff057819 */ /* 0x000fca0000011605 */
[----:B------:R-:W-:-:S04]  /*c2f0*/  IMAD R2, R2, 0x80, R5 ;  /* 0x0000008002027824 */ /* 0x000fc800078e0205 */
[C---:B------:R-:W-:Y:S01]  /*c300*/  VIADD R5, R2.reuse, 0x10 ;  /* 0x0000001002057836 */ /* 0x040fe20000000000 */
[----:B------:R-:W-:-:S04]  /*c310*/  ISETP.GE.AND P3, PT, R2, R3, PT ;  /* 0x000000030200720c */ /* 0x000fc80003f66270 */
[----:B------:R-:W-:Y:S02]  /*c320*/  ISETP.GE.AND P2, PT, R5, R3, PT ;  /* 0x000000030500720c */ /* 0x000fe40003f46270 */
[----:B------:R-:W0:Y:S07]  /*c330*/  SHFL.IDX PT, R5, R4, RZ, 0x181f ;  /* 0x00181fff04057589 */ /* 0x000e2e00000e0000 */
[----:B-1----:R-:W-:-:S05]  /*c340*/  @!P3 LEA R6, P4, R10, R6, 0x1 ;  /* 0x000000060a06b211 */ /* 0x002fca00078808ff */
[----:B0-----:R-:W-:Y:S02]  /*c350*/  @!P3 IMAD.X R7, RZ, RZ, R5, P4 ;  /* 0x000000ffff07b224 */ /* 0x001fe400020e0605 */
[----:B------:R-:W0:Y:S04]  /*c360*/  SHFL.IDX PT, R5, R0, 0x1, 0x181f ;  /* 0x00381f0000057f89 */ /* 0x000e2800000e0000 */
[----:B-----5:R-:W-:Y:S04]  /*c370*/  @!P3 LDGSTS.E.BYPASS.LTC128B.128 [R9+0x10400], desc[UR46][R6.64], !P1 ;  /* 0x104000000609bfae */ /* 0x020fe8000c901d6e */
[----:B------:R1:W-:Y:S01]  /*c380*/  @!P3 LDGSTS.E.BYPASS.LTC128B.128 [R9+0x14400], desc[UR46][R6.64+0x80], !P0 ;  /* 0x144000800609bfae */ /* 0x0003e2000c101d6e */
[----:B0-----:R-:W-:-:S05]  /*c390*/  @!P2 LEA R5, P4, R10, R5, 0x1 ;  /* 0x000000050a05a211 */ /* 0x001fca00078808ff */
[----:B------:R-:W-:Y:S02]  /*c3a0*/  @!P2 IMAD.X R8, RZ, RZ, R8, P4 ;  /* 0x000000ffff08a224 */ /* 0x000fe400020e0608 */
[----:B-1----:R-:W-:Y:S02]  /*c3b0*/  @!P2 IMAD.MOV.U32 R6, RZ, RZ, R5 ;  /* 0x000000ffff06a224 */ /* 0x002fe400078e0005 */
        /* <DEDUP_REMOVED lines=50> */
.L_x_2427:
        /* <DEDUP_REMOVED lines=11> */
.L_x_2325:
[----:B------:R-:W-:Y:S05]  /*c790*/  BSYNC B0 ;  /* 0x0000000000007941 */ /* 0x000fea0003800000 */
.L_x_2324:
[----:B------:R-:W-:Y:S01]  /*c7a0*/  NOP ;  /* 0x0000000000007918 */ /* 0x000fe20000000000 */
[----:B------:R-:W-:Y:S01]  /*c7b0*/  PLOP3.LUT P0, PT, PT, PT, PT, 0x80, 0x0 ;  /* 0x000000000000781c */ /* 0x000fe20003f0f070 */
[----:B0-----:R-:W-:-:S12]  /*c7c0*/  VIADD R6, R17, 0x28800 ;  /* 0x0002880011067836 */ /* 0x001fd80000000000 */
.L_x_2326:
        /* <DEDUP_REMOVED lines=18> */
.L_x_2428:
[----:B------:R-:W-:Y:S05]  /*c8f0*/  BSYNC B0 ;  /* 0x0000000000007941 */ /* 0x000fea0003800000 */
.L_x_2327:
[----:B------:R-:W-:-:S06]  /*c900*/  UISETP.GE.AND UP0, UPT, UR39, 0x2, UPT ;  /* 0x000000022700788c */ /* 0x000fcc000bf06270 */
[----:B------:R-:W-:-:S13]  /*c910*/  PLOP3.LUT P0, PT, PT, PT, UP0, 0x80, 0x0 ;  /* 0x000000000000781c */ /* 0x000fda0003f0f008 */
[----:B------:R-:W-:Y:S05]  /*c920*/  @!P0 BRA `(.L_x_2329) ;  /* 0x0000001c003c8947 */ /* 0x000fea0003800000 */
[----:B------:R-:W-:Y:S02]  /*c930*/  ULOP3.LUT UR4, UR39, 0x1, URZ, 0xc0, !UPT ;  /* 0x0000000127047892 */ /* 0x000fe4000f8ec03f */
[----:B------:R-:W-:Y:S02]  /*c940*/  IMAD.U32 R7, RZ, RZ, UR39 ;  /* 0x00000027ff077e24 */ /* 0x000fe4000f8e00ff */
[----:B------:R-:W-:Y:S02]  /*c950*/  UISETP.NE.U32.AND UP0, UPT, UR4, 0x1, UPT ;  /* 0x000000010400788c */ /* 0x000fe4000bf05070 */
[----:B------:R-:W-:-:S04]  /*c960*/  VIADD R7, R7, 0xfffffffe ;  /* 0xfffffffe07077836 */ /* 0x000fc80000000000 */
[----:B0-----:R-:W-:Y:S01]  /*c970*/  IMAD.MOV.U32 R0, RZ, RZ, R7 ;  /* 0x000000ffff007224 */ /* 0x001fe200078e0007 */
[----:B------:R-:W-:-:S13]  /*c980*/  PLOP3.LUT P0, PT, PT, PT, UP0, 0x80, 0x0 ;  /* 0x000000000000781c */ /* 0x000fda0003f0f008 */
[----:B------:R-:W-:Y:S05]  /*c990*/  @!P0 BRA `(.L_x_2330) ;  /* 0x0000000800648947 */ /* 0x000fea0003800000 */
[----:B------:R-:W2:Y:S04]  /*c9a0*/  LDL R3, [R1+0xc] ;  /* 0x00000c0001037983 */ /* 0x000ea80000100800 */
[----:B------:R-:W3:Y:S01]  /*c9b0*/  LDL R2, [R1+0x4] ;  /* 0x0000040001027983 */ /* 0x000ee20000100800 */
[----:B------:R-:W-:Y:S01]  /*c9c0*/  VIADD R0, R18, 0x1 ;  /* 0x0000000112007836 */ /* 0x000fe20000000000 */
[----:B------:R-:W-:Y:S04]  /*c9d0*/  BSSY B0, `(.L_x_2331) ;  /* 0x0000091000007945 */ /* 0x000fe80003800000 */
[----:B------:R-:W-:-:S04]  /*c9e0*/  ISETP.NE.AND P0, PT, R0, 0x2, PT ;  /* 0x000000020000780c */ /* 0x000fc80003f05270 */
[----:B------:R-:W-:Y:S02]  /*c9f0*/  SEL R9, RZ, 0x1, P0 ;  /* 0x00000001ff097807 */ /* 0x000fe40000000000 */
[----:B------:R-:W-:Y:S02]  /*ca00*/  SEL R0, R0, RZ, P0 ;  /* 0x000000ff00007207 */ /* 0x000fe40000000000 */
[----:B--2---:R-:W-:Y:S02]  /*ca10*/  ISETP.NE.AND P1, PT, R3, RZ, PT ;  /* 0x000000ff0300720c */ /* 0x004fe40003f25270 */
[----:B---3--:R-:W-:-:S11]  /*ca20*/  LOP3.LUT R9, R2, R9, RZ, 0x3c, !PT ;  /* 0x0000000902097212 */ /* 0x008fd600078e3cff */
[----:B------:R-:W-:Y:S05]  /*ca30*/  @!P1 BRA `(.L_x_2332) ;  /* 0x0000000800289947 */ /* 0x000fea0003800000 */
[----:B------:R-:W2:Y:S01]  /*ca40*/  LDL R2, [R1+0x10] ;  /* 0x0000100001027983 */ /* 0x000ea20000100800 */
[----:B------:R-:W-:Y:S01]  /*ca50*/  IMAD.MOV.U32 R8, RZ, RZ, R7 ;  /* 0x000000ffff087224 */ /* 0x000fe200078e0007 */
[----:B--2---:R-:W-:Y:S01]  /*ca60*/  ISETP.NE.AND P1, PT, R2, RZ, PT ;  /* 0x000000ff0200720c */ /* 0x004fe20003f25270 */
[----:B------:R-:W-:-:S12]  /*ca70*/  IMAD.MOV.U32 R2, RZ, RZ, R16 ;  /* 0x000000ffff027224 */ /* 0x000fd800078e0010 */
[----:B------:R-:W-:Y:S05]  /*ca80*/  @!P1 BRA `(.L_x_2333) ;  /* 0x0000000000509947 */ /* 0x000fea0003800000 */
[----:B------:R-:W2:Y:S01]  /*ca90*/  LDL R10, [R1+0x8] ;  /* 0x00000800010a7983 */ /* 0x000ea20000100800 */
[----:B------:R-:W0:Y:S03]  /*caa0*/  LDC R5, c[0x0][0x43c] ;  /* 0x00010f00ff057b82 */ /* 0x000e260000000800 */
[----:B------:R-:W3:Y:S01]  /*cab0*/  LDL R11, [R1] ;  /* 0x00000000010b7983 */ /* 0x000ee20000100800 */
[----:B------:R-:W-:Y:S01]  /*cac0*/  IMAD.MOV.U32 R4, RZ, RZ, R7 ;  /* 0x000000ffff047224 */ /* 0x000fe200078e0007 */
[----:B------:R-:W-:Y:S01]  /*cad0*/  ULDC.64 UR4, c[0x0][0x428] ;  /* 0x00010a0000047ab9 */ /* 0x000fe20000000a00 */
[----:B0-----:R-:W-:-:S13]  /*cae0*/  ISETP.NE.AND P0, PT, R5, 0x1, PT ;  /* 0x000000010500780c */ /* 0x001fda0003f05270 */
[----:B------:R-:W0:Y:S02]  /*caf0*/  @P0 LDC.64 R2, c[0x0][0x440] ;  /* 0x00011000ff020b82 */ /* 0x000e240000000a00 */
[----:B0-----:R-:W-:-:S05]  /*cb00*/  @P0 IMAD.HI.U32 R2, R7, R2, RZ ;  /* 0x0000000207020227 */ /* 0x001fca00078e00ff */
[----:B------:R-:W-:Y:S02]  /*cb10*/  @P0 SHF.R.U32.HI R4, RZ, R3, R2 ;  /* 0x00000003ff040219 */ /* 0x000fe40000011602 */
[----:B------:R-:W0:Y:S03]  /*cb20*/  LDC.64 R2, c[0x0][0x418] ;  /* 0x00010600ff027b82 */ /* 0x000e260000000a00 */
[----:B------:R-:W-:-:S04]  /*cb30*/  IMAD.MOV R8, RZ, RZ, -R4 ;  /* 0x000000ffff087224 */ /* 0x000fc800078e0a04 */
[----:B------:R-:W-:Y:S01]  /*cb40*/  IMAD R8, R5, R8, R7 ;  /* 0x0000000805087224 */ /* 0x000fe200078e0207 */
[----:B------:R-:W-:Y:S01]  /*cb50*/  SHF.R.S32.HI R5, RZ, 0x1f, R4 ;  /* 0x0000001fff057819 */ /* 0x000fe20000011404 */
[----:B--2---:R-:W-:-:S04]  /*cb60*/  IMAD R10, R10, UR4, RZ ;  /* 0x000000040a0a7c24 */ /* 0x004fc8000f8e02ff */
[C---:B---3--:R-:W-:Y:S02]  /*cb70*/  IMAD R10, R11.reuse, UR5, R10 ;  /* 0x000000050b0a7c24 */ /* 0x048fe4000f8e020a */
[----:B------:R-:W-:-:S04]  /*cb80*/  IMAD.WIDE.U32 R4, R11, UR4, R4 ;  /* 0x000000040b047c25 */ /* 0x000fc8000f8e0004 */
[----:B------:R-:W-:Y:S01]  /*cb90*/  IMAD.IADD R5, R10, 0x1, R5 ;  /* 0x000000010a057824 */ /* 0x000fe200078e0205 */
[----:B0-----:R-:W-:-:S04]  /*cba0*/  LEA R2, P0, R4, R2, 0x2 ;  /* 0x0000000204027211 */ /* 0x001fc800078010ff */
[----:B------:R-:W-:-:S05]  /*cbb0*/  LEA.HI.X R3, R4, R3, R5, 0x2, P0 ;  /* 0x0000000304037211 */ /* 0x000fca00000f1405 */
[----:B------:R0:W5:Y:S04]  /*cbc0*/  LDG.E R2, desc[UR46][R2.64] ;  /* 0x0000002e02027981 */ /* 0x000168000c1e1900 */
.L_x_2333:
[----:B------:R-:W-:Y:S01]  /*cbd0*/  IMAD R4, R0, 0x8, R17 ;  /* 0x0000000800047824 */ /* 0x000fe200078e0211 */
[----:B0-----:R-:W-:Y:S01]  /*cbe0*/  SHF.L.U32 R3, R9, 0x1f, RZ ;  /* 0x0000001f09037819 */ /* 0x001fe200000006ff */
[----:B------:R-:W-:Y:S03]  /*cbf0*/  BSSY B1, `(.L_x_2334) ;  /* 0x0000003000017945 */ /* 0x000fe60003800000 */
[----:B------:R-:W0:Y:S02]  /*cc00*/  SYNCS.PHASECHK.TRANS64.TRYWAIT P0, [R4+URZ+0x28840], R3 ;  /* 0x02884003040075a7 */ /* 0x000e24000800017f */
[----:B0-----:R-:W-:Y:S05]  /*cc10*/  @!P0 BRA `(.L_x_2335) ;  /* 0x0000003000d88947 */ /* 0x001fea0003800000 */
.L_x_2429:
[----:B------:R-:W-:Y:S05]  /*cc20*/  BSYNC B1 ;  /* 0x0000000000017941 */ /* 0x000fea0003800000 */
.L_x_2334:
        /* <DEDUP_REMOVED lines=12> */
.L_x_2337:
[----:B------:R-:W-:Y:S05]  /*ccf0*/  BSYNC B1 ;  /* 0x0000000000017941 */ /* 0x000fea0003800000 */
.L_x_2336:
[----:B------:R-:W-:Y:S01]  /*cd00*/  IMAD.MOV.U32 R10, RZ, RZ, RZ ;  /* 0x000000ffff0a7224 */ /* 0x000fe200078e00ff */
[----:B------:R-:W-:Y:S01]  /*cd10*/  R2UR UR11, R8 ;  /* 0x00000000080b72ca */ /* 0x000fe200000e0000 */
[----:B0-----:R-:W-:Y:S01]  /*cd20*/  IMAD R3, R0, 0x8000, R17 ;  /* 0x0000800000037824 */ /* 0x001fe200078e0211 */
[----:B------:R-:W-:Y:S01]  /*cd30*/  UIADD3 UR4, UP0, UR44, 0x370, URZ ;  /* 0x000003702c047890 */ /* 0x000fe2000ff1e03f */
[----:B------:R-:W-:Y:S01]  /*cd40*/  PLOP3.LUT P0, PT, PT, PT, PT, 0x80, 0x0 ;  /* 0x000000000000781c */ /* 0x000fe20003f0f070 */
[----:B------:R-:W-:Y:S01]  /*cd50*/  VIADD R4, R4, 0x28830 ;  /* 0x0002883004047836 */ /* 0x000fe20000000000 */
[----:B------:R-:W-:Y:S01]  /*cd60*/  R2UR UR10, R10 ;  /* 0x000000000a0a72ca */ /* 0x000fe200000e0000 */
[----:B------:R-:W-:Y:S01]  /*cd70*/  VIADD R5, R3, 0x18400 ;  /* 0x0001840003057836 */ /* 0x000fe20000000000 */
[----:B------:R-:W-:Y:S01]  /*cd80*/  UIADD3.X UR5, URZ, UR45, URZ, UP0, !UPT ;  /* 0x0000002d3f057290 */ /* 0x000fe200087fe43f */
[----:B------:R-:W-:Y:S01]  /*cd90*/  UMOV UR6, 0x0 ;  /* 0x0000000000067882 */ /* 0x000fe20000000000 */
[----:B------:R-:W-:-:S04]  /*cda0*/  UMOV UR7, 0x14f00000 ;  /* 0x14f0000000077882 */ /* 0x000fc80000000000 */
[----:B------:R-:W-:-:S12]  /*cdb0*/  USHF.L.U32 UR11, UR11, 0x7, URZ ;  /* 0x000000070b0b7899 */ /* 0x000fd8000800063f */
.L_x_2338:
[----:B------:R-:W-:-:S13]  /*cdc0*/  @P0 ELECT P2, URZ, PT ;  /* 0x00000000003f082f */ /* 0x000fda0003840000 */
[----:B-----5:R-:W-:Y:S01]  /*cdd0*/  @P2 R2UR UR13, R2 ;  /* 0x00000000020d22ca */ /* 0x020fe200000e0000 */
[----:B------:R-:W-:Y:S01]  /*cde0*/  UMOV UR12, UR36 ;  /* 0x00000024000c7c82 */ /* 0x000fe20008000000 */
        /* <DEDUP_REMOVED lines=12> */
.L_x_2339:
[----:B------:R-:W-:-:S13]  /*ceb0*/  @P0 ELECT P2, URZ, PT ;  /* 0x00000000003f082f */ /* 0x000fda0003840000 */
[----:B------:R-:W-:Y:S01]  /*cec0*/  @P2 R2UR UR13, R2 ;  /* 0x00000000020d22ca */ /* 0x000fe200000e0000 */
[----:B------:R-:W-:Y:S01]  /*ced0*/  UMOV UR12, UR36 ;  /* 0x00000024000c7c82 */ /* 0x000fe20008000000 */
        /* <DEDUP_REMOVED lines=12> */
.L_x_2430:
[----:B------:R-:W-:Y:S05]  /*cfa0*/  BSYNC B1 ;  /* 0x0000000000017941 */ /* 0x000fea0003800000 */
.L_x_2340:
        /* <DEDUP_REMOVED lines=12> */
.L_x_2343:
[----:B------:R-:W-:Y:S05]  /*d070*/  BSYNC B1 ;  /* 0x0000000000017941 */ /* 0x000fea0003800000 */
.L_x_2342:
[----:B------:R-:W-:Y:S01]  /*d080*/  R2UR UR6, R12 ;  /* 0x000000000c0672ca */ /* 0x000fe200000e0000 */
[C-C-:B0-----:R-:W-:Y:S01]  /*d090*/  IMAD R3, R18.reuse, 0x8, R17.reuse ;  /* 0x0000000812037824 */ /* 0x141fe200078e0211 */
[----:B------:R-:W-:Y:S01]  /*d0a0*/  R2UR UR7, R13 ;  /* 0x000000000d0772ca */ /* 0x000fe200000e0000 */
[----:B------:R-:W-:Y:S01]  /*d0b0*/  IMAD R4, R18, 0x8000, R17 ;  /* 0x0000800012047824 */ /* 0x000fe200078e0211 */
[----:B------:R-:W-:Y:S01]  /*d0c0*/  R2UR UR10, R10 ;  /* 0x000000000a0a72ca */ /* 0x000fe200000e0000 */
[----:B------:R-:W-:Y:S01]  /*d0d0*/  UIADD3 UR4, UP0, UR44, 0x470, URZ ;  /* 0x000004702c047890 */ /* 0x000fe2000ff1e03f */
[----:B------:R-:W-:Y:S01]  /*d0e0*/  PLOP3.LUT P0, PT, PT, PT, PT, 0x80, 0x0 ;  /* 0x000000000000781c */ /* 0x000fe20003f0f070 */
[----:B------:R-:W-:Y:S02]  /*d0f0*/  IMAD.SHL.U32 R5, R19, 0x80, RZ ;  /* 0x0000008013057824 */ /* 0x000fe400078e00ff */
[----:B------:R-:W-:Y:S01]  /*d100*/  VIADD R3, R3, 0x28850 ;  /* 0x0002885003037836 */ /* 0x000fe20000000000 */
[----:B------:R-:W-:Y:S01]  /*d110*/  UIADD3.X UR5, URZ, UR45, URZ, UP0, !UPT ;  /* 0x0000002d3f057290 */ /* 0x000fe200087fe43f */
[----:B------:R-:W-:-:S11]  /*d120*/  VIADD R10, R4, 0x400 ;  /* 0x00000400040a7836 */ /* 0x000fd60000000000 */
.L_x_2344:
        /* <DEDUP_REMOVED lines=15> */
.L_x_2345:
        /* <DEDUP_REMOVED lines=10> */
[----:B------:R-:W-:Y:S02]  /*d2c0*/  IMAD.MOV.U32 R16, RZ, RZ, R2 ;  /* 0x000000ffff107224 */ /* 0x000fe400078e0002 */
[----:B------:R-:W-:-:S07]  /*d2d0*/  IMAD.MOV.U32 R19, RZ, RZ, R8 ;  /* 0x000000ffff137224 */ /* 0x000fce00078e0008 */
.L_x_2332:
[----:B------:R-:W-:Y:S05]  /*d2e0*/  BSYNC B0 ;  /* 0x0000000000007941 */ /* 0x000fea0003800000 */
.L_x_2331:
[----:B------:R0:W-:Y:S01]  /*d2f0*/  STL [R1+0x4], R9 ;  /* 0x0000040901007387 */ /* 0x0001e20000100800 */
[----:B------:R-:W-:Y:S01]  /*d300*/  UIADD3 UR4, UR39, -0x3, URZ ;  /* 0xfffffffd27047890 */ /* 0x000fe2000fffe03f */
[----:B------:R-:W-:-:S05]  /*d310*/  IMAD.MOV.U32 R18, RZ, RZ, R0 ;  /* 0x000000ffff127224 */ /* 0x000fca00078e0000 */
[----:B------:R-:W-:-:S07]  /*d320*/  IMAD.U32 R0, RZ, RZ, UR4 ;  /* 0x00000004ff007e24 */ /* 0x000fce000f8e00ff */
.L_x_2330:
[----:B------:R-:W-:Y:S01]  /*d330*/  ISETP.NE.AND P0, PT, R7, RZ, PT ;  /* 0x000000ff0700720c */ /* 0x000fe20003f05270 */
[----:B------:R-:W-:-:S12]  /*d340*/  BSSY B0, `(.L_x_2329) ;  /* 0x000012d000007945 */ /* 0x000fd80003800000 */
[----:B------:R-:W-:Y:S05]  /*d350*/  @!P0 BRA `(.L_x_2346) ;  /* 0x0000001000ac8947 */ /* 0x000fea0003800000 */
[----:B------:R-:W-:-:S07]  /*d360*/  IMAD.MOV.U32 R8, RZ, RZ, R16 ;  /* 0x000000ffff087224 */ /* 0x000fce00078e0010 */
.L_x_2377:
[----:B------:R-:W2:Y:S04]  /*d370*/  LDL R3, [R1+0xc] ;  /* 0x00000c0001037983 */ /* 0x000ea80000100800 */
[----:B------:R-:W3:Y:S01]  /*d380*/  LDL R2, [R1+0x4] ;  /* 0x0000040001027983 */ /* 0x000ee20000100800 */
[----:B------:R-:W-:Y:S01]  /*d390*/  VIADD R4, R18, 0x1 ;  /* 0x0000000112047836 */ /* 0x000fe20000000000 */
[----:B------:R-:W-:Y:S05]  /*d3a0*/  YIELD ;  /* 0x0000000000007946 */ /* 0x000fea0003800000 */
[----:B------:R-:W-:Y:S01]  /*d3b0*/  ISETP.NE.AND P0, PT, R4, 0x2, PT ;  /* 0x000000020400780c */ /* 0x000fe20003f05270 */
[----:B------:R-:W-:Y:S03]  /*d3c0*/  BSSY B1, `(.L_x_2347) ;  /* 0x000008e000017945 */ /* 0x000fe60003800000 */
[----:B------:R-:W-:-:S02]  /*d3d0*/  SEL R5, RZ, 0x1, P0 ;  /* 0x00000001ff057807 */ /* 0x000fc40000000000 */
[----:B------:R-:W-:Y:S02]  /*d3e0*/  SEL R4, R4, RZ, P0 ;  /* 0x000000ff04047207 */ /* 0x000fe40000000000 */
[----:B--2---:R-:W-:Y:S02]  /*d3f0*/  ISETP.NE.AND P1, PT, R3, RZ, PT ;  /* 0x000000ff0300720c */ /* 0x004fe40003f25270 */
[----:B---3--:R-:W-:-:S11]  /*d400*/  LOP3.LUT R5, R2, R5, RZ, 0x3c, !PT ;  /* 0x0000000502057212 */ /* 0x008fd600078e3cff */
[----:B-1----:R-:W-:Y:S05]  /*d410*/  @!P1 BRA `(.L_x_2348) ;  /* 0x0000000800209947 */ /* 0x002fea0003800000 */
[----:B------:R-:W2:Y:S01]  /*d420*/  LDL R2, [R1+0x10] ;  /* 0x0000100001027983 */ /* 0x000ea20000100800 */
[----:B------:R-:W-:Y:S01]  /*d430*/  IMAD.MOV.U32 R7, RZ, RZ, R0 ;  /* 0x000000ffff077224 */ /* 0x000fe200078e0000 */
[----:B--2---:R-:W-:-:S13]  /*d440*/  ISETP.NE.AND P1, PT, R2, RZ, PT ;  /* 0x000000ff0200720c */ /* 0x004fda0003f25270 */
[----:B------:R-:W-:Y:S05]  /*d450*/  @!P1 BRA `(.L_x_2349) ;  /* 0x0000000000509947 */ /* 0x000fea0003800000 */
[----:B------:R-:W2:Y:S01]  /*d460*/  LDL R10, [R1+0x8] ;  /* 0x00000800010a7983 */ /* 0x000ea20000100800 */
[----:B------:R-:W1:Y:S01]  /*d470*/  LDC R8, c[0x0][0x43c] ;  /* 0x00010f00ff087b82 */ /* 0x000e620000000800 */
[----:B------:R-:W-:Y:S02]  /*d480*/  ULDC.64 UR4, c[0x0][0x428] ;  /* 0x00010a0000047ab9 */ /* 0x000fe40000000a00 */
[----:B0-----:R-:W3:Y:S01]  /*d490*/  LDL R9, [R1] ;  /* 0x0000000001097983 */ /* 0x001ee20000100800 */
[----:B-1----:R-:W-:-:S13]  /*d4a0*/  ISETP.NE.AND P0, PT, R8, 0x1, PT ;  /* 0x000000010800780c */ /* 0x002fda0003f05270 */
        /* <DEDUP_REMOVED lines=15> */
.L_x_2349:
[----:B------:R-:W-:Y:S01]  /*d5a0*/  IMAD R3, R4, 0x8, R17 ;  /* 0x0000000804037824 */ /* 0x000fe200078e0211 */
[----:B------:R-:W-:Y:S01]  /*d5b0*/  SHF.L.U32 R2, R5, 0x1f, RZ ;  /* 0x0000001f05027819 */ /* 0x000fe200000006ff */
[----:B------:R-:W-:Y:S03]  /*d5c0*/  BSSY B2, `(.L_x_2350) ;  /* 0x0000003000027945 */ /* 0x000fe60003800000 */
[----:B------:R-:W2:Y:S02]  /*d5d0*/  SYNCS.PHASECHK.TRANS64.TRYWAIT P0, [R3+URZ+0x28840], R2 ;  /* 0x02884002030075a7 */ /* 0x000ea4000800017f */
[----:B--2---:R-:W-:Y:S05]  /*d5e0*/  @!P0 BRA `(.L_x_2351) ;  /* 0x00000028008c8947 */ /* 0x004fea0003800000 */
.L_x_2431:
[----:B------:R-:W-:Y:S05]  /*d5f0*/  BSYNC B2 ;  /* 0x0000000000027941 */ /* 0x000fea0003800000 */
.L_x_2350:
        /* <DEDUP_REMOVED lines=12> */
.L_x_2353:
[----:B------:R-:W-:Y:S05]  /*d6c0*/  BSYNC B2 ;  /* 0x0000000000027941 */ /* 0x000fea0003800000 */
.L_x_2352:
        /* <DEDUP_REMOVED lines=11> */
.L_x_2354:
        /* <DEDUP_REMOVED lines=16> */
.L_x_2355:
        /* <DEDUP_REMOVED lines=16> */
.L_x_2432:
[----:B------:R-:W-:Y:S05]  /*d980*/  BSYNC B2 ;  /* 0x0000000000027941 */ /* 0x000fea0003800000 */
.L_x_2356:
        /* <DEDUP_REMOVED lines=11> */
.L_x_2359:
[----:B------:R-:W-:Y:S05]  /*da40*/  BSYNC B2 ;  /* 0x0000000000027941 */ /* 0x000fea0003800000 */
.L_x_2358:
[----:B------:R-:W-:Y:S01]  /*da50*/  R2UR UR10, R12 ;  /* 0x000000000c0a72ca */ /* 0x000fe200000e0000 */
[----:B------:R-:W-:Y:S01]  /*da60*/  IMAD R18, R18, 0x8000, R17 ;  /* 0x0000800012127824 */ /* 0x000fe200078e0211 */
[----:B------:R-:W-:Y:S01]  /*da70*/  R2UR UR6, R10 ;  /* 0x000000000a0672ca */ /* 0x000fe200000e0000 */
[----:B------:R-:W-:Y:S01]  /*da80*/  UIADD3 UR4, UP0, UR44, 0x470, URZ ;  /* 0x000004702c047890 */ /* 0x000fe2000ff1e03f */
[----:B------:R-:W-:Y:S01]  /*da90*/  R2UR UR7, R11 ;  /* 0x000000000b0772ca */ /* 0x000fe200000e0000 */
[----:B0-----:R-:W-:Y:S01]  /*daa0*/  IMAD.SHL.U32 R3, R19, 0x80, RZ ;  /* 0x0000008013037824 */ /* 0x001fe200078e00ff */
[----:B------:R-:W-:Y:S01]  /*dab0*/  PLOP3.LUT P0, PT, PT, PT, PT, 0x80, 0x0 ;  /* 0x000000000000781c */ /* 0x000fe20003f0f070 */
[----:B------:R-:W-:Y:S01]  /*dac0*/  VIADD R2, R2, 0x50 ;  /* 0x0000005002027836 */ /* 0x000fe20000000000 */
[----:B------:R-:W-:Y:S01]  /*dad0*/  UIADD3.X UR5, URZ, UR45, URZ, UP0, !UPT ;  /* 0x0000002d3f057290 */ /* 0x000fe200087fe43f */
[----:B------:R-:W-:-:S11]  /*dae0*/  VIADD R9, R18, 0x400 ;  /* 0x0000040012097836 */ /* 0x000fd60000000000 */
.L_x_2360:
        /* <DEDUP_REMOVED lines=15> */
.L_x_2361:
        /* <DEDUP_REMOVED lines=12> */
.L_x_2348:
[----:B------:R-:W-:Y:S05]  /*dca0*/  BSYNC B1 ;  /* 0x0000000000017941 */ /* 0x000fea0003800000 */
.L_x_2347:
[----:B------:R-:W2:Y:S01]  /*dcb0*/  LDL R2, [R1+0xc] ;  /* 0x00000c0001027983 */ /* 0x000ea20000100800 */
[----:B------:R-:W-:Y:S01]  /*dcc0*/  VIADD R18, R4, 0x1 ;  /* 0x0000000104127836 */ /* 0x000fe20000000000 */
[----:B------:R-:W-:Y:S04]  /*dcd0*/  BSSY B1, `(.L_x_2362) ;  /* 0x0000090000017945 */ /* 0x000fe80003800000 */
[----:B------:R-:W-:-:S04]  /*dce0*/  ISETP.NE.AND P0, PT, R18, 0x2, PT ;  /* 0x000000021200780c */ /* 0x000fc80003f05270 */
[----:B------:R-:W-:Y:S02]  /*dcf0*/  SEL R18, R18, RZ, P0 ;  /* 0x000000ff12127207 */ /* 0x000fe40000000000 */
[----:B--2---:R-:W-:Y:S02]  /*dd00*/  ISETP.NE.AND P1, PT, R2, RZ, PT ;  /* 0x000000ff0200720c */ /* 0x004fe40003f25270 */
[----:B------:R-:W-:-:S04]  /*dd10*/  SEL R2, RZ, 0x1, P0 ;  /* 0x00000001ff027807 */ /* 0x000fc80000000000 */
[----:B------:R-:W-:-:S05]  /*dd20*/  LOP3.LUT R10, R5, R2, RZ, 0x3c, !PT ;  /* 0x00000002050a7212 */ /* 0x000fca00078e3cff */
[----:B------:R1:W-:Y:S02]  /*dd30*/  STL [R1+0x4], R10 ;  /* 0x0000040a01007387 */ /* 0x0003e40000100800 */
[----:B------:R-:W-:Y:S05]  /*dd40*/  @!P1 BRA `(.L_x_2363) ;  /* 0x0000000800209947 */ /* 0x000fea0003800000 */
[----:B------:R-:W2:Y:S01]  /*dd50*/  LDL R3, [R1+0x10] ;  /* 0x0000100001037983 */ /* 0x000ea20000100800 */
[----:B------:R-:W-:Y:S01]  /*dd60*/  VIADD R7, R0, 0xffffffff ;  /* 0xffffffff00077836 */ /* 0x000fe20000000000 */
[----:B--2---:R-:W-:-:S13]  /*dd70*/  ISETP.NE.AND P1, PT, R3, RZ, PT ;  /* 0x000000ff0300720c */ /* 0x004fda0003f25270 */
[----:B------:R-:W-:Y:S05]  /*dd80*/  @!P1 BRA `(.L_x_2364) ;  /* 0x0000000000509947 */ /* 0x000fea0003800000 */
[----:B------:R-:W2:Y:S01]  /*dd90*/  LDL R12, [R1+0x8] ;  /* 0x00000800010c7983 */ /* 0x000ea20000100800 */
[----:B0-----:R-:W0:Y:S01]  /*dda0*/  LDC R9, c[0x0][0x43c] ;  /* 0x00010f00ff097b82 */ /* 0x001e220000000800 */
[----:B------:R-:W-:Y:S02]  /*ddb0*/  ULDC.64 UR4, c[0x0][0x428] ;  /* 0x00010a0000047ab9 */ /* 0x000fe40000000a00 */
[----:B------:R-:W3:Y:S01]  /*ddc0*/  LDL R11, [R1] ;  /* 0x00000000010b7983 */ /* 0x000ee20000100800 */
        /* <DEDUP_REMOVED lines=16> */
.L_x_2364:
[----:B------:R-:W-:Y:S01]  /*ded0*/  IMAD R2, R18, 0x8, R17 ;  /* 0x0000000812027824 */ /* 0x000fe200078e0211 */
[----:B------:R-:W-:Y:S01]  /*dee0*/  SHF.L.U32 R3, R10, 0x1f, RZ ;  /* 0x0000001f0a037819 */ /* 0x000fe200000006ff */
[----:B------:R-:W-:Y:S03]  /*def0*/  BSSY B2, `(.L_x_2365) ;  /* 0x0000003000027945 */ /* 0x000fe60003800000 */
[----:B------:R-:W3:Y:S02]  /*df00*/  SYNCS.PHASECHK.TRANS64.TRYWAIT P0, [R2+URZ+0x28840], R3 ;  /* 0x02884003020075a7 */ /* 0x000ee4000800017f */
[----:B---3--:R-:W-:Y:S05]  /*df10*/  @!P0 BRA `(.L_x_2366) ;  /* 0x0000002000688947 */ /* 0x008fea0003800000 */
.L_x_2433:
[----:B------:R-:W-:Y:S05]  /*df20*/  BSYNC B2 ;  /* 0x0000000000027941 */ /* 0x000fea0003800000 */
.L_x_2365:
        /* <DEDUP_REMOVED lines=12> */
.L_x_2368:
[----:B------:R-:W-:Y:S05]  /*dff0*/  BSYNC B2 ;  /* 0x0000000000027941 */ /* 0x000fea0003800000 */
.L_x_2367:
[----:B------:R-:W-:Y:S01]  /*e000*/  IMAD.MOV.U32 R12, RZ, RZ, RZ ;  /* 0x000000ffff0c7224 */ /* 0x000fe200078e00ff */
[----:B------:R-:W-:Y:S01]  /*e010*/  UIADD3 UR4, UP0, UR44, 0x370, URZ ;  /* 0x000003702c047890 */ /* 0x000fe2000ff1e03f */
[C---:B---3--:R-:W-:Y:S01]  /*e020*/  IMAD R3, R18.reuse, 0x8, R6 ;  /* 0x0000000812037824 */ /* 0x048fe200078e0206 */
[----:B------:R-:W-:Y:S01]  /*e030*/  PLOP3.LUT P0, PT, PT, PT, PT, 0x80, 0x0 ;  /* 0x000000000000781c */ /* 0x000fe20003f0f070 */
[----:B------:R-:W-:Y:S01]  /*e040*/  IMAD R2, R18, 0x8000, R17 ;  /* 0x0000800012027824 */ /* 0x000fe200078e0211 */
[----:B------:R-:W-:Y:S01]  /*e050*/  R2UR UR10, R12 ;  /* 0x000000000c0a72ca */ /* 0x000fe200000e0000 */
[----:B------:R-:W-:Y:S01]  /*e060*/  VIADD R3, R3, 0x30 ;  /* 0x0000003003037836 */ /* 0x000fe20000000000 */
[----:B------:R-:W-:Y:S01]  /*e070*/  UIADD3.X UR5, URZ, UR45, URZ, UP0, !UPT ;  /* 0x0000002d3f057290 */ /* 0x000fe200087fe43f */
[----:B------:R-:W-:Y:S01]  /*e080*/  IMAD.SHL.U32 R9, R7, 0x80, RZ ;  /* 0x0000008007097824 */ /* 0x000fe200078e00ff */
[----:B------:R-:W-:Y:S01]  /*e090*/  UMOV UR6, 0x0 ;  /* 0x0000000000067882 */ /* 0x000fe20000000000 */
[----:B-1----:R-:W-:Y:S01]  /*e0a0*/  VIADD R10, R2, 0x18400 ;  /* 0x00018400020a7836 */ /* 0x002fe20000000000 */
[----:B------:R-:W-:-:S09]  /*e0b0*/  UMOV UR7, 0x14f00000 ;  /* 0x14f0000000077882 */ /* 0x000fd20000000000 */
.L_x_2369:
        /* <DEDUP_REMOVED lines=16> */
.L_x_2370:
        /* <DEDUP_REMOVED lines=15> */
.L_x_2434:
[----:B------:R-:W-:Y:S05]  /*e2b0*/  BSYNC B2 ;  /* 0x0000000000027941 */ /* 0x000fea0003800000 */
.L_x_2371:
        /* <DEDUP_REMOVED lines=11> */
.L_x_2374:
[----:B------:R-:W-:Y:S05]  /*e370*/  BSYNC B2 ;  /* 0x0000000000027941 */ /* 0x000fea0003800000 */
.L_x_2373:
[----:B------:R-:W-:Y:S01]  /*e380*/  R2UR UR10, R12 ;  /* 0x000000000c0a72ca */ /* 0x000fe200000e0000 */
[----:B------:R-:W-:Y:S01]  /*e390*/  IMAD R4, R4, 0x8000, R17 ;  /* 0x0000800004047824 */ /* 0x000fe200078e0211 */
[----:B------:R-:W-:Y:S01]  /*e3a0*/  R2UR UR6, R10 ;  /* 0x000000000a0672ca */ /* 0x000fe200000e0000 */
[----:B------:R-:W-:Y:S01]  /*e3b0*/  UIADD3 UR4, UP0, UR44, 0x470, URZ ;  /* 0x000004702c047890 */ /* 0x000fe2000ff1e03f */
[----:B------:R-:W-:Y:S01]  /*e3c0*/  R2UR UR7, R11 ;  /* 0x000000000b0772ca */ /* 0x000fe200000e0000 */
[----:B------:R-:W-:Y:S01]  /*e3d0*/  IMAD.SHL.U32 R3, R19, 0x80, RZ ;  /* 0x0000008013037824 */ /* 0x000fe200078e00ff */
[----:B------:R-:W-:Y:S01]  /*e3e0*/  PLOP3.LUT P0, PT, PT, PT, PT, 0x80, 0x0 ;  /* 0x000000000000781c */ /* 0x000fe20003f0f070 */
[----:B0-----:R-:W-:Y:S01]  /*e3f0*/  VIADD R2, R2, 0x50 ;  /* 0x0000005002027836 */ /* 0x001fe20000000000 */
[----:B------:R-:W-:Y:S01]  /*e400*/  UIADD3.X UR5, URZ, UR45, URZ, UP0, !UPT ;  /* 0x0000002d3f057290 */ /* 0x000fe200087fe43f */
[----:B------:R-:W-:-:S11]  /*e410*/  VIADD R5, R4, 0x400 ;  /* 0x0000040004057836 */ /* 0x000fd60000000000 */
.L_x_2375:
        /* <DEDUP_REMOVED lines=15> */
.L_x_2376:
        /* <DEDUP_REMOVED lines=12> */
.L_x_2363:
[----:B------:R-:W-:Y:S05]  /*e5d0*/  BSYNC B1 ;  /* 0x0000000000017941 */ /* 0x000fea0003800000 */
.L_x_2362:
[C---:B------:R-:W-:Y:S01]  /*e5e0*/  ISETP.GT.AND P0, PT, R0.reuse, 0x1, PT ;  /* 0x000000010000780c */ /* 0x040fe20003f04270 */
[----:B------:R-:W-:-:S12]  /*e5f0*/  VIADD R0, R0, 0xfffffffe ;  /* 0xfffffffe00007836 */ /* 0x000fd80000000000 */
[----:B------:R-:W-:Y:S05]  /*e600*/  @P0 BRA `(.L_x_2377) ;  /* 0xffffffec00580947 */ /* 0x000fea000383ffff */
.L_x_2346:
[----:B------:R-:W-:Y:S05]  /*e610*/  BSYNC B0 ;  /* 0x0000000000007941 */ /* 0x000fea0003800000 */
.L_x_2329:
[----:B0-----:R-:W0:Y:S01]  /*e620*/  S2R R0, SR_TID.X ;  /* 0x0000000000007919 */ /* 0x001e220000002100 */
[----:B------:R-:W-:Y:S01]  /*e630*/  BSSY B0, `(.L_x_2378) ;  /* 0x0000011000007945 */ /* 0x000fe20003800000 */
[----:B0-----:R-:W-:-:S04]  /*e640*/  LOP3.LUT R6, R0, 0x7f, RZ, 0xc0, !PT ;  /* 0x0000007f00067812 */ /* 0x001fc800078ec0ff */
[----:B------:R-:W-:-:S13]  /*e650*/  ISETP.NE.AND P1, PT, R6, RZ, PT ;  /* 0x000000ff0600720c */ /* 0x000fda0003f25270 */
[----:B------:R-:W-:Y:S05]  /*e660*/  @P1 BRA `(.L_x_2379) ;  /* 0x0000000000341947 */ /* 0x000fea0003800000 */
[----:B------:R-:W0:Y:S01]  /*e670*/  S2R R5, SR_LANEID ;  /* 0x0000000000057919 */ /* 0x000e220000000000 */
[----:B------:R-:W-:Y:S01]  /*e680*/  VOTEU.ANY UR4, UPT, PT ;  /* 0x0000000000047886 */ /* 0x000fe200038e0100 */
[----:B------:R-:W2:Y:S01]  /*e690*/  LDC.64 R2, c[0x0][0xc80] ;  /* 0x00032000ff027b82 */ /* 0x000ea20000000a00 */
[----:B------:R-:W0:Y:S02]  /*e6a0*/  FLO.U32 R0, UR4 ;  /* 0x0000000400007d00 */ /* 0x000e2400080e0000 */
[----:B0-----:R-:W-:-:S06]  /*e6b0*/  ISETP.EQ.U32.AND P0, PT, R0, R5, PT ;  /* 0x000000050000720c */ /* 0x001fcc0003f02070 */
[----:B------:R-:W2:Y:S07]  /*e6c0*/  POPC R5, UR4 ;  /* 0x0000000400057d09 */ /* 0x000eae0008000000 */
[----:B--2---:R-:W2:Y:S01]  /*e6d0*/  @P0 ATOMG.E.ADD.STRONG.GPU PT, R3, desc[UR46][R2.64], R5 ;  /* 0x00000005020309a8 */ /* 0x004ea200081ee1ee */
[----:B------:R-:W0:Y:S02]  /*e6e0*/  S2R R4, SR_LTMASK ;  /* 0x0000000000047919 */ /* 0x000e240000003900 */
[----:B0-----:R-:W-:-:S04]  /*e6f0*/  LOP3.LUT R4, R4, UR4, RZ, 0xc0, !PT ;  /* 0x0000000404047c12 */ /* 0x001fc8000f8ec0ff */
[----:B------:R-:W0:Y:S01]  /*e700*/  POPC R7, R4 ;  /* 0x0000000400077309 */ /* 0x000e220000000000 */
[----:B--2---:R-:W0:Y:S02]  /*e710*/  SHFL.IDX PT, R0, R3, R0, 0x1f ;  /* 0x00001f0003007589 */ /* 0x004e2400000e0000 */
[----:B0-----:R-:W-:-:S05]  /*e720*/  IADD3 R0, R0, UR41, R7 ;  /* 0x0000002900007c10 */ /* 0x001fca000fffe007 */
[----:B------:R0:W-:Y:S02]  /*e730*/  STL [R1+0x18], R0 ;  /* 0x0000180001007387 */ /* 0x0001e40000100800 */
.L_x_2379:
[----:B------:R-:W-:Y:S05]  /*e740*/  BSYNC B0 ;  /* 0x0000000000007941 */ /* 0x000fea0003800000 */
.L_x_2378:
[----:B0-----:R-:W2:Y:S01]  /*e750*/  LDL.LU R0, [R1+0xc] ;  /* 0x00000c0001007983 */ /* 0x001ea20000300800 */
[----:B------:R-:W-:Y:S01]  /*e760*/  BSSY B0, `(.L_x_2380) ;  /* 0x0000038000007945 */ /* 0x000fe20003800000 */
[----:B--2---:R-:W-:-:S13]  /*e770*/  ISETP.NE.AND P0, PT, R0, RZ, PT ;  /* 0x000000ff0000720c */ /* 0x004fda0003f05270 */
[----:B------:R-:W-:Y:S05]  /*e780*/  @!P0 BRA `(.L_x_2381) ;  /* 0x0000000000d48947 */ /* 0x000fea0003800000 */
[----:B------:R-:W2:Y:S01]  /*e790*/  LDL R0, [R1+0x4] ;  /* 0x0000040001007983 */ /* 0x000ea20000100800 */
[----:B------:R-:W-:Y:S01]  /*e7a0*/  IMAD R3, R18, 0x8, R17 ;  /* 0x0000000812037824 */ /* 0x000fe200078e0211 */
[----:B------:R-:W-:Y:S01]  /*e7b0*/  BSSY B1, `(.L_x_2382) ;  /* 0x0000005000017945 */ /* 0x000fe20003800000 */
[----:B------:R-:W-:Y:S02]  /*e7c0*/  ISETP.NE.AND P2, PT, R6, RZ, PT ;  /* 0x000000ff0600720c */ /* 0x000fe40003f45270 */
[----:B--2---:R-:W-:-:S04]  /*e7d0*/  SHF.L.U32 R0, R0, 0x1f, RZ ;  /* 0x0000001f00007819 */ /* 0x004fc800000006ff */
[----:B------:R-:W0:Y:S02]  /*e7e0*/  SYNCS.PHASECHK.TRANS64.TRYWAIT P0, [R3+URZ+0x28860], R0 ;  /* 0x02886000030075a7 */ /* 0x000e24000800017f */
[----:B0-----:R-:W-:Y:S05]  /*e7f0*/  @!P0 BRA `(.L_x_2383) ;  /* 0x0000001800588947 */ /* 0x001fea0003800000 */
.L_x_2435:
[----:B------:R-:W-:Y:S05]  /*e800*/  BSYNC B1 ;  /* 0x0000000000017941 */ /* 0x000fea0003800000 */
.L_x_2382:
[----:B------:R-:W-:Y:S04]  /*e810*/  BSSY B1, `(.L_x_2384) ;  /* 0x0000009000017945 */ /* 0x000fe80003800000 */
[----:B------:R-:W-:Y:S05]  /*e820*/  @P2 BRA `(.L_x_2385) ;  /* 0x00000000001c2947 */ /* 0x000fea0003800000 */
[----:B------:R-:W2:Y:S01]  /*e830*/  S2R R2, SR_TID.X ;  /* 0x0000000000027919 */ /* 0x000ea20000002100 */
[----:B0-----:R-:W-:-:S04]  /*e840*/  IMAD.MOV.U32 R0, RZ, RZ, 0x8000 ;  /* 0x00008000ff007424 */ /* 0x001fc800078e00ff */
[----:B------:R3:W-:Y:S01]  /*e850*/  SYNCS.ARRIVE.TRANS64 RZ, [R3+URZ+0x28850], R0 ;  /* 0x0288500003ff79a7 */ /* 0x0007e2000800003f */
[----:B--2---:R-:W-:-:S04]  /*e860*/  LOP3.LUT R2, R2, 0x1f, RZ, 0xc0, !PT ;  /* 0x0000001f02027812 */ /* 0x004fc800078ec0ff */
[----:B------:R-:W-:-:S13]  /*e870*/  ISETP.NE.AND P0, PT, R2, RZ, PT ;  /* 0x000000ff0200720c */ /* 0x000fda0003f05270 */
[----:B---3--:R-:W-:Y:S05]  /*e880*/  @!P0 BRA `(.L_x_2385) ;  /* 0x0000000000048947 */ /* 0x008fea0003800000 */
[----:B------:R-:W-:Y:S01]  /*e890*/  BPT.TRAP 0x1 ;  /* 0x000000040000795c */ /* 0x000fe20000300000 */
.L_x_2385:
[----:B------:R-:W-:Y:S05]  /*e8a0*/  BSYNC B1 ;  /* 0x0000000000017941 */ /* 0x000fea0003800000 */
.L_x_2384:
[----:B0-----:R-:W-:Y:S01]  /*e8b0*/  IMAD R0, R18, 0x8000, R17 ;  /* 0x0000800012007824 */ /* 0x001fe200078e0211 */
[----:B------:R-:W-:Y:S01]  /*e8c0*/  UIADD3 UR4, UP0, UR44, 0x470, URZ ;  /* 0x000004702c047890 */ /* 0x000fe2000ff1e03f */
[----:B------:R-:W-:Y:S01]  /*e8d0*/  VIADD R2, R3, 0x28850 ;  /* 0x0002885003027836 */ /* 0x000fe20000000000 */
[----:B------:R-:W-:Y:S01]  /*e8e0*/  PLOP3.LUT P0, PT, PT, PT, PT, 0x80, 0x0 ;  /* 0x000000000000781c */ /* 0x000fe20003f0f070 */
[----:B------:R-:W-:Y:S01]  /*e8f0*/  IMAD.SHL.U32 R19, R19, 0x80, RZ ;  /* 0x0000008013137824 */ /* 0x000fe200078e00ff */
[----:B------:R-:W-:Y:S01]  /*e900*/  UIADD3.X UR5, URZ, UR45, URZ, UP0, !UPT ;  /* 0x0000002d3f057290 */ /* 0x000fe200087fe43f */
[----:B------:R-:W-:Y:S01]  /*e910*/  VIADD R3, R0, 0x400 ;  /* 0x0000040000037836 */ /* 0x000fe20000000000 */
[----:B------:R-:W-:Y:S01]  /*e920*/  UMOV UR6, 0x0 ;  /* 0x0000000000067882 */ /* 0x000fe20000000000 */
[----:B------:R-:W-:Y:S01]  /*e930*/  UMOV UR7, 0x14f00000 ;  /* 0x14f0000000077882 */ /* 0x000fe20000000000 */
[----:B------:R-:W-:-:S08]  /*e940*/  UMOV UR10, URZ ;  /* 0x0000003f000a7c82 */ /* 0x000fd00008000000 */
.L_x_2386:
        /* <DEDUP_REMOVED lines=15> */
.L_x_2387:
        /* <DEDUP_REMOVED lines=10> */
.L_x_2381:
[----:B------:R-:W-:Y:S05]  /*eae0*/  BSYNC B0 ;  /* 0x0000000000007941 */ /* 0x000fea0003800000 */
.L_x_2380:
[----:B------:R-:W2:Y:S01]  /*eaf0*/  LDL.LU R3, [R1+0x4] ;  /* 0x0000040001037983 */ /* 0x000ea20000300800 */
[----:B------:R-:W-:-:S05]  /*eb00*/  VIADD R18, R18, 0x1 ;  /* 0x0000000112127836 */ /* 0x000fca0000000000 */
[----:B------:R-:W-:-:S04]  /*eb10*/  ISETP.NE.AND P0, PT, R18, 0x2, PT ;  /* 0x000000021200780c */ /* 0x000fc80003f05270 */
[----:B------:R-:W-:Y:S02]  /*eb20*/  SEL R0, RZ, 0x1, P0 ;  /* 0x00000001ff007807 */ /* 0x000fe40000000000 */
[----:B------:R-:W-:Y:S02]  /*eb30*/  SEL R18, R18, RZ, P0 ;  /* 0x000000ff12127207 */ /* 0x000fe40000000000 */
[----:B--2---:R-:W-:-:S05]  /*eb40*/  LOP3.LUT R3, R3, R0, RZ, 0x3c, !PT ;  /* 0x0000000003037212 */ /* 0x004fca00078e3cff */
[----:B------:R0:W-:Y:S02]  /*eb50*/  STL [R1+0x4], R3 ;  /* 0x0000040301007387 */ /* 0x0001e40000100800 */
.L_x_2309:
[----:B------:R-:W-:Y:S05]  /*eb60*/  BSYNC B7 ;  /* 0x0000000000077941 */ /* 0x000fea0003800000 */
.L_x_2307:
[----:B--2---:R-:W2:Y:S04]  /*eb70*/  LDL R0, [R1+0x20] ;  /* 0x0000200001007983 */ /* 0x004ea80000100800 */
[----:B0-----:R0:W5:Y:S01]  /*eb80*/  LDL R2, [R1+0x18] ;  /* 0x0000180001027983 */ /* 0x0011620000100800 */
[----:B--2---:R-:W-:-:S13]  /*eb90*/  ISETP.NE.AND P0, PT, R0, RZ, PT ;  /* 0x000000ff0000720c */ /* 0x004fda0003f05270 */
        /* <DEDUP_REMOVED lines=11> */
.L_x_2388:
[----:B------:R-:W-:-:S03]  /*ec50*/  UMOV UR4, 0xffffffff ;  /* 0xffffffff00047882 */ /* 0x000fc60000000000 */
[----:B------:R-:W-:Y:S05]  /*ec60*/  BRA.DIV UR4, `(.L_x_2390) ;  /* 0x0000001604507947 */ /* 0x000fea000b800000 */
[----:B-----5:R0:W2:Y:S02]  /*ec70*/  SHFL.IDX PT, R14, R2, RZ, 0x1f ;  /* 0x00001fff020e7589 */ /* 0x0200a400000e0000 */
.L_x_2438:
[----:B------:R-:W3:Y:S01]  /*ec80*/  @!P1 S2R R3, SR_CgaCtaId ;  /* 0x0000000000039919 */ /* 0x000ee20000008800 */
[----:B------:R-:W-:Y:S05]  /*ec90*/  WARPSYNC.ALL ;  /* 0x0000000000007948 */ /* 0x000fea0003800000 */
[----:B------:R-:W-:Y:S01]  /*eca0*/  BAR.SYNC.DEFER_BLOCKING 0x4, 0x180 ;  /* 0x0106000000007b1d */ /* 0x000fe20000010000 */
[----:B------:R-:W-:-:S05]  /*ecb0*/  @!P1 MOV R0, 0x400 ;  /* 0x0000040000009802 */ /* 0x000fca0000000f00 */
[----:B--2---:R2:W-:Y:S01]  /*ecc0*/  STL [R1+0x18], R14 ;  /* 0x0000180e01007387 */ /* 0x0045e20000100800 */
[----:B---3--:R-:W-:-:S05]  /*ecd0*/  @!P1 LEA R17, R3, R0, 0x18 ;  /* 0x0000000003119211 */ /* 0x008fca00078ec0ff */
[----:B------:R2:W-:Y:S01]  /*ece0*/  @!P1 STS [R17+0x288d0], R2 ;  /* 0x0288d00211009388 */ /* 0x0005e20000000800 */
[----:B------:R-:W-:Y:S06]  /*ecf0*/  BAR.ARV 0x5, 0x180 ;  /* 0x0146000000007b1d */ /* 0x000fec0000002000 */
.L_x_2389:
[----:B------:R-:W3:Y:S01]  /*ed00*/  LDL R0, [R1+0x18] ;  /* 0x0000180001007983 */ /* 0x000ee20000100800 */
[----:B------:R-:W-:Y:S02]  /*ed10*/  ULDC UR4, c[0x0][0xc38] ;  /* 0x00030e0000047ab9 */ /* 0x000fe40000000800 */
[----:B---3--:R-:W-:-:S13]  /*ed20*/  ISETP.GE.AND P0, PT, R0, UR4, PT ;  /* 0x0000000400007c0c */ /* 0x008fda000bf06270 */
[----:B------:R-:W-:Y:S05]  /*ed30*/  @!P0 BRA `(.L_x_2391) ;  /* 0xffffffc000248947 */ /* 0x000fea000383ffff */
.L_x_2304:
[----:B-1----:R-:W3:Y:S01]  /*ed40*/  LDL.LU R0, [R1+0x1c] ;  /* 0x00001c0001007983 */ /* 0x002ee20000300800 */
[----:B------:R-:W-:Y:S01]  /*ed50*/  BSSY B0, `(.L_x_2392) ;  /* 0x000000b000007945 */ /* 0x000fe20003800000 */
[----:B------:R-:W1:Y:S01]  /*ed60*/  S2R R5, SR_CgaCtaId ;  /* 0x0000000000057919 */ /* 0x000e620000008800 */
[----:B---3--:R-:W-:-:S05]  /*ed70*/  VIADD R0, R0, 0x1 ;  /* 0x0000000100007836 */ /* 0x008fca0000000000 */
[----:B0-2---:R-:W-:-:S04]  /*ed80*/  LEA.HI R2, R0, R0, RZ, 0x1 ;  /* 0x0000000000027211 */ /* 0x005fc800078f08ff */
[----:B------:R-:W-:-:S05]  /*ed90*/  LOP3.LUT R3, R2, 0xfffffffe, RZ, 0xc0, !PT ;  /* 0xfffffffe02037812 */ /* 0x000fca00078ec0ff */
[----:B------:R-:W-:Y:S01]  /*eda0*/  IMAD.IADD R3, R0, 0x1, -R3 ;  /* 0x0000000100037824 */ /* 0x000fe200078e0a03 */
[----:B------:R-:W-:-:S04]  /*edb0*/  MOV R0, 0x400 ;  /* 0x0000040000007802 */ /* 0x000fc80000000f00 */
[----:B-1----:R-:W-:Y:S02]  /*edc0*/  LEA R0, R5, R0, 0x18 ;  /* 0x0000000005007211 */ /* 0x002fe400078ec0ff */
[----:B------:R-:W-:-:S04]  /*edd0*/  SHF.L.U32 R3, R3, 0x1f, RZ ;  /* 0x0000001f03037819 */ /* 0x000fc800000006ff */
[----:B------:R-:W0:Y:S02]  /*ede0*/  SYNCS.PHASECHK.TRANS64.TRYWAIT P0, [R0+URZ+0x28820], R3 ;  /* 0x02882003000075a7 */ /* 0x000e24000800017f */
[----:B0-----:R-:W-:Y:S05]  /*edf0*/  @!P0 BRA `(.L_x_2393) ;  /* 0x0000001400148947 */ /* 0x001fea0003800000 */
.L_x_2439:
[----:B------:R-:W-:Y:S05]  /*ee00*/  BSYNC B0 ;  /* 0x0000000000007941 */ /* 0x000fea0003800000 */
.L_x_2392:
[----:B------:R-:W-:-:S03]  /*ee10*/  UMOV UR4, 0xffffffff ;  /* 0xffffffff00047882 */ /* 0x000fc60000000000 */
[----:B------:R-:W-:Y:S05]  /*ee20*/  BRA.DIV UR4, `(.L_x_2394) ;  /* 0x00000016041c7947 */ /* 0x000fea000b800000 */
[----:B------:R-:W1:Y:S02]  /*ee30*/  S2R R2, SR_TID.X ;  /* 0x0000000000027919 */ /* 0x000e640000002100 */
[----:B-1----:R-:W-:-:S04]  /*ee40*/  SHF.R.U32.HI R2, RZ, 0x5, R2 ;  /* 0x00000005ff027819 */ /* 0x002fc80000011602 */
[----:B------:R-:W-:-:S05]  /*ee50*/  LOP3.LUT R2, R2, 0x3, RZ, 0xc0, !PT ;  /* 0x0000000302027812 */ /* 0x000fca00078ec0ff */
[----:B------:R1:W2:Y:S02]  /*ee60*/  SHFL.IDX PT, R14, R2, RZ, 0x1f ;  /* 0x00001fff020e7589 */ /* 0x0002a400000e0000 */
.L_x_2442:
[----:B--2---:R-:W-:Y:S01]  /*ee70*/  ISETP.NE.AND P0, PT, R14, RZ, PT ;  /* 0x000000ff0e00720c */ /* 0x004fe20003f05270 */
[----:B------:R-:W-:-:S12]  /*ee80*/  BSSY B0, `(.L_x_2395) ;  /* 0x0000025000007945 */ /* 0x000fd80003800000 */
[----:B------:R-:W-:Y:S05]  /*ee90*/  @P0 BRA `(.L_x_2396) ;  /* 0x00000000008c0947 */ /* 0x000fea0003800000 */
[----:B------:R-:W-:-:S03]  /*eea0*/  UMOV UR4, 0xffffffff ;  /* 0xffffffff00047882 */ /* 0x000fc60000000000 */
[----:B------:R-:W-:Y:S05]  /*eeb0*/  BRA.DIV UR4, `(.L_x_2397) ;  /* 0x00000016042c7947 */ /* 0x000fea000b800000 */
[----:B------:R-:W-:-:S13]  /*eec0*/  ELECT P6, URZ, PT ;  /* 0x00000000003f782f */ /* 0x000fda00038c0000 */
.L_x_2445:
[----:B------:R-:W-:Y:S05]  /*eed0*/  @!P6 BRA `(.L_x_2396) ;  /* 0x00000000007ce947 */ /* 0x000fea0003800000 */
[----:B------:R-:W-:-:S06]  /*eee0*/  ULOP3.LUT UR4, UR38, 0x2, URZ, 0xfc, !UPT ;  /* 0x0000000226047892 */ /* 0x000fcc000f8efc3f */
[----:B-1----:R-:W-:-:S05]  /*eef0*/  IMAD.U32 R2, RZ, RZ, UR4 ;  /* 0x00000004ff027e24 */ /* 0x002fca000f8e00ff */
[----:B------:R-:W-:-:S13]  /*ef00*/  ISETP.NE.AND P2, PT, R2, 0x3, PT ;  /* 0x000000030200780c */ /* 0x000fda0003f45270 */
[----:B------:R-:W-:Y:S05]  /*ef10*/  @!P2 BRA `(.L_x_2398) ;  /* 0x000000000004a947 */ /* 0x000fea0003800000 */
[----:B------:R-:W-:Y:S01]  /*ef20*/  BPT.TRAP 0x1 ;  /* 0x000000040000795c */ /* 0x000fe20000300000 */
.L_x_2398:
        /* <DEDUP_REMOVED lines=13> */
.L_x_2446:
[----:B------:R-:W1:Y:S02]  /*f000*/  SYNCS.PHASECHK.TRANS64.TRYWAIT P0, [R3+URZ], R2 ;  /* 0x00000002030075a7 */ /* 0x000e64000800017f */
[----:B-1----:R-:W-:Y:S05]  /*f010*/  @!P0 BRA `(.L_x_2400) ;  /* 0x0000001400088947 */ /* 0x002fea0003800000 */
.L_x_2447:
[----:B------:R-:W-:Y:S05]  /*f020*/  @!P2 BRA `(.L_x_2401) ;  /* 0x000000000004a947 */ /* 0x000fea0003800000 */
[----:B------:R-:W-:Y:S01]  /*f030*/  BPT.TRAP 0x1 ;  /* 0x000000040000795c */ /* 0x000fe20000300000 */
.L_x_2401:
[----:B-1----:R-:W-:-:S04]  /*f040*/  VIADD R3, R0, 0x28860 ;  /* 0x0002886000037836 */ /* 0x002fc80000000000 */
[----:B------:R-:W-:-:S04]  /*f050*/  IMAD R18, R18, 0x8, R3 ;  /* 0x0000000812127824 */ /* 0x000fc800078e0203 */
[----:B------:R-:W1:Y:S02]  /*f060*/  SYNCS.PHASECHK.TRANS64.TRYWAIT P0, [R18+URZ], R5 ;  /* 0x00000005120075a7 */ /* 0x000e64000800017f */
[----:B-1----:R-:W-:Y:S05]  /*f070*/  @!P0 BRA `(.L_x_2402) ;  /* 0x0000001400048947 */ /* 0x002fea0003800000 */
.L_x_2448:
[----:B------:R-:W-:-:S07]  /*f080*/  IMAD R3, R4, 0x8, R3 ;  /* 0x0000000804037824 */ /* 0x000fce00078e0203 */
.L_x_2403:
[----:B--2---:R2:W3:Y:S02]  /*f090*/  SYNCS.PHASECHK.TRANS64.TRYWAIT P0, [R3+URZ], R2 ;  /* 0x00000002030075a7 */ /* 0x0044e4000800017f */
[----:B---3--:R-:W-:Y:S05]  /*f0a0*/  @!P0 NANOSLEEP.SYNCS 0x989680 ;  /* 0x009896800000895d */ /* 0x008fea0003900000 */
[----:B------:R-:W3:Y:S02]  /*f0b0*/  @!P0 SYNCS.PHASECHK.TRANS64 P0, [R3+URZ], R2 ;  /* 0x00000002030085a7 */ /* 0x000ee4000800007f */
[----:B---3--:R-:W-:Y:S05]  /*f0c0*/  @!P0 BRA `(.L_x_2403) ;  /* 0xfffffffc00f08947 */ /* 0x008fea000383ffff */
.L_x_2396:
[----:B------:R-:W-:Y:S05]  /*f0d0*/  BSYNC B0 ;  /* 0x0000000000007941 */ /* 0x000fea0003800000 */
.L_x_2395:
[----:B------:R-:W-:Y:S05]  /*f0e0*/  EXIT ;  /* 0x000000000000794d */ /* 0x000fea0003800000 */
.L_x_2257:
[----:B0-----:R-:W-:-:S04]  /*f0f0*/  IMAD.U32 R3, RZ, RZ, UR41 ;  /* 0x00000029ff037e24 */ /* 0x001fc8000f8e00ff */
[----:B------:R0:W1:Y:S03]  /*f100*/  SYNCS.PHASECHK.TRANS64.TRYWAIT P1, [R3+URZ+0x28800], R0 ;  /* 0x02880000030075a7 */ /* 0x000066000802017f */
[----:B-1----:R-:W-:Y:S05]  /*f110*/  @!P1 NANOSLEEP.SYNCS 0x989680 ;  /* 0x009896800000995d */ /* 0x002fea0003900000 */
[----:B------:R-:W1:Y:S02]  /*f120*/  @!P1 SYNCS.PHASECHK.TRANS64 P1, [R3+URZ+0x28800], R0 ;  /* 0x02880000030095a7 */ /* 0x000e64000802007f */
[----:B-1----:R-:W-:Y:S05]  /*f130*/  @!P1 BRA `(.L_x_2257) ;  /* 0xfffffffc00ec9947 */ /* 0x002fea000383ffff */
[----:B------:R-:W-:Y:S05]  /*f140*/  BRA `(.L_x_2404) ;  /* 0xffffff2400687947 */ /* 0x000fea000383ffff */
.L_x_2261:
[----:B-1----:R1:W2:Y:S02]  /*f150*/  SYNCS.PHASECHK.TRANS64.TRYWAIT P2, [R3+URZ+0x28830], R0 ;  /* 0x02883000030075a7 */ /* 0x0022a4000804017f */
[----:B--2---:R-:W-:Y:S05]  /*f160*/  @!P2 NANOSLEEP.SYNCS 0x989680 ;  /* 0x009896800000a95d */ /* 0x004fea0003900000 */
[----:B------:R-:W2:Y:S02]  /*f170*/  @!P2 SYNCS.PHASECHK.TRANS64 P2, [R3+URZ+0x28830], R0 ;  /* 0x028830000300a5a7 */ /* 0x000ea4000804007f */
[----:B--2---:R-:W-:Y:S05]  /*f180*/  @!P2 BRA `(.L_x_2261) ;  /* 0xfffffffc00f0a947 */ /* 0x004fea000383ffff */
[----:B------:R-:W-:Y:S05]  /*f190*/  BRA `(.L_x_2260) ;  /* 0xffffff24008c7947 */ /* 0x000fea000383ffff */
.L_x_2266:
[----:B-1----:R-:W-:-:S04]  /*f1a0*/  IMAD.U32 R5, RZ, RZ, UR6 ;  /* 0x00000006ff057e24 */ /* 0x002fc8000f8e00ff */
[----:B------:R1:W2:Y:S03]  /*f1b0*/  SYNCS.PHASECHK.TRANS64.TRYWAIT P3, [R5+URZ+0x28830], R0 ;  /* 0x02883000050075a7 */ /* 0x0002a6000806017f */
[----:B--2---:R-:W-:Y:S05]  /*f1c0*/  @!P3 NANOSLEEP.SYNCS 0x989680 ;  /* 0x009896800000b95d */ /* 0x004fea0003900000 */
[----:B------:R-:W2:Y:S02]  /*f1d0*/  @!P3 SYNCS.PHASECHK.TRANS64 P3, [R5+URZ+0x28830], R0 ;  /* 0x028830000500b5a7 */ /* 0x000ea4000806007f */
[----:B--2---:R-:W-:Y:S05]  /*f1e0*/  @!P3 BRA `(.L_x_2266) ;  /* 0xfffffffc00ecb947 */ /* 0x004fea000383ffff */
[----:B------:R-:W-:Y:S05]  /*f1f0*/  BRA `(.L_x_2263) ;  /* 0xffffff4800b07947 */ /* 0x000fea000383ffff */
.L_x_2270:
[----:B-1----:R-:W-:-:S04]  /*f200*/  IMAD.U32 R5, RZ, RZ, UR6 ;  /* 0x00000006ff057e24 */ /* 0x002fc8000f8e00ff */
[----:B------:R1:W2:Y:S03]  /*f210*/  SYNCS.PHASECHK.TRANS64.TRYWAIT P3, [R5+URZ+0x28850], R0 ;  /* 0x02885000050075a7 */ /* 0x0002a6000806017f */
[----:B--2---:R-:W-:Y:S05]  /*f220*/  @!P3 NANOSLEEP.SYNCS 0x989680 ;  /* 0x009896800000b95d */ /* 0x004fea0003900000 */
[----:B------:R-:W2:Y:S02]  /*f230*/  @!P3 SYNCS.PHASECHK.TRANS64 P3, [R5+URZ+0x28850], R0 ;  /* 0x028850000500b5a7 */ /* 0x000ea4000806007f */
[----:B--2---:R-:W-:Y:S05]  /*f240*/  @!P3 BRA `(.L_x_2270) ;  /* 0xfffffffc00ecb947 */ /* 0x004fea000383ffff */
[----:B------:R-:W-:Y:S05]  /*f250*/  BRA `(.L_x_2267) ;  /* 0xffffff4c00707947 */ /* 0x000fea000383ffff */
.L_x_2276:
[----:B-1----:R-:W-:-:S04]  /*f260*/  IMAD.U32 R5, RZ, RZ, UR6 ;  /* 0x00000006ff057e24 */ /* 0x002fc8000f8e00ff */
[----:B------:R1:W2:Y:S03]  /*f270*/  SYNCS.PHASECHK.TRANS64.TRYWAIT P2, [R5+URZ+0x28830], R0 ;  /* 0x02883000050075a7 */ /* 0x0002a6000804017f */
[----:B--2---:R-:W-:Y:S05]  /*f280*/  @!P2 NANOSLEEP.SYNCS 0x989680 ;  /* 0x009896800000a95d */ /* 0x004fea0003900000 */
[----:B------:R-:W2:Y:S02]  /*f290*/  @!P2 SYNCS.PHASECHK.TRANS64 P2, [R5+URZ+0x28830], R0 ;  /* 0x028830000500a5a7 */ /* 0x000ea4000804007f */
[----:B--2---:R-:W-:Y:S05]  /*f2a0*/  @!P2 BRA `(.L_x_2276) ;  /* 0xfffffffc00eca947 */ /* 0x004fea000383ffff */
[----:B------:R-:W-:Y:S05]  /*f2b0*/  BRA `(.L_x_2273) ;  /* 0xffffff7000d47947 */ /* 0x000fea000383ffff */
.L_x_2280:
[----:B-1----:R-:W-:-:S04]  /*f2c0*/  IMAD.U32 R5, RZ, RZ, UR6 ;  /* 0x00000006ff057e24 */ /* 0x002fc8000f8e00ff */
[----:B------:R1:W2:Y:S03]  /*f2d0*/  SYNCS.PHASECHK.TRANS64.TRYWAIT P2, [R5+URZ+0x28850], R0 ;  /* 0x02885000050075a7 */ /* 0x0002a6000804017f */
[----:B--2---:R-:W-:Y:S05]  /*f2e0*/  @!P2 NANOSLEEP.SYNCS 0x989680 ;  /* 0x009896800000a95d */ /* 0x004fea0003900000 */
[----:B------:R-:W2:Y:S02]  /*f2f0*/  @!P2 SYNCS.PHASECHK.TRANS64 P2, [R5+URZ+0x28850], R0 ;  /* 0x028850000500a5a7 */ /* 0x000ea4000804007f */
[----:B--2---:R-:W-:Y:S05]  /*f300*/  @!P2 BRA `(.L_x_2280) ;  /* 0xfffffffc00eca947 */ /* 0x004fea000383ffff */
[----:B------:R-:W-:Y:S05]  /*f310*/  BRA `(.L_x_2277) ;  /* 0xffffff7400947947 */ /* 0x000fea000383ffff */
.L_x_2285:
[----:B-1----:R-:W-:-:S04]  /*f320*/  IMAD.U32 R7, RZ, RZ, UR5 ;  /* 0x00000005ff077e24 */ /* 0x002fc8000f8e00ff */
[----:B------:R1:W2:Y:S03]  /*f330*/  SYNCS.PHASECHK.TRANS64.TRYWAIT P0, [R7+URZ+0x28850], R6 ;  /* 0x02885006070075a7 */ /* 0x0002a6000800017f */
[----:B--2---:R-:W-:Y:S05]  /*f340*/  @!P0 NANOSLEEP.SYNCS 0x989680 ;  /* 0x009896800000895d */ /* 0x004fea0003900000 */
[----:B------:R-:W2:Y:S02]  /*f350*/  @!P0 SYNCS.PHASECHK.TRANS64 P0, [R7+URZ+0x28850], R6 ;  /* 0x02885006070085a7 */ /* 0x000ea4000800007f */
[----:B--2---:R-:W-:Y:S05]  /*f360*/  @!P0 BRA `(.L_x_2285) ;  /* 0xfffffffc00ec8947 */ /* 0x004fea000383ffff */
[----:B------:R-:W-:Y:S05]  /*f370*/  BRA `(.L_x_2284) ;  /* 0xffffff9000747947 */ /* 0x000fea000383ffff */
.L_x_2315:
[----:B------:R-:W-:Y:S02]  /*f380*/  IMAD.MOV.U32 R13, RZ, RZ, R0 ;  /* 0x000000ffff0d7224 */ /* 0x000fe400078e0000 */
[----:B------:R-:W-:Y:S02]  /*f390*/  IMAD.MOV.U32 R12, RZ, RZ, RZ ;  /* 0x000000ffff0c7224 */ /* 0x000fe400078e00ff */
[----:B------:R-:W-:Y:S02]  /*f3a0*/  IMAD.MOV.U32 R11, RZ, RZ, 0x1f ;  /* 0x0000001fff0b7424 */ /* 0x000fe400078e00ff */
[----:B------:R-:W-:-:S07]  /*f3b0*/  IMAD.MOV.U32 R15, RZ, RZ, -0x1 ;  /* 0xffffffffff0f7424 */ /* 0x000fce00078e00ff */
[----:B0-----:R-:W-:Y:S05]  /*f3c0*/  WARPSYNC.COLLECTIVE R15, `(.L_x_2405) ;  /* 0x000000000f087348 */ /* 0x001fea0003c00000 */
[----:B------:R1:W2:Y:S02]  /*f3d0*/  SHFL.IDX P6, R14, R13, R12, R11 ;  /* 0x0000000c0d0e7389 */ /* 0x0002a400000c000b */
[----:B012---:R-:W-:Y:S01]  /*f3e0*/  ENDCOLLECTIVE ;  /* 0x000000000000791b */ /* 0x007fe20003800000 */
.L_x_2405:
[----:B------:R-:W-:Y:S05]  /*f3f0*/  BRA `(.L_x_2406) ;  /* 0xffffffc400387947 */ /* 0x000fea000383ffff */
.L_x_2317:
[----:B------:R-:W-:Y:S01]  /*f400*/  BSSY B0, `(.L_x_2407) ;  /* 0x0000006000007945 */ /* 0x000fe20003800000 */
[----:B------:R-:W-:-:S07]  /*f410*/  IMAD.MOV.U32 R15, RZ, RZ, -0x1 ;  /* 0xffffffffff0f7424 */ /* 0x000fce00078e00ff */
[----:B01----:R-:W-:Y:S05]  /*f420*/  WARPSYNC.COLLECTIVE R15, `(.L_x_2408) ;  /* 0x000000000f0c7348 */ /* 0x003fea0003c00000 */
[----:B------:R-:W-:Y:S02]  /*f430*/  ELECT P6, UR62, PT ;  /* 0x00000000003e782f */ /* 0x000fe400038c0000 */
[----:B------:R-:W-:Y:S01]  /*f440*/  MOV R14, UR62 ;  /* 0x0000003e000e7c02 */ /* 0x000fe20008000f00 */
[----:B01----:R-:W-:Y:S10]  /*f450*/  ENDCOLLECTIVE ;  /* 0x000000000000791b */ /* 0x003ff40003800000 */
.L_x_2408:
[----:B------:R-:W-:Y:S05]  /*f460*/  BSYNC B0 ;  /* 0x0000000000007941 */ /* 0x000fea0003800000 */
.L_x_2407:
[----:B------:R-:W-:Y:S05]  /*f470*/  BRA `(.L_x_2409) ;  /* 0xffffffc400387947 */ /* 0x000fea000383ffff */
.L_x_2319:
[----:B-1----:R1:W2:Y:S02]  /*f480*/  SYNCS.PHASECHK.TRANS64.TRYWAIT P0, [R0+URZ+0x28840], R3 ;  /* 0x02884003000075a7 */ /* 0x0022a4000800017f */
[----:B--2---:R-:W-:Y:S05]  /*f490*/  @!P0 NANOSLEEP.SYNCS 0x989680 ;  /* 0x009896800000895d */ /* 0x004fea0003900000 */
[----:B------:R-:W2:Y:S02]  /*f4a0*/  @!P0 SYNCS.PHASECHK.TRANS64 P0, [R0+URZ+0x28840], R3 ;  /* 0x02884003000085a7 */ /* 0x000ea4000800007f */
[----:B--2---:R-:W-:Y:S05]  /*f4b0*/  @!P0 BRA `(.L_x_2319) ;  /* 0xfffffffc00f08947 */ /* 0x004fea000383ffff */
[----:B------:R-:W-:Y:S05]  /*f4c0*/  BRA `(.L_x_2410) ;  /* 0xffffffc400887947 */ /* 0x000fea000383ffff */
.L_x_2323:
[----:B------:R-:W-:Y:S01]  /*f4d0*/  IMAD.MOV.U32 R13, RZ, RZ, R4 ;  /* 0x000000ffff0d7224 */ /* 0x000fe200078e0004 */
[----:B------:R-:W-:Y:S01]  /*f4e0*/  LOP3.LUT R8, R8, 0x7f, RZ, 0xc0, !PT ;  /* 0x0000007f08087812 */ /* 0x000fe200078ec0ff */
[----:B------:R-:W-:Y:S02]  /*f4f0*/  IMAD.MOV.U32 R12, RZ, RZ, RZ ;  /* 0x000000ffff0c7224 */ /* 0x000fe400078e00ff */
[----:B------:R-:W-:Y:S01]  /*f500*/  IMAD.MOV.U32 R11, RZ, RZ, 0x181f ;  /* 0x0000181fff0b7424 */ /* 0x000fe200078e00ff */
[----:B------:R-:W-:Y:S01]  /*f510*/  SHF.R.U32.HI R8, RZ, 0x3, R8 ;  /* 0x00000003ff087819 */ /* 0x000fe20000011608 */
[----:B------:R-:W-:Y:S02]  /*f520*/  IMAD.MOV.U32 R15, RZ, RZ, -0x1 ;  /* 0xffffffffff0f7424 */ /* 0x000fe400078e00ff */
[----:B------:R-:W-:-:S07]  /*f530*/  IMAD.U32 R2, RZ, RZ, UR40 ;  /* 0x00000028ff027e24 */ /* 0x000fce000f8e00ff */
[----:B-----5:R-:W-:Y:S05]  /*f540*/  WARPSYNC.COLLECTIVE R15, `(.L_x_2411) ;  /* 0x000000000f087348 */ /* 0x020fea0003c00000 */
[----:B------:R0:W1:Y:S02]  /*f550*/  SHFL.IDX P6, R14, R13, R12, R11 ;  /* 0x0000000c0d0e7389 */ /* 0x00006400000c000b */
[----:B01---5:R-:W-:Y:S01]  /*f560*/  ENDCOLLECTIVE ;  /* 0x000000000000791b */ /* 0x023fe20003800000 */
.L_x_2411:
[----:B------:R-:W-:Y:S02]  /*f570*/  IMAD R2, R2, 0x80, R8 ;  /* 0x0000008002027824 */ /* 0x000fe400078e0208 */
[----:B------:R-:W-:Y:S02]  /*f580*/  IMAD.MOV.U32 R13, RZ, RZ, R0 ;  /* 0x000000ffff0d7224 */ /* 0x000fe400078e0000 */
[----:B------:R-:W-:-:S07]  /*f590*/  IMAD.MOV.U32 R5, RZ, RZ, R14 ;  /* 0x000000ffff057224 */ /* 0x000fce00078e000e */
[----:B------:R-:W-:Y:S05]  /*f5a0*/  WARPSYNC.COLLECTIVE R15, `(.L_x_2412) ;  /* 0x000000000f087348 */ /* 0x000fea0003c00000 */
[----:B------:R0:W1:Y:S02]  /*f5b0*/  SHFL.IDX P6, R14, R13, R12, R11 ;  /* 0x0000000c0d0e7389 */ /* 0x00006400000c000b */
[----:B01----:R-:W-:Y:S01]  /*f5c0*/  ENDCOLLECTIVE ;  /* 0x000000000000791b */ /* 0x003fe20003800000 */
.L_x_2412:
        /* <DEDUP_REMOVED lines=9> */
.L_x_2413:
        /* <DEDUP_REMOVED lines=14> */
.L_x_2414:
[----:B------:R-:W-:Y:S02]  /*f740*/  IMAD.MOV.U32 R13, RZ, RZ, R4 ;  /* 0x000000ffff0d7224 */ /* 0x000fe400078e0004 */
[----:B------:R-:W-:Y:S02]  /*f750*/  IMAD.MOV.U32 R12, RZ, RZ, 0x2 ;  /* 0x00000002ff0c7424 */ /* 0x000fe400078e00ff */
[----:B------:R-:W-:-:S07]  /*f760*/  IMAD.MOV.U32 R5, RZ, RZ, R14 ;  /* 0x000000ffff057224 */ /* 0x000fce00078e000e */
[----:B------:R-:W-:Y:S05]  /*f770*/  WARPSYNC.COLLECTIVE R15, `(.L_x_2415) ;  /* 0x000000000f087348 */ /* 0x000fea0003c00000 */
[----:B------:R0:W1:Y:S02]  /*f780*/  SHFL.IDX P6, R14, R13, R12, R11 ;  /* 0x0000000c0d0e7389 */ /* 0x00006400000c000b */
[----:B01----:R-:W-:Y:S01]  /*f790*/  ENDCOLLECTIVE ;  /* 0x000000000000791b */ /* 0x003fe20003800000 */
.L_x_2415:
        /* <DEDUP_REMOVED lines=17> */
.L_x_2416:
[----:B------:R-:W-:Y:S02]  /*f8b0*/  IMAD.MOV.U32 R13, RZ, RZ, R4 ;  /* 0x000000ffff0d7224 */ /* 0x000fe400078e0004 */
[----:B------:R-:W-:Y:S02]  /*f8c0*/  IMAD.MOV.U32 R12, RZ, RZ, 0x3 ;  /* 0x00000003ff0c7424 */ /* 0x000fe400078e00ff */
[----:B------:R-:W-:-:S07]  /*f8d0*/  IMAD.MOV.U32 R6, RZ, RZ, R14 ;  /* 0x000000ffff067224 */ /* 0x000fce00078e000e */
[----:B------:R-:W-:Y:S05]  /*f8e0*/  WARPSYNC.COLLECTIVE R15, `(.L_x_2417) ;  /* 0x000000000f087348 */ /* 0x000fea0003c00000 */
[----:B------:R0:W1:Y:S02]  /*f8f0*/  SHFL.IDX P6, R14, R13, R12, R11 ;  /* 0x0000000c0d0e7389 */ /* 0x00006400000c000b */
[----:B01----:R-:W-:Y:S01]  /*f900*/  ENDCOLLECTIVE ;  /* 0x000000000000791b */ /* 0x003fe20003800000 */
.L_x_2417:
        /* <DEDUP_REMOVED lines=15> */
.L_x_2418:
[----:B------:R-:W-:Y:S02]  /*fa00*/  IMAD.MOV.U32 R13, RZ, RZ, R4 ;  /* 0x000000ffff0d7224 */ /* 0x000fe400078e0004 */
[----:B------:R-:W-:Y:S02]  /*fa10*/  IMAD.MOV.U32 R12, RZ, RZ, 0x4 ;  /* 0x00000004ff0c7424 */ /* 0x000fe400078e00ff */
[----:B------:R-:W-:-:S07]  /*fa20*/  IMAD.MOV.U32 R6, RZ, RZ, R14 ;  /* 0x000000ffff067224 */ /* 0x000fce00078e000e */
[----:B------:R-:W-:Y:S05]  /*fa30*/  WARPSYNC.COLLECTIVE R15, `(.L_x_2419) ;  /* 0x000000000f087348 */ /* 0x000fea0003c00000 */
[----:B------:R0:W1:Y:S02]  /*fa40*/  SHFL.IDX P6, R14, R13, R12, R11 ;  /* 0x0000000c0d0e7389 */ /* 0x00006400000c000b */
[----:B01----:R-:W-:Y:S01]  /*fa50*/  ENDCOLLECTIVE ;  /* 0x000000000000791b */ /* 0x003fe20003800000 */
.L_x_2419:
        /* <DEDUP_REMOVED lines=15> */
.L_x_2420:
[----:B------:R-:W-:Y:S02]  /*fb50*/  IMAD.MOV.U32 R13, RZ, RZ, R4 ;  /* 0x000000ffff0d7224 */ /* 0x000fe400078e0004 */
[----:B------:R-:W-:Y:S02]  /*fb60*/  IMAD.MOV.U32 R12, RZ, RZ, 0x5 ;  /* 0x00000005ff0c7424 */ /* 0x000fe400078e00ff */
[----:B------:R-:W-:-:S07]  /*fb70*/  IMAD.MOV.U32 R6, RZ, RZ, R14 ;  /* 0x000000ffff067224 */ /* 0x000fce00078e000e */
[----:B------:R-:W-:Y:S05]  /*fb80*/  WARPSYNC.COLLECTIVE R15, `(.L_x_2421) ;  /* 0x000000000f087348 */ /* 0x000fea0003c00000 */
[----:B------:R0:W1:Y:S02]  /*fb90*/  SHFL.IDX P6, R14, R13, R12, R11 ;  /* 0x0000000c0d0e7389 */ /* 0x00006400000c000b */
[----:B01----:R-:W-:Y:S01]  /*fba0*/  ENDCOLLECTIVE ;  /* 0x000000000000791b */ /* 0x003fe20003800000 */
.L_x_2421:
        /* <DEDUP_REMOVED lines=15> */
.L_x_2422:
[----:B------:R-:W-:Y:S02]  /*fca0*/  IMAD.MOV.U32 R13, RZ, RZ, R4 ;  /* 0x000000ffff0d7224 */ /* 0x000fe400078e0004 */
[----:B------:R-:W-:Y:S02]  /*fcb0*/  IMAD.MOV.U32 R12, RZ, RZ, 0x6 ;  /* 0x00000006ff0c7424 */ /* 0x000fe400078e00ff */
[----:B------:R-:W-:-:S07]  /*fcc0*/  IMAD.MOV.U32 R6, RZ, RZ, R14 ;  /* 0x000000ffff067224 */ /* 0x000fce00078e000e */
[----:B------:R-:W-:Y:S05]  /*fcd0*/  WARPSYNC.COLLECTIVE R15, `(.L_x_2423) ;  /* 0x000000000f087348 */ /* 0x000fea0003c00000 */
[----:B------:R0:W1:Y:S02]  /*fce0*/  SHFL.IDX P6, R14, R13, R12, R11 ;  /* 0x0000000c0d0e7389 */ /* 0x00006400000c000b */
[----:B01----:R-:W-:Y:S01]  /*fcf0*/  ENDCOLLECTIVE ;  /* 0x000000000000791b */ /* 0x003fe20003800000 */
.L_x_2423:
        /* <DEDUP_REMOVED lines=14> */
.L_x_2424:
[----:B------:R-:W-:Y:S02]  /*fde0*/  IMAD.MOV.U32 R13, RZ, RZ, R4 ;  /* 0x000000ffff0d7224 */ /* 0x000fe400078e0004 */
[----:B------:R-:W-:Y:S02]  /*fdf0*/  IMAD.MOV.U32 R12, RZ, RZ, 0x7 ;  /* 0x00000007ff0c7424 */ /* 0x000fe400078e00ff */
[----:B------:R-:W-:-:S07]  /*fe00*/  IMAD.MOV.U32 R6, RZ, RZ, R14 ;  /* 0x000000ffff067224 */ /* 0x000fce00078e000e */
[----:B------:R-:W-:Y:S05]  /*fe10*/  WARPSYNC.COLLECTIVE R15, `(.L_x_2425) ;  /* 0x000000000f087348 */ /* 0x000fea0003c00000 */
[----:B------:R0:W1:Y:S02]  /*fe20*/  SHFL.IDX P6, R14, R13, R12, R11 ;  /* 0x0000000c0d0e7389 */ /* 0x00006400000c000b */
[----:B01----:R-:W-:Y:S01]  /*fe30*/  ENDCOLLECTIVE ;  /* 0x000000000000791b */ /* 0x003fe20003800000 */
.L_x_2425:
        /* <DEDUP_REMOVED lines=13> */
.L_x_2426:
[----:B------:R-:W-:Y:S01]  /*ff10*/  IMAD.MOV.U32 R0, RZ, RZ, R14 ;  /* 0x000000ffff007224 */ /* 0x000fe200078e000e */
[----:B------:R-:W-:Y:S06]  /*ff20*/  BRA `(.L_x_2427) ;  /* 0xffffffc400ec7947 */ /* 0x000fec000383ffff */
.L_x_2328:
[----:B0-----:R0:W1:Y:S02]  /*ff30*/  SYNCS.PHASECHK.TRANS64.TRYWAIT P0, [R17+URZ+0x28820], R0 ;  /* 0x02882000110075a7 */ /* 0x001064000800017f */
[----:B-1----:R-:W-:Y:S05]  /*ff40*/  @!P0 NANOSLEEP.SYNCS 0x989680 ;  /* 0x009896800000895d */ /* 0x002fea0003900000 */
[----:B------:R-:W1:Y:S02]  /*ff50*/  @!P0 SYNCS.PHASECHK.TRANS64 P0, [R17+URZ+0x28820], R0 ;  /* 0x02882000110085a7 */ /* 0x000e64000800007f */
[----:B-1----:R-:W-:Y:S05]  /*ff60*/  @!P0 BRA `(.L_x_2328) ;  /* 0xfffffffc00f08947 */ /* 0x002fea000383ffff */
[----:B------:R-:W-:Y:S05]  /*ff70*/  BRA `(.L_x_2428) ;  /* 0xffffffc8005c7947 */ /* 0x000fea000383ffff */
.L_x_2335:
[----:B0-----:R0:W1:Y:S02]  /*ff80*/  SYNCS.PHASECHK.TRANS64.TRYWAIT P0, [R4+URZ+0x28840], R3 ;  /* 0x02884003040075a7 */ /* 0x001064000800017f */
[----:B-1----:R-:W-:Y:S05]  /*ff90*/  @!P0 NANOSLEEP.SYNCS 0x989680 ;  /* 0x009896800000895d */ /* 0x002fea0003900000 */
[----:B------:R-:W1:Y:S02]  /*ffa0*/  @!P0 SYNCS.PHASECHK.TRANS64 P0, [R4+URZ+0x28840], R3 ;  /* 0x02884003040085a7 */ /* 0x000e64000800007f */
[----:B-1----:R-:W-:Y:S05]  /*ffb0*/  @!P0 BRA `(.L_x_2335) ;  /* 0xfffffffc00f08947 */ /* 0x002fea000383ffff */
[----:B------:R-:W-:Y:S05]  /*ffc0*/  BRA `(.L_x_2429) ;  /* 0xffffffcc00147947 */ /* 0x000fea000383ffff */
.L_x_2341:
[----:B0-----:R0:W1:Y:S02]  /*ffd0*/  SYNCS.PHASECHK.TRANS64.TRYWAIT P0, [R4+URZ+0x60], R3 ;  /* 0x00006003040075a7 */ /* 0x001064000800017f */
[----:B-1----:R-:W-:Y:S05]  /*ffe0*/  @!P0 NANOSLEEP.SYNCS 0x989680 ;  /* 0x009896800000895d */ /* 0x002fea0003900000 */
[----:B------:R-:W1:Y:S02]  /*fff0*/  @!P0 SYNCS.PHASECHK.TRANS64 P0, [R4+URZ+0x60], R3 ;  /* 0x00006003040085a7 */ /* 0x000e64000800007f */
[----:B-1----:R-:W-:Y:S05]  /*10000*/  @!P0 BRA `(.L_x_2341) ;  /* 0xfffffffc00f08947 */ /* 0x002fea000383ffff */
[----:B------:R-:W-:Y:S05]  /*10010*/  BRA `(.L_x_2430) ;  /* 0xffffffcc00e07947 */ /* 0x000fea000383ffff */
.L_x_2351:
[----:B--2---:R2:W3:Y:S02]  /*10020*/  SYNCS.PHASECHK.TRANS64.TRYWAIT P0, [R3+URZ+0x28840], R2 ;  /* 0x02884002030075a7 */ /* 0x0044e4000800017f */
[----:B---3--:R-:W-:Y:S05]  /*10030*/  @!P0 NANOSLEEP.SYNCS 0x989680 ;  /* 0x009896800000895d */ /* 0x008fea0003900000 */
[----:B------:R-:W3:Y:S02]  /*10040*/  @!P0 SYNCS.PHASECHK.TRANS64 P0, [R3+URZ+0x28840], R2 ;  /* 0x02884002030085a7 */ /* 0x000ee4000800007f */
[----:B---3--:R-:W-:Y:S05]  /*10050*/  @!P0 BRA `(.L_x_2351) ;  /* 0xfffffffc00f08947 */ /* 0x008fea000383ffff */
[----:B------:R-:W-:Y:S05]  /*10060*/  BRA `(.L_x_2431) ;  /* 0xffffffd400607947 */ /* 0x000fea000383ffff */
.L_x_2357:
[----:B0-----:R0:W1:Y:S02]  /*10070*/  SYNCS.PHASECHK.TRANS64.TRYWAIT P0, [R2+URZ+0x60], R3 ;  /* 0x00006003020075a7 */ /* 0x001064000800017f */
[----:B-1----:R-:W-:Y:S05]  /*10080*/  @!P0 NANOSLEEP.SYNCS 0x989680 ;  /* 0x009896800000895d */ /* 0x002fea0003900000 */
[----:B------:R-:W1:Y:S02]  /*10090*/  @!P0 SYNCS.PHASECHK.TRANS64 P0, [R2+URZ+0x60], R3 ;  /* 0x00006003020085a7 */ /* 0x000e64000800007f */
[----:B-1----:R-:W-:Y:S05]  /*100a0*/  @!P0 BRA `(.L_x_2357) ;  /* 0xfffffffc00f08947 */ /* 0x002fea000383ffff */
[----:B------:R-:W-:Y:S05]  /*100b0*/  BRA `(.L_x_2432) ;  /* 0xffffffd800307947 */ /* 0x000fea000383ffff */
.L_x_2366:
[----:B---3--:R3:W4:Y:S02]  /*100c0*/  SYNCS.PHASECHK.TRANS64.TRYWAIT P0, [R2+URZ+0x28840], R3 ;  /* 0x02884003020075a7 */ /* 0x008724000800017f */
[----:B----4-:R-:W-:Y:S05]  /*100d0*/  @!P0 NANOSLEEP.SYNCS 0x989680 ;  /* 0x009896800000895d */ /* 0x010fea0003900000 */
[----:B------:R-:W4:Y:S02]  /*100e0*/  @!P0 SYNCS.PHASECHK.TRANS64 P0, [R2+URZ+0x28840], R3 ;  /* 0x02884003020085a7 */ /* 0x000f24000800007f */
[----:B----4-:R-:W-:Y:S05]  /*100f0*/  @!P0 BRA `(.L_x_2366) ;  /* 0xfffffffc00f08947 */ /* 0x010fea000383ffff */
[----:B------:R-:W-:Y:S05]  /*10100*/  BRA `(.L_x_2433) ;  /* 0xffffffdc00847947 */ /* 0x000fea000383ffff */
.L_x_2372:
[----:B0-----:R0:W1:Y:S02]  /*10110*/  SYNCS.PHASECHK.TRANS64.TRYWAIT P0, [R2+URZ+0x60], R5 ;  /* 0x00006005020075a7 */ /* 0x001064000800017f */
[----:B-1----:R-:W-:Y:S05]  /*10120*/  @!P0 NANOSLEEP.SYNCS 0x989680 ;  /* 0x009896800000895d */ /* 0x002fea0003900000 */
[----:B------:R-:W1:Y:S02]  /*10130*/  @!P0 SYNCS.PHASECHK.TRANS64 P0, [R2+URZ+0x60], R5 ;  /* 0x00006005020085a7 */ /* 0x000e64000800007f */
[----:B-1----:R-:W-:Y:S05]  /*10140*/  @!P0 BRA `(.L_x_2372) ;  /* 0xfffffffc00f08947 */ /* 0x002fea000383ffff */
[----:B------:R-:W-:Y:S05]  /*10150*/  BRA `(.L_x_2434) ;  /* 0xffffffe000547947 */ /* 0x000fea000383ffff */
.L_x_2383:
[----:B0-----:R0:W2:Y:S02]  /*10160*/  SYNCS.PHASECHK.TRANS64.TRYWAIT P0, [R3+URZ+0x28860], R0 ;  /* 0x02886000030075a7 */ /* 0x0010a4000800017f */
[----:B--2---:R-:W-:Y:S05]  /*10170*/  @!P0 NANOSLEEP.SYNCS 0x989680 ;  /* 0x009896800000895d */ /* 0x004fea0003900000 */
[----:B------:R-:W2:Y:S02]  /*10180*/  @!P0 SYNCS.PHASECHK.TRANS64 P0, [R3+URZ+0x28860], R0 ;  /* 0x02886000030085a7 */ /* 0x000ea4000800007f */
[----:B--2---:R-:W-:Y:S05]  /*10190*/  @!P0 BRA `(.L_x_2383) ;  /* 0xfffffffc00f08947 */ /* 0x004fea000383ffff */
[----:B------:R-:W-:Y:S05]  /*101a0*/  BRA `(.L_x_2435) ;  /* 0xffffffe400947947 */ /* 0x000fea000383ffff */
.L_x_2390:
[----:B------:R-:W-:Y:S01]  /*101b0*/  BSSY B0, `(.L_x_2436) ;  /* 0x0000008000007945 */ /* 0x000fe20003800000 */
[----:B-----5:R-:W-:Y:S02]  /*101c0*/  IMAD.MOV.U32 R13, RZ, RZ, R2 ;  /* 0x000000ffff0d7224 */ /* 0x020fe400078e0002 */
[----:B------:R-:W-:Y:S02]  /*101d0*/  IMAD.MOV.U32 R12, RZ, RZ, RZ ;  /* 0x000000ffff0c7224 */ /* 0x000fe400078e00ff */
[----:B------:R-:W-:Y:S02]  /*101e0*/  IMAD.MOV.U32 R11, RZ, RZ, 0x1f ;  /* 0x0000001fff0b7424 */ /* 0x000fe400078e00ff */
[----:B------:R-:W-:-:S07]  /*101f0*/  IMAD.MOV.U32 R15, RZ, RZ, -0x1 ;  /* 0xffffffffff0f7424 */ /* 0x000fce00078e00ff */
[----:B-1----:R-:W-:Y:S05]  /*10200*/  WARPSYNC.COLLECTIVE R15, `(.L_x_2437) ;  /* 0x000000000f087348 */ /* 0x002fea0003c00000 */
[----:B------:R0:W2:Y:S02]  /*10210*/  SHFL.IDX P6, R14, R13, R12, R11 ;  /* 0x0000000c0d0e7389 */ /* 0x0000a400000c000b */
[----:B012---:R-:W-:Y:S01]  /*10220*/  ENDCOLLECTIVE ;  /* 0x000000000000791b */ /* 0x007fe20003800000 */
.L_x_2437:
[----:B------:R-:W-:Y:S05]  /*10230*/  BSYNC B0 ;  /* 0x0000000000007941 */ /* 0x000fea0003800000 */
.L_x_2436:
[----:B------:R-:W-:Y:S05]  /*10240*/  BRA `(.L_x_2438) ;  /* 0xffffffe8008c7947 */ /* 0x000fea000383ffff */
.L_x_2393:
[----:B0-----:R0:W1:Y:S02]  /*10250*/  SYNCS.PHASECHK.TRANS64.TRYWAIT P0, [R0+URZ+0x28820], R3 ;  /* 0x02882003000075a7 */ /* 0x001064000800017f */
[----:B-1----:R-:W-:Y:S05]  /*10260*/  @!P0 NANOSLEEP.SYNCS 0x989680 ;  /* 0x009896800000895d */ /* 0x002fea0003900000 */
[----:B------:R-:W1:Y:S02]  /*10270*/  @!P0 SYNCS.PHASECHK.TRANS64 P0, [R0+URZ+0x28820], R3 ;  /* 0x02882003000085a7 */ /* 0x000e64000800007f */
[----:B-1----:R-:W-:Y:S05]  /*10280*/  @!P0 BRA `(.L_x_2393) ;  /* 0xfffffffc00f08947 */ /* 0x002fea000383ffff */
[----:B------:R-:W-:Y:S05]  /*10290*/  BRA `(.L_x_2439) ;  /* 0xffffffe800d87947 */ /* 0x000fea000383ffff */
.L_x_2394:
        /* <DEDUP_REMOVED lines=8> */
[----:B0-----:R-:W-:Y:S05]  /*10320*/  WARPSYNC.COLLECTIVE R15, `(.L_x_2441) ;  /* 0x000000000f087348 */ /* 0x001fea0003c00000 */
[----:B------:R1:W2:Y:S02]  /*10330*/  SHFL.IDX P6, R14, R13, R12, R11 ;  /* 0x0000000c0d0e7389 */ /* 0x0002a400000c000b */
[----:B012---:R-:W-:Y:S01]  /*10340*/  ENDCOLLECTIVE ;  /* 0x000000000000791b */ /* 0x007fe20003800000 */
.L_x_2441:
[----:B------:R-:W-:Y:S05]  /*10350*/  BSYNC B0 ;  /* 0x0000000000007941 */ /* 0x000fea0003800000 */
.L_x_2440:
[----:B------:R-:W-:Y:S05]  /*10360*/  BRA `(.L_x_2442) ;  /* 0xffffffe800c07947 */ /* 0x000fea000383ffff */
.L_x_2397:
[----:B------:R-:W-:Y:S01]  /*10370*/  BSSY B1, `(.L_x_2443) ;  /* 0x0000006000017945 */ /* 0x000fe20003800000 */
[----:B------:R-:W-:-:S07]  /*10380*/  IMAD.MOV.U32 R15, RZ, RZ, -0x1 ;  /* 0xffffffffff0f7424 */ /* 0x000fce00078e00ff */
[----:B01----:R-:W-:Y:S05]  /*10390*/  WARPSYNC.COLLECTIVE R15, `(.L_x_2444) ;  /* 0x000000000f0c7348 */ /* 0x003fea0003c00000 */
[----:B------:R-:W-:Y:S02]  /*103a0*/  ELECT P6, UR62, PT ;  /* 0x00000000003e782f */ /* 0x000fe400038c0000 */
[----:B------:R-:W-:Y:S01]  /*103b0*/  MOV R14, UR62 ;  /* 0x0000003e000e7c02 */ /* 0x000fe20008000f00 */
[----:B01----:R-:W-:Y:S10]  /*103c0*/  ENDCOLLECTIVE ;  /* 0x000000000000791b */ /* 0x003ff40003800000 */
.L_x_2444:
[----:B------:R-:W-:Y:S05]  /*103d0*/  BSYNC B1 ;  /* 0x0000000000017941 */ /* 0x000fea0003800000 */
.L_x_2443:
[----:B------:R-:W-:Y:S05]  /*103e0*/  BRA `(.L_x_2445) ;  /* 0xffffffe800b87947 */ /* 0x000fea000383ffff */
.L_x_2399:
[----:B0-----:R0:W1:Y:S02]  /*103f0*/  SYNCS.PHASECHK.TRANS64.TRYWAIT P0, [R6+URZ], R5 ;  /* 0x00000005060075a7 */ /* 0x001064000800017f */
[----:B-1----:R-:W-:Y:S05]  /*10400*/  @!P0 NANOSLEEP.SYNCS 0x989680 ;  /* 0x009896800000895d */ /* 0x002fea0003900000 */
[----:B------:R-:W1:Y:S02]  /*10410*/  @!P0 SYNCS.PHASECHK.TRANS64 P0, [R6+URZ], R5 ;  /* 0x00000005060085a7 */ /* 0x000e64000800007f */
[----:B-1----:R-:W-:Y:S05]  /*10420*/  @!P0 BRA `(.L_x_2399) ;  /* 0xfffffffc00f08947 */ /* 0x002fea000383ffff */
[----:B------:R-:W-:Y:S05]  /*10430*/  BRA `(.L_x_2446) ;  /* 0xffffffe800f07947 */ /* 0x000fea000383ffff */
.L_x_2400:
[----:B-1----:R1:W2:Y:S02]  /*10440*/  SYNCS.PHASECHK.TRANS64.TRYWAIT P0, [R3+URZ], R2 ;  /* 0x00000002030075a7 */ /* 0x0022a4000800017f */
[----:B--2---:R-:W-:Y:S05]  /*10450*/  @!P0 NANOSLEEP.SYNCS 0x989680 ;  /* 0x009896800000895d */ /* 0x004fea0003900000 */
[----:B------:R-:W2:Y:S02]  /*10460*/  @!P0 SYNCS.PHASECHK.TRANS64 P0, [R3+URZ], R2 ;  /* 0x00000002030085a7 */ /* 0x000ea4000800007f */
[----:B--2---:R-:W-:Y:S05]  /*10470*/  @!P0 BRA `(.L_x_2400) ;  /* 0xfffffffc00f08947 */ /* 0x004fea000383ffff */
[----:B------:R-:W-:Y:S05]  /*10480*/  BRA `(.L_x_2447) ;  /* 0xffffffe800e47947 */ /* 0x000fea000383ffff */
.L_x_2402:
[----:B-1----:R1:W2:Y:S02]  /*10490*/  SYNCS.PHASECHK.TRANS64.TRYWAIT P0, [R18+URZ], R5 ;  /* 0x00000005120075a7 */ /* 0x0022a4000800017f */
[----:B--2---:R-:W-:Y:S05]  /*104a0*/  @!P0 NANOSLEEP.SYNCS 0x989680 ;  /* 0x009896800000895d */ /* 0x004fea0003900000 */
[----:B------:R-:W2:Y:S02]  /*104b0*/  @!P0 SYNCS.PHASECHK.TRANS64 P0, [R18+URZ], R5 ;  /* 0x00000005120085a7 */ /* 0x000ea4000800007f */
[----:B--2---:R-:W-:Y:S05]  /*104c0*/  @!P0 BRA `(.L_x_2402) ;  /* 0xfffffffc00f08947 */ /* 0x004fea000383ffff */
[----:B------:R-:W-:Y:S05]  /*104d0*/  BRA `(.L_x_2448) ;  /* 0xffffffe800e87947 */ /* 0x000fea000383ffff */
.L_x_2449:
        /* <DEDUP_REMOVED lines=10> */
.L_x_3224:


//--------------------- .text._ZN7cutlass13device_kernelIN5flash11enable_sm90INS1_16FlashAttnFwdSm90INS1_25CollectiveMainloopFwdSm90ILi2EN4cute5tupleIJNS5_1CILi1EEES8_S8_EEENS6_IJNS7_ILi128EEESA_SA_EEELi128ENS_6half_tEfNS_4arch4Sm90ELb1ELb0ELb0ELb1ELb0ELb0ELb0ELb1ELb1ELb1ELb0ELb0EEENS1_21CollectiveEpilogueFwdISB_S9_SC_SE_Li256ELb1ELb1ELb0ELb0EEENS1_36VarlenDynamicPersistentTileSchedulerILi128ELi128ELi256ELi128ELb0ELb1ELb1ELb1ELb1ELb1EEEEEEEEEvNT_6ParamsE --------------------------
	.section	.text._ZN7cutlass13device_kernelIN5flash11enable_sm90INS1_16FlashAttnFwdSm90INS1_25CollectiveMainloopFwdSm90ILi2EN4cute5tupleIJNS5_1CILi1EEES8_S8_EEENS6_IJNS7_ILi128EEESA_SA_EEELi128ENS_6half_tEfNS_4arch4Sm90ELb1ELb0ELb0ELb1ELb0ELb0ELb0ELb1ELb1ELb1ELb0ELb0EEENS1_21CollectiveEpilogueFwdISB_S9_SC_SE_Li256ELb1ELb1ELb0ELb0EEENS1_36VarlenDynamicPersistentTileSchedulerILi128ELi128ELi256ELi128ELb0ELb1ELb1ELb1ELb1ELb1EEEEEEEEEvNT_6ParamsE,"ax",@progbits
	.align	128
.text._ZN7cutlass13device_kernelIN5flash11enable_sm90INS1_16FlashAttnFwdSm90INS1_25CollectiveMainloopFwdSm90ILi2EN4cute5tupleIJNS5_1CILi1EEES8_S8_EEENS6_IJNS7_ILi128EEESA_SA_EEELi128ENS_6half_tEfNS_4arch4Sm90ELb1ELb0ELb0ELb1ELb0ELb0ELb0ELb1ELb1ELb1ELb0ELb0EEENS1_21CollectiveEpilogueFwdISB_S9_SC_SE_Li256ELb1ELb1ELb0ELb0EEENS1_36VarlenDynamicPersistentTileSchedulerILi128ELi128ELi256ELi128ELb0ELb1ELb1ELb1ELb1ELb1EEEEEEEEEvNT_6ParamsE:
        .type           _ZN7cutlass13device_kernelIN5flash11enable_sm90INS1_16FlashAttnFwdSm90INS1_25CollectiveMainloopFwdSm90ILi2EN4cute5tupleIJNS5_1CILi1EEES8_S8_EEENS6_IJNS7_ILi128EEESA_SA_EEELi128ENS_6half_tEfNS_4arch4Sm90ELb1ELb0ELb0ELb1ELb0ELb0ELb0ELb1ELb1ELb1ELb0ELb0EEENS1_21CollectiveEpilogueFwdISB_S9_SC_SE_Li256ELb1ELb1ELb0ELb0EEENS1_36VarlenDynamicPersistentTileSchedulerILi128ELi128ELi256ELi128ELb0ELb1ELb1ELb1ELb1ELb1EEEEEEEEEvNT_6ParamsE,@function
        .size           _ZN7cutlass13device_kernelIN5flash11enable_sm90INS1_16FlashAttnFwdSm90INS1_25CollectiveMainloopFwdSm90ILi2EN4cute5tupleIJNS5_1CILi1EEES8_S8_EEENS6_IJNS7_ILi128EEESA_SA_EEELi128ENS_6half_tEfNS_4arch4Sm90ELb1ELb0ELb0ELb1ELb0ELb0ELb0ELb1ELb1ELb1ELb0ELb0EEENS1_21CollectiveEpilogueFwdISB_S9_SC_SE_Li256ELb1ELb1ELb0ELb0EEENS1_36VarlenDynamicPersistentTileSchedulerILi128ELi128ELi256ELi128ELb0ELb1ELb1ELb1ELb1ELb1EEEEEEEEEvNT_6ParamsE,(.L_x_3225 - _ZN7cutlass13device_kernelIN5flash11enable_sm90INS1_16FlashAttnFwdSm90INS1_25CollectiveMainloopFwdSm90ILi2EN4cute5tupleIJNS5_1CILi1EEES8_S8_EEENS6_IJNS7_ILi128EEESA_SA_EEELi128ENS_6half_tEfNS_4arch4Sm90ELb1ELb0ELb0ELb1ELb0ELb0ELb0ELb1ELb1ELb1ELb0ELb0EEENS1_21CollectiveEpilogueFwdISB_S9_SC_SE_Li256ELb1ELb1ELb0ELb0EEENS1_36VarlenDynamicPersistentTileSchedulerILi128ELi128ELi256ELi128ELb0ELb1ELb1ELb1ELb1ELb1EEEEEEEEEvNT_6ParamsE)
        .other          _ZN7cutlass13device_kernelIN5flash11enable_sm90INS1_16FlashAttnFwdSm90INS1_25CollectiveMainloopFwdSm90ILi2EN4cute5tupleIJNS5_1CILi1EEES8_S8_EEENS6_IJNS7_ILi128EEESA_SA_EEELi128ENS_6half_tEfNS_4arch4Sm90ELb1ELb0ELb0ELb1ELb0ELb0ELb0ELb1ELb1ELb1ELb0ELb0EEENS1_21CollectiveEpilogueFwdISB_S9_SC_SE_Li256ELb1ELb1ELb0ELb0EEENS1_36VarlenDynamicPersistentTileSchedulerILi128ELi128ELi256ELi128ELb0ELb1ELb1ELb1ELb1ELb1EEEEEEEEEvNT_6ParamsE,@"STO_CUDA_ENTRY STV_DEFAULT"
_ZN7cutlass13device_kernelIN5flash11enable_sm90INS1_16FlashAttnFwdSm90INS1_25CollectiveMainloopFwdSm90ILi2EN4cute5tupleIJNS5_1CILi1EEES8_S8_EEENS6_IJNS7_ILi128EEESA_SA_EEELi128ENS_6half_tEfNS_4arch4Sm90ELb1ELb0ELb0ELb1ELb0ELb0ELb0ELb1ELb1ELb1ELb0ELb0EEENS1_21CollectiveEpilogueFwdISB_S9_SC_SE_Li256ELb1ELb1ELb0ELb0EEENS1_36VarlenDynamicPersistentTileSchedulerILi128ELi128ELi256ELi128ELb0ELb1ELb1ELb1ELb1ELb1EEEEEEEEEvNT_6ParamsE:
        /* <DEDUP_REMOVED lines=17> */
.L_x_2451:
[----:B------:R-:W-:Y:S05]  /*0110*/  BSYNC B0 ;  /* 0x0000000000007941 */ /* 0x000fea0003800000 */
.L_x_2450:
        /* <DEDUP_REMOVED lines=40> */
.L_x_2452:
        /* <DEDUP_REMOVED lines=22> */
.L_x_2453:
        /* <DEDUP_REMOVED lines=18> */
.L_x_2454:
        /* <DEDUP_REMOVED lines=22> */
.L_x_2455:
        /* <DEDUP_REMOVED lines=22> */
.L_x_2456:
        /* <DEDUP_REMOVED lines=8> */
.L_x_2458:
        /* <DEDUP_REMOVED lines=21> */
[----:B------:R-:W-:-:S04]  /*0ab0*/  LEA.HI R3, R0, R197, RZ, 0x7 ;  /* 0x000000c500037211 */ /* 0x000fc800078f38ff */
[----:B------:R-:W-:Y:S02]  /*0ac0*/  LOP3.LUT R2, R3, 0xffffff80, RZ, 0xc0, !PT ;  /* 0xffffff8003027812 */ /* 0x000fe400078ec0ff */
[----:B------:R-:W-:-:S03]  /*0ad0*/  LEA.HI R4, R0, R197, RZ, 0x5 ;  /* 0x000000c500047211 */ /* 0x000fc600078f28ff */
[----:B------:R-:W-:Y:S02]  /*0ae0*/  IMAD.IADD R191, R197, 0x1, -R2 ;  /* 0x00000001c5bf7824 */ /* 0x000fe400078e0a02 */
[----:B------:R-:W-:-:S03]  /*0af0*/  IMAD.SHL.U32 R6, R4, 0x20, RZ ;  /* 0x0000002004067824 */ /* 0x000fc600078e00ff */
[----:B------:R-:W-:Y:S02]  /*0b00*/  SHF.R.S32.HI R8, RZ, 0x1f, R191 ;  /* 0x0000001fff087819 */ /* 0x000fe400000114bf */
[----:B------:R-:W-:Y:S02]  /*0b10*/  LEA.HI R2, R0, R197, RZ, 0x4 ;  /* 0x000000c500027211 */ /* 0x000fe400078f20ff */
[----:B------:R-:W-:Y:S02]  /*0b20*/  LEA.HI R9, R8, R191, RZ, 0x2 ;  /* 0x000000bf08097211 */ /* 0x000fe400078f10ff */
[----:B------:R-:W-:Y:S02]  /*0b30*/  LEA.HI R10, R0, R197, RZ, 0x2 ;  /* 0x000000c5000a7211 */ /* 0x000fe400078f10ff */
[----:B------:R-:W-:Y:S02]  /*0b40*/  LOP3.LUT R7, R6, 0xfffffc00, RZ, 0xc0, !PT ;  /* 0xfffffc0006077812 */ /* 0x000fe400078ec0ff */
[----:B------:R-:W-:-:S02]  /*0b50*/  SHF.R.S32.HI R6, RZ, 0x2, R9 ;  /* 0x00000002ff067819 */ /* 0x000fc40000011409 */
[----:B------:R-:W-:Y:S02]  /*0b60*/  SHF.R.S32.HI R11, RZ, 0x1f, R9 ;  /* 0x0000001fff0b7819 */ /* 0x000fe40000011409 */
[----:B------:R-:W-:Y:S02]  /*0b70*/  SHF.R.S32.HI R5, RZ, 0x4, R2 ;  /* 0x00000004ff057819 */ /* 0x000fe40000011402 */
[----:B------:R-:W-:Y:S02]  /*0b80*/  LOP3.LUT R4, R2, 0x3fffff0, RZ, 0xc0, !PT ;  /* 0x03fffff002047812 */ /* 0x000fe400078ec0ff */
[----:B------:R-:W-:Y:S02]  /*0b90*/  LOP3.LUT R10, R10, 0xfffffffc, RZ, 0xc0, !PT ;  /* 0xfffffffc0a0a7812 */ /* 0x000fe400078ec0ff */
[----:B------:R-:W-:Y:S02]  /*0ba0*/  LEA.HI R0, R0, R197, RZ, 0x3 ;  /* 0x000000c500007211 */ /* 0x000fe400078f18ff */
[----:B------:R-:W-:-:S02]  /*0bb0*/  LEA.HI R11, R11, R6, RZ, 0x3 ;  /* 0x000000060b0b7211 */ /* 0x000fc400078f18ff */
[----:B------:R-:W-:Y:S01]  /*0bc0*/  SHF.R.S32.HI R192, RZ, 0x7, R3 ;  /* 0x00000007ffc07819 */ /* 0x000fe20000011403 */
[C---:B------:R-:W-:Y:S01]  /*0bd0*/  IMAD.IADD R4, R197.reuse, 0x1, -R4 ;  /* 0x00000001c5047824 */ /* 0x040fe200078e0a04 */
[----:B------:R-:W-:Y:S01]  /*0be0*/  LEA.HI R2, R2, R5, RZ, 0x1 ;  /* 0x0000000502027211 */ /* 0x000fe200078f08ff */
[----:B------:R-:W-:Y:S01]  /*0bf0*/  IMAD.IADD R10, R197, 0x1, -R10 ;  /* 0x00000001c50a7824 */ /* 0x000fe200078e0a0a */
[----:B------:R-:W-:Y:S02]  /*0c00*/  LOP3.LUT R186, R0, 0xfffffff8, RZ, 0xc0, !PT ;  /* 0xfffffff800ba7812 */ /* 0x000fe400078ec0ff */
[----:B------:R-:W-:Y:S02]  /*0c10*/  LOP3.LUT R11, R11, 0xfffffff8, RZ, 0xc0, !PT ;  /* 0xfffffff80b0b7812 */ /* 0x000fe400078ec0ff */
[----:B------:R-:W-:Y:S02]  /*0c20*/  LEA.HI R8, R8, R191, RZ, 0x5 ;  /* 0x000000bf08087211 */ /* 0x000fe400078f28ff */
[----:B------:R-:W-:Y:S01]  /*0c30*/  LEA.HI R3, R3, R192, RZ, 0x1 ;  /* 0x000000c003037211 */ /* 0x000fe200078f08ff */
[----:B------:R-:W-:Y:S01]  /*0c40*/  IMAD R7, R4, 0x40, R7 ;  /* 0x0000004004077824 */ /* 0x000fe200078e0207 */
[----:B------:R-:W-:Y:S01]  /*0c50*/  LOP3.LUT R2, R2, 0x1ffffffe, RZ, 0xc0, !PT ;  /* 0x1ffffffe02027812 */ /* 0x000fe200078ec0ff */
[----:B------:R-:W-:Y:S01]  /*0c60*/  IMAD.IADD R186, R197, 0x1, -R186 ;  /* 0x00000001c5ba7824 */ /* 0x000fe200078e0aba */
[----:B------:R-:W-:Y:S01]  /*0c70*/  SHF.R.S32.HI R8, RZ, 0x5, R8 ;  /* 0x00000005ff087819 */ /* 0x000fe20000011408 */
[----:B------:R-:W-:Y:S01]  /*0c80*/  IMAD.IADD R11, R6, 0x1, -R11 ;  /* 0x00000001060b7824 */ /* 0x000fe200078e0a0b */
[----:B------:R-:W-:-:S02]  /*0c90*/  LEA.HI R4, R10, R10, RZ, 0x1 ;  /* 0x0000000a0a047211 */ /* 0x000fc400078f08ff */
[----:B------:R-:W-:Y:S01]  /*0ca0*/  LOP3.LUT R3, R3, 0x3fffffe, RZ, 0xc0, !PT ;  /* 0x03fffffe03037812 */ /* 0x000fe200078ec0ff */
[----:B------:R-:W-:Y:S01]  /*0cb0*/  IMAD.IADD R2, R5, 0x1, -R2 ;  /* 0x0000000105027824 */ /* 0x000fe200078e0a02 */
[----:B------:R-:W-:Y:S01]  /*0cc0*/  LOP3.LUT R5, R4, 0x1ffffffe, RZ, 0xc0, !PT ;  /* 0x1ffffffe04057812 */ /* 0x000fe200078ec0ff */
[----:B------:R-:W-:Y:S02]  /*0cd0*/  IMAD.SHL.U32 R19, R186, 0x8, RZ ;  /* 0x00000008ba137824 */ /* 0x000fe400078e00ff */
[----:B------:R-:W-:Y:S02]  /*0ce0*/  IMAD R8, R8, 0x10, R11 ;  /* 0x0000001008087824 */ /* 0x000fe400078e020b */
[----:B------:R-:W-:Y:S01]  /*0cf0*/  IMAD.IADD R3, R192, 0x1, -R3 ;  /* 0x00000001c0037824 */ /* 0x000fe200078e0a03 */
[----:B------:R-:W-:Y:S01]  /*0d00*/  LOP3.LUT R22, R9, 0x7ffffffc, RZ, 0xc0, !PT ;  /* 0x7ffffffc09167812 */ /* 0x000fe200078ec0ff */
[----:B------:R-:W-:Y:S02]  /*0d10*/  VIADD R185, R19, 0x40 ;  /* 0x0000004013b97836 */ /* 0x000fe40000000000 */
[----:B------:R-:W-:-:S02]  /*0d20*/  IMAD.IADD R10, R10, 0x1, -R5 ;  /* 0x000000010a0a7824 */ /* 0x000fc400078e0a05 */
[----:B------:R-:W-:Y:S01]  /*0d30*/  IMAD R193, R3, 0x40, R8 ;  /* 0x0000004003c17824 */ /* 0x000fe200078e0208 */
[----:B------:R-:W-:Y:S01]  /*0d40*/  SHF.R.S32.HI R189, RZ, 0x3, R0 ;  /* 0x00000003ffbd7819 */ /* 0x000fe20000011400 */
[----:B------:R-:W-:Y:S01]  /*0d50*/  IMAD R194, R2, 0x8, R7 ;  /* 0x0000000802c27824 */ /* 0x000fe200078e0207 */
[----:B------:R-:W-:Y:S01]  /*0d60*/  SHF.R.S32.HI R196, RZ, 0x1f, R19 ;  /* 0x0000001fffc47819 */ /* 0x000fe20000011413 */
[----:B------:R-:W-:Y:S01]  /*0d70*/  IMAD.MOV.U32 R190, RZ, RZ, RZ ;  /* 0x000000ffffbe7224 */ /* 0x000fe200078e00ff */
[----:B------:R-:W-:Y:S01]  /*0d80*/  SHF.R.S32.HI R195, RZ, 0x1f, R185 ;  /* 0x0000001fffc37819 */ /* 0x000fe200000114b9 */
[----:B------:R-:W-:Y:S02]  /*0d90*/  IMAD.IADD R22, R191, 0x1, -R22 ;  /* 0x00000001bf167824 */ /* 0x000fe400078e0a16 */
[----:B------:R-:W-:Y:S01]  /*0da0*/  IMAD R23, R10, 0x8, R193 ;  /* 0x000000080a177824 */ /* 0x000fe200078e02c1 */
[----:B------:R-:W-:Y:S01]  /*0db0*/  UMOV UR36, URZ ;  /* 0x0000003f00247c82 */ /* 0x000fe20008000000 */
[----:B------:R-:W-:Y:S01]  /*0dc0*/  UMOV UR37, URZ ;  /* 0x0000003f00257c82 */ /* 0x000fe20008000000 */
[----:B--2---:R-:W-:-:S07]  /*0dd0*/  LOP3.LUT R18, R12, 0x1, RZ, 0xfc, !PT ;  /* 0x000000010c127812 */ /* 0x004fce00078efcff */
.L_x_2512:
[----:B0---4-:R-:W0:Y:S01]  /*0de0*/  LDC.64 R2, c[0x0][0xc88] ;  /* 0x00032200ff027b82 */ /* 0x011e220000000a00 */
[----:B------:R-:W-:Y:S01]  /*0df0*/  ULDC.64 UR4, c[0x0][0xa28] ;  /* 0x00028a0000047ab9 */ /* 0x000fe20000000a00 */
[----:B------:R-:W-:Y:S01]  /*0e00*/  ULDC.64 UR6, c[0x0][0xa18] ;  /* 0x0002860000067ab9 */ /* 0x000fe20000000a00 */
[----:B------:R-:W-:Y:S01]  /*0e10*/  IMAD.MOV.U32 R7, RZ, RZ, RZ ;  /* 0x000000ffff077224 */ /* 0x000fe200078e00ff */
[----:B------:R-:W-:Y:S01]  /*0e20*/  ULDC.64 UR8, c[0x0][0xa20] ;  /* 0x0002880000087ab9 */ /* 0x000fe20000000a00 */
[----:B0-----:R-:W-:-:S05]  /*0e30*/  IMAD.WIDE R2, R47, 0x4, R2 ;  /* 0x000000042f027825 */ /* 0x001fca00078e0202 */
[----:B--2---:R-:W2:Y:S01]  /*0e40*/  LDG.E R184, desc[UR40][R2.64] ;  /* 0x0000002802b87981 */ /* 0x004ea2000c1e1900 */
[----:B------:R-:W-:Y:S02]  /*0e50*/  ISETP.NE.U32.AND P0, PT, RZ, UR4, PT ;  /* 0x00000004ff007c0c */ /* 0x000fe4000bf05070 */
[----:B------:R-:W-:Y:S02]  /*0e60*/  ISETP.NE.U32.AND P1, PT, RZ, UR6, PT ;  /* 0x00000006ff007c0c */ /* 0x000fe4000bf25070 */
[----:B------:R-:W-:Y:S02]  /*0e70*/  ISETP.NE.AND.EX P0, PT, RZ, UR5, PT, P0 ;  /* 0x00000005ff007c0c */ /* 0x000fe4000bf05300 */
[----:B------:R-:W-:Y:S02]  /*0e80*/  ISETP.NE.AND.EX P1, PT, RZ, UR7, PT, P1 ;  /* 0x00000007ff007c0c */ /* 0x000fe4000bf25310 */
[----:B--2---:R-:W-:-:S09]  /*0e90*/  SHF.R.S32.HI R188, RZ, 0x1f, R184 ;  /* 0x0000001fffbc7819 */ /* 0x004fd200000114b8 */
[----:B---3--:R-:W-:Y:S01]  /*0ea0*/  @P0 LEA R4, P2, R184, UR4, 0x2 ;  /* 0x00000004b8040c11 */ /* 0x008fe2000f8410ff */
[----:B------:R-:W-:-:S03]  /*0eb0*/  ULDC UR4, c[0x0][0x288] ;  /* 0x0000a20000047ab9 */ /* 0x000fc60000000800 */
[C-C-:B------:R-:W-:Y:S02]  /*0ec0*/  @P0 LEA.HI.X R5, R184.reuse, UR5, R188.reuse, 0x2, P2 ;  /* 0x00000005b8050c11 */ /* 0x140fe400090f14bc */
[C---:B------:R-:W-:Y:S01]  /*0ed0*/  @P1 LEA R2, P2, R184.reuse, UR6, 0x2 ;  /* 0x00000006b8021c11 */ /* 0x040fe2000f8410ff */
[----:B------:R-:W-:Y:S01]  /*0ee0*/  IMAD.U32 R17, RZ, RZ, UR4 ;  /* 0x00000004ff117e24 */ /* 0x000fe2000f8e00ff */
[----:B------:R-:W-:Y:S01]  /*0ef0*/  ULDC.64 UR4, c[0x0][0x418] ;  /* 0x0001060000047ab9 */ /* 0x000fe20000000a00 */
[----:B------:R0:W5:Y:S01]  /*0f00*/  @P0 LDG.E R7, desc[UR40][R4.64] ;  /* 0x0000002804070981 */ /* 0x000162000c1e1900 */
[----:B------:R-:W-:-:S05]  /*0f10*/  @P1 LEA.HI.X R3, R184, UR7, R188, 0x2, P2 ;  /* 0x00000007b8031c11 */ /* 0x000fca00090f14bc */
[----:B------:R0:W5:Y:S01]  /*0f20*/  @P1 LDG.E R17, desc[UR40][R2.64] ;  /* 0x0000002802111981 */ /* 0x000162000c1e1900 */
[----:B------:R-:W-:Y:S01]  /*0f30*/  UISETP.NE.U32.AND UP0, UPT, UR4, URZ, UPT ;  /* 0x0000003f0400728c */ /* 0x000fe2000bf05070 */
[----:B------:R-:W-:Y:S02]  /*0f40*/  ISETP.NE.U32.AND P2, PT, RZ, UR8, PT ;  /* 0x00000008ff007c0c */ /* 0x000fe4000bf45070 */
[----:B------:R-:W-:Y:S01]  /*0f50*/  ULDC UR4, c[0x0][0x424] ;  /* 0x0001090000047ab9 */ /* 0x000fe20000000800 */
[----:B------:R-:W-:Y:S01]  /*0f60*/  UISETP.NE.AND.EX UP0, UPT, UR5, URZ, UPT, UP0 ;  /* 0x0000003f0500728c */ /* 0x000fe2000bf05300 */
[----:B------:R-:W-:Y:S02]  /*0f70*/  ISETP.NE.AND.EX P2, PT, RZ, UR9, PT, P2 ;  /* 0x00000009ff007c0c */ /* 0x000fe4000bf45320 */
[----:B------:R-:W-:Y:S01]  /*0f80*/  ULDC UR5, c[0x0][0x2f0] ;  /* 0x0000bc0000057ab9 */ /* 0x000fe20000000800 */
[----:B------:R-:W-:-:S04]  /*0f90*/  USEL UR4, UR4, 0x1, UP0 ;  /* 0x0000000104047887 */ /* 0x000fc80008000000 */
[----:B------:R-:W-:Y:S01]  /*0fa0*/  UIMAD UR4, UR4, UR5, URZ ;  /* 0x00000005040472a4 */ /* 0x000fe2000f8e023f */
[----:B0-----:R-:W-:Y:S11]  /*0fb0*/  @P1 BRA `(.L_x_2459) ;  /* 0x0000000000241947 */ /* 0x001ff60003800000 */
        /* <DEDUP_REMOVED lines=9> */
.L_x_2459:
[----:B------:R-:W-:Y:S02]  /*1050*/  IMAD.U32 R16, RZ, RZ, UR4 ;  /* 0x00000004ff107e24 */ /* 0x000fe4000f8e00ff */
[----:B------:R-:W-:Y:S01]  /*1060*/  IMAD.MOV.U32 R187, RZ, RZ, R46 ;  /* 0x000000ffffbb7224 */ /* 0x000fe200078e002e */
[----:B------:R-:W-:Y:S06]  /*1070*/  @!P2 BRA `(.L_x_2460) ;  /* 0x000000000010a947 */ /* 0x000fec0003800000 */
[----:B------:R-:W-:-:S04]  /*1080*/  LEA R2, P0, R184, UR8, 0x2 ;  /* 0x00000008b8027c11 */ /* 0x000fc8000f8010ff */
[----:B------:R-:W-:-:S05]  /*1090*/  LEA.HI.X R3, R184, UR9, R188, 0x2, P0 ;  /* 0x00000009b8037c11 */ /* 0x000fca00080f14bc */
[----:B------:R0:W5:Y:S01]  /*10a0*/  LDG.E R16, desc[UR40][R2.64] ;  /* 0x0000002802107981 */ /* 0x000162000c1e1900 */
[----:B------:R-:W-:Y:S05]  /*10b0*/  BRA `(.L_x_2461) ;  /* 0x0000000000247947 */ /* 0x000fea0003800000 */
.L_x_2460:
[----:B------:R-:W-:Y:S02]  /*10c0*/  ULDC.64 UR4, c[0x0][0xa08] ;  /* 0x0002820000047ab9 */ /* 0x000fe40000000a00 */
[----:B------:R-:W-:-:S04]  /*10d0*/  ISETP.NE.U32.AND P0, PT, RZ, UR4, PT ;  /* 0x00000004ff007c0c */ /* 0x000fc8000bf05070 */
[----:B------:R-:W-:-:S13]  /*10e0*/  ISETP.NE.AND.EX P0, PT, RZ, UR5, PT, P0 ;  /* 0x00000005ff007c0c */ /* 0x000fda000bf05300 */
[----:B------:R-:W-:Y:S05]  /*10f0*/  @!P0 BRA `(.L_x_2461) ;  /* 0x0000000000148947 */ /* 0x000fea0003800000 */
[----:B------:R-:W0:Y:S02]  /*1100*/  LDC.64 R2, c[0x0][0xa08] ;  /* 0x00028200ff027b82 */ /* 0x000e240000000a00 */
[----:B0-----:R-:W-:-:S05]  /*1110*/  IMAD.WIDE R2, R184, 0x4, R2 ;  /* 0x00000004b8027825 */ /* 0x001fca00078e0202 */
[----:B------:R-:W2:Y:S04]  /*1120*/  LDG.E R16, desc[UR40][R2.64] ;  /* 0x0000002802107981 */ /* 0x000ea8000c1e1900 */
[----:B------:R-:W2:Y:S02]  /*1130*/  LDG.E R5, desc[UR40][R2.64+0x4] ;  /* 0x0000042802057981 */ /* 0x000ea4000c1e1900 */
[----:B--2---:R-:W-:-:S07]  /*1140*/  IMAD.IADD R16, R5, 0x1, -R16 ;  /* 0x0000000105107824 */ /* 0x004fce00078e0a10 */
.L_x_2461:
[----:B------:R-:W1:Y:S01]  /*1150*/  LDC R0, c[0x0][0x448] ;  /* 0x00011200ff007b82 */ /* 0x000e620000000800 */
[----:B0-----:R-:W-:Y:S01]  /*1160*/  IMAD.SHL.U32 R2, R45, 0x80, RZ ;  /* 0x000000802d027824 */ /* 0x001fe200078e00ff */
[----:B------:R-:W-:Y:S01]  /*1170*/  CS2R R20, SRZ ;  /* 0x0000000000147805 */ /* 0x000fe2000001ff00 */
[----:B-----5:R-:W-:Y:S01]  /*1180*/  IMAD.IADD R16, R16, 0x1, -R7 ;  /* 0x0000000110107824 */ /* 0x020fe200078e0a07 */
[----:B------:R-:W-:Y:S02]  /*1190*/  CS2R R150, SRZ ;  /* 0x0000000000967805 */ /* 0x000fe4000001ff00 */
[----:B------:R-:W-:Y:S02]  /*11a0*/  CS2R R148, SRZ ;  /* 0x0000000000947805 */ /* 0x000fe4000001ff00 */
[----:B------:R-:W-:Y:S02]  /*11b0*/  CS2R R146, SRZ ;  /* 0x0000000000927805 */ /* 0x000fe4000001ff00 */
[----:B------:R-:W-:-:S02]  /*11c0*/  CS2R R144, SRZ ;  /* 0x0000000000907805 */ /* 0x000fc4000001ff00 */
[----:B------:R-:W-:Y:S02]  /*11d0*/  IADD3 R5, R16, 0x80, -R17 ;  /* 0x0000008010057810 */ /* 0x000fe40007ffe811 */
        /* <DEDUP_REMOVED lines=15> */
[----:B-1----:R-:W-:Y:S01]  /*12d0*/  ISETP.NE.AND P0, PT, R0, 0x1, PT ;  /* 0x000000010000780c */ /* 0x002fe20003f05270 */
[----:B------:R-:W-:Y:S01]  /*12e0*/  VIADD R0, R2, 0x7f ;  /* 0x0000007f02007836 */ /* 0x000fe20000000000 */
        /* <DEDUP_REMOVED lines=11> */
[----:B------:R-:W0:Y:S01]  /*13a0*/  @P0 LDC R3, c[0x0][0x44c] ;  /* 0x00011300ff030b82 */ /* 0x000e220000000800 */
[----:B------:R-:W-:Y:S01]  /*13b0*/  CS2R R90, SRZ ;  /* 0x00000000005a7805 */ /* 0x000fe2000001ff00 */
[----:B------:R-:W-:Y:S02]  /*13c0*/  IMAD.MOV.U32 R89, RZ, RZ, RZ ;  /* 0x000000ffff597224 */ /* 0x000fe400078e00ff */
[----:B------:R-:W-:-:S04]  /*13d0*/  IMAD.MOV.U32 R8, RZ, RZ, RZ ;  /* 0x000000ffff087224 */ /* 0x000fc800078e00ff */
[----:B------:R-:W1:Y:S01]  /*13e0*/  @P0 LDC R4, c[0x0][0x450] ;  /* 0x00011400ff040b82 */ /* 0x000e620000000800 */
[----:B0-----:R-:W-:-:S05]  /*13f0*/  @P0 IMAD.HI.U32 R3, R0, R3, RZ ;  /* 0x0000000300030227 */ /* 0x001fca00078e00ff */
[----:B-1----:R-:W-:Y:S01]  /*1400*/  @P0 SHF.R.U32.HI R0, RZ, R4, R3 ;  /* 0x00000004ff000219 */ /* 0x002fe20000011603 */
[----:B------:R-:W-:Y:S01]  /*1410*/  VIADD R3, R16, 0x7f ;  /* 0x0000007f10037836 */ /* 0x000fe20000000000 */
[----:B------:R-:W-:-:S03]  /*1420*/  PLOP3.LUT P0, PT, PT, PT, PT, 0x80, 0x0 ;  /* 0x000000000000781c */ /* 0x000fc60003f0f070 */
[----:B------:R-:W-:Y:S01]  /*1430*/  IMAD.IADD R5, R5, 0x1, R0 ;  /* 0x0000000105057824 */ /* 0x000fe200078e0200 */
[----:B------:R-:W-:-:S04]  /*1440*/  SHF.R.S32.HI R0, RZ, 0x1f, R3 ;  /* 0x0000001fff007819 */ /* 0x000fc80000011403 */
[----:B------:R-:W-:Y:S02]  /*1450*/  SHF.R.S32.HI R4, RZ, 0x1f, R5 ;  /* 0x0000001fff047819 */ /* 0x000fe40000011405 */
[----:B------:R-:W-:Y:S01]  /*1460*/  LEA.HI R0, R0, R3, RZ, 0x7 ;  /* 0x0000000300007211 */ /* 0x000fe200078f38ff */
[----:B------:R-:W-:Y:S01]  /*1470*/  IMAD.MOV.U32 R3, RZ, RZ, RZ ;  /* 0x000000ffff037224 */ /* 0x000fe200078e00ff */
[----:B------:R-:W-:Y:S02]  /*1480*/  LEA.HI R4, R4, R5, RZ, 0x7 ;  /* 0x0000000504047211 */ /* 0x000fe400078f38ff */
[----:B------:R-:W-:Y:S02]  /*1490*/  SHF.R.S32.HI R0, RZ, 0x7, R0 ;  /* 0x00000007ff007819 */ /* 0x000fe40000011400 */
[----:B------:R-:W-:-:S04]  /*14a0*/  SHF.R.S32.HI R5, RZ, 0x7, R4 ;  /* 0x00000007ff057819 */ /* 0x000fc80000011404 */
[----:B------:R-:W-:-:S04]  /*14b0*/  VIMNMX R88, R0, R5, PT ;  /* 0x0000000500587248 */ /* 0x000fc80003fe0100 */
[----:B------:R-:W-:-:S13]  /*14c0*/  ISETP.GE.AND P1, PT, R88, 0x1, PT ;  /* 0x000000015800780c */ /* 0x000fda0003f26270 */
[----:B------:R-:W-:Y:S05]  /*14d0*/  @!P1 BRA `(.L_x_2462) ;  /* 0x0000007800489947 */ /* 0x000fea0003800000 */
        /* <DEDUP_REMOVED lines=31> */
.L_x_2463:
[----:B------:R-:W-:Y:S02]  /*16d0*/  LEA.HI R0, R190, R190, RZ, 0x1 ;  /* 0x000000bebe007211 */ /* 0x000fe400078f08ff */
[----:B------:R-:W-:Y:S02]  /*16e0*/  ISETP.NE.AND P0, PT, R18, 0x3, PT ;  /* 0x000000031200780c */ /* 0x000fe40003f05270 */
[----:B------:R-:W-:-:S05]  /*16f0*/  LOP3.LUT R3, R0, 0xfffffffe, RZ, 0xc0, !PT ;  /* 0xfffffffe00037812 */ /* 0x000fca00078ec0ff */
[----:B------:R-:W-:-:S05]  /*1700*/  IMAD.IADD R0, R190, 0x1, -R3 ;  /* 0x00000001be007824 */ /* 0x000fca00078e0a03 */
[----:B------:R-:W-:-:S04]  /*1710*/  SHF.L.U32 R0, R0, 0x1f, RZ ;  /* 0x0000001f00007819 */ /* 0x000fc800000006ff */
[----:B------:R-:W0:Y:S02]  /*1720*/  SYNCS.PHASECHK.TRANS64.TRYWAIT P1, [UR38+0x28800], R0 ;  /* 0x02880000ff0075a7 */ /* 0x000e240008020166 */
[----:B0-----:R-:W-:Y:S05]  /*1730*/  @!P1 BRA `(.L_x_2464) ;  /* 0x000000f800109947 */ /* 0x001fea0003800000 */
.L_x_2634:
[----:B------:R-:W-:Y:S05]  /*1740*/  @!P0 BRA `(.L_x_2465) ;  /* 0x0000000000048947 */ /* 0x000fea0003800000 */
[----:B------:R-:W-:Y:S01]  /*1750*/  BPT.TRAP 0x1 ;  /* 0x000000040000795c */ /* 0x000fe20000300000 */
.L_x_2465:
[----:B0-----:R-:W-:Y:S02]  /*1760*/  IMAD.U32 R3, RZ, RZ, UR37 ;  /* 0x00000025ff037e24 */ /* 0x001fe4000f8e00ff */
[----:B------:R-:W-:-:S03]  /*1770*/  IMAD.U32 R0, RZ, RZ, UR36 ;  /* 0x00000024ff007e24 */ /* 0x000fc6000f8e00ff */
[----:B------:R-:W-:Y:S02]  /*1780*/  LEA R3, R3, UR38, 0x3 ;  /* 0x0000002603037c11 */ /* 0x000fe4000f8e18ff */
[----:B------:R-:W-:-:S04]  /*1790*/  SHF.L.U32 R0, R0, 0x1f, RZ ;  /* 0x0000001f00007819 */ /* 0x000fc800000006ff */
[----:B------:R0:W1:Y:S01]  /*17a0*/  SYNCS.PHASECHK.TRANS64.TRYWAIT P2, [R3+URZ+0x28830], R0 ;  /* 0x02883000030075a7 */ /* 0x000062000804017f */
[----:B------:R-:W-:Y:S05]  /*17b0*/  @!P0 BRA `(.L_x_2466) ;  /* 0x0000000000048947 */ /* 0x000fea0003800000 */
[----:B------:R-:W-:Y:S01]  /*17c0*/  BPT.TRAP 0x1 ;  /* 0x000000040000795c */ /* 0x000fe20000300000 */
.L_x_2466:
[----:B------:R-:W2:Y:S02]  /*17d0*/  S2R R4, SR_TID.X ;  /* 0x0000000000047919 */ /* 0x000ea40000002100 */
[----:B--2---:R-:W-:Y:S01]  /*17e0*/  LOP3.LUT P1, RZ, R4, 0x7f, RZ, 0xc0, !PT ;  /* 0x0000007f04ff7812 */ /* 0x004fe2000782c0ff */
[----:B-1----:R-:W-:-:S12]  /*17f0*/  @P2 BRA `(.L_x_2467) ;  /* 0x0000000000082947 */ /* 0x002fd80003800000 */
[----:B------:R-:W1:Y:S02]  /*1800*/  SYNCS.PHASECHK.TRANS64.TRYWAIT P2, [R3+URZ+0x28830], R0 ;  /* 0x02883000030075a7 */ /* 0x000e64000804017f */
[----:B-1----:R-:W-:Y:S05]  /*1810*/  @!P2 BRA `(.L_x_2468) ;  /* 0x000000f400f0a947 */ /* 0x002fea0003800000 */
.L_x_2467:
[----:B------:R-:W-:Y:S05]  /*1820*/  WARPSYNC.ALL ;  /* 0x0000000000007948 */ /* 0x000fea0003800000 */
[----:B------:R-:W-:Y:S01]  /*1830*/  UIADD3 UR4, UR38, 0x18400, URZ ;  /* 0x0001840026047890 */ /* 0x000fe2000fffe03f */
[----:B------:R-:W-:Y:S01]  /*1840*/  WARPGROUP.ARRIVE ;  /* 0x00000000000079c5 */ /* 0x000fe20000000000 */
[----:B------:R-:W-:Y:S01]  /*1850*/  ULOP3.LUT UR32, UR43, 0x10000, URZ, 0xfc, !UPT ;  /* 0x000100002b207892 */ /* 0x000fe2000f8efc3f */
[----:B01----:R-:W0:Y:S01]  /*1860*/  LDC R0, c[0x0][0x448] ;  /* 0x00011200ff007b82 */ /* 0x003e220000000800 */
[----:B------:R-:W-:Y:S01]  /*1870*/  USHF.R.U32.HI UR4, URZ, 0x4, UR4 ;  /* 0x000000043f047899 */ /* 0x000fe20008011604 */
[----:B------:R-:W-:Y:S01]  /*1880*/  @!P1 VIADD R3, R3, 0x28840 ;  /* 0x0002884003039836 */ /* 0x000fe20000000000 */
[----:B------:R-:W-:Y:S01]  /*1890*/  UMOV UR33, 0x40000040 ;  /* 0x4000004000217882 */ /* 0x000fe20000000000 */
[----:B------:R-:W-:Y:S01]  /*18a0*/  UMOV UR35, 0x40000040 ;  /* 0x4000004000237882 */ /* 0x000fe20000000000 */
[----:B------:R-:W-:Y:S01]  /*18b0*/  ULOP3.LUT UR4, UR4, 0x3fff, URZ, 0xc0, !UPT ;  /* 0x00003fff04047892 */ /* 0x000fe2000f8ec03f */
[----:B------:R-:W-:Y:S01]  /*18c0*/  CS2R R150, SRZ ;  /* 0x0000000000967805 */ /* 0x000fe2000001ff00 */
        /* <DEDUP_REMOVED lines=18> */
[----:B0-----:R-:W-:Y:S01]  /*19f0*/  ISETP.NE.AND P2, PT, R0, 0x1, PT ;  /* 0x000000010000780c */ /* 0x001fe20003f45270 */
[----:B------:R-:W-:Y:S01]  /*1a00*/  UIADD3 UR14, UR34, 0x6, URZ ;  /* 0x00000006220e7890 */ /* 0x000fe2000fffe03f */
[----:B------:R-:W-:Y:S01]  /*1a10*/  IMAD.IADD R0, R23, 0x1, R2 ;  /* 0x0000000117007824 */ /* 0x000fe200078e0202 */
        /* <DEDUP_REMOVED lines=11> */
[----:B------:R-:W0:Y:S01]  /*1ad0*/  @P2 LDC R5, c[0x0][0x44c] ;  /* 0x00011300ff052b82 */ /* 0x000e220000000800 */
        /* <DEDUP_REMOVED lines=9> */
[----:B------:R-:W1:Y:S01]  /*1b70*/  @P2 LDC R7, c[0x0][0x450] ;  /* 0x00011400ff072b82 */ /* 0x000e620000000800 */
[----:B------:R-:W-:Y:S01]  /*1b80*/  UIADD3 UR30, UR34, 0x406, URZ ;  /* 0x00000406221e7890 */ /* 0x000fe2000fffe03f */
[----:B------:R-:W-:Y:S01]  /*1b90*/  CS2R R128, SRZ ;  /* 0x0000000000807805 */ /* 0x000fe2000001ff00 */
[----:B------:R-:W-:Y:S01]  /*1ba0*/  UMOV UR29, 0x40000040 ;  /* 0x40000040001d7882 */ /* 0x000fe20000000000 */
[----:B------:R-:W-:Y:S01]  /*1bb0*/  UMOV UR31, 0x40000040 ;  /* 0x40000040001f7882 */ /* 0x000fe20000000000 */
[----:B------:R-:W-:-:S02]  /*1bc0*/  CS2R R126, SRZ ;  /* 0x00000000007e7805 */ /* 0x000fc4000001ff00 */
[----:B------:R-:W-:Y:S01]  /*1bd0*/  CS2R R124, SRZ ;  /* 0x00000000007c7805 */ /* 0x000fe2000001ff00 */
[----:B0-----:R-:W-:-:S04]  /*1be0*/  @P2 IMAD.HI.U32 R4, R0, R5, RZ ;  /* 0x0000000500042227 */ /* 0x001fc800078e00ff */
[----:B------:R-:W-:-:S04]  /*1bf0*/  IMAD.MOV.U32 R5, RZ, RZ, -0x80 ;  /* 0xffffff80ff057424 */ /* 0x000fc800078e00ff */
[----:B------:R-:W-:Y:S01]  /*1c00*/  IMAD R5, R88, R5, 0x80 ;  /* 0x0000008058057424 */ /* 0x000fe200078e0205 */
[----:B-1----:R-:W-:-:S03]  /*1c10*/  @P2 SHF.R.U32.HI R0, RZ, R7, R4 ;  /* 0x00000007ff002219 */ /* 0x002fc60000011604 */
[----:B------:R-:W-:Y:S02]  /*1c20*/  VIADD R7, R5, 0x1 ;  /* 0x0000000105077836 */ /* 0x000fe40000000000 */
[----:B------:R-:W-:Y:S01]  /*1c30*/  IMAD.IADD R5, R16, 0x1, R5 ;  /* 0x0000000110057824 */ /* 0x000fe200078e0205 */
[----:B------:R-:W0:Y:S01]  /*1c40*/  SHFL.IDX PT, R6, R0, 0x1, 0x1c1f ;  /* 0x003c1f0000067f89 */ /* 0x000e2200000e0000 */
[C---:B------:R-:W-:Y:S02]  /*1c50*/  IMAD R7, R22.reuse, -0x2, R7 ;  /* 0xfffffffe16077824 */ /* 0x040fe400078e0207 */
[----:B------:R-:W-:-:S03]  /*1c60*/  IMAD R4, R22, -0x2, R5 ;  /* 0xfffffffe16047824 */ /* 0x000fc600078e0205 */
[----:B------:R-:W-:-:S04]  /*1c70*/  IADD3 R7, -R17, R7, R16 ;  /* 0x0000000711077210 */ /* 0x000fc80007ffe110 */
[----:B0-----:R-:W-:-:S04]  /*1c80*/  VIADDMNMX R6, R6, R7, R4, PT ;  /* 0x0000000706067246 */ /* 0x001fc80003800104 */
[C---:B------:R-:W-:Y:S02]  /*1c90*/  ISETP.GT.AND P3, PT, R6.reuse, RZ, PT ;  /* 0x000000ff0600720c */ /* 0x040fe40003f64270 */
[C---:B------:R-:W-:Y:S02]  /*1ca0*/  ISETP.GT.AND P4, PT, R6.reuse, 0x1, PT ;  /* 0x000000010600780c */ /* 0x040fe40003f84270 */
[----:B------:R-:W-:Y:S01]  /*1cb0*/  ISETP.GT.AND P5, PT, R6, 0x8, PT ;  /* 0x000000080600780c */ /* 0x000fe20003fa4270 */
[----:B------:R-:W-:Y:S02]  /*1cc0*/  WARPGROUP.DEPBAR.LE gsb0, 0x0 ;  /* 0x00008000000079c5 */ /* 0x000fe40000010000 */
[----:B------:R-:W-:-:S06]  /*1cd0*/  WARPGROUP.ARRIVE ;  /* 0x00000000000079c5 */ /* 0x000fcc0000000000 */
[----:B------:R-:W-:Y:S01]  /*1ce0*/  HGMMA.64x128x16.F32 R24, gdesc[UR4], R24, gsb0 ;  /* 0x01e00000041879f0 */ /* 0x000fe20008000818 */
[----:B------:R-:W-:Y:S02]  /*1cf0*/  ULDC UR6, c[0x0][0x988] ;  /* 0x0002620000067ab9 */ /* 0x000fe40000000800 */
        /* <DEDUP_REMOVED lines=25> */
[C---:B------:R-:W-:Y:S02]  /*1e90*/  ISETP.GT.AND P4, PT, R6.reuse, 0x10, PT ;  /* 0x000000100600780c */ /* 0x040fe40003f84270 */
[----:B------:R-:W-:Y:S02]  /*1ea0*/  FSEL R31, R31, -INF , P3 ;  /* 0xff8000001f1f7808 */ /* 0x000fe40001800000 */
[----:B------:R-:W-:Y:S02]  /*1eb0*/  FMNMX.FTZ R8, R11, R8, !PT ;  /* 0x000000080b087209 */ /* 0x000fe40007810000 */
        /* <DEDUP_REMOVED lines=79> */
[----:B------:R-:W-:Y:S01]  /*23b0*/  FSEL R123, R86, -INF , P4 ;  /* 0xff800000567b7808 */ /* 0x000fe20002000000 */
[----:B------:R1:W2:Y:S01]  /*23c0*/  SHFL.IDX PT, R6, R0, RZ, 0x1c1f ;  /* 0x001c1fff00067589 */ /* 0x0002a200000e0000 */
[----:B------:R-:W-:-:S02]  /*23d0*/  FMNMX.FTZ R8, R83, R8, !PT ;  /* 0x0000000853087209 */ /* 0x000fc40007810000 */
[----:B------:R-:W-:Y:S02]  /*23e0*/  FSEL R87, R87, -INF , P3 ;  /* 0xff80000057577808 */ /* 0x000fe40001800000 */
[----:B------:R-:W-:Y:S01]  /*23f0*/  FMNMX.FTZ R8, R123, R8, !PT ;  /* 0x000000087b087209 */ /* 0x000fe20007810000 */
[----:B-1----:R-:W-:-:S03]  /*2400*/  IMAD.U32 R0, RZ, RZ, UR6 ;  /* 0x00000006ff007e24 */ /* 0x002fc6000f8e00ff */
[----:B------:R-:W-:-:S05]  /*2410*/  FMNMX.FTZ R8, R87, R8, !PT ;  /* 0x0000000857087209 */ /* 0x000fca0007810000 */
[----:B------:R-:W1:Y:S01]  /*2420*/  SHFL.BFLY PT, R5, R8, 0x2, 0x1f ;  /* 0x0c401f0008057f89 */ /* 0x000e6200000e0000 */
[----:B--2---:R-:W-:-:S04]  /*2430*/  VIADDMNMX R7, R6, R7, R4, PT ;  /* 0x0000000706077246 */ /* 0x004fc80003800104 */
[C---:B------:R-:W-:Y:S02]  /*2440*/  ISETP.GT.AND P4, PT, R7.reuse, 0x1, PT ;  /* 0x000000010700780c */ /* 0x040fe40003f84270 */
[----:B------:R-:W-:Y:S02]  /*2450*/  ISETP.GT.AND P5, PT, R7, 0x8, PT ;  /* 0x000000080700780c */ /* 0x000fe40003fa4270 */
[----:B------:R-:W-:Y:S02]  /*2460*/  FSEL R25, R25, -INF , P4 ;  /* 0xff80000019197808 */ /* 0x000fe40002000000 */
[----:B------:R-:W-:Y:S02]  /*2470*/  ISETP.GT.AND P4, PT, R7, 0x10, PT ;  /* 0x000000100700780c */ /* 0x000fe40003f84270 */
[----:B-1----:R-:W-:Y:S02]  /*2480*/  FMNMX.FTZ R10, R8, R5, !PT ;  /* 0x00000005080a7209 */ /* 0x002fe40007810000 */
[----:B------:R-:W-:-:S02]  /*2490*/  FSEL R13, R32, -INF , P4 ;  /* 0xff800000200d7808 */ /* 0x000fc40002000000 */
[----:B------:R-:W-:Y:S01]  /*24a0*/  ISETP.GT.AND P4, PT, R7, 0x18, PT ;  /* 0x000000180700780c */ /* 0x000fe20003f84270 */
[----:B------:R-:W1:Y:S02]  /*24b0*/  SHFL.BFLY PT, R5, R10, 0x1, 0x1f ;  /* 0x0c201f000a057f89 */ /* 0x000e6400000e0000 */
        /* <DEDUP_REMOVED lines=10> */
[----:B------:R-:W-:Y:S01]  /*2560*/  FSEL R11, R28, -INF , P5 ;  /* 0xff8000001c0b7808 */ /* 0x000fe20002800000 */
        /* <DEDUP_REMOVED lines=14> */
[----:B------:R-:W2:Y:S01]  /*2650*/  MUFU.EX2 R181, R181 ;  /* 0x000000b500b57308 */ /* 0x000ea20000000800 */
[----:B------:R-:W-:Y:S01]  /*2660*/  ISETP.GT.AND P3, PT, R7, 0x19, PT ;  /* 0x000000190700780c */ /* 0x000fe20003f64270 */
[-CC-:B------:R-:W-:Y:S01]  /*2670*/  FFMA.FTZ R179, R89, R0.reuse, -R42.reuse ;  /* 0x0000000059b37223 */ /* 0x180fe2000001082a */
[----:B------:R-:W-:Y:S01]  /*2680*/  FSEL R15, R36, -INF , P4 ;  /* 0xff800000240f7808 */ /* 0x000fe20002000000 */
[--C-:B------:R-:W-:Y:S01]  /*2690*/  FFMA.FTZ R173, R91, R0, -R42.reuse ;  /* 0x000000005bad7223 */ /* 0x100fe2000001082a */
[----:B------:R-:W-:Y:S01]  /*26a0*/  FMNMX.FTZ R10, R33, R8, !PT ;  /* 0x00000008210a7209 */ /* 0x000fe20007810000 */
[-CC-:B------:R-:W-:Y:S01]  /*26b0*/  FFMA.FTZ R175, R93, R0.reuse, -R42.reuse ;  /* 0x000000005daf7223 */ /* 0x180fe2000001082a */
[----:B------:R-:W-:Y:S01]  /*26c0*/  ISETP.GT.AND P4, PT, R7, 0x20, PT ;  /* 0x000000200700780c */ /* 0x000fe20003f84270 */
[----:B------:R3:W-:Y:S01]  /*26d0*/  MUFU.EX2 R8, R35 ;  /* 0x0000002300087308 */ /* 0x0007e20000000800 */
[----:B------:R-:W-:Y:S01]  /*26e0*/  FSEL R37, R37, -INF , P3 ;  /* 0xff80000025257808 */ /* 0x000fe20001800000 */
[--C-:B------:R-:W-:Y:S01]  /*26f0*/  FFMA.FTZ R169, R95, R0, -R42.reuse ;  /* 0x000000005fa97223 */ /* 0x100fe2000001082a */
[----:B------:R-:W-:Y:S01]  /*2700*/  FMNMX.FTZ R10, R15, R10, !PT ;  /* 0x0000000a0f0a7209 */ /* 0x000fe20007810000 */
[-CC-:B------:R-:W-:Y:S01]  /*2710*/  FFMA.FTZ R97, R97, R0.reuse, -R42.reuse ;  /* 0x0000000061617223 */ /* 0x180fe2000001082a */
[----:B------:R-:W-:Y:S01]  /*2720*/  ISETP.GT.AND P3, PT, R7, 0x21, PT ;  /* 0x000000210700780c */ /* 0x000fe20003f64270 */
[--C-:B------:R-:W-:Y:S01]  /*2730*/  FFMA.FTZ R171, R99, R0, -R42.reuse ;  /* 0x0000000063ab7223 */ /* 0x100fe2000001082a */
[----:B------:R-:W-:Y:S01]  /*2740*/  FSEL R21, R40, -INF , P4 ;  /* 0xff80000028157808 */ /* 0x000fe20002000000 */
[----:B------:R-:W4:Y:S01]  /*2750*/  MUFU.EX2 R183, R183 ;  /* 0x000000b700b77308 */ /* 0x000f220000000800 */
[----:B------:R-:W-:Y:S01]  /*2760*/  FMNMX.FTZ R10, R37, R10, !PT ;  /* 0x0000000a250a7209 */ /* 0x000fe20007810000 */
[-CC-:B------:R-:W-:Y:S01]  /*2770*/  FFMA.FTZ R101, R101, R0.reuse, -R42.reuse ;  /* 0x0000000065657223 */ /* 0x180fe2000001082a */
[----:B------:R-:W-:Y:S01]  /*2780*/  ISETP.GT.AND P4, PT, R7, 0x28, PT ;  /* 0x000000280700780c */ /* 0x000fe20003f84270 */
[-CC-:B------:R-:W-:Y:S01]  /*2790*/  FFMA.FTZ R153, R103, R0.reuse, -R42.reuse ;  /* 0x0000000067997223 */ /* 0x180fe2000001082a */
[----:B------:R-:W-:Y:S01]  /*27a0*/  FSEL R41, R41, -INF , P3 ;  /* 0xff80000029297808 */ /* 0x000fe20001800000 */
[--C-:B------:R-:W-:Y:S01]  /*27b0*/  FFMA.FTZ R105, R105, R0, -R42.reuse ;  /* 0x0000000069697223 */ /* 0x100fe2000001082a */
[----:B------:R-:W-:Y:S01]  /*27c0*/  FMNMX.FTZ R10, R21, R10, !PT ;  /* 0x0000000a150a7209 */ /* 0x000fe20007810000 */
[----:B------:R-:W5:Y:S01]  /*27d0*/  MUFU.EX2 R6, R6 ;  /* 0x0000000600067308 */ /* 0x000f620000000800 */
[----:B------:R-:W-:Y:S01]  /*27e0*/  ISETP.GT.AND P3, PT, R7, 0x29, PT ;  /* 0x000000290700780c */ /* 0x000fe20003f64270 */
[----:B------:R-:W-:Y:S01]  /*27f0*/  FFMA.FTZ R155, R107, R0, -R42 ;  /* 0x000000006b9b7223 */ /* 0x000fe2000001082a */
[----:B-1----:R-:W-:Y:S01]  /*2800*/  FSEL R27, R44, -INF , P4 ;  /* 0xff8000002c1b7808 */ /* 0x002fe20002000000 */
[----:B--2---:R-:W-:Y:S01]  /*2810*/  FADD.FTZ R44, R181, R4 ;  /* 0x00000004b52c7221 */ /* 0x004fe20000010000 */
        /* <DEDUP_REMOVED lines=11> */
[----:B------:R-:W2:Y:S01]  /*28d0*/  MUFU.EX2 R177, R177 ;  /* 0x000000b100b17308 */ /* 0x000ea20000000800 */
[----:B------:R-:W-:Y:S01]  /*28e0*/  FMNMX.FTZ R12, R45, R12, !PT ;  /* 0x0000000c2d0c7209 */ /* 0x000fe20007810000 */
[----:B------:R-:W0:Y:S01]  /*28f0*/  @P2 LDC R48, c[0x0][0x450] ;  /* 0x00011400ff302b82 */ /* 0x000e220000000800 */
[----:B------:R-:W-:Y:S01]  /*2900*/  ISETP.GT.AND P4, PT, R7, 0x38, PT ;  /* 0x000000380700780c */ /* 0x000fe20003f84270 */
[-CC-:B------:R-:W-:Y:S01]  /*2910*/  FFMA.FTZ R161, R117, R0.reuse, -R42.reuse ;  /* 0x0000000075a17223 */ /* 0x180fe2000001082a */
[----:B------:R-:W-:Y:S01]  /*2920*/  FSEL R49, R49, -INF , P3 ;  /* 0xff80000031317808 */ /* 0x000fe20001800000 */
[--C-:B------:R-:W-:Y:S01]  /*2930*/  FFMA.FTZ R163, R119, R0, -R42.reuse ;  /* 0x0000000077a37223 */ /* 0x100fe2000001082a */
[----:B------:R-:W-:Y:S01]  /*2940*/  FMNMX.FTZ R12, R31, R12, !PT ;  /* 0x0000000c1f0c7209 */ /* 0x000fe20007810000 */
[----:B------:R-:W2:Y:S01]  /*2950*/  MUFU.EX2 R179, R179 ;  /* 0x000000b300b37308 */ /* 0x000ea20000000800 */
[----:B------:R-:W-:Y:S01]  /*2960*/  ISETP.GT.AND P3, PT, R7, 0x39, PT ;  /* 0x000000390700780c */ /* 0x000fe20003f64270 */
[-CC-:B------:R-:W-:Y:S01]  /*2970*/  FFMA.FTZ R36, R79, R0.reuse, -R42.reuse ;  /* 0x000000004f247223 */ /* 0x180fe2000001082a */
[----:B---3--:R-:W-:Y:S01]  /*2980*/  FSEL R35, R52, -INF , P4 ;  /* 0xff80000034237808 */ /* 0x008fe20002000000 */
[--C-:B------:R-:W-:Y:S01]  /*2990*/  FFMA.FTZ R165, R121, R0, -R42.reuse ;  /* 0x0000000079a57223 */ /* 0x100fe2000001082a */
[----:B------:R-:W-:Y:S01]  /*29a0*/  FMNMX.FTZ R14, R49, R12, !PT ;  /* 0x0000000c310e7209 */ /* 0x000fe20007810000 */
[-CC-:B------:R-:W-:Y:S01]  /*29b0*/  FFMA.FTZ R83, R83, R0.reuse, -R42.reuse ;  /* 0x0000000053537223 */ /* 0x180fe2000001082a */
[----:B------:R-:W-:Y:S01]  /*29c0*/  ISETP.GT.AND P4, PT, R7, 0x40, PT ;  /* 0x000000400700780c */ /* 0x000fe20003f84270 */
[----:B------:R3:W-:Y:S01]  /*29d0*/  MUFU.EX2 R12, R43 ;  /* 0x0000002b000c7308 */ /* 0x0007e20000000800 */
[----:B------:R-:W-:Y:S01]  /*29e0*/  FSEL R53, R53, -INF , P3 ;  /* 0xff80000035357808 */ /* 0x000fe20001800000 */
[----:B------:R-:W-:Y:S01]  /*29f0*/  FFMA.FTZ R167, R123, R0, -R42 ;  /* 0x000000007ba77223 */ /* 0x000fe2000001082a */
[----:B------:R-:W-:-:S02]  /*2a00*/  FMNMX.FTZ R14, R35, R14, !PT ;  /* 0x0000000e230e7209 */ /* 0x000fc40007810000 */
[----:B------:R-:W-:Y:S02]  /*2a10*/  CS2R R122, SRZ ;  /* 0x00000000007a7805 */ /* 0x000fe4000001ff00 */
[----:B------:R-:W-:Y:S02]  /*2a20*/  ISETP.GT.AND P3, PT, R7, 0x41, PT ;  /* 0x000000410700780c */ /* 0x000fe40003f64270 */
[----:B------:R-:W-:Y:S02]  /*2a30*/  CS2R R120, SRZ ;  /* 0x0000000000787805 */ /* 0x000fe4000001ff00 */
[----:B-1----:R-:W-:Y:S01]  /*2a40*/  FSEL R39, R56, -INF , P4 ;  /* 0xff80000038277808 */ /* 0x002fe20002000000 */
[----:B------:R-:W-:Y:S01]  /*2a50*/  MUFU.EX2 R173, R173 ;  /* 0x000000ad00ad7308 */ /* 0x000fe20000000800 */
[----:B------:R-:W-:Y:S02]  /*2a60*/  FMNMX.FTZ R14, R53, R14, !PT ;  /* 0x0000000e350e7209 */ /* 0x000fe40007810000 */
[----:B------:R-:W-:-:S02]  /*2a70*/  CS2R R118, SRZ ;  /* 0x0000000000767805 */ /* 0x000fc4000001ff00 */
[----:B------:R-:W-:Y:S02]  /*2a80*/  ISETP.GT.AND P4, PT, R7, 0x48, PT ;  /* 0x000000480700780c */ /* 0x000fe40003f84270 */
[----:B------:R-:W-:Y:S02]  /*2a90*/  CS2R R116, SRZ ;  /* 0x0000000000747805 */ /* 0x000fe4000001ff00 */
[----:B------:R-:W-:Y:S02]  /*2aa0*/  FSEL R57, R57, -INF , P3 ;  /* 0xff80000039397808 */ /* 0x000fe40001800000 */
[----:B------:R-:W-:Y:S02]  /*2ab0*/  CS2R R114, SRZ ;  /* 0x0000000000727805 */ /* 0x000fe4000001ff00 */
[----:B------:R-:W-:Y:S01]  /*2ac0*/  FMNMX.FTZ R14, R39, R14, !PT ;  /* 0x0000000e270e7209 */ /* 0x000fe20007810000 */
[----:B------:R-:W-:Y:S01]  /*2ad0*/  MUFU.EX2 R175, R175 ;  /* 0x000000af00af7308 */ /* 0x000fe20000000800 */
[----:B------:R-:W-:-:S02]  /*2ae0*/  ISETP.GT.AND P3, PT, R7, 0x49, PT ;  /* 0x000000490700780c */ /* 0x000fc40003f64270 */
[----:B------:R-:W-:Y:S02]  /*2af0*/  CS2R R112, SRZ ;  /* 0x0000000000707805 */ /* 0x000fe4000001ff00 */
[----:B---3--:R-:W-:Y:S02]  /*2b00*/  FSEL R43, R60, -INF , P4 ;  /* 0xff8000003c2b7808 */ /* 0x008fe40002000000 */
        /* <DEDUP_REMOVED lines=8> */
[----:B------:R-:W-:Y:S02]  /*2b90*/  CS2R R98, SRZ ;  /* 0x0000000000627805 */ /* 0x000fe4000001ff00 */
[----:B------:R-:W-:Y:S02]  /*2ba0*/  ISETP.GT.AND P3, PT, R7, 0x51, PT ;  /* 0x000000510700780c */ /* 0x000fe40003f64270 */
[----:B------:R-:W-:Y:S02]  /*2bb0*/  CS2R R94, SRZ ;  /* 0x00000000005e7805 */ /* 0x000fe4000001ff00 */
[----:B------:R-:W-:Y:S01]  /*2bc0*/  FSEL R47, R64, -INF , P4 ;  /* 0xff800000402f7808 */ /* 0x000fe20002000000 */
[----:B------:R-:W-:Y:S01]  /*2bd0*/  MUFU.EX2 R169, R169 ;  /* 0x000000a900a97308 */ /* 0x000fe20000000800 */
[----:B------:R-:W-:-:S02]  /*2be0*/  FMNMX.FTZ R20, R61, R20, !PT ;  /* 0x000000143d147209 */ /* 0x000fc40007810000 */
[----:B------:R-:W-:Y:S02]  /*2bf0*/  CS2R R92, SRZ ;  /* 0x00000000005c7805 */ /* 0x000fe4000001ff00 */
[----:B------:R-:W-:Y:S02]  /*2c00*/  ISETP.GT.AND P4, PT, R7, 0x58, PT ;  /* 0x000000580700780c */ /* 0x000fe40003f84270 */
[----:B------:R-:W-:Y:S02]  /*2c10*/  CS2R R90, SRZ ;  /* 0x00000000005a7805 */ /* 0x000fe4000001ff00 */
[----:B------:R-:W-:Y:S02]  /*2c20*/  FSEL R65, R65, -INF , P3 ;  /* 0xff80000041417808 */ /* 0x000fe40001800000 */
[----:B------:R-:W-:Y:S01]  /*2c30*/  FMNMX.FTZ R20, R47, R20, !PT ;  /* 0x000000142f147209 */ /* 0x000fe20007810000 */
[----:B------:R-:W-:Y:S01]  /*2c40*/  MUFU.EX2 R171, R171 ;  /* 0x000000ab00ab7308 */ /* 0x000fe20000000800 */
[----:B------:R-:W-:-:S02]  /*2c50*/  ISETP.GT.AND P3, PT, R7, 0x59, PT ;  /* 0x000000590700780c */ /* 0x000fc40003f64270 */
[----:B------:R-:W-:Y:S02]  /*2c60*/  FSEL R51, R68, -INF , P4 ;  /* 0xff80000044337808 */ /* 0x000fe40002000000 */
[----:B-1----:R-:W-:Y:S02]  /*2c70*/  FMNMX.FTZ R24, R65, R20, !PT ;  /* 0x0000001441187209 */ /* 0x002fe40007810000 */
[----:B------:R-:W-:Y:S01]  /*2c80*/  ISETP.GT.AND P4, PT, R7, 0x60, PT ;  /* 0x000000600700780c */ /* 0x000fe20003f84270 */
[----:B------:R1:W-:Y:S01]  /*2c90*/  MUFU.EX2 R20, R97 ;  /* 0x0000006100147308 */ /* 0x0003e20000000800 */
[----:B------:R-:W-:Y:S02]  /*2ca0*/  FSEL R69, R69, -INF , P3 ;  /* 0xff80000045457808 */ /* 0x000fe40001800000 */
[----:B------:R-:W-:Y:S02]  /*2cb0*/  FMNMX.FTZ R24, R51, R24, !PT ;  /* 0x0000001833187209 */ /* 0x000fe40007810000 */
[----:B------:R-:W-:-:S02]  /*2cc0*/  ISETP.GT.AND P3, PT, R7, 0x61, PT ;  /* 0x000000610700780c */ /* 0x000fc40003f64270 */
[----:B------:R-:W-:Y:S01]  /*2cd0*/  FSEL R55, R72, -INF , P4 ;  /* 0xff80000048377808 */ /* 0x000fe20002000000 */
[----:B------:R-:W-:Y:S01]  /*2ce0*/  MUFU.EX2 R153, R153 ;  /* 0x0000009900997308 */ /* 0x000fe20000000800 */
[----:B------:R-:W-:Y:S02]  /*2cf0*/  FMNMX.FTZ R24, R69, R24, !PT ;  /* 0x0000001845187209 */ /* 0x000fe40007810000 */
[----:B-1----:R-:W-:Y:S02]  /*2d00*/  CS2R R96, SRZ ;  /* 0x0000000000607805 */ /* 0x002fe4000001ff00 */
[----:B------:R-:W-:Y:S02]  /*2d10*/  ISETP.GT.AND P4, PT, R7, 0x68, PT ;  /* 0x000000680700780c */ /* 0x000fe40003f84270 */
[----:B------:R-:W-:Y:S02]  /*2d20*/  FSEL R73, R73, -INF , P3 ;  /* 0xff80000049497808 */ /* 0x000fe40001800000 */
[----:B------:R-:W-:Y:S01]  /*2d30*/  FMNMX.FTZ R24, R55, R24, !PT ;  /* 0x0000001837187209 */ /* 0x000fe20007810000 */
[----:B------:R-:W-:Y:S01]  /*2d40*/  MUFU.EX2 R155, R155 ;  /* 0x0000009b009b7308 */ /* 0x000fe20000000800 */
[----:B------:R-:W-:-:S02]  /*2d50*/  ISETP.GT.AND P3, PT, R7, 0x69, PT ;  /* 0x000000690700780c */ /* 0x000fc40003f64270 */
[----:B------:R-:W-:Y:S02]  /*2d60*/  FSEL R59, R76, -INF , P4 ;  /* 0xff8000004c3b7808 */ /* 0x000fe40002000000 */
[----:B------:R-:W-:Y:S02]  /*2d70*/  FMNMX.FTZ R26, R73, R24, !PT ;  /* 0x00000018491a7209 */ /* 0x000fe40007810000 */
        /* <DEDUP_REMOVED lines=16> */
[----:B------:R-:W-:Y:S01]  /*2e80*/  FSEL R85, R85, -INF , P3 ;  /* 0xff80000055557808 */ /* 0x000fe20001800000 */
[----:B------:R1:W-:Y:S01]  /*2e90*/  MUFU.EX2 R26, R105 ;  /* 0x00000069001a7308 */ /* 0x0003e20000000800 */
[----:B------:R-:W-:Y:S02]  /*2ea0*/  FMNMX.FTZ R28, R67, R28, !PT ;  /* 0x0000001c431c7209 */ /* 0x000fe40007810000 */
[----:B------:R-:W-:Y:S02]  /*2eb0*/  F2FP.F16.F32.PACK_AB R181, R4, R181 ;  /* 0x000000b504b5723e */ /* 0x000fe400000000ff */
[----:B------:R-:W-:Y:S01]  /*2ec0*/  FMNMX.FTZ R7, R85, R28, !PT ;  /* 0x0000001c55077209 */ /* 0x000fe20007810000 */
[--C-:B------:R-:W-:Y:S01]  /*2ed0*/  FFMA.FTZ R28, R109, R0, -R42.reuse ;  /* 0x000000006d1c7223 */ /* 0x100fe2000001082a */
[----:B------:R-:W-:Y:S01]  /*2ee0*/  CS2R R108, SRZ ;  /* 0x00000000006c7805 */ /* 0x000fe2000001ff00 */
[----:B------:R-:W-:Y:S01]  /*2ef0*/  MUFU.EX2 R159, R159 ;  /* 0x0000009f009f7308 */ /* 0x000fe20000000800 */
[----:B-1----:R-:W-:Y:S01]  /*2f00*/  CS2R R104, SRZ ;  /* 0x0000000000687805 */ /* 0x002fe2000001ff00 */
[----:B------:R-:W1:Y:S06]  /*2f10*/  SHFL.BFLY PT, R34, R7, 0x2, 0x1f ;  /* 0x0c401f0007227f89 */ /* 0x000e6c00000e0000 */
[----:B------:R-:W-:Y:S08]  /*2f20*/  MUFU.EX2 R28, R28 ;  /* 0x0000001c001c7308 */ /* 0x000ff00000000800 */
[----:B------:R-:W-:Y:S08]  /*2f30*/  MUFU.EX2 R32, R32 ;  /* 0x0000002000207308 */ /* 0x000ff00000000800 */
[----:B------:R-:W-:Y:S01]  /*2f40*/  MUFU.EX2 R161, R161 ;  /* 0x000000a100a17308 */ /* 0x000fe20000000800 */
[----:B-1----:R-:W-:Y:S01]  /*2f50*/  FMNMX.FTZ R38, R7, R34, !PT ;  /* 0x0000002207267209 */ /* 0x002fe20007810000 */
[-CC-:B------:R-:W-:Y:S01]  /*2f60*/  FFMA.FTZ R34, R75, R0.reuse, -R42.reuse ;  /* 0x000000004b227223 */ /* 0x180fe2000001082a */
[----:B------:R-:W-:-:S03]  /*2f70*/  FFMA.FTZ R42, R87, R0, -R42 ;  /* 0x00000000572a7223 */ /* 0x000fc6000001082a */
[----:B------:R-:W1:Y:S02]  /*2f80*/  SHFL.BFLY PT, R7, R38, 0x1, 0x1f ;  /* 0x0c201f0026077f89 */ /* 0x000e6400000e0000 */
[----:B------:R-:W-:Y:S08]  /*2f90*/  MUFU.EX2 R163, R163 ;  /* 0x000000a300a37308 */ /* 0x000ff00000000800 */
[----:B------:R-:W-:Y:S08]  /*2fa0*/  MUFU.EX2 R34, R34 ;  /* 0x0000002200227308 */ /* 0x000ff00000000800 */
[----:B------:R-:W-:Y:S01]  /*2fb0*/  MUFU.EX2 R36, R36 ;  /* 0x0000002400247308 */ /* 0x000fe20000000800 */
[----:B-1----:R-:W-:-:S07]  /*2fc0*/  FMNMX.FTZ R7, R38, R7, !PT ;  /* 0x0000000726077209 */ /* 0x002fce0007810000 */
[----:B------:R-:W-:Y:S01]  /*2fd0*/  MUFU.EX2 R165, R165 ;  /* 0x000000a500a57308 */ /* 0x000fe20000000800 */
[C---:B------:R-:W-:Y:S01]  /*2fe0*/  FSETP.NEU.FTZ.AND P3, PT, R7.reuse, -INF , PT ;  /* 0xff8000000700780b */ /* 0x040fe20003f7d000 */
[----:B------:R-:W-:-:S06]  /*2ff0*/  FMUL.FTZ R40, R7, R0 ;  /* 0x0000000007287220 */ /* 0x000fcc0000410000 */
[----:B------:R-:W-:Y:S01]  /*3000*/  MUFU.EX2 R38, R83 ;  /* 0x0000005300267308 */ /* 0x000fe20000000800 */
[----:B------:R-:W-:-:S05]  /*3010*/  FSEL R40, R40, RZ, P3 ;  /* 0x000000ff28287208 */ /* 0x000fca0001800000 */
        /* <DEDUP_REMOVED lines=21> */
[----:B------:R-:W3:Y:S01]  /*3170*/  MUFU.EX2 R11, R11 ;  /* 0x0000000b000b7308 */ /* 0x000ee20000000800 */
[----:B--2---:R-:W-:Y:S01]  /*3180*/  FADD.FTZ R25, R177, R44 ;  /* 0x0000002cb1197221 */ /* 0x004fe20000010000 */
        /* <DEDUP_REMOVED lines=8> */
[----:B-1----:R-:W-:Y:S01]  /*3210*/  FADD.FTZ R44, R9, R180 ;  /* 0x000000b4092c7221 */ /* 0x002fe20000010000 */
[-CC-:B------:R-:W-:Y:S01]  /*3220*/  FFMA.FTZ R51, R51, R0.reuse, -R40.reuse ;  /* 0x0000000033337223 */ /* 0x180fe20000010828 */
[-CC-:B------:R-:W-:Y:S01]  /*3230*/  FFMA.FTZ R69, R69, R0.reuse, -R40.reuse ;  /* 0x0000000045457223 */ /* 0x180fe20000010828 */
[----:B------:R-:W-:Y:S01]  /*3240*/  FADD.FTZ R46, R10, R25 ;  /* 0x000000190a2e7221 */ /* 0x000fe20000010000 */
[-CC-:B------:R-:W-:Y:S01]  /*3250*/  FFMA.FTZ R55, R55, R0.reuse, -R40.reuse ;  /* 0x0000000037377223 */ /* 0x180fe20000010828 */
[-C--:B------:R-:W-:Y:S01]  /*3260*/  FFMA.FTZ R73, R73, R0.reuse, -R40 ;  /* 0x0000000049497223 */ /* 0x080fe20000010828 */
[----:B------:R-:W0:Y:S01]  /*3270*/  MUFU.EX2 R13, R13 ;  /* 0x0000000d000d7308 */ /* 0x000e220000000800 */
[----:B---3--:R-:W-:Y:S01]  /*3280*/  FADD.FTZ R25, R11, R44 ;  /* 0x0000002c0b197221 */ /* 0x008fe20000010000 */
[----:B--2---:R-:W-:Y:S01]  /*3290*/  FADD.FTZ R29, R173, R46 ;  /* 0x0000002ead1d7221 */ /* 0x004fe20000010000 */
[-CC-:B------:R-:W-:Y:S01]  /*32a0*/  FFMA.FTZ R59, R59, R0.reuse, -R40.reuse ;  /* 0x000000003b3b7223 */ /* 0x180fe20000010828 */
[-CC-:B------:R-:W-:Y:S01]  /*32b0*/  FFMA.FTZ R77, R77, R0.reuse, -R40.reuse ;  /* 0x000000004d4d7223 */ /* 0x180fe20000010828 */
[-CC-:B------:R-:W-:Y:S01]  /*32c0*/  FFMA.FTZ R63, R63, R0.reuse, -R40.reuse ;  /* 0x000000003f3f7223 */ /* 0x180fe20000010828 */
[----:B------:R-:W-:Y:S01]  /*32d0*/  FADD.FTZ R46, R12, R29 ;  /* 0x0000001d0c2e7221 */ /* 0x000fe20000010000 */
[-C--:B------:R-:W-:Y:S01]  /*32e0*/  FFMA.FTZ R81, R81, R0.reuse, -R40 ;  /* 0x0000000051517223 */ /* 0x080fe20000010828 */
[----:B------:R1:W2:Y:S01]  /*32f0*/  MUFU.EX2 R176, R33 ;  /* 0x0000002100b07308 */ /* 0x0002a20000000800 */
[----:B----4-:R-:W-:Y:S01]  /*3300*/  FADD.FTZ R44, R182, R25 ;  /* 0x00000019b62c7221 */ /* 0x010fe20000010000 */
[----:B------:R-:W-:Y:S01]  /*3310*/  FADD.FTZ R25, R175, R46 ;  /* 0x0000002eaf197221 */ /* 0x000fe20000010000 */
[-CC-:B------:R-:W-:Y:S01]  /*3320*/  FFMA.FTZ R67, R67, R0.reuse, -R40.reuse ;  /* 0x0000000043437223 */ /* 0x180fe20000010828 */
[----:B------:R-:W-:Y:S01]  /*3330*/  FFMA.FTZ R40, R85, R0, -R40 ;  /* 0x0000000055287223 */ /* 0x000fe20000010828 */
[----:B------:R-:W-:Y:S01]  /*3340*/  F2FP.F16.F32.PACK_AB R180, R180, R9 ;  /* 0x00000009b4b4723e */ /* 0x000fe200000000ff */
[----:B------:R-:W-:Y:S01]  /*3350*/  FADD.FTZ R46, R14, R25 ;  /* 0x000000190e2e7221 */ /* 0x000fe20000010000 */
[----:B------:R-:W-:Y:S01]  /*3360*/  IMAD.MOV.U32 R29, RZ, RZ, R2 ;  /* 0x000000ffff1d7224 */ /* 0x000fe200078e0002 */
[----:B------:R-:W3:Y:S01]  /*3370*/  MUFU.EX2 R15, R15 ;  /* 0x0000000f000f7308 */ /* 0x000ee20000000800 */
[----:B0-----:R-:W-:Y:S01]  /*3380*/  FADD.FTZ R3, R13, R44 ;  /* 0x0000002c0d037221 */ /* 0x001fe20000010000 */
[----:B------:R-:W-:Y:S01]  /*3390*/  FADD.FTZ R25, R169, R46 ;  /* 0x0000002ea9197221 */ /* 0x000fe20000010000 */
[----:B-1----:R-:W0:Y:S01]  /*33a0*/  @P2 LDC R33, c[0x0][0x44c] ;  /* 0x00011300ff212b82 */ /* 0x002e220000000800 */
[----:B------:R-:W-:-:S02]  /*33b0*/  F2FP.F16.F32.PACK_AB R183, R6, R183 ;  /* 0x000000b706b7723e */ /* 0x000fc400000000ff */
[----:B------:R-:W-:Y:S01]  /*33c0*/  FADD.FTZ R46, R20, R25 ;  /* 0x00000019142e7221 */ /* 0x000fe20000010000 */
[----:B------:R-:W-:Y:S01]  /*33d0*/  F2FP.F16.F32.PACK_AB R179, R10, R179 ;  /* 0x000000b30ab3723e */ /* 0x000fe200000000ff */
[----:B------:R-:W1:Y:S01]  /*33e0*/  MUFU.EX2 R178, R37 ;  /* 0x0000002500b27308 */ /* 0x000e620000000800 */
[----:B--2---:R-:W-:Y:S01]  /*33f0*/  FADD.FTZ R44, R176, R3 ;  /* 0x00000003b02c7221 */ /* 0x004fe20000010000 */
[----:B------:R-:W-:Y:S01]  /*3400*/  FADD.FTZ R25, R171, R46 ;  /* 0x0000002eab197221 */ /* 0x000fe20000010000 */
[----:B------:R-:W-:Y:S01]  /*3410*/  VIADD R10, R88, 0xfffffffe ;  /* 0xfffffffe580a7836 */ /* 0x000fe20000000000 */
[----:B------:R-:W-:Y:S02]  /*3420*/  F2FP.F16.F32.PACK_AB R177, R8, R177 ;  /* 0x000000b108b1723e */ /* 0x000fe400000000ff */
[----:B------:R-:W-:Y:S01]  /*3430*/  CS2R R88, SRZ ;  /* 0x0000000000587805 */ /* 0x000fe2000001ff00 */
[----:B------:R-:W-:Y:S01]  /*3440*/  FADD.FTZ R46, R24, R25 ;  /* 0x00000019182e7221 */ /* 0x000fe20000010000 */
[----:B------:R-:W-:Y:S01]  /*3450*/  F2FP.F16.F32.PACK_AB R173, R12, R173 ;  /* 0x000000ad0cad723e */ /* 0x000fe200000000ff */
[----:B------:R-:W2:Y:S01]  /*3460*/  MUFU.EX2 R21, R21 ;  /* 0x0000001500157308 */ /* 0x000ea20000000800 */
[----:B---3--:R-:W-:Y:S01]  /*3470*/  FADD.FTZ R3, R15, R44 ;  /* 0x0000002c0f037221 */ /* 0x008fe20000010000 */
[----:B------:R-:W-:Y:S01]  /*3480*/  FADD.FTZ R25, R153, R46 ;  /* 0x0000002e99197221 */ /* 0x000fe20000010000 */
[----:B------:R-:W-:-:S02]  /*3490*/  F2FP.F16.F32.PACK_AB R175, R14, R175 ;  /* 0x000000af0eaf723e */ /* 0x000fc400000000ff */
[----:B------:R-:W-:Y:S01]  /*34a0*/  F2FP.F16.F32.PACK_AB R169, R20, R169 ;  /* 0x000000a914a9723e */ /* 0x000fe200000000ff */
[----:B------:R-:W-:Y:S01]  /*34b0*/  FADD.FTZ R46, R26, R25 ;  /* 0x000000191a2e7221 */ /* 0x000fe20000010000 */
[----:B------:R-:W-:Y:S01]  /*34c0*/  F2FP.F16.F32.PACK_AB R171, R24, R171 ;  /* 0x000000ab18ab723e */ /* 0x000fe200000000ff */
[----:B------:R-:W3:Y:S01]  /*34d0*/  MUFU.EX2 R172, R41 ;  /* 0x0000002900ac7308 */ /* 0x000ee20000000800 */
[----:B-1----:R-:W-:Y:S01]  /*34e0*/  FADD.FTZ R44, R178, R3 ;  /* 0x00000003b22c7221 */ /* 0x002fe20000010000 */
[----:B------:R-:W-:Y:S01]  /*34f0*/  FADD.FTZ R25, R155, R46 ;  /* 0x0000002e9b197221 */ /* 0x000fe20000010000 */
[----:B0-----:R-:W-:Y:S01]  /*3500*/  @P2 IMAD.HI.U32 R33, R2, R33, RZ ;  /* 0x0000002102212227 */ /* 0x001fe200078e00ff */
[----:B------:R-:W-:-:S03]  /*3510*/  F2FP.F16.F32.PACK_AB R153, R26, R153 ;  /* 0x000000991a99723e */ /* 0x000fc600000000ff */
[C---:B------:R-:W-:Y:S01]  /*3520*/  FADD.FTZ R46, R28.reuse, R25 ;  /* 0x000000191c2e7221 */ /* 0x040fe20000010000 */
[----:B------:R-:W-:Y:S01]  /*3530*/  F2FP.F16.F32.PACK_AB R155, R28, R155 ;  /* 0x0000009b1c9b723e */ /* 0x000fe200000000ff */
[----:B------:R-:W0:Y:S01]  /*3540*/  MUFU.EX2 R27, R27 ;  /* 0x0000001b001b7308 */ /* 0x000e220000000800 */
[----:B--2---:R-:W-:Y:S01]  /*3550*/  FADD.FTZ R3, R21, R44 ;  /* 0x0000002c15037221 */ /* 0x004fe20000010000 */
[----:B------:R-:W-:Y:S01]  /*3560*/  FADD.FTZ R25, R157, R46 ;  /* 0x0000002e9d197221 */ /* 0x000fe20000010000 */
[----:B------:R-:W-:Y:S02]  /*3570*/  @P2 SHF.R.U32.HI R29, RZ, R48, R33 ;  /* 0x00000030ff1d2219 */ /* 0x000fe40000011621 */
[C---:B------:R-:W-:Y:S01]  /*3580*/  F2FP.F16.F32.PACK_AB R157, R30.reuse, R157 ;  /* 0x0000009d1e9d723e */ /* 0x040fe200000000ff */
[----:B------:R-:W-:Y:S01]  /*3590*/  FADD.FTZ R46, R30, R25 ;  /* 0x000000191e2e7221 */ /* 0x000fe20000010000 */
[----:B------:R-:W-:Y:S01]  /*35a0*/  IADD3 R29, R29, R16, -R17 ;  /* 0x000000101d1d7210 */ /* 0x000fe20007ffe811 */
[----:B------:R-:W1:Y:S01]  /*35b0*/  MUFU.EX2 R174, R45 ;  /* 0x0000002d00ae7308 */ /* 0x000e620000000800 */
[----:B---3--:R-:W-:Y:S01]  /*35c0*/  FADD.FTZ R44, R172, R3 ;  /* 0x00000003ac2c7221 */ /* 0x008fe20000010000 */
[----:B------:R-:W-:Y:S01]  /*35d0*/  FADD.FTZ R25, R159, R46 ;  /* 0x0000002e9f197221 */ /* 0x000fe20000010000 */
[----:B------:R-:W-:-:S02]  /*35e0*/  SHF.R.S32.HI R48, RZ, 0x1f, R29 ;  /* 0x0000001fff307819 */ /* 0x000fc4000001141d */
[C---:B------:R-:W-:Y:S01]  /*35f0*/  F2FP.F16.F32.PACK_AB R159, R32.reuse, R159 ;  /* 0x0000009f209f723e */ /* 0x040fe200000000ff */
[----:B------:R-:W-:Y:S01]  /*3600*/  FADD.FTZ R6, R32, R25 ;  /* 0x0000001920067221 */ /* 0x000fe20000010000 */
[----:B------:R-:W-:Y:S01]  /*3610*/  LEA.HI R48, R48, R29, RZ, 0x7 ;  /* 0x0000001d30307211 */ /* 0x000fe200078f38ff */
[----:B------:R-:W2:Y:S01]  /*3620*/  MUFU.EX2 R31, R31 ;  /* 0x0000001f001f7308 */ /* 0x000ea20000000800 */
[----:B0-----:R-:W-:Y:S01]  /*3630*/  FADD.FTZ R3, R27, R44 ;  /* 0x0000002c1b037221 */ /* 0x001fe20000010000 */
[----:B------:R-:W-:Y:S01]  /*3640*/  FADD.FTZ R25, R161, R6 ;  /* 0x00000006a1197221 */ /* 0x000fe20000010000 */
[----:B------:R-:W-:Y:S02]  /*3650*/  F2FP.F16.F32.PACK_AB R161, R34, R161 ;  /* 0x000000a122a1723e */ /* 0x000fe400000000ff */
[----:B------:R-:W-:Y:S01]  /*3660*/  F2FP.F16.F32.PACK_AB R182, R182, R11 ;  /* 0x0000000bb6b6723e */ /* 0x000fe200000000ff */
[----:B------:R-:W-:Y:S01]  /*3670*/  FADD.FTZ R6, R34, R25 ;  /* 0x0000001922067221 */ /* 0x000fe20000010000 */
[----:B------:R-:W-:Y:S01]  /*3680*/  F2FP.F16.F32.PACK_AB R176, R176, R13 ;  /* 0x0000000db0b0723e */ /* 0x000fe200000000ff */
[----:B------:R-:W0:Y:S01]  /*3690*/  MUFU.EX2 R168, R49 ;  /* 0x0000003100a87308 */ /* 0x000e220000000800 */
[----:B-1----:R-:W-:Y:S01]  /*36a0*/  FADD.FTZ R44, R174, R3 ;  /* 0x00000003ae2c7221 */ /* 0x002fe20000010000 */
[----:B------:R-:W-:Y:S01]  /*36b0*/  FADD.FTZ R25, R163, R6 ;  /* 0x00000006a3197221 */ /* 0x000fe20000010000 */
[----:B------:R-:W-:-:S02]  /*36c0*/  F2FP.F16.F32.PACK_AB R163, R36, R163 ;  /* 0x000000a324a3723e */ /* 0x000fc400000000ff */
[----:B------:R-:W-:Y:S01]  /*36d0*/  F2FP.F16.F32.PACK_AB R178, R178, R15 ;  /* 0x0000000fb2b2723e */ /* 0x000fe200000000ff */
[----:B------:R-:W-:Y:S01]  /*36e0*/  FADD.FTZ R6, R36, R25 ;  /* 0x0000001924067221 */ /* 0x000fe20000010000 */
[----:B------:R-:W-:Y:S01]  /*36f0*/  F2FP.F16.F32.PACK_AB R172, R172, R21 ;  /* 0x00000015acac723e */ /* 0x000fe200000000ff */
[----:B------:R-:W1:Y:S01]  /*3700*/  MUFU.EX2 R35, R35 ;  /* 0x0000002300237308 */ /* 0x000e620000000800 */
[----:B--2---:R-:W-:Y:S01]  /*3710*/  FADD.FTZ R3, R31, R44 ;  /* 0x0000002c1f037221 */ /* 0x004fe20000010000 */
[----:B------:R-:W-:Y:S01]  /*3720*/  FADD.FTZ R25, R165, R6 ;  /* 0x00000006a5197221 */ /* 0x000fe20000010000 */
[----:B------:R-:W-:Y:S02]  /*3730*/  F2FP.F16.F32.PACK_AB R165, R38, R165 ;  /* 0x000000a526a5723e */ /* 0x000fe400000000ff */
[----:B------:R-:W-:Y:S01]  /*3740*/  F2FP.F16.F32.PACK_AB R174, R174, R27 ;  /* 0x0000001baeae723e */ /* 0x000fe200000000ff */
[----:B------:R-:W-:Y:S02]  /*3750*/  FADD.FTZ R6, R38, R25 ;  /* 0x0000001926067221 */ /* 0x000fe40000010000 */
        /* <DEDUP_REMOVED lines=47> */
[----:B------:R-:W-:Y:S02]  /*3a50*/  SHF.R.S32.HI R9, RZ, 0x7, R48 ;  /* 0x00000007ff097819 */ /* 0x000fe40000011430 */
[----:B------:R-:W-:Y:S02]  /*3a60*/  F2FP.F16.F32.PACK_AB R166, R40, R67 ;  /* 0x0000004328a6723e */ /* 0x000fe400000000ff */
[----:B------:R-:W-:Y:S01]  /*3a70*/  VIMNMX R9, RZ, R9, !PT ;  /* 0x00000009ff097248 */ /* 0x000fe20007fe0100 */
[----:B-1----:R-:W-:-:S03]  /*3a80*/  FADD.FTZ R25, R167, R6 ;  /* 0x00000006a7197221 */ /* 0x002fc60000010000 */
[----:B------:R-:W-:Y:S01]  /*3a90*/  ISETP.GE.AND P3, PT, R10, R9, PT ;  /* 0x000000090a00720c */ /* 0x000fe20003f66270 */
[C---:B--2---:R-:W-:Y:S01]  /*3aa0*/  FADD.FTZ R3, R42.reuse, R25 ;  /* 0x000000192a037221 */ /* 0x044fe20000010000 */
[----:B------:R-:W-:-:S11]  /*3ab0*/  F2FP.F16.F32.PACK_AB R167, R42, R167 ;  /* 0x000000a72aa7723e */ /* 0x000fd600000000ff */
[----:B------:R-:W-:Y:S05]  /*3ac0*/  @!P3 BRA `(.L_x_2469) ;  /* 0x000000280050b947 */ /* 0x000fea0003800000 */
[----:B------:R-:W-:Y:S01]  /*3ad0*/  IMAD.MOV.U32 R8, RZ, RZ, R5 ;  /* 0x000000ffff087224 */ /* 0x000fe200078e0005 */
[----:B------:R-:W-:Y:S01]  /*3ae0*/  UMOV UR44, UR36 ;  /* 0x00000024002c7c82 */ /* 0x000fe20008000000 */
[----:B------:R-:W-:Y:S01]  /*3af0*/  IMAD.MOV.U32 R6, RZ, RZ, R7 ;  /* 0x000000ffff067224 */ /* 0x000fe200078e0007 */
[----:B------:R-:W-:Y:S01]  /*3b00*/  UMOV UR43, UR37 ;  /* 0x00000025002b7c82 */ /* 0x000fe20008000000 */
[----:B------:R-:W-:-:S07]  /*3b10*/  IMAD.MOV.U32 R151, RZ, RZ, RZ ;  /* 0x000000ffff977224 */ /* 0x000fce00078e00ff */
.L_x_2478:
        /* <DEDUP_REMOVED lines=9> */
.L_x_2471:
[----:B------:R-:W-:Y:S01]  /*3bb0*/  ULEA UR6, UR37, UR38, 0x3 ;  /* 0x0000002625067291 */ /* 0x000fe2000f8e183f */
[----:B------:R-:W-:-:S05]  /*3bc0*/  IMAD.U32 R0, RZ, RZ, UR36 ;  /* 0x00000024ff007e24 */ /* 0x000fca000f8e00ff */
[----:B------:R-:W-:-:S04]  /*3bd0*/  SHF.L.U32 R0, R0, 0x1f, RZ ;  /* 0x0000001f00007819 */ /* 0x000fc800000006ff */
[----:B------:R0:W1:Y:S01]  /*3be0*/  SYNCS.PHASECHK.TRANS64.TRYWAIT P3, [UR6+0x28830], R0 ;  /* 0x02883000ff0075a7 */ /* 0x0000620008060146 */
[----:B------:R-:W-:Y:S05]  /*3bf0*/  @!P0 BRA `(.L_x_2472) ;  /* 0x0000000000048947 */ /* 0x000fea0003800000 */
[----:B------:R-:W-:Y:S01]  /*3c00*/  BPT.TRAP 0x1 ;  /* 0x000000040000795c */ /* 0x000fe20000300000 */
.L_x_2472:
[----:B-1----:R-:W-:Y:S05]  /*3c10*/  @P3 BRA `(.L_x_2470) ;  /* 0x0000000000083947 */ /* 0x002fea0003800000 */
[----:B------:R-:W1:Y:S02]  /*3c20*/  SYNCS.PHASECHK.TRANS64.TRYWAIT P3, [UR6+0x28830], R0 ;  /* 0x02883000ff0075a7 */ /* 0x000e640008060146 */
[----:B-1----:R-:W-:Y:S05]  /*3c30*/  @!P3 BRA `(.L_x_2473) ;  /* 0x000000d000fcb947 */ /* 0x002fea0003800000 */
.L_x_2470:
[----:B-1----:R-:W1:Y:S01]  /*3c40*/  S2R R5, SR_TID.X ;  /* 0x0000000000057919 */ /* 0x002e620000002100 */
[----:B------:R-:W-:Y:S01]  /*3c50*/  ULEA UR34, UR37, UR42, 0xb ;  /* 0x0000002a25227291 */ /* 0x000fe2000f8e583f */
[----:B------:R-:W-:Y:S01]  /*3c60*/  UMOV UR35, 0x40000040 ;  /* 0x4000004000237882 */ /* 0x000fe20000000000 */
[----:B------:R-:W-:Y:S02]  /*3c70*/  UMOV UR7, 0x40000040 ;  /* 0x4000004000077882 */ /* 0x000fe40000000000 */
[----:B------:R-:W-:Y:S02]  /*3c80*/  UIADD3 UR6, UR34, 0x2, URZ ;  /* 0x0000000222067890 */ /* 0x000fe4000fffe03f */
        /* <DEDUP_REMOVED lines=12> */
[----:B-1----:R-:W-:-:S05]  /*3d50*/  SHF.R.U32.HI R5, RZ, 0x7, R5 ;  /* 0x00000007ff057819 */ /* 0x002fca0000011605 */
[----:B0-----:R-:W-:-:S05]  /*3d60*/  VIADD R0, R5, 0x8 ;  /* 0x0000000805007836 */ /* 0x001fca0000000000 */
[----:B------:R0:W-:Y:S06]  /*3d70*/  BAR.SYNC.DEFER_BLOCKING R0, 0x100 ;  /* 0x000400000000751d */ /* 0x0001ec0000010000 */
        /* <DEDUP_REMOVED lines=27> */
.L_x_2475:
[----:B------:R-:W-:Y:S01]  /*3f30*/  ULEA UR6, UR43, UR38, 0x3 ;  /* 0x000000262b067291 */ /* 0x000fe2000f8e183f */
[----:B------:R-:W-:-:S05]  /*3f40*/  IMAD.U32 R0, RZ, RZ, UR44 ;  /* 0x0000002cff007e24 */ /* 0x000fca000f8e00ff */
[----:B------:R-:W-:-:S04]  /*3f50*/  SHF.L.U32 R0, R0, 0x1f, RZ ;  /* 0x0000001f00007819 */ /* 0x000fc800000006ff */
[----:B------:R0:W1:Y:S01]  /*3f60*/  SYNCS.PHASECHK.TRANS64.TRYWAIT P3, [UR6+0x28850], R0 ;  /* 0x02885000ff0075a7 */ /* 0x0000620008060146 */
[----:B------:R-:W-:Y:S05]  /*3f70*/  @!P0 BRA `(.L_x_2476) ;  /* 0x0000000000048947 */ /* 0x000fea0003800000 */
[----:B------:R-:W-:Y:S01]  /*3f80*/  BPT.TRAP 0x1 ;  /* 0x000000040000795c */ /* 0x000fe20000300000 */
.L_x_2476:
[----:B-1----:R-:W-:Y:S05]  /*3f90*/  @P3 BRA `(.L_x_2474) ;  /* 0x0000000000083947 */ /* 0x002fea0003800000 */
[----:B------:R-:W1:Y:S02]  /*3fa0*/  SYNCS.PHASECHK.TRANS64.TRYWAIT P3, [UR6+0x28850], R0 ;  /* 0x02885000ff0075a7 */ /* 0x000e640008060146 */
[----:B-1----:R-:W-:Y:S05]  /*3fb0*/  @!P3 BRA `(.L_x_2477) ;  /* 0x000000d00034b947 */ /* 0x002fea0003800000 */
.L_x_2474:
[----:B------:R-:W-:Y:S01]  /*3fc0*/  UIADD3 UR6, UR38, 0x400, URZ ;  /* 0x0000040026067890 */ /* 0x000fe2000fffe03f */
[----:B------:R-:W-:Y:S01]  /*3fd0*/  WARPGROUP.ARRIVE ;  /* 0x00000000000079c5 */ /* 0x000fe20000000000 */
[----:B------:R-:W-:Y:S01]  /*3fe0*/  UMOV UR7, 0x40000040 ;  /* 0x4000004000077882 */ /* 0x000fe20000000000 */
[----:B------:R-:W-:Y:S01]  /*3ff0*/  UMOV UR11, 0x40000040 ;  /* 0x40000040000b7882 */ /* 0x000fe20000000000 */
[----:B------:R-:W-:Y:S01]  /*4000*/  USHF.R.U32.HI UR6, URZ, 0x4, UR6 ;  /* 0x000000043f067899 */ /* 0x000fe20008011606 */
[----:B-1----:R-:W1:Y:S01]  /*4010*/  @P2 LDC R5, c[0x0][0x44c] ;  /* 0x00011300ff052b82 */ /* 0x002e620000000800 */
[----:B------:R-:W-:Y:S01]  /*4020*/  IMAD.IADD R14, R23, 0x1, R2 ;  /* 0x00000001170e7824 */ /* 0x000fe200078e0202 */
[----:B------:R-:W2:Y:S01]  /*4030*/  S2R R198, SR_TID.X ;  /* 0x0000000000c67919 */ /* 0x000ea20000002100 */
[----:B------:R-:W-:Y:S01]  /*4040*/  ULOP3.LUT UR6, UR6, 0x3fff, URZ, 0xc0, !UPT ;  /* 0x00003fff06067892 */ /* 0x000fe2000f8ec03f */
[----:B------:R-:W-:-:S03]  /*4050*/  UMOV UR44, UR36 ;  /* 0x00000024002c7c82 */ /* 0x000fc60008000000 */
[----:B------:R-:W-:Y:S01]  /*4060*/  ULOP3.LUT UR6, UR6, 0x4000000, URZ, 0xfc, !UPT ;  /* 0x0400000006067892 */ /* 0x000fe2000f8efc3f */
[----:B0-----:R-:W0:Y:S03]  /*4070*/  @P2 LDC R0, c[0x0][0x450] ;  /* 0x00011400ff002b82 */ /* 0x001e260000000800 */
[----:B------:R-:W-:-:S04]  /*4080*/  ULEA UR6, UR43, UR6, 0xb ;  /* 0x000000062b067291 */ /* 0x000fc8000f8e583f */
[----:B------:R-:W-:-:S05]  /*4090*/  UIADD3 UR10, UR6, 0x80, URZ ;  /* 0x00000080060a7890 */ /* 0x000fca000fffe03f */
[----:B------:R-:W-:Y:S01]  /*40a0*/  HGMMA.64x128x16.F32 R88, R180, gdesc[UR4].tnspB, R88, gsb0 ;  /* 0x41e00004b4587df0 */ /* 0x000fe20008000858 */
[----:B------:R-:W-:Y:S01]  /*40b0*/  UMOV UR7, 0x40000040 ;  /* 0x4000004000077882 */ /* 0x000fe20000000000 */
[----:B-1----:R-:W-:-:S05]  /*40c0*/  @P2 IMAD.HI.U32 R5, R14, R5, RZ ;  /* 0x000000050e052227 */ /* 0x002fca00078e00ff */
[----:B0-----:R-:W-:Y:S01]  /*40d0*/  @P2 SHF.R.U32.HI R14, RZ, R0, R5 ;  /* 0x00000000ff0e2219 */ /* 0x001fe20000011605 */
[----:B------:R-:W-:Y:S01]  /*40e0*/  IMAD.MOV.U32 R5, RZ, RZ, -0x80 ;  /* 0xffffff80ff057424 */ /* 0x000fe200078e00ff */
[----:B--2---:R-:W-:-:S03]  /*40f0*/  SHF.R.U32.HI R198, RZ, 0x7, R198 ;  /* 0x00000007ffc67819 */ /* 0x004fc600000116c6 */
[----:B------:R-:W0:Y:S01]  /*4100*/  SHFL.IDX PT, R7, R14, 0x1, 0x1c1f ;  /* 0x003c1f000e077f89 */ /* 0x000e2200000e0000 */
[----:B------:R-:W-:-:S04]  /*4110*/  IMAD R5, R10, R5, 0x1 ;  /* 0x000000010a057424 */ /* 0x000fc800078e0205 */
[----:B------:R-:W-:-:S05]  /*4120*/  IMAD R5, R22, -0x2, R5 ;  /* 0xfffffffe16057824 */ /* 0x000fca00078e0205 */
[----:B------:R-:W-:-:S05]  /*4130*/  IADD3 R12, -R17, R5, R16 ;  /* 0x00000005110c7210 */ /* 0x000fca0007ffe110 */
[----:B0-----:R-:W-:-:S05]  /*4140*/  IMAD.IADD R0, R12, 0x1, R7 ;  /* 0x000000010c007824 */ /* 0x001fca00078e0207 */
[C---:B------:R-:W-:Y:S02]  /*4150*/  ISETP.GT.AND P3, PT, R0.reuse, RZ, PT ;  /* 0x000000ff0000720c */ /* 0x040fe40003f64270 */
[----:B------:R-:W-:Y:S02]  /*4160*/  ISETP.GT.AND P4, PT, R0, 0x1, PT ;  /* 0x000000010000780c */ /* 0x000fe40003f84270 */
[----:B------:R-:W-:Y:S02]  /*4170*/  FSEL R203, R26, -INF , P3 ;  /* 0xff8000001acb7808 */ /* 0x000fe40001800000 */
[----:B------:R-:W-:Y:S02]  /*4180*/  ISETP.GT.AND P3, PT, R0, 0x8, PT ;  /* 0x000000080000780c */ /* 0x000fe40003f64270 */
[----:B------:R-:W-:Y:S01]  /*4190*/  FMNMX.FTZ R20, R203, R8, !PT ;  /* 0x00000008cb147209 */ /* 0x000fe20007810000 */
[----:B------:R-:W-:Y:S02]  /*41a0*/  WARPGROUP.DEPBAR.LE gsb0, 0x0 ;  /* 0x00008000000079c5 */ /* 0x000fe40000010000 */
[----:B------:R-:W-:Y:S01]  /*41b0*/  WARPGROUP.ARRIVE ;  /* 0x00000000000079c5 */ /* 0x000fe20000000000 */
[----:B------:R-:W-:-:S02]  /*41c0*/  FSEL R181, R27, -INF , P4 ;  /* 0xff8000001bb57808 */ /* 0x000fc40002000000 */
[----:B------:R-:W-:Y:S02]  /*41d0*/  ISETP.GT.AND P4, PT, R0, 0x9, PT ;  /* 0x000000090000780c */ /* 0x000fe40003f84270 */
[----:B------:R-:W-:Y:S01]  /*41e0*/  FSEL R183, R30, -INF , P3 ;  /* 0xff8000001eb77808 */ /* 0x000fe20001800000 */
[----:B------:R-:W-:Y:S01]  /*41f0*/  HGMMA.64x128x16.F32 R88, R176, gdesc[UR8].tnspB, R88, gsb0 ;  /* 0x41e00008b0587df0 */ /* 0x000fe20008000858 */
[----:B------:R-:W-:Y:S01]  /*4200*/  UIADD3 UR10, UR6, 0x100, URZ ;  /* 0x00000100060a7890 */ /* 0x000fe2000fffe03f */
[----:B------:R-:W-:Y:S01]  /*4210*/  FMNMX.FTZ R20, R181, R20, !PT ;  /* 0x00000014b5147209 */ /* 0x000fe20007810000 */
[----:B------:R-:W-:Y:S01]  /*4220*/  UMOV UR11, 0x40000040 ;  /* 0x40000040000b7882 */ /* 0x000fe20000000000 */
[----:B------:R-:W-:Y:S02]  /*4230*/  ISETP.GT.AND P3, PT, R0, 0x10, PT ;  /* 0x000000100000780c */ /* 0x000fe40003f64270 */
[----:B------:R-:W-:Y:S02]  /*4240*/  FSEL R201, R31, -INF , P4 ;  /* 0xff8000001fc97808 */ /* 0x000fe40002000000 */
[----:B------:R-:W-:-:S02]  /*4250*/  FMNMX.FTZ R20, R183, R20, !PT ;  /* 0x00000014b7147209 */ /* 0x000fc40007810000 */
[C---:B------:R-:W-:Y:S02]  /*4260*/  ISETP.GT.AND P4, PT, R0.reuse, 0x11, PT ;  /* 0x000000110000780c */ /* 0x040fe40003f84270 */
[----:B------:R-:W-:Y:S02]  /*4270*/  FMNMX.FTZ R20, R201, R20, !PT ;  /* 0x00000014c9147209 */ /* 0x000fe40007810000 */
[----:B------:R-:W-:Y:S02]  /*4280*/  FSEL R199, R35, -INF , P4 ;  /* 0xff80000023c77808 */ /* 0x000fe40002000000 */
[----:B------:R-:W-:Y:S01]  /*4290*/  ISETP.GT.AND P4, PT, R0, 0x19, PT ;  /* 0x000000190000780c */ /* 0x000fe20003f84270 */
[----:B------:R-:W-:Y:S02]  /*42a0*/  WARPGROUP.DEPBAR.LE gsb0, 0x0 ;  /* 0x00008000000079c5 */ /* 0x000fe40000010000 */
[----:B------:R-:W-:Y:S01]  /*42b0*/  WARPGROUP.ARRIVE ;  /* 0x00000000000079c5 */ /* 0x000fe20000000000 */
[----:B------:R-:W-:-:S02]  /*42c0*/  FSEL R177, R34, -INF , P3 ;  /* 0xff80000022b17808 */ /* 0x000fc40001800000 */
[----:B------:R-:W-:Y:S02]  /*42d0*/  ISETP.GT.AND P3, PT, R0, 0x18, PT ;  /* 0x000000180000780c */ /* 0x000fe40003f64270 */
[----:B------:R-:W-:Y:S01]  /*42e0*/  FMNMX.FTZ R20, R177, R20, !PT ;  /* 0x00000014b1147209 */ /* 0x000fe20007810000 */
[----:B------:R-:W-:Y:S01]  /*42f0*/  HGMMA.64x128x16.F32 R88, R172, gdesc[UR8].tnspB, R88, gsb0 ;  /* 0x41e00008ac587df0 */ /* 0x000fe20008000858 */
[----:B------:R-:W-:Y:S01]  /*4300*/  UIADD3 UR10, UR6, 0x180, URZ ;  /* 0x00000180060a7890 */ /* 0x000fe2000fffe03f */
[----:B------:R-:W-:Y:S01]  /*4310*/  FSEL R179, R38, -INF , P3 ;  /* 0xff80000026b37808 */ /* 0x000fe20001800000 */
[----:B------:R-:W-:Y:S01]  /*4320*/  UMOV UR11, 0x40000040 ;  /* 0x40000040000b7882 */ /* 0x000fe20000000000 */
[----:B------:R-:W-:Y:S02]  /*4330*/  FMNMX.FTZ R20, R199, R20, !PT ;  /* 0x00000014c7147209 */ /* 0x000fe40007810000 */
[----:B------:R-:W-:Y:S02]  /*4340*/  ISETP.GT.AND P3, PT, R0, 0x20, PT ;  /* 0x000000200000780c */ /* 0x000fe40003f64270 */
[----:B------:R-:W-:Y:S01]  /*4350*/  FMNMX.FTZ R20, R179, R20, !PT ;  /* 0x00000014b3147209 */ /* 0x000fe20007810000 */
[----:B------:R-:W-:-:S02]  /*4360*/  WARPGROUP.DEPBAR.LE gsb0, 0x0 ;  /* 0x00008000000079c5 */ /* 0x000fc40000010000 */
        /* <DEDUP_REMOVED lines=77> */
[----:B------:R-:W-:Y:S01]  /*4840*/  FSEL R39, R86, -INF , P3 ;  /* 0xff80000056277808 */ /* 0x000fe20001800000 */
[----:B------:R-:W0:Y:S01]  /*4850*/  LDC R0, c[0x0][0x988] ;  /* 0x00026200ff007b82 */ /* 0x000e220000000800 */
[----:B------:R-:W-:Y:S02]  /*4860*/  FMNMX.FTZ R20, R83, R20, !PT ;  /* 0x0000001453147209 */ /* 0x000fe40007810000 */
[----:B------:R-:W-:Y:S02]  /*4870*/  FSEL R87, R87, -INF , P4 ;  /* 0xff80000057577808 */ /* 0x000fe40002000000 */
[----:B------:R-:W-:-:S04]  /*4880*/  FMNMX.FTZ R20, R39, R20, !PT ;  /* 0x0000001427147209 */ /* 0x000fc80007810000 */
[----:B------:R-:W-:-:S05]  /*4890*/  FMNMX.FTZ R20, R87, R20, !PT ;  /* 0x0000001457147209 */ /* 0x000fca0007810000 */
[----:B------:R-:W1:Y:S01]  /*48a0*/  SHFL.BFLY PT, R5, R20, 0x2, 0x1f ;  /* 0x0c401f0014057f89 */ /* 0x000e6200000e0000 */
[----:B------:R-:W-:Y:S02]  /*48b0*/  WARPGROUP.DEPBAR.LE gsb0, 0x0 ;  /* 0x00008000000079c5 */ /* 0x000fe40000010000 */
[----:B------:R-:W-:Y:S01]  /*48c0*/  WARPGROUP.ARRIVE ;  /* 0x00000000000079c5 */ /* 0x000fe20000000000 */
[----:B------:R-:W2:Y:S05]  /*48d0*/  SHFL.IDX PT, R153, R14, RZ, 0x1c1f ;  /* 0x001c1fff0e997589 */ /* 0x000eaa00000e0000 */
[----:B------:R-:W-:Y:S01]  /*48e0*/  HGMMA.64x128x16.F32 R88, R156, gdesc[UR8].tnspB, R88, gsb0 ;  /* 0x41e000089c587df0 */ /* 0x000fe20008000858 */
[----:B------:R-:W-:Y:S01]  /*48f0*/  UIADD3 UR10, UR6, 0x300, URZ ;  /* 0x00000300060a7890 */ /* 0x000fe2000fffe03f */
[----:B------:R-:W-:Y:S01]  /*4900*/  UMOV UR11, 0x40000040 ;  /* 0x40000040000b7882 */ /* 0x000fe20000000000 */
[----:B------:R-:W-:Y:S01]  /*4910*/  UIADD3 UR6, UR6, 0x380, URZ ;  /* 0x0000038006067890 */ /* 0x000fe2000fffe03f */
[----:B-1----:R-:W-:-:S05]  /*4920*/  FMNMX.FTZ R26, R20, R5, !PT ;  /* 0x00000005141a7209 */ /* 0x002fca0007810000 */
[----:B------:R-:W1:Y:S01]  /*4930*/  SHFL.BFLY PT, R5, R26, 0x1, 0x1f ;  /* 0x0c201f001a057f89 */ /* 0x000e6200000e0000 */
[----:B--2---:R-:W-:-:S05]  /*4940*/  IMAD.IADD R34, R12, 0x1, R153 ;  /* 0x000000010c227824 */ /* 0x004fca00078e0299 */
        /* <DEDUP_REMOVED lines=12> */
[----:B-1----:R-:W-:Y:S02]  /*4a10*/  FMNMX.FTZ R5, R26, R5, !PT ;  /* 0x000000051a057209 */ /* 0x002fe40007810000 */
[C---:B------:R-:W-:Y:S02]  /*4a20*/  ISETP.GT.AND P5, PT, R34.reuse, 0x11, PT ;  /* 0x000000112200780c */ /* 0x040fe40003fa4270 */
[----:B------:R-:W-:Y:S01]  /*4a30*/  FMNMX.FTZ R20, R29, R20, !PT ;  /* 0x000000141d147209 */ /* 0x000fe20007810000 */
[----:B0-----:R-:W-:Y:S01]  /*4a40*/  FMUL.FTZ R30, R5, R0 ;  /* 0x00000000051e7220 */ /* 0x001fe20000410000 */
[----:B------:R-:W-:Y:S02]  /*4a50*/  FSEL R33, R33, -INF , P5 ;  /* 0xff80000021217808 */ /* 0x000fe40002800000 */
[----:B------:R-:W-:Y:S02]  /*4a60*/  FSETP.NEU.FTZ.AND P3, PT, R5, -INF , PT ;  /* 0xff8000000500780b */ /* 0x000fe40003f7d000 */
[----:B------:R-:W-:-:S02]  /*4a70*/  ISETP.GT.AND P5, PT, R34, 0x19, PT ;  /* 0x000000192200780c */ /* 0x000fc40003fa4270 */
[----:B------:R-:W-:Y:S02]  /*4a80*/  FSEL R12, R30, RZ, P3 ;  /* 0x000000ff1e0c7208 */ /* 0x000fe40001800000 */
[----:B------:R-:W-:Y:S02]  /*4a90*/  FSEL R37, R37, -INF , P5 ;  /* 0xff80000025257808 */ /* 0x000fe40002800000 */
[C---:B------:R-:W-:Y:S01]  /*4aa0*/  ISETP.GT.AND P5, PT, R34.reuse, 0x21, PT ;  /* 0x000000212200780c */ /* 0x040fe20003fa4270 */
[-CC-:B------:R-:W-:Y:S01]  /*4ab0*/  FFMA.FTZ R26, R201, R0.reuse, -R12.reuse ;  /* 0x00000000c91a7223 */ /* 0x180fe2000001080c */
[-CC-:B------:R-:W-:Y:S01]  /*4ac0*/  FFMA.FTZ R28, R199, R0.reuse, -R12.reuse ;  /* 0x00000000c71c7223 */ /* 0x180fe2000001080c */
[-CC-:B------:R-:W-:Y:S01]  /*4ad0*/  FFMA.FTZ R203, R203, R0.reuse, -R12.reuse ;  /* 0x00000000cbcb7223 */ /* 0x180fe2000001080c */
[----:B------:R-:W-:Y:S01]  /*4ae0*/  FSEL R41, R41, -INF , P5 ;  /* 0xff80000029297808 */ /* 0x000fe20002800000 */
[-CC-:B------:R-:W-:Y:S01]  /*4af0*/  FFMA.FTZ R7, R7, R0.reuse, -R12.reuse ;  /* 0x0000000007077223 */ /* 0x180fe2000001080c */
[C---:B------:R-:W-:Y:S01]  /*4b00*/  ISETP.GT.AND P5, PT, R34.reuse, 0x29, PT ;  /* 0x000000292200780c */ /* 0x040fe20003fa4270 */
[----:B------:R-:W-:Y:S01]  /*4b10*/  MUFU.EX2 R14, R203 ;  /* 0x000000cb000e7308 */ /* 0x000fe20000000800 */
[-CC-:B------:R-:W-:Y:S01]  /*4b20*/  FFMA.FTZ R181, R181, R0.reuse, -R12.reuse ;  /* 0x00000000b5b57223 */ /* 0x180fe2000001080c */
[-CC-:B------:R-:W-:Y:S01]  /*4b30*/  FFMA.FTZ R183, R183, R0.reuse, -R12.reuse ;  /* 0x00000000b7b77223 */ /* 0x180fe2000001080c */
[----:B------:R-:W-:Y:S01]  /*4b40*/  FSEL R45, R45, -INF , P5 ;  /* 0xff8000002d2d7808 */ /* 0x000fe20002800000 */
[-CC-:B------:R-:W-:Y:S01]  /*4b50*/  FFMA.FTZ R177, R177, R0.reuse, -R12.reuse ;  /* 0x00000000b1b17223 */ /* 0x180fe2000001080c */
[C---:B------:R-:W-:Y:S01]  /*4b60*/  ISETP.GT.AND P5, PT, R34.reuse, 0x31, PT ;  /* 0x000000312200780c */ /* 0x040fe20003fa4270 */
[-CC-:B------:R-:W-:Y:S01]  /*4b70*/  FFMA.FTZ R179, R179, R0.reuse, -R12.reuse ;  /* 0x00000000b3b37223 */ /* 0x180fe2000001080c */
[-CC-:B------:R-:W-:Y:S01]  /*4b80*/  FFMA.FTZ R175, R175, R0.reuse, -R12.reuse ;  /* 0x00000000afaf7223 */ /* 0x180fe2000001080c */
[----:B------:R-:W-:Y:S01]  /*4b90*/  MUFU.EX2 R181, R181 ;  /* 0x000000b500b57308 */ /* 0x000fe20000000800 */
[----:B------:R-:W-:Y:S01]  /*4ba0*/  FSEL R49, R49, -INF , P5 ;  /* 0xff80000031317808 */ /* 0x000fe20002800000 */
[-CC-:B------:R-:W-:Y:S01]  /*4bb0*/  FFMA.FTZ R173, R173, R0.reuse, -R12.reuse ;  /* 0x00000000adad7223 */ /* 0x180fe2000001080c */
[C---:B------:R-:W-:Y:S01]  /*4bc0*/  ISETP.GT.AND P5, PT, R34.reuse, 0x39, PT ;  /* 0x000000392200780c */ /* 0x040fe20003fa4270 */
[-CC-:B------:R-:W-:Y:S01]  /*4bd0*/  FFMA.FTZ R11, R11, R0.reuse, -R12.reuse ;  /* 0x000000000b0b7223 */ /* 0x180fe2000001080c */
[-CC-:B------:R-:W-:Y:S01]  /*4be0*/  FFMA.FTZ R15, R15, R0.reuse, -R12.reuse ;  /* 0x000000000f0f7223 */ /* 0x180fe2000001080c */
[----:B------:R-:W-:Y:S01]  /*4bf0*/  FFMA.FTZ R46, R79, R0, -R12 ;  /* 0x000000004f2e7223 */ /* 0x000fe2000001080c */
[----:B------:R-:W-:Y:S01]  /*4c00*/  FSEL R53, R53, -INF , P5 ;  /* 0xff80000035357808 */ /* 0x000fe20002800000 */
[----:B------:R-:W-:Y:S01]  /*4c10*/  MUFU.EX2 R183, R183 ;  /* 0x000000b700b77308 */ /* 0x000fe20000000800 */
[----:B------:R-:W-:-:S04]  /*4c20*/  ISETP.GT.AND P5, PT, R34, 0x41, PT ;  /* 0x000000412200780c */ /* 0x000fc80003fa4270 */
[----:B------:R-:W-:Y:S02]  /*4c30*/  FSEL R57, R57, -INF , P5 ;  /* 0xff80000039397808 */ /* 0x000fe40002800000 */
[C---:B------:R-:W-:Y:S01]  /*4c40*/  ISETP.GT.AND P5, PT, R34.reuse, 0x49, PT ;  /* 0x000000492200780c */ /* 0x040fe20003fa4270 */
[----:B------:R-:W-:Y:S03]  /*4c50*/  MUFU.EX2 R177, R177 ;  /* 0x000000b100b17308 */ /* 0x000fe60000000800 */
[----:B------:R-:W-:Y:S02]  /*4c60*/  FSEL R61, R61, -INF , P5 ;  /* 0xff8000003d3d7808 */ /* 0x000fe40002800000 */
[----:B------:R-:W-:-:S03]  /*4c70*/  ISETP.GT.AND P5, PT, R34, 0x51, PT ;  /* 0x000000512200780c */ /* 0x000fc60003fa4270 */
[----:B------:R-:W-:Y:S01]  /*4c80*/  MUFU.EX2 R179, R179 ;  /* 0x000000b300b37308 */ /* 0x000fe20000000800 */
[----:B------:R-:W-:Y:S02]  /*4c90*/  FSEL R65, R65, -INF , P5 ;  /* 0xff80000041417808 */ /* 0x000fe40002800000 */
[----:B------:R-:W-:-:S04]  /*4ca0*/  ISETP.GT.AND P5, PT, R34, 0x59, PT ;  /* 0x000000592200780c */ /* 0x000fc80003fa4270 */
        /* <DEDUP_REMOVED lines=13> */
[----:B------:R-:W-:Y:S02]  /*4d80*/  WARPGROUP.DEPBAR.LE gsb0, 0x0 ;  /* 0x00008000000079c5 */ /* 0x000fe40000010000 */
[----:B------:R-:W-:Y:S01]  /*4d90*/  FSEL R157, R32, -INF , P4 ;  /* 0xff800000209d7808 */ /* 0x000fe20002000000 */
[----:B------:R-:W-:Y:S01]  /*4da0*/  WARPGROUP.ARRIVE ;  /* 0x00000000000079c5 */ /* 0x000fe20000000000 */
[----:B------:R-:W-:Y:S01]  /*4db0*/  ISETP.GT.AND P4, PT, R34, 0x18, PT ;  /* 0x000000182200780c */ /* 0x000fe20003f84270 */
[--C-:B------:R-:W-:Y:S01]  /*4dc0*/  FFMA.FTZ R32, R171, R0, -R12.reuse ;  /* 0x00000000ab207223 */ /* 0x100fe2000001080c */
[----:B------:R-:W-:Y:S02]  /*4dd0*/  FMNMX.FTZ R24, R157, R20, !PT ;  /* 0x000000149d187209 */ /* 0x000fe40007810000 */
[----:B------:R-:W-:Y:S01]  /*4de0*/  FSEL R159, R36, -INF , P4 ;  /* 0xff800000249f7808 */ /* 0x000fe20002000000 */
[----:B------:R0:W-:Y:S01]  /*4df0*/  MUFU.EX2 R20, R26 ;  /* 0x0000001a00147308 */ /* 0x0001e20000000800 */
[----:B------:R-:W-:Y:S01]  /*4e00*/  FMNMX.FTZ R24, R33, R24, !PT ;  /* 0x0000001821187209 */ /* 0x000fe20007810000 */
[----:B------:R-:W-:Y:S01]  /*4e10*/  HGMMA.64x128x16.F32 R88, R160, gdesc[UR8].tnspB, R88, gsb0 ;  /* 0x41e00008a0587df0 */ /* 0x000fe20008000858 */
[----:B------:R-:W-:Y:S01]  /*4e20*/  ISETP.GT.AND P4, PT, R34, 0x20, PT ;  /* 0x000000202200780c */ /* 0x000fe20003f84270 */
[----:B------:R-:W-:Y:S01]  /*4e30*/  FFMA.FTZ R36, R47, R0, -R12 ;  /* 0x000000002f247223 */ /* 0x000fe2000001080c */
[----:B------:R-:W-:-:S02]  /*4e40*/  FMNMX.FTZ R24, R159, R24, !PT ;  /* 0x000000189f187209 */ /* 0x000fc40007810000 */
[----:B------:R-:W-:Y:S01]  /*4e50*/  FSEL R201, R40, -INF , P4 ;  /* 0xff80000028c97808 */ /* 0x000fe20002000000 */
[--C-:B------:R-:W-:Y:S01]  /*4e60*/  FFMA.FTZ R40, R51, R0, -R12.reuse ;  /* 0x0000000033287223 */ /* 0x100fe2000001080c */
[----:B------:R-:W-:Y:S02]  /*4e70*/  FMNMX.FTZ R24, R37, R24, !PT ;  /* 0x0000001825187209 */ /* 0x000fe40007810000 */
[----:B------:R-:W-:Y:S02]  /*4e80*/  ISETP.GT.AND P4, PT, R34, 0x28, PT ;  /* 0x000000282200780c */ /* 0x000fe40003f84270 */
[----:B0-----:R-:W-:Y:S02]  /*4e90*/  FMNMX.FTZ R26, R201, R24, !PT ;  /* 0x00000018c91a7209 */ /* 0x001fe40007810000 */
[----:B------:R-:W-:Y:S01]  /*4ea0*/  FSEL R199, R44, -INF , P4 ;  /* 0xff8000002cc77808 */ /* 0x000fe20002000000 */
[----:B------:R0:W-:Y:S01]  /*4eb0*/  MUFU.EX2 R24, R28 ;  /* 0x0000001c00187308 */ /* 0x0001e20000000800 */
[----:B------:R-:W-:Y:S01]  /*4ec0*/  FMNMX.FTZ R26, R41, R26, !PT ;  /* 0x0000001a291a7209 */ /* 0x000fe20007810000 */
[----:B------:R-:W-:Y:S01]  /*4ed0*/  FFMA.FTZ R44, R75, R0, -R12 ;  /* 0x000000004b2c7223 */ /* 0x000fe2000001080c */
[----:B------:R-:W-:-:S02]  /*4ee0*/  ISETP.GT.AND P4, PT, R34, 0x30, PT ;  /* 0x000000302200780c */ /* 0x000fc40003f84270 */
[----:B------:R-:W-:Y:S02]  /*4ef0*/  FMNMX.FTZ R26, R199, R26, !PT ;  /* 0x0000001ac71a7209 */ /* 0x000fe40007810000 */
[----:B------:R-:W-:Y:S01]  /*4f00*/  FSEL R203, R48, -INF , P4 ;  /* 0xff80000030cb7808 */ /* 0x000fe20002000000 */
[----:B------:R-:W-:Y:S01]  /*4f10*/  MUFU.EX2 R44, R44 ;  /* 0x0000002c002c7308 */ /* 0x000fe20000000800 */
[----:B------:R-:W-:Y:S02]  /*4f20*/  FMNMX.FTZ R26, R45, R26, !PT ;  /* 0x0000001a2d1a7209 */ /* 0x000fe40007810000 */
[----:B------:R-:W-:Y:S02]  /*4f30*/  ISETP.GT.AND P4, PT, R34, 0x38, PT ;  /* 0x000000382200780c */ /* 0x000fe40003f84270 */
[----:B0-----:R-:W-:Y:S02]  /*4f40*/  FMNMX.FTZ R28, R203, R26, !PT ;  /* 0x0000001acb1c7209 */ /* 0x001fe40007810000 */
[----:B------:R-:W-:Y:S01]  /*4f50*/  FSEL R205, R52, -INF , P4 ;  /* 0xff80000034cd7808 */ /* 0x000fe20002000000 */
[----:B------:R0:W-:Y:S01]  /*4f60*/  MUFU.EX2 R26, R175 ;  /* 0x000000af001a7308 */ /* 0x0001e20000000800 */
[----:B------:R-:W-:Y:S01]  /*4f70*/  FMNMX.FTZ R28, R49, R28, !PT ;  /* 0x0000001c311c7209 */ /* 0x000fe20007810000 */
[----:B------:R-:W-:Y:S01]  /*4f80*/  IMAD.U32 R52, RZ, RZ, UR37 ;  /* 0x00000025ff347e24 */ /* 0x000fe2000f8e00ff */
[----:B------:R-:W-:-:S02]  /*4f90*/  ISETP.GT.AND P4, PT, R34, 0x40, PT ;  /* 0x000000402200780c */ /* 0x000fc40003f84270 */
[----:B------:R-:W-:Y:S02]  /*4fa0*/  FMNMX.FTZ R28, R205, R28, !PT ;  /* 0x0000001ccd1c7209 */ /* 0x000fe40007810000 */
[----:B------:R-:W-:Y:S02]  /*4fb0*/  FSEL R207, R56, -INF , P4 ;  /* 0xff80000038cf7808 */ /* 0x000fe40002000000 */
[----:B------:R-:W-:Y:S01]  /*4fc0*/  FMNMX.FTZ R28, R53, R28, !PT ;  /* 0x0000001c351c7209 */ /* 0x000fe20007810000 */
[-CC-:B0-----:R-:W-:Y:S01]  /*4fd0*/  FFMA.FTZ R175, R169, R0.reuse, -R12.reuse ;  /* 0x00000000a9af7223 */ /* 0x181fe2000001080c */
[----:B------:R-:W-:Y:S01]  /*4fe0*/  ISETP.GT.AND P4, PT, R34, 0x48, PT ;  /* 0x000000482200780c */ /* 0x000fe20003f84270 */
[--C-:B------:R-:W-:Y:S01]  /*4ff0*/  FFMA.FTZ R169, R43, R0, -R12.reuse ;  /* 0x000000002ba97223 */ /* 0x100fe2000001080c */
[----:B------:R-:W-:Y:S01]  /*5000*/  FMNMX.FTZ R30, R207, R28, !PT ;  /* 0x0000001ccf1e7209 */ /* 0x000fe20007810000 */
[--C-:B------:R-:W-:Y:S01]  /*5010*/  FFMA.FTZ R43, R55, R0, -R12.reuse ;  /* 0x00000000372b7223 */ /* 0x100fe2000001080c */
        /* <DEDUP_REMOVED lines=13> */
[----:B------:R-:W-:-:S02]  /*50f0*/  FMNMX.FTZ R32, R65, R32, !PT ;  /* 0x0000002041207209 */ /* 0x000fc40007810000 */
[----:B------:R-:W-:Y:S02]  /*5100*/  ISETP.GT.AND P4, PT, R34, 0x60, PT ;  /* 0x000000602200780c */ /* 0x000fe40003f84270 */
[----:B------:R-:W-:Y:S02]  /*5110*/  FMNMX.FTZ R32, R47, R32, !PT ;  /* 0x000000202f207209 */ /* 0x000fe40007810000 */
[----:B------:R-:W-:Y:S01]  /*5120*/  FSEL R211, R72, -INF , P4 ;  /* 0xff80000048d37808 */ /* 0x000fe20002000000 */
[----:B------:R-:W-:Y:S01]  /*5130*/  MUFU.EX2 R169, R169 ;  /* 0x000000a900a97308 */ /* 0x000fe20000000800 */
[----:B------:R-:W-:Y:S02]  /*5140*/  FMNMX.FTZ R32, R69, R32, !PT ;  /* 0x0000002045207209 */ /* 0x000fe40007810000 */
[----:B------:R-:W-:Y:S02]  /*5150*/  ISETP.GT.AND P4, PT, R34, 0x68, PT ;  /* 0x000000682200780c */ /* 0x000fe40003f84270 */
[----:B0-----:R-:W-:-:S02]  /*5160*/  FMNMX.FTZ R36, R211, R32, !PT ;  /* 0x00000020d3247209 */ /* 0x001fc40007810000 */
[----:B------:R-:W-:Y:S01]  /*5170*/  FSEL R51, R76, -INF , P4 ;  /* 0xff8000004c337808 */ /* 0x000fe20002000000 */
[----:B------:R0:W-:Y:S01]  /*5180*/  MUFU.EX2 R32, R40 ;  /* 0x0000002800207308 */ /* 0x0001e20000000800 */
[----:B------:R-:W-:Y:S02]  /*5190*/  FMNMX.FTZ R36, R73, R36, !PT ;  /* 0x0000002449247209 */ /* 0x000fe40007810000 */
[----:B------:R-:W-:Y:S02]  /*51a0*/  ISETP.GT.AND P4, PT, R34, 0x70, PT ;  /* 0x000000702200780c */ /* 0x000fe40003f84270 */
[----:B------:R-:W-:Y:S02]  /*51b0*/  FMNMX.FTZ R38, R51, R36, !PT ;  /* 0x0000002433267209 */ /* 0x000fe40007810000 */
[----:B------:R-:W-:Y:S01]  /*51c0*/  FSEL R213, R80, -INF , P4 ;  /* 0xff80000050d57808 */ /* 0x000fe20002000000 */
[----:B------:R1:W-:Y:S01]  /*51d0*/  MUFU.EX2 R36, R7 ;  /* 0x0000000700247308 */ /* 0x0003e20000000800 */
[----:B------:R-:W-:Y:S01]  /*51e0*/  FMNMX.FTZ R38, R77, R38, !PT ;  /* 0x000000264d267209 */ /* 0x000fe20007810000 */
[-CC-:B0-----:R-:W-:Y:S01]  /*51f0*/  FFMA.FTZ R40, R67, R0.reuse, -R12.reuse ;  /* 0x0000000043287223 */ /* 0x181fe2000001080c */
[----:B------:R-:W-:Y:S01]  /*5200*/  ISETP.GT.AND P4, PT, R34, 0x78, PT ;  /* 0x000000782200780c */ /* 0x000fe20003f84270 */
[--C-:B------:R-:W-:Y:S01]  /*5210*/  FFMA.FTZ R34, R13, R0, -R12.reuse ;  /* 0x000000000d227223 */ /* 0x100fe2000001080c */
[----:B------:R-:W-:Y:S01]  /*5220*/  FMNMX.FTZ R38, R213, R38, !PT ;  /* 0x00000026d5267209 */ /* 0x000fe20007810000 */
[-CC-:B------:R-:W-:Y:S01]  /*5230*/  FFMA.FTZ R13, R21, R0.reuse, -R12.reuse ;  /* 0x00000000150d7223 */ /* 0x180fe2000001080c */
[----:B------:R-:W-:Y:S01]  /*5240*/  FSEL R215, R84, -INF , P4 ;  /* 0xff80000054d77808 */ /* 0x000fe20002000000 */
[--C-:B------:R-:W-:Y:S01]  /*5250*/  FFMA.FTZ R21, R27, R0, -R12.reuse ;  /* 0x000000001b157223 */ /* 0x100fe2000001080c */
[----:B------:R-:W-:Y:S01]  /*5260*/  FMNMX.FTZ R38, R81, R38, !PT ;  /* 0x0000002651267209 */ /* 0x000fe20007810000 */
[-CC-:B------:R-:W-:Y:S01]  /*5270*/  FFMA.FTZ R27, R31, R0.reuse, -R12.reuse ;  /* 0x000000001f1b7223 */ /* 0x180fe2000001080c */
[-CC-:B------:R-:W-:Y:S01]  /*5280*/  FFMA.FTZ R31, R35, R0.reuse, -R12.reuse ;  /* 0x00000000231f7223 */ /* 0x180fe2000001080c */
[----:B------:R-:W-:Y:S01]  /*5290*/  FFMA.FTZ R35, R39, R0, -R12 ;  /* 0x0000000027237223 */ /* 0x000fe2000001080c */
[----:B------:R-:W-:Y:S01]  /*52a0*/  FMNMX.FTZ R38, R215, R38, !PT ;  /* 0x00000026d7267209 */ /* 0x000fe20007810000 */
[----:B------:R-:W-:Y:S01]  /*52b0*/  MUFU.EX2 R43, R43 ;  /* 0x0000002b002b7308 */ /* 0x000fe20000000800 */
[----:B------:R-:W-:-:S02]  /*52c0*/  @!P1 LEA R52, R52, UR38, 0x3 ;  /* 0x0000002634349c11 */ /* 0x000fc4000f8e18ff */
[----:B-1----:R-:W-:Y:S01]  /*52d0*/  FMNMX.FTZ R7, R85, R38, !PT ;  /* 0x0000002655077209 */ /* 0x002fe20007810000 */
[----:B------:R-:W-:Y:S02]  /*52e0*/  FFMA.FTZ R38, R59, R0, -R12 ;  /* 0x000000003b267223 */ /* 0x000fe4000001080c */
[----:B------:R-:W-:Y:S02]  /*52f0*/  @!P1 VIADD R52, R52, 0x28840 ;  /* 0x0002884034349836 */ /* 0x000fe40000000000 */
[----:B------:R-:W0:Y:S01]  /*5300*/  SHFL.BFLY PT, R42, R7, 0x2, 0x1f ;  /* 0x0c401f00072a7f89 */ /* 0x000e2200000e0000 */
[----:B------:R-:W-:Y:S02]  /*5310*/  MUFU.EX2 R34, R34 ;  /* 0x0000002200227308 */ /* 0x000fe40000000800 */
[----:B------:R-:W-:-:S06]  /*5320*/  @!P1 PRMT R52, RZ, 0x654, R52 ;  /* 0x00000654ff349816 */ /* 0x000fcc0000000034 */
[----:B------:R-:W-:Y:S08]  /*5330*/  MUFU.EX2 R38, R38 ;  /* 0x0000002600267308 */ /* 0x000ff00000000800 */
[----:B------:R-:W-:Y:S01]  /*5340*/  MUFU.EX2 R55, R55 ;  /* 0x0000003700377308 */ /* 0x000fe20000000800 */
[----:B0-----:R-:W-:-:S07]  /*5350*/  FMNMX.FTZ R48, R7, R42, !PT ;  /* 0x0000002a07307209 */ /* 0x001fce0007810000 */
[----:B------:R-:W-:Y:S01]  /*5360*/  MUFU.EX2 R13, R13 ;  /* 0x0000000d000d7308 */ /* 0x000fe20000000800 */
[----:B------:R-:W-:Y:S01]  /*5370*/  FFMA.FTZ R42, R71, R0, -R12 ;  /* 0x00000000472a7223 */ /* 0x000fe2000001080c */
[----:B------:R-:W0:Y:S06]  /*5380*/  SHFL.BFLY PT, R7, R48, 0x1, 0x1f ;  /* 0x0c201f0030077f89 */ /* 0x000e2c00000e0000 */
[----:B------:R-:W-:Y:S01]  /*5390*/  MUFU.EX2 R40, R40 ;  /* 0x0000002800287308 */ /* 0x000fe20000000800 */
[----:B------:R-:W-:Y:S02]  /*53a0*/  WARPGROUP.DEPBAR.LE gsb0, 0x0 ;  /* 0x00008000000079c5 */ /* 0x000fe40000010000 */
[----:B------:R-:W-:-:S05]  /*53b0*/  WARPGROUP.ARRIVE ;  /* 0x00000000000079c5 */ /* 0x000fca0000000000 */
[----:B------:R-:W-:Y:S01]  /*53c0*/  MUFU.EX2 R42, R42 ;  /* 0x0000002a002a7308 */ /* 0x000fe20000000800 */
[----:B------:R-:W-:Y:S07]  /*53d0*/  HGMMA.64x128x16.F32 R88, R164, gdesc[UR4].tnspB, R88, gsb0 ;  /* 0x41e00004a4587df0 */ /* 0x000fee0008000858 */
[----:B------:R-:W1:Y:S01]  /*53e0*/  MUFU.EX2 R21, R21 ;  /* 0x0000001500157308 */ /* 0x000e620000000800 */
[----:B0-----:R-:W-:Y:S01]  /*53f0*/  FMNMX.FTZ R7, R48, R7, !PT ;  /* 0x0000000730077209 */ /* 0x001fe20007810000 */
[-CC-:B------:R-:W-:Y:S01]  /*5400*/  FFMA.FTZ R48, R83, R0.reuse, -R12.reuse ;  /* 0x0000000053307223 */ /* 0x180fe2000001080c */
[----:B------:R-:W-:-:S02]  /*5410*/  FFMA.FTZ R12, R87, R0, -R12 ;  /* 0x00000000570c7223 */ /* 0x000fc4000001080c */
[C---:B------:R-:W-:Y:S01]  /*5420*/  FSETP.NEU.FTZ.AND P4, PT, R7.reuse, -INF , PT ;  /* 0xff8000000700780b */ /* 0x040fe20003f9d000 */
[----:B------:R-:W-:Y:S02]  /*5430*/  FMUL.FTZ R50, R7, R0 ;  /* 0x0000000007327220 */ /* 0x000fe40000410000 */
[----:B------:R-:W-:Y:S03]  /*5440*/  MUFU.EX2 R27, R27 ;  /* 0x0000001b001b7308 */ /* 0x000fe60000000800 */
[----:B------:R-:W-:Y:S02]  /*5450*/  FSEL R50, R50, RZ, P4 ;  /* 0x000000ff32327208 */ /* 0x000fe40002000000 */
[----:B-1----:R-:W-:-:S03]  /*5460*/  F2FP.F16.F32.PACK_AB R161, R44, R21 ;  /* 0x000000152ca1723e */ /* 0x002fc600000000ff */
[----:B------:R-:W-:Y:S01]  /*5470*/  MUFU.EX2 R31, R31 ;  /* 0x0000001f001f7308 */ /* 0x000fe20000000800 */
[-CC-:B------:R-:W-:Y:S01]  /*5480*/  FFMA.FTZ R180, R25, R0.reuse, -R50.reuse ;  /* 0x0000000019b47223 */ /* 0x180fe20000010832 */
[-CC-:B------:R-:W-:Y:S01]  /*5490*/  FFMA.FTZ R25, R29, R0.reuse, -R50.reuse ;  /* 0x000000001d197223 */ /* 0x180fe20000010832 */
[-CC-:B------:R-:W-:Y:S01]  /*54a0*/  FFMA.FTZ R29, R33, R0.reuse, -R50.reuse ;  /* 0x00000000211d7223 */ /* 0x180fe20000010832 */
[-CC-:B------:R-:W-:Y:S01]  /*54b0*/  FFMA.FTZ R33, R37, R0.reuse, -R50.reuse ;  /* 0x0000000025217223 */ /* 0x180fe20000010832 */
[-CC-:B------:R-:W-:Y:S01]  /*54c0*/  FFMA.FTZ R37, R41, R0.reuse, -R50.reuse ;  /* 0x0000000029257223 */ /* 0x180fe20000010832 */
[----:B------:R-:W-:Y:S01]  /*54d0*/  FSEL R41, R5, RZ, P3 ;  /* 0x000000ff05297208 */ /* 0x000fe20001800000 */
[-CC-:B------:R-:W-:Y:S01]  /*54e0*/  FFMA.FTZ R39, R153, R0.reuse, -R50.reuse ;  /* 0x0000000099277223 */ /* 0x180fe20000010832 */
[-CC-:B------:R-:W-:Y:S01]  /*54f0*/  FFMA.FTZ R182, R155, R0.reuse, -R50.reuse ;  /* 0x000000009bb67223 */ /* 0x180fe20000010832 */
[----:B------:R-:W-:Y:S01]  /*5500*/  MUFU.EX2 R180, R180 ;  /* 0x000000b400b47308 */ /* 0x000fe20000000800 */
[-C--:B------:R-:W-:Y:S01]  /*5510*/  FFMA.FTZ R176, R157, R0.reuse, -R50 ;  /* 0x000000009db07223 */ /* 0x080fe20000010832 */
[----:B------:R-:W-:Y:S01]  /*5520*/  FADD.FTZ R59, -R41, R8 ;  /* 0x00000008293b7221 */ /* 0x000fe20000010100 */
[----:B------:R-:W-:Y:S01]  /*5530*/  FSEL R41, R7, RZ, P4 ;  /* 0x000000ff07297208 */ /* 0x000fe20002000000 */
[-CC-:B------:R-:W-:Y:S01]  /*5540*/  FFMA.FTZ R178, R159, R0.reuse, -R50.reuse ;  /* 0x000000009fb27223 */ /* 0x180fe20000010832 */
[----:B------:R-:W-:Y:S01]  /*5550*/  IADD3 R8, -R198, 0xb, RZ ;  /* 0x0000000bc6087810 */ /* 0x000fe20007ffe1ff */
[-C--:B------:R-:W-:Y:S01]  /*5560*/  FMUL.FTZ R54, R59, R0.reuse ;  /* 0x000000003b367220 */ /* 0x080fe20000410000 */
[-C--:B------:R-:W-:Y:S01]  /*5570*/  FFMA.FTZ R172, R201, R0.reuse, -R50 ;  /* 0x00000000c9ac7223 */ /* 0x080fe20000010832 */
[----:B------:R-:W-:Y:S01]  /*5580*/  FADD.FTZ R59, -R41, R6 ;  /* 0x00000006293b7221 */ /* 0x000fe20000010100 */
[----:B------:R-:W-:Y:S01]  /*5590*/  MUFU.EX2 R39, R39 ;  /* 0x0000002700277308 */ /* 0x000fe20000000800 */
[-CC-:B------:R-:W-:Y:S01]  /*55a0*/  FFMA.FTZ R61, R61, R0.reuse, -R50.reuse ;  /* 0x000000003d3d7223 */ /* 0x180fe20000010832 */
[-CC-:B------:R-:W-:Y:S01]  /*55b0*/  FFMA.FTZ R174, R199, R0.reuse, -R50.reuse ;  /* 0x00000000c7ae7223 */ /* 0x180fe20000010832 */
[-C--:B------:R-:W-:Y:S01]  /*55c0*/  FMUL.FTZ R6, R59, R0.reuse ;  /* 0x000000003b067220 */ /* 0x080fe20000410000 */
        /* <DEDUP_REMOVED lines=19> */
[----:B------:R-:W-:Y:S01]  /*5700*/  FFMA.FTZ R215, R215, R0, -R50 ;  /* 0x00000000d7d77223 */ /* 0x000fe20000010832 */
[----:B------:R-:W1:Y:S01]  /*5710*/  MUFU.EX2 R182, R182 ;  /* 0x000000b600b67308 */ /* 0x000e620000000800 */
[C---:B------:R-:W-:Y:S01]  /*5720*/  ISETP.GT.AND P3, PT, R10.reuse, R9, PT ;  /* 0x000000090a00720c */ /* 0x040fe20003f64270 */
[----:B------:R-:W-:Y:S01]  /*5730*/  VIADD R10, R10, 0xffffffff ;  /* 0xffffffff0a0a7836 */ /* 0x000fe20000000000 */
[----:B------:R-:W-:-:S02]  /*5740*/  F2FP.F16.F32.PACK_AB R171, R43, R36 ;  /* 0x000000242bab723e */ /* 0x000fc400000000ff */
[----:B------:R-:W-:Y:S02]  /*5750*/  F2FP.F16.F32.PACK_AB R153, R38, R11 ;  /* 0x0000000b2699723e */ /* 0x000fe400000000ff */
[----:B------:R-:W-:Y:S01]  /*5760*/  F2FP.F16.F32.PACK_AB R155, R55, R34 ;  /* 0x00000022379b723e */ /* 0x000fe200000000ff */
[----:B------:R-:W2:Y:S01]  /*5770*/  MUFU.EX2 R25, R25 ;  /* 0x0000001900197308 */ /* 0x000ea20000000800 */
[----:B0-----:R-:W-:Y:S01]  /*5780*/  FFMA.FTZ R59, R6, R4, R39 ;  /* 0x00000004063b7223 */ /* 0x001fe20000010027 */
[----:B------:R-:W-:Y:S01]  /*5790*/  FFMA.FTZ R4, R41, R3, R14 ;  /* 0x0000000329047223 */ /* 0x000fe2000001000e */
[----:B------:R-:W-:Y:S02]  /*57a0*/  F2FP.F16.F32.PACK_AB R157, R40, R13 ;  /* 0x0000000d289d723e */ /* 0x000fe400000000ff */
[C---:B------:R-:W-:Y:S01]  /*57b0*/  FADD.FTZ R59, R180.reuse, R59 ;  /* 0x0000003bb43b7221 */ /* 0x040fe20000010000 */
[C---:B------:R-:W-:Y:S01]  /*57c0*/  FADD.FTZ R4, R181.reuse, R4 ;  /* 0x00000004b5047221 */ /* 0x040fe20000010000 */
[----:B------:R-:W-:Y:S01]  /*57d0*/  F2FP.F16.F32.PACK_AB R181, R181, R14 ;  /* 0x0000000eb5b5723e */ /* 0x000fe200000000ff */
[----:B------:R-:W0:Y:S01]  /*57e0*/  MUFU.EX2 R176, R176 ;  /* 0x000000b000b07308 */ /* 0x000e220000000800 */
[----:B------:R-:W-:-:S02]  /*57f0*/  F2FP.F16.F32.PACK_AB R180, R180, R39 ;  /* 0x00000027b4b4723e */ /* 0x000fc400000000ff */
[----:B------:R-:W-:Y:S02]  /*5800*/  F2FP.F16.F32.PACK_AB R159, R42, R15 ;  /* 0x0000000f2a9f723e */ /* 0x000fe400000000ff */
[----:B------:R-:W-:-:S03]  /*5810*/  F2FP.F16.F32.PACK_AB R163, R46, R27 ;  /* 0x0000001b2ea3723e */ /* 0x000fc600000000ff */
[----:B------:R-:W3:Y:S08]  /*5820*/  MUFU.EX2 R29, R29 ;  /* 0x0000001d001d7308 */ /* 0x000ef00000000800 */
[----:B------:R-:W4:Y:S08]  /*5830*/  MUFU.EX2 R178, R178 ;  /* 0x000000b200b27308 */ /* 0x000f300000000800 */
[----:B------:R-:W5:Y:S08]  /*5840*/  MUFU.EX2 R33, R33 ;  /* 0x0000002100217308 */ /* 0x000f700000000800 */
[----:B------:R-:W5:Y:S08]  /*5850*/  MUFU.EX2 R172, R172 ;  /* 0x000000ac00ac7308 */ /* 0x000f700000000800 */
[----:B------:R3:W-:Y:S08]  /*5860*/  MUFU.EX2 R3, R61 ;  /* 0x0000003d00037308 */ /* 0x0007f00000000800 */
[----:B------:R-:W5:Y:S08]  /*5870*/  MUFU.EX2 R37, R37 ;  /* 0x0000002500257308 */ /* 0x000f700000000800 */
[----:B------:R-:W5:Y:S01]  /*5880*/  MUFU.EX2 R174, R174 ;  /* 0x000000ae00ae7308 */ /* 0x000f620000000800 */
[----:B------:R-:W-:-:S02]  /*5890*/  WARPGROUP.DEPBAR.LE gsb0, 0x0 ;  /* 0x00008000000079c5 */ /* 0x000fc40000010000 */
[----:B------:R1:W-:Y:S06]  /*58a0*/  BAR.ARV R8, 0x100 ;  /* 0x000400080000751d */ /* 0x0003ec0000002000 */
[----:B------:R-:W5:Y:S01]  /*58b0*/  MUFU.EX2 R45, R45 ;  /* 0x0000002d002d7308 */ /* 0x000f620000000800 */
[----:B------:R4:W-:Y:S01]  /*58c0*/  @!P1 SYNCS.ARRIVE.TRANS64.RED.A1T0 RZ, [R52+URZ], RZ ;  /* 0x000000ff34ff99a7 */ /* 0x0009e2000810043f */
[----:B-1----:R-:W-:Y:S01]  /*58d0*/  FADD.FTZ R8, R182, R59 ;  /* 0x0000003bb6087221 */ /* 0x002fe20000010000 */
[----:B------:R-:W-:Y:S01]  /*58e0*/  FADD.FTZ R59, R183, R4 ;  /* 0x00000004b73b7221 */ /* 0x000fe20000010000 */
[C---:B--2---:R-:W-:Y:S01]  /*58f0*/  F2FP.F16.F32.PACK_AB R182, R25.reuse, R182 ;  /* 0x000000b619b6723e */ /* 0x044fe200000000ff */
[----:B------:R-:W-:Y:S01]  /*5900*/  FMUL.FTZ R88, R88, R6 ;  /* 0x0000000658587220 */ /* 0x000fe20000410000 */
[----:B------:R-:W-:Y:S01]  /*5910*/  FADD.FTZ R63, R25, R8 ;  /* 0x00000008193f7221 */ /* 0x000fe20000010000 */
[----:B------:R-:W-:Y:S01]  /*5920*/  FADD.FTZ R4, R20, R59 ;  /* 0x0000003b14047221 */ /* 0x000fe20000010000 */
[----:B------:R-:W1:Y:S01]  /*5930*/  MUFU.EX2 R168, R168 ;  /* 0x000000a800a87308 */ /* 0x000e620000000800 */
[----:B------:R-:W-:Y:S01]  /*5940*/  FFMA.FTZ R59, R65, R0, -R50 ;  /* 0x00000000413b7223 */ /* 0x000fe20000010832 */
[----:B0-----:R-:W-:Y:S01]  /*5950*/  FADD.FTZ R8, R176, R63 ;  /* 0x0000003fb0087221 */ /* 0x001fe20000010000 */
[----:B---3--:R-:W-:Y:S01]  /*5960*/  FADD.FTZ R61, R177, R4 ;  /* 0x00000004b13d7221 */ /* 0x008fe20000010000 */
[----:B------:R-:W-:Y:S01]  /*5970*/  F2FP.F16.F32.PACK_AB R176, R29, R176 ;  /* 0x000000b01db0723e */ /* 0x000fe200000000ff */
[----:B------:R-:W-:Y:S01]  /*5980*/  FFMA.FTZ R50, R85, R0, -R50 ;  /* 0x0000000055327223 */ /* 0x000fe20000010832 */
[----:B------:R-:W-:Y:S01]  /*5990*/  FADD.FTZ R63, R29, R8 ;  /* 0x000000081d3f7221 */ /* 0x000fe20000010000 */
[----:B------:R-:W-:Y:S01]  /*59a0*/  FADD.FTZ R4, R24, R61 ;  /* 0x0000003d18047221 */ /* 0x000fe20000010000 */
[----:B------:R-:W0:Y:S01]  /*59b0*/  MUFU.EX2 R49, R49 ;  /* 0x0000003100317308 */ /* 0x000e220000000800 */
[----:B----4-:R-:W-:-:S02]  /*59c0*/  IMAD.U32 R52, RZ, RZ, UR43 ;  /* 0x0000002bff347e24 */ /* 0x010fc4000f8e00ff */
[----:B------:R-:W-:Y:S01]  /*59d0*/  FADD.FTZ R8, R178, R63 ;  /* 0x0000003fb2087221 */ /* 0x000fe20000010000 */
[----:B------:R-:W-:Y:S01]  /*59e0*/  FADD.FTZ R47, R179, R4 ;  /* 0x00000004b32f7221 */ /* 0x000fe20000010000 */
[----:B------:R-:W-:Y:S01]  /*59f0*/  UMOV UR43, UR37 ;  /* 0x00000025002b7c82 */ /* 0x000fe20008000000 */
[-C--:B------:R-:W-:Y:S01]  /*5a00*/  FMUL.FTZ R89, R89, R6.reuse ;  /* 0x0000000659597220 */ /* 0x080fe20000410000 */
[----:B-----5:R-:W-:Y:S01]  /*5a10*/  FADD.FTZ R61, R33, R8 ;  /* 0x00000008213d7221 */ /* 0x020fe20000010000 */
[----:B------:R-:W-:Y:S01]  /*5a20*/  FADD.FTZ R4, R26, R47 ;  /* 0x0000002f1a047221 */ /* 0x000fe20000010000 */
[----:B------:R-:W2:Y:S01]  /*5a30*/  MUFU.EX2 R170, R170 ;  /* 0x000000aa00aa7308 */ /* 0x000ea20000000800 */
[----:B------:R-:W-:Y:S01]  /*5a40*/  @!P1 LEA R52, R52, UR38, 0x3 ;  /* 0x0000002634349c11 */ /* 0x000fe2000f8e18ff */
[----:B------:R-:W-:Y:S01]  /*5a50*/  FADD.FTZ R8, R172, R61 ;  /* 0x0000003dac087221 */ /* 0x000fe20000010000 */
[----:B------:R-:W-:Y:S01]  /*5a60*/  FADD.FTZ R47, R173, R4 ;  /* 0x00000004ad2f7221 */ /* 0x000fe20000010000 */
[-C--:B------:R-:W-:Y:S01]  /*5a70*/  FMUL.FTZ R92, R92, R6.reuse ;  /* 0x000000065c5c7220 */ /* 0x080fe20000410000 */
[----:B------:R-:W-:Y:S01]  /*5a80*/  FMUL.FTZ R93, R93, R6 ;  /* 0x000000065d5d7220 */ /* 0x000fe20000410000 */
[----:B------:R-:W-:Y:S01]  /*5a90*/  FADD.FTZ R61, R37, R8 ;  /* 0x00000008253d7221 */ /* 0x000fe20000010000 */
[----:B------:R-:W-:Y:S01]  /*5aa0*/  FADD.FTZ R4, R28, R47 ;  /* 0x0000002f1c047221 */ /* 0x000fe20000010000 */
[----:B------:R-:W3:Y:S01]  /*5ab0*/  MUFU.EX2 R53, R53 ;  /* 0x0000003500357308 */ /* 0x000ee20000000800 */
[----:B------:R-:W-:-:S02]  /*5ac0*/  @!P1 VIADD R52, R52, 0x28860 ;  /* 0x0002886034349836 */ /* 0x000fc40000000000 */
[----:B------:R-:W-:Y:S01]  /*5ad0*/  FADD.FTZ R8, R174, R61 ;  /* 0x0000003dae087221 */ /* 0x000fe20000010000 */
[----:B------:R-:W-:Y:S01]  /*5ae0*/  FADD.FTZ R47, R175, R4 ;  /* 0x00000004af2f7221 */ /* 0x000fe20000010000 */
[-C--:B------:R-:W-:Y:S01]  /*5af0*/  FMUL.FTZ R96, R96, R6.reuse ;  /* 0x0000000660607220 */ /* 0x080fe20000410000 */
[-C--:B------:R-:W-:Y:S01]  /*5b00*/  FMUL.FTZ R97, R97, R6.reuse ;  /* 0x0000000661617220 */ /* 0x080fe20000410000 */
[----:B------:R-:W-:Y:S01]  /*5b10*/  FADD.FTZ R61, R45, R8 ;  /* 0x000000082d3d7221 */ /* 0x000fe20000010000 */
[----:B------:R-:W-:Y:S01]  /*5b20*/  FADD.FTZ R4, R30, R47 ;  /* 0x0000002f1e047221 */ /* 0x000fe20000010000 */
[----:B------:R-:W4:Y:S01]  /*5b30*/  MUFU.EX2 R152, R152 ;  /* 0x0000009800987308 */ /* 0x000f220000000800 */
[----:B------:R-:W-:Y:S01]  /*5b40*/  @!P1 PRMT R52, RZ, 0x654, R52 ;  /* 0x00000654ff349816 */ /* 0x000fe20000000034 */
[----:B-1----:R-:W-:Y:S01]  /*5b50*/  FADD.FTZ R8, R168, R61 ;  /* 0x0000003da8087221 */ /* 0x002fe20000010000 */
[----:B------:R-:W-:Y:S01]  /*5b60*/  FADD.FTZ R47, R169, R4 ;  /* 0x00000004a92f7221 */ /* 0x000fe20000010000 */
[-C--:B------:R-:W-:Y:S01]  /*5b70*/  FMUL.FTZ R100, R100, R6.reuse ;  /* 0x0000000664647220 */ /* 0x080fe20000410000 */
[----:B------:R1:W-:Y:S01]  /*5b80*/  @!P1 SYNCS.ARRIVE.TRANS64.RED.A1T0 RZ, [R52+URZ], RZ ;  /* 0x000000ff34ff99a7 */ /* 0x0003e2000810043f */
[----:B0-----:R-:W-:Y:S01]  /*5b90*/  FADD.FTZ R61, R49, R8 ;  /* 0x00000008313d7221 */ /* 0x001fe20000010000 */
[----:B------:R-:W-:Y:S01]  /*5ba0*/  FADD.FTZ R47, R32, R47 ;  /* 0x0000002f202f7221 */ /* 0x000fe20000010000 */
[----:B------:R-:W0:Y:S01]  /*5bb0*/  MUFU.EX2 R57, R57 ;  /* 0x0000003900397308 */ /* 0x000e220000000800 */
[-C--:B------:R-:W-:Y:S01]  /*5bc0*/  FMUL.FTZ R101, R101, R6.reuse ;  /* 0x0000000665657220 */ /* 0x080fe20000410000 */
[----:B--2---:R-:W-:Y:S01]  /*5bd0*/  FADD.FTZ R4, R170, R61 ;  /* 0x0000003daa047221 */ /* 0x004fe20000010000 */
[----:B------:R-:W-:Y:S01]  /*5be0*/  FADD.FTZ R8, R36, R47 ;  /* 0x0000002f24087221 */ /* 0x000fe20000010000 */
[-C--:B------:R-:W-:Y:S01]  /*5bf0*/  FMUL.FTZ R104, R104, R6.reuse ;  /* 0x0000000668687220 */ /* 0x080fe20000410000 */
[-C--:B------:R-:W-:Y:S01]  /*5c00*/  FMUL.FTZ R105, R105, R6.reuse ;  /* 0x0000000669697220 */ /* 0x080fe20000410000 */
[----:B---3--:R-:W-:Y:S01]  /*5c10*/  FADD.FTZ R25, R53, R4 ;  /* 0x0000000435197221 */ /* 0x008fe20000010000 */
[----:B------:R-:W-:Y:S01]  /*5c20*/  FADD.FTZ R8, R43, R8 ;  /* 0x000000082b087221 */ /* 0x000fe20000010000 */
[----:B------:R-:W2:Y:S01]  /*5c30*/  MUFU.EX2 R154, R154 ;  /* 0x0000009a009a7308 */ /* 0x000ea20000000800 */
[-C--:B------:R-:W-:Y:S01]  /*5c40*/  FMUL.FTZ R108, R108, R6.reuse ;  /* 0x000000066c6c7220 */ /* 0x080fe20000410000 */
[----:B----4-:R-:W-:Y:S01]  /*5c50*/  FADD.FTZ R4, R152, R25 ;  /* 0x0000001998047221 */ /* 0x010fe20000010000 */
[----:B------:R-:W-:Y:S01]  /*5c60*/  FADD.FTZ R25, R11, R8 ;  /* 0x000000080b197221 */ /* 0x000fe20000010000 */
[-C--:B------:R-:W-:Y:S01]  /*5c70*/  FMUL.FTZ R109, R109, R6.reuse ;  /* 0x000000066d6d7220 */ /* 0x080fe20000410000 */
[-C--:B------:R-:W-:Y:S01]  /*5c80*/  FMUL.FTZ R112, R112, R6.reuse ;  /* 0x0000000670707220 */ /* 0x080fe20000410000 */
[-C--:B------:R-:W-:Y:S01]  /*5c90*/  FMUL.FTZ R113, R113, R6.reuse ;  /* 0x0000000671717220 */ /* 0x080fe20000410000 */
[----:B------:R-:W-:Y:S01]  /*5ca0*/  FADD.FTZ R25, R38, R25 ;  /* 0x0000001926197221 */ /* 0x000fe20000010000 */
[----:B------:R-:W3:Y:S01]  /*5cb0*/  MUFU.EX2 R156, R156 ;  /* 0x0000009c009c7308 */ /* 0x000ee20000000800 */
[----:B0-----:R-:W-:Y:S01]  /*5cc0*/  FADD.FTZ R29, R57, R4 ;  /* 0x00000004391d7221 */ /* 0x001fe20000010000 */
[-C--:B------:R-:W-:Y:S01]  /*5cd0*/  FMUL.FTZ R116, R116, R6.reuse ;  /* 0x0000000674747220 */ /* 0x080fe20000410000 */
[----:B------:R-:W-:Y:S01]  /*5ce0*/  FADD.FTZ R8, R34, R25 ;  /* 0x0000001922087221 */ /* 0x000fe20000010000 */
[-C--:B------:R-:W-:Y:S01]  /*5cf0*/  FMUL.FTZ R117, R117, R6.reuse ;  /* 0x0000000675757220 */ /* 0x080fe20000410000 */
[-C--:B------:R-:W-:Y:S01]  /*5d00*/  FMUL.FTZ R120, R120, R6.reuse ;  /* 0x0000000678787220 */ /* 0x080fe20000410000 */
[----:B------:R-:W-:Y:S01]  /*5d10*/  FMUL.FTZ R121, R121, R6 ;  /* 0x0000000679797220 */ /* 0x000fe20000410000 */
[----:B------:R-:W-:Y:S01]  /*5d20*/  FADD.FTZ R8, R55, R8 ;  /* 0x0000000837087221 */ /* 0x000fe20000010000 */
[----:B------:R-:W0:Y:S01]  /*5d30*/  MUFU.EX2 R59, R59 ;  /* 0x0000003b003b7308 */ /* 0x000e220000000800 */
[----:B--2---:R-:W-:Y:S01]  /*5d40*/  FADD.FTZ R4, R154, R29 ;  /* 0x0000001d9a047221 */ /* 0x004fe20000010000 */
[----:B------:R-:W-:Y:S01]  /*5d50*/  F2FP.F16.F32.PACK_AB R154, R3, R154 ;  /* 0x0000009a039a723e */ /* 0x000fe200000000ff */
[-C--:B------:R-:W-:Y:S01]  /*5d60*/  FMUL.FTZ R124, R124, R6.reuse ;  /* 0x000000067c7c7220 */ /* 0x080fe20000410000 */
[-C--:B------:R-:W-:Y:S01]  /*5d70*/  FMUL.FTZ R125, R125, R6.reuse ;  /* 0x000000067d7d7220 */ /* 0x080fe20000410000 */
[----:B------:R-:W-:Y:S01]  /*5d80*/  FADD.FTZ R25, R3, R4 ;  /* 0x0000000403197221 */ /* 0x000fe20000010000 */
[-C--:B------:R-:W-:Y:S01]  /*5d90*/  FMUL.FTZ R128, R128, R6.reuse ;  /* 0x0000000680807220 */ /* 0x080fe20000410000 */
[-C--:B------:R-:W-:Y:S01]  /*5da0*/  FMUL.FTZ R129, R129, R6.reuse ;  /* 0x0000000681817220 */ /* 0x080fe20000410000 */
[----:B------:R-:W2:Y:S01]  /*5db0*/  MUFU.EX2 R158, R158 ;  /* 0x0000009e009e7308 */ /* 0x000ea20000000800 */
[----:B---3--:R-:W-:Y:S01]  /*5dc0*/  FADD.FTZ R4, R156, R25 ;  /* 0x000000199c047221 */ /* 0x008fe20000010000 */
[----:B------:R-:W-:Y:S01]  /*5dd0*/  FADD.FTZ R25, R13, R8 ;  /* 0x000000080d197221 */ /* 0x000fe20000010000 */
[-C--:B------:R-:W-:Y:S01]  /*5de0*/  FMUL.FTZ R132, R132, R6.reuse ;  /* 0x0000000684847220 */ /* 0x080fe20000410000 */
[-C--:B------:R-:W-:Y:S01]  /*5df0*/  FMUL.FTZ R133, R133, R6.reuse ;  /* 0x0000000685857220 */ /* 0x080fe20000410000 */
[-C--:B------:R-:W-:Y:S01]  /*5e00*/  FMUL.FTZ R136, R136, R6.reuse ;  /* 0x0000000688887220 */ /* 0x080fe20000410000 */
[-C--:B------:R-:W-:Y:S01]  /*5e10*/  FMUL.FTZ R137, R137, R6.reuse ;  /* 0x0000000689897220 */ /* 0x080fe20000410000 */
[-C--:B------:R-:W-:Y:S01]  /*5e20*/  FMUL.FTZ R140, R140, R6.reuse ;  /* 0x000000068c8c7220 */ /* 0x080fe20000410000 */
[----:B------:R-:W3:Y:S01]  /*5e30*/  MUFU.EX2 R69, R69 ;  /* 0x0000004500457308 */ /* 0x000ee20000000800 */
[----:B0-----:R-:W-:Y:S01]  /*5e40*/  FADD.FTZ R29, R59, R4 ;  /* 0x000000043b1d7221 */ /* 0x001fe20000010000 */
[----:B------:R-:W-:Y:S01]  /*5e50*/  FADD.FTZ R4, R40, R25 ;  /* 0x0000001928047221 */ /* 0x000fe20000010000 */
[-C--:B------:R-:W-:Y:S01]  /*5e60*/  FMUL.FTZ R141, R141, R6.reuse ;  /* 0x000000068d8d7220 */ /* 0x080fe20000410000 */
[-C--:B------:R-:W-:Y:S01]  /*5e70*/  FMUL.FTZ R144, R144, R6.reuse ;  /* 0x0000000690907220 */ /* 0x080fe20000410000 */
[-C--:B------:R-:W-:Y:S01]  /*5e80*/  FMUL.FTZ R145, R145, R6.reuse ;  /* 0x0000000691917220 */ /* 0x080fe20000410000 */
[----:B------:R-:W-:Y:S01]  /*5e90*/  FADD.FTZ R25, R15, R4 ;  /* 0x000000040f197221 */ /* 0x000fe20000010000 */
[-C--:B------:R-:W-:Y:S01]  /*5ea0*/  FMUL.FTZ R148, R148, R6.reuse ;  /* 0x0000000694947220 */ /* 0x080fe20000410000 */
[----:B------:R-:W0:Y:S01]  /*5eb0*/  MUFU.EX2 R160, R211 ;  /* 0x000000d300a07308 */ /* 0x000e220000000800 */
[----:B--2---:R-:W-:Y:S01]  /*5ec0*/  FADD.FTZ R29, R158, R29 ;  /* 0x0000001d9e1d7221 */ /* 0x004fe20000010000 */
[----:B------:R-:W-:Y:S01]  /*5ed0*/  FADD.FTZ R4, R42, R25 ;  /* 0x000000192a047221 */ /* 0x000fe20000010000 */
[----:B------:R-:W-:Y:S01]  /*5ee0*/  FMUL.FTZ R149, R149, R6 ;  /* 0x0000000695957220 */ /* 0x000fe20000410000 */
[----:B------:R-:W-:Y:S01]  /*5ef0*/  F2FP.F16.F32.PACK_AB R183, R20, R183 ;  /* 0x000000b714b7723e */ /* 0x000fe200000000ff */
[----:B------:R-:W-:Y:S01]  /*5f00*/  FMUL.FTZ R90, R90, R41 ;  /* 0x000000295a5a7220 */ /* 0x000fe20000410000 */
[----:B------:R-:W-:Y:S01]  /*5f10*/  FADD.FTZ R3, R21, R4 ;  /* 0x0000000415037221 */ /* 0x000fe20000010000 */
[----:B------:R-:W-:Y:S01]  /*5f20*/  F2FP.F16.F32.PACK_AB R177, R24, R177 ;  /* 0x000000b118b1723e */ /* 0x000fe200000000ff */
[----:B------:R-:W2:Y:S01]  /*5f30*/  MUFU.EX2 R73, R73 ;  /* 0x0000004900497308 */ /* 0x000ea20000000800 */
[----:B---3--:R-:W-:Y:S01]  /*5f40*/  FADD.FTZ R29, R69, R29 ;  /* 0x0000001d451d7221 */ /* 0x008fe20000010000 */
[----:B------:R-:W-:Y:S01]  /*5f50*/  FADD.FTZ R4, R44, R3 ;  /* 0x000000032c047221 */ /* 0x000fe20000010000 */
[----:B------:R-:W-:Y:S01]  /*5f60*/  F2FP.F16.F32.PACK_AB R178, R33, R178 ;  /* 0x000000b221b2723e */ /* 0x000fe200000000ff */
[----:B------:R-:W-:Y:S01]  /*5f70*/  FMUL.FTZ R91, R91, R41 ;  /* 0x000000295b5b7220 */ /* 0x000fe20000410000 */
[----:B------:R-:W-:Y:S01]  /*5f80*/  F2FP.F16.F32.PACK_AB R179, R26, R179 ;  /* 0x000000b31ab3723e */ /* 0x000fe200000000ff */
[----:B------:R-:W-:Y:S01]  /*5f90*/  FADD.FTZ R3, R27, R4 ;  /* 0x000000041b037221 */ /* 0x000fe20000010000 */
[----:B------:R-:W-:Y:S01]  /*5fa0*/  F2FP.F16.F32.PACK_AB R172, R37, R172 ;  /* 0x000000ac25ac723e */ /* 0x000fe200000000ff */
[----:B------:R-:W3:Y:S01]  /*5fb0*/  MUFU.EX2 R162, R51 ;  /* 0x0000003300a27308 */ /* 0x000ee20000000800 */
[----:B0-----:R-:W-:Y:S01]  /*5fc0*/  FADD.FTZ R29, R160, R29 ;  /* 0x0000001da01d7221 */ /* 0x001fe20000010000 */
[----:B------:R-:W-:Y:S01]  /*5fd0*/  FADD.FTZ R4, R46, R3 ;  /* 0x000000032e047221 */ /* 0x000fe20000010000 */
[----:B------:R-:W-:Y:S01]  /*5fe0*/  F2FP.F16.F32.PACK_AB R173, R28, R173 ;  /* 0x000000ad1cad723e */ /* 0x000fe200000000ff */
[----:B------:R-:W-:Y:S01]  /*5ff0*/  FMUL.FTZ R94, R94, R41 ;  /* 0x000000295e5e7220 */ /* 0x000fe20000410000 */
[----:B------:R-:W-:Y:S01]  /*6000*/  F2FP.F16.F32.PACK_AB R174, R45, R174 ;  /* 0x000000ae2dae723e */ /* 0x000fe200000000ff */
[----:B------:R-:W-:Y:S01]  /*6010*/  FADD.FTZ R3, R31, R4 ;  /* 0x000000041f037221 */ /* 0x000fe20000010000 */
[----:B------:R-:W-:Y:S01]  /*6020*/  F2FP.F16.F32.PACK_AB R175, R30, R175 ;  /* 0x000000af1eaf723e */ /* 0x000fe200000000ff */
[----:B------:R-:W0:Y:S01]  /*6030*/  MUFU.EX2 R77, R77 ;  /* 0x0000004d004d7308 */ /* 0x000e220000000800 */
[----:B--2---:R-:W-:Y:S01]  /*6040*/  FADD.FTZ R29, R73, R29 ;  /* 0x0000001d491d7221 */ /* 0x004fe20000010000 */
[----:B------:R-:W-:Y:S01]  /*6050*/  F2FP.F16.F32.PACK_AB R168, R49, R168 ;  /* 0x000000a831a8723e */ /* 0x000fe200000000ff */
[----:B------:R-:W-:Y:S01]  /*6060*/  FMUL.FTZ R95, R95, R41 ;  /* 0x000000295f5f7220 */ /* 0x000fe20000410000 */
[----:B------:R-:W-:Y:S01]  /*6070*/  F2FP.F16.F32.PACK_AB R169, R32, R169 ;  /* 0x000000a920a9723e */ /* 0x000fe200000000ff */
[-C--:B------:R-:W-:Y:S01]  /*6080*/  FMUL.FTZ R98, R98, R41.reuse ;  /* 0x0000002962627220 */ /* 0x080fe20000410000 */
[----:B------:R-:W-:Y:S01]  /*6090*/  F2FP.F16.F32.PACK_AB R170, R53, R170 ;  /* 0x000000aa35aa723e */ /* 0x000fe200000000ff */
[-C--:B------:R-:W-:Y:S01]  /*60a0*/  FMUL.FTZ R99, R99, R41.reuse ;  /* 0x0000002963637220 */ /* 0x080fe20000410000 */
[----:B------:R-:W2:Y:S01]  /*60b0*/  MUFU.EX2 R164, R213 ;  /* 0x000000d500a47308 */ /* 0x000ea20000000800 */
        /* <DEDUP_REMOVED lines=8> */
[----:B0-----:R-:W-:Y:S01]  /*6140*/  FADD.FTZ R29, R77, R29 ;  /* 0x0000001d4d1d7221 */ /* 0x001fe20000010000 */
[----:B------:R-:W-:Y:S01]  /*6150*/  F2FP.F16.F32.PACK_AB R160, R73, R160 ;  /* 0x000000a049a0723e */ /* 0x000fe200000000ff */
[-C--:B------:R-:W-:Y:S01]  /*6160*/  FMUL.FTZ R107, R107, R41.reuse ;  /* 0x000000296b6b7220 */ /* 0x080fe20000410000 */
[----:B------:R-:W-:Y:S01]  /*6170*/  F2FP.F16.F32.PACK_AB R162, R77, R162 ;  /* 0x000000a24da2723e */ /* 0x000fe200000000ff */
        /* <DEDUP_REMOVED lines=10> */
[----:B------:R-:W-:Y:S01]  /*6220*/  FMUL.FTZ R126, R126, R41 ;  /* 0x000000297e7e7220 */ /* 0x000fe20000410000 */
[----:B------:R-:W2:Y:S01]  /*6230*/  MUFU.EX2 R35, R35 ;  /* 0x0000002300237308 */ /* 0x000ea20000000800 */
[C---:B---3--:R-:W-:Y:S01]  /*6240*/  FADD.FTZ R4, R48.reuse, R3 ;  /* 0x0000000330047221 */ /* 0x048fe20000010000 */
[----:B------:R-:W-:Y:S01]  /*6250*/  F2FP.F16.F32.PACK_AB R165, R48, R31 ;  /* 0x0000001f30a5723e */ /* 0x000fe200000000ff */
[-C--:B------:R-:W-:Y:S01]  /*6260*/  FMUL.FTZ R127, R127, R41.reuse ;  /* 0x000000297f7f7220 */ /* 0x080fe20000410000 */
[-C--:B------:R-:W-:Y:S01]  /*6270*/  FMUL.FTZ R130, R130, R41.reuse ;  /* 0x0000002982827220 */ /* 0x080fe20000410000 */
[-C--:B------:R-:W-:Y:S01]  /*6280*/  FMUL.FTZ R131, R131, R41.reuse ;  /* 0x0000002983837220 */ /* 0x080fe20000410000 */
[-C--:B------:R-:W-:Y:S01]  /*6290*/  FMUL.FTZ R134, R134, R41.reuse ;  /* 0x0000002986867220 */ /* 0x080fe20000410000 */
[-C--:B------:R-:W-:Y:S01]  /*62a0*/  FMUL.FTZ R135, R135, R41.reuse ;  /* 0x0000002987877220 */ /* 0x080fe20000410000 */
[----:B------:R-:W3:Y:S01]  /*62b0*/  MUFU.EX2 R166, R215 ;  /* 0x000000d700a67308 */ /* 0x000ee20000000800 */
        /* <DEDUP_REMOVED lines=11> */
[----:B------:R-:W-:Y:S01]  /*6370*/  FMUL.FTZ R151, R151, R41 ;  /* 0x0000002997977220 */ /* 0x000fe20000410000 */
[----:B------:R-:W-:-:S02]  /*6380*/  IMAD.MOV.U32 R8, RZ, RZ, R5 ;  /* 0x000000ffff087224 */ /* 0x000fc400078e0005 */
[----:B------:R-:W-:Y:S01]  /*6390*/  IMAD.MOV.U32 R6, RZ, RZ, R7 ;  /* 0x000000ffff067224 */ /* 0x000fe200078e0007 */
[----:B------:R-:W2:Y:S01]  /*63a0*/  MUFU.EX2 R12, R12 ;  /* 0x0000000c000c7308 */ /* 0x000ea20000000800 */
[----:B---3--:R-:W-:-:S04]  /*63b0*/  FADD.FTZ R29, R166, R29 ;  /* 0x0000001da61d7221 */ /* 0x008fc80000010000 */
[C---:B0-----:R-:W-:Y:S01]  /*63c0*/  FADD.FTZ R4, R50.reuse, R29 ;  /* 0x0000001d32047221 */ /* 0x041fe20000010000 */
[----:B------:R-:W-:Y:S01]  /*63d0*/  F2FP.F16.F32.PACK_AB R166, R50, R166 ;  /* 0x000000a632a6723e */ /* 0x000fe200000000ff */
[C---:B--2---:R-:W-:Y:S01]  /*63e0*/  FADD.FTZ R3, R12.reuse, R3 ;  /* 0x000000030c037221 */ /* 0x044fe20000010000 */
[----:B------:R-:W-:Y:S01]  /*63f0*/  F2FP.F16.F32.PACK_AB R167, R12, R35 ;  /* 0x000000230ca7723e */ /* 0x000fe200000000ff */
[----:B-1----:R-:W-:Y:S06]  /*6400*/  @P3 BRA `(.L_x_2478) ;  /* 0xffffffd400c43947 */ /* 0x002fec000383ffff */
.L_x_2469:
[----:B------:R-:W-:-:S13]  /*6410*/  ISETP.GE.AND P2, PT, R10, RZ, PT ;  /* 0x000000ff0a00720c */ /* 0x000fda0003f46270 */
[----:B------:R-:W-:Y:S05]  /*6420*/  @!P2 BRA `(.L_x_2479) ;  /* 0x000000200000a947 */ /* 0x000fea0003800000 */
[----:B------:R-:W-:Y:S01]  /*6430*/  IMAD.MOV.U32 R6, RZ, RZ, R5 ;  /* 0x000000ffff067224 */ /* 0x000fe200078e0005 */
[----:B------:R-:W-:Y:S01]  /*6440*/  UMOV UR44, UR36 ;  /* 0x00000024002c7c82 */ /* 0x000fe20008000000 */
[----:B------:R-:W-:Y:S01]  /*6450*/  IMAD.MOV.U32 R8, RZ, RZ, R7 ;  /* 0x000000ffff087224 */ /* 0x000fe200078e0007 */
[----:B------:R-:W-:-:S06]  /*6460*/  UMOV UR43, UR37 ;  /* 0x00000025002b7c82 */ /* 0x000fcc0008000000 */
.L_x_2488:
        /* <DEDUP_REMOVED lines=9> */
.L_x_2481:
[----:B------:R-:W-:Y:S01]  /*6500*/  ULEA UR6, UR37, UR38, 0x3 ;  /* 0x0000002625067291 */ /* 0x000fe2000f8e183f */
[----:B------:R-:W-:-:S05]  /*6510*/  IMAD.U32 R0, RZ, RZ, UR36 ;  /* 0x00000024ff007e24 */ /* 0x000fca000f8e00ff */
[----:B------:R-:W-:-:S04]  /*6520*/  SHF.L.U32 R0, R0, 0x1f, RZ ;  /* 0x0000001f00007819 */ /* 0x000fc800000006ff */
[----:B------:R0:W1:Y:S01]  /*6530*/  SYNCS.PHASECHK.TRANS64.TRYWAIT P2, [UR6+0x28830], R0 ;  /* 0x02883000ff0075a7 */ /* 0x0000620008040146 */
[----:B------:R-:W-:Y:S05]  /*6540*/  @!P0 BRA `(.L_x_2482) ;  /* 0x0000000000048947 */ /* 0x000fea0003800000 */
[----:B------:R-:W-:Y:S01]  /*6550*/  BPT.TRAP 0x1 ;  /* 0x000000040000795c */ /* 0x000fe20000300000 */
.L_x_2482:
[----:B-1----:R-:W-:Y:S05]  /*6560*/  @P2 BRA `(.L_x_2480) ;  /* 0x0000000000082947 */ /* 0x002fea0003800000 */
[----:B------:R-:W1:Y:S02]  /*6570*/  SYNCS.PHASECHK.TRANS64.TRYWAIT P2, [UR6+0x28830], R0 ;  /* 0x02883000ff0075a7 */ /* 0x000e640008040146 */
[----:B-1----:R-:W-:Y:S05]  /*6580*/  @!P2 BRA `(.L_x_2483) ;  /* 0x000000a800d8a947 */ /* 0x002fea0003800000 */
.L_x_2480:
        /* <DEDUP_REMOVED lines=47> */
.L_x_2485:
[----:B------:R-:W-:Y:S01]  /*6880*/  ULEA UR6, UR43, UR38, 0x3 ;  /* 0x000000262b067291 */ /* 0x000fe2000f8e183f */
[----:B------:R-:W-:-:S05]  /*6890*/  IMAD.U32 R0, RZ, RZ, UR44 ;  /* 0x0000002cff007e24 */ /* 0x000fca000f8e00ff */
[----:B------:R-:W-:-:S04]  /*68a0*/  SHF.L.U32 R0, R0, 0x1f, RZ ;  /* 0x0000001f00007819 */ /* 0x000fc800000006ff */
[----:B------:R0:W1:Y:S01]  /*68b0*/  SYNCS.PHASECHK.TRANS64.TRYWAIT P2, [UR6+0x28850], R0 ;  /* 0x02885000ff0075a7 */ /* 0x0000620008040146 */
[----:B------:R-:W-:Y:S05]  /*68c0*/  @!P0 BRA `(.L_x_2486) ;  /* 0x0000000000048947 */ /* 0x000fea0003800000 */
[----:B------:R-:W-:Y:S01]  /*68d0*/  BPT.TRAP 0x1 ;  /* 0x000000040000795c */ /* 0x000fe20000300000 */
.L_x_2486:
[----:B-1----:R-:W-:Y:S05]  /*68e0*/  @P2 BRA `(.L_x_2484) ;  /* 0x0000000000082947 */ /* 0x002fea0003800000 */
[----:B------:R-:W1:Y:S02]  /*68f0*/  SYNCS.PHASECHK.TRANS64.TRYWAIT P2, [UR6+0x28850], R0 ;  /* 0x02885000ff0075a7 */ /* 0x000e640008040146 */
[----:B-1----:R-:W-:Y:S05]  /*6900*/  @!P2 BRA `(.L_x_2487) ;  /* 0x000000a80010a947 */ /* 0x002fea0003800000 */
.L_x_2484:
[----:B------:R-:W-:Y:S01]  /*6910*/  UIADD3 UR6, UR38, 0x400, URZ ;  /* 0x0000040026067890 */ /* 0x000fe2000fffe03f */
[----:B------:R-:W-:Y:S01]  /*6920*/  WARPGROUP.ARRIVE ;  /* 0x00000000000079c5 */ /* 0x000fe20000000000 */
[----:B------:R-:W-:Y:S01]  /*6930*/  UMOV UR7, 0x40000040 ;  /* 0x4000004000077882 */ /* 0x000fe20000000000 */
[----:B------:R-:W-:Y:S01]  /*6940*/  UMOV UR11, 0x40000040 ;  /* 0x40000040000b7882 */ /* 0x000fe20000000000 */
[----:B------:R-:W-:Y:S01]  /*6950*/  USHF.R.U32.HI UR6, URZ, 0x4, UR6 ;  /* 0x000000043f067899 */ /* 0x000fe20008011606 */
[----:B01----:R-:W-:Y:S02]  /*6960*/  FMNMX.FTZ R0, R24, R8, !PT ;  /* 0x0000000818007209 */ /* 0x003fe40007810000 */
[----:B------:R-:W0:Y:S01]  /*6970*/  S2R R198, SR_TID.X ;  /* 0x0000000000c67919 */ /* 0x000e220000002100 */
[C---:B------:R-:W-:Y:S01]  /*6980*/  ISETP.GT.AND P2, PT, R10.reuse, RZ, PT ;  /* 0x000000ff0a00720c */ /* 0x040fe20003f44270 */
[----:B------:R-:W-:Y:S01]  /*6990*/  ULOP3.LUT UR6, UR6, 0x3fff, URZ, 0xc0, !UPT ;  /* 0x00003fff06067892 */ /* 0x000fe2000f8ec03f */
[----:B------:R-:W-:Y:S01]  /*69a0*/  FMNMX.FTZ R5, R25, R0, !PT ;  /* 0x0000000019057209 */ /* 0x000fe20007810000 */
[----:B------:R-:W-:Y:S01]  /*69b0*/  UMOV UR44, UR36 ;  /* 0x00000024002c7c82 */ /* 0x000fe20008000000 */
[----:B------:R-:W-:Y:S01]  /*69c0*/  VIADD R10, R10, 0xffffffff ;  /* 0xffffffff0a0a7836 */ /* 0x000fe20000000000 */
[----:B------:R-:W-:Y:S01]  /*69d0*/  ULOP3.LUT UR6, UR6, 0x4000000, URZ, 0xfc, !UPT ;  /* 0x0400000006067892 */ /* 0x000fe2000f8efc3f */
[----:B------:R-:W-:-:S03]  /*69e0*/  FMNMX.FTZ R0, R28, R5, !PT ;  /* 0x000000051c007209 */ /* 0x000fc60007810000 */
[----:B------:R-:W-:Y:S01]  /*69f0*/  ULEA UR6, UR43, UR6, 0xb ;  /* 0x000000062b067291 */ /* 0x000fe2000f8e583f */
[----:B------:R-:W-:-:S03]  /*6a00*/  FMNMX.FTZ R5, R29, R0, !PT ;  /* 0x000000001d057209 */ /* 0x000fc60007810000 */
[----:B------:R-:W-:Y:S01]  /*6a10*/  UIADD3 UR10, UR6, 0x80, URZ ;  /* 0x00000080060a7890 */ /* 0x000fe2000fffe03f */
[----:B------:R-:W-:-:S04]  /*6a20*/  FMNMX.FTZ R0, R32, R5, !PT ;  /* 0x0000000520007209 */ /* 0x000fc80007810000 */
[----:B------:R-:W-:Y:S01]  /*6a30*/  HGMMA.64x128x16.F32 R88, R180, gdesc[UR4].tnspB, R88, gsb0 ;  /* 0x41e00004b4587df0 */ /* 0x000fe20008000858 */
[----:B------:R-:W-:Y:S01]  /*6a40*/  FMNMX.FTZ R5, R33, R0, !PT ;  /* 0x0000000021057209 */ /* 0x000fe20007810000 */
[----:B------:R-:W-:-:S03]  /*6a50*/  UMOV UR7, 0x40000040 ;  /* 0x4000004000077882 */ /* 0x000fc60000000000 */
[----:B------:R-:W-:-:S04]  /*6a60*/  FMNMX.FTZ R0, R36, R5, !PT ;  /* 0x0000000524007209 */ /* 0x000fc80007810000 */
[----:B------:R-:W-:-:S04]  /*6a70*/  FMNMX.FTZ R5, R37, R0, !PT ;  /* 0x0000000025057209 */ /* 0x000fc80007810000 */
        /* <DEDUP_REMOVED lines=34> */
[----:B-1----:R-:W-:-:S05]  /*6ca0*/  FMNMX.FTZ R7, R11, R12, !PT ;  /* 0x0000000c0b077209 */ /* 0x002fca0007810000 */
        /* <DEDUP_REMOVED lines=36> */
[----:B------:R-:W-:-:S05]  /*6ef0*/  FMNMX.FTZ R5, R87, R8, !PT ;  /* 0x0000000857057209 */ /* 0x000fca0007810000 */
[----:B------:R-:W-:Y:S01]  /*6f00*/  HGMMA.64x128x16.F32 R88, R172, gdesc[UR8].tnspB, R88, gsb0 ;  /* 0x41e00008ac587df0 */ /* 0x000fe20008000858 */
[----:B------:R-:W-:Y:S01]  /*6f10*/  UIADD3 UR10, UR6, 0x180, URZ ;  /* 0x00000180060a7890 */ /* 0x000fe2000fffe03f */
[----:B------:R-:W0:Y:S01]  /*6f20*/  SHFL.BFLY PT, R12, R5, 0x2, 0x1f ;  /* 0x0c401f00050c7f89 */ /* 0x000e2200000e0000 */
        /* <DEDUP_REMOVED lines=18> */
[----:B------:R-:W-:Y:S01]  /*7050*/  FADD.FTZ R69, -R5, R6 ;  /* 0x0000000605457221 */ /* 0x000fe20000010100 */
[-CC-:B------:R-:W-:Y:S01]  /*7060*/  FFMA.FTZ R180, R24, R0.reuse, -R169.reuse ;  /* 0x0000000018b47223 */ /* 0x180fe200000108a9 */
[-CC-:B------:R-:W-:Y:S01]  /*7070*/  FFMA.FTZ R25, R25, R0.reuse, -R169.reuse ;  /* 0x0000000019197223 */ /* 0x180fe200000108a9 */
[-CC-:B------:R-:W-:Y:S01]  /*7080*/  FFMA.FTZ R182, R28, R0.reuse, -R169.reuse ;  /* 0x000000001cb67223 */ /* 0x180fe200000108a9 */
[-C--:B------:R-:W-:Y:S01]  /*7090*/  FMUL.FTZ R6, R69, R0.reuse ;  /* 0x0000000045067220 */ /* 0x080fe20000410000 */
[-C--:B------:R-:W-:Y:S01]  /*70a0*/  FMUL.FTZ R69, R5, R0.reuse ;  /* 0x0000000005457220 */ /* 0x080fe20000410000 */
[----:B------:R-:W-:Y:S01]  /*70b0*/  MUFU.EX2 R11, R25 ;  /* 0x00000019000b7308 */ /* 0x000fe20000000800 */
[-CC-:B------:R-:W-:Y:S01]  /*70c0*/  FFMA.FTZ R176, R32, R0.reuse, -R169.reuse ;  /* 0x0000000020b07223 */ /* 0x180fe200000108a9 */
[-C--:B------:R-:W-:Y:S01]  /*70d0*/  FFMA.FTZ R15, R33, R0.reuse, -R169 ;  /* 0x00000000210f7223 */ /* 0x080fe200000108a9 */
[-CC-:B------:R-:W-:Y:S01]  /*70e0*/  FFMA.FTZ R181, R26, R0.reuse, -R69.reuse ;  /* 0x000000001ab57223 */ /* 0x180fe20000010845 */
[----:B------:R-:W-:Y:S01]  /*70f0*/  FFMA.FTZ R20, R27, R0, -R69 ;  /* 0x000000001b147223 */ /* 0x000fe20000010845 */
[----:B------:R-:W-:-:S02]  /*7100*/  IMAD.U32 R27, RZ, RZ, UR37 ;  /* 0x00000025ff1b7e24 */ /* 0x000fc4000f8e00ff */
[-CC-:B------:R-:W-:Y:S01]  /*7110*/  FFMA.FTZ R183, R30, R0.reuse, -R69.reuse ;  /* 0x000000001eb77223 */ /* 0x180fe20000010845 */
[-CC-:B------:R-:W-:Y:S01]  /*7120*/  FFMA.FTZ R24, R31, R0.reuse, -R69.reuse ;  /* 0x000000001f187223 */ /* 0x180fe20000010845 */
[----:B------:R-:W0:Y:S01]  /*7130*/  MUFU.EX2 R180, R180 ;  /* 0x000000b400b47308 */ /* 0x000e220000000800 */
[-CC-:B------:R-:W-:Y:S01]  /*7140*/  FFMA.FTZ R177, R34, R0.reuse, -R69.reuse ;  /* 0x0000000022b17223 */ /* 0x180fe20000010845 */
[----:B------:R-:W-:Y:S01]  /*7150*/  @!P1 LEA R27, R27, UR38, 0x3 ;  /* 0x000000261b1b9c11 */ /* 0x000fe2000f8e18ff */
[-C--:B------:R-:W-:Y:S01]  /*7160*/  FFMA.FTZ R26, R35, R0.reuse, -R69 ;  /* 0x00000000231a7223 */ /* 0x080fe20000010845 */
[----:B------:R-:W-:Y:S01]  /*7170*/  IADD3 R31, -R198, 0xb, RZ ;  /* 0x0000000bc61f7810 */ /* 0x000fe20007ffe1ff */
[-C--:B------:R-:W-:Y:S01]  /*7180*/  FFMA.FTZ R178, R36, R0.reuse, -R169 ;  /* 0x0000000024b27223 */ /* 0x080fe200000108a9 */
[-C--:B------:R-:W-:Y:S01]  /*7190*/  FFMA.FTZ R179, R38, R0.reuse, -R69 ;  /* 0x0000000026b37223 */ /* 0x080fe20000010845 */
[----:B------:R-:W-:Y:S01]  /*71a0*/  @!P1 VIADD R27, R27, 0x28840 ;  /* 0x000288401b1b9836 */ /* 0x000fe20000000000 */
[----:B------:R-:W-:Y:S01]  /*71b0*/  MUFU.EX2 R6, R6 ;  /* 0x0000000600067308 */ /* 0x000fe20000000800 */
[-CC-:B------:R-:W-:Y:S01]  /*71c0*/  FFMA.FTZ R172, R40, R0.reuse, -R169.reuse ;  /* 0x0000000028ac7223 */ /* 0x180fe200000108a9 */
[-C--:B------:R-:W-:Y:S01]  /*71d0*/  FFMA.FTZ R17, R37, R0.reuse, -R169 ;  /* 0x0000000025117223 */ /* 0x080fe200000108a9 */
[-C--:B------:R-:W-:Y:S01]  /*71e0*/  FFMA.FTZ R28, R39, R0.reuse, -R69 ;  /* 0x00000000271c7223 */ /* 0x080fe20000010845 */
[----:B------:R-:W-:Y:S01]  /*71f0*/  @!P1 PRMT R27, RZ, 0x654, R27 ;  /* 0x00000654ff1b9816 */ /* 0x000fe2000000001b */
[-C--:B------:R-:W-:Y:S01]  /*7200*/  FFMA.FTZ R173, R42, R0.reuse, -R69 ;  /* 0x000000002aad7223 */ /* 0x080fe20000010845 */
[-C--:B------:R-:W-:Y:S01]  /*7210*/  FFMA.FTZ R21, R41, R0.reuse, -R169 ;  /* 0x0000000029157223 */ /* 0x080fe200000108a9 */
[----:B------:R-:W-:Y:S01]  /*7220*/  FFMA.FTZ R30, R43, R0, -R69 ;  /* 0x000000002b1e7223 */ /* 0x000fe20000010845 */
[----:B------:R-:W1:Y:S01]  /*7230*/  MUFU.EX2 R181, R181 ;  /* 0x000000b500b57308 */ /* 0x000e620000000800 */
[----:B0-----:R-:W-:Y:S01]  /*7240*/  FFMA.FTZ R4, R9, R4, R180 ;  /* 0x0000000409047223 */ /* 0x001fe200000100b4 */
[-C--:B------:R-:W-:Y:S01]  /*7250*/  FFMA.FTZ R174, R44, R0.reuse, -R169 ;  /* 0x000000002cae7223 */ /* 0x080fe200000108a9 */
[-C--:B------:R-:W-:Y:S01]  /*7260*/  FFMA.FTZ R175, R46, R0.reuse, -R69 ;  /* 0x000000002eaf7223 */ /* 0x080fe20000010845 */
[-C--:B------:R-:W-:Y:S01]  /*7270*/  FFMA.FTZ R25, R45, R0.reuse, -R169 ;  /* 0x000000002d197223 */ /* 0x080fe200000108a9 */
[-C--:B------:R-:W-:Y:S01]  /*7280*/  FFMA.FTZ R32, R47, R0.reuse, -R69 ;  /* 0x000000002f207223 */ /* 0x080fe20000010845 */
        /* <DEDUP_REMOVED lines=22> */
[--C-:B------:R-:W-:Y:S01]  /*73f0*/  FFMA.FTZ R38, R59, R0, -R69.reuse ;  /* 0x000000003b267223 */ /* 0x100fe20000010845 */
[----:B------:R-:W-:Y:S01]  /*7400*/  F2FP.F16.F32.PACK_AB R180, R11, R180 ;  /* 0x000000b40bb4723e */ /* 0x000fe200000000ff */
[-CC-:B------:R-:W-:Y:S01]  /*7410*/  FFMA.FTZ R67, R67, R0.reuse, -R69.reuse ;  /* 0x0000000043437223 */ /* 0x180fe20000010845 */
[----:B------:R-:W-:Y:S01]  /*7420*/  F2FP.F16.F32.PACK_AB R181, R20, R181 ;  /* 0x000000b514b5723e */ /* 0x000fe200000000ff */
        /* <DEDUP_REMOVED lines=11> */
[----:B------:R-:W-:Y:S01]  /*74e0*/  FFMA.FTZ R86, R86, R0, -R69 ;  /* 0x0000000056567223 */ /* 0x000fe20000010845 */
[----:B------:R-:W-:Y:S01]  /*74f0*/  IMAD.U32 R35, RZ, RZ, UR43 ;  /* 0x0000002bff237e24 */ /* 0x000fe2000f8e00ff */
[----:B------:R-:W-:-:S03]  /*7500*/  UMOV UR43, UR37 ;  /* 0x00000025002b7c82 */ /* 0x000fc60008000000 */
[----:B------:R-:W-:Y:S01]  /*7510*/  MUFU.EX2 R176, R176 ;  /* 0x000000b000b07308 */ /* 0x000fe20000000800 */
[----:B------:R-:W-:-:S07]  /*7520*/  @!P1 LEA R35, R35, UR38, 0x3 ;  /* 0x0000002623239c11 */ /* 0x000fce000f8e18ff */
        /* <DEDUP_REMOVED lines=12> */
[----:B-1----:R-:W-:Y:S01]  /*75f0*/  FADD.FTZ R3, R179, R40 ;  /* 0x00000028b3037221 */ /* 0x002fe20000010000 */
[----:B------:R-:W-:-:S02]  /*7600*/  WARPGROUP.DEPBAR.LE gsb0, 0x0 ;  /* 0x00008000000079c5 */ /* 0x000fc40000010000 */
[----:B------:R-:W-:Y:S01]  /*7610*/  WARPGROUP.ARRIVE ;  /* 0x00000000000079c5 */ /* 0x000fe20000000000 */
[-CC-:B------:R-:W-:Y:S01]  /*7620*/  FFMA.FTZ R152, R56, R0.reuse, -R169.reuse ;  /* 0x0000000038987223 */ /* 0x180fe200000108a9 */
[-C--:B------:R-:W-:Y:S02]  /*7630*/  FFMA.FTZ R154, R60, R0.reuse, -R169 ;  /* 0x000000003c9a7223 */ /* 0x080fe400000108a9 */
[----:B------:R-:W-:Y:S01]  /*7640*/  MUFU.EX2 R172, R172 ;  /* 0x000000ac00ac7308 */ /* 0x000fe20000000800 */
[-CC-:B------:R-:W-:Y:S01]  /*7650*/  FFMA.FTZ R153, R58, R0.reuse, -R69.reuse ;  /* 0x000000003a997223 */ /* 0x180fe20000010845 */
[----:B------:R-:W-:Y:S01]  /*7660*/  FFMA.FTZ R155, R62, R0, -R69 ;  /* 0x000000003e9b7223 */ /* 0x000fe20000010845 */
[----:B------:R-:W-:Y:S01]  /*7670*/  HGMMA.64x128x16.F32 R88, R156, gdesc[UR8].tnspB, R88, gsb0 ;  /* 0x41e000089c587df0 */ /* 0x000fe20008000858 */
[----:B------:R-:W-:Y:S01]  /*7680*/  UIADD3 UR10, UR6, 0x300, URZ ;  /* 0x00000300060a7890 */ /* 0x000fe2000fffe03f */
[----:B------:R-:W-:Y:S01]  /*7690*/  UMOV UR11, 0x40000040 ;  /* 0x40000040000b7882 */ /* 0x000fe20000000000 */
[----:B------:R-:W-:-:S02]  /*76a0*/  UIADD3 UR6, UR6, 0x380, URZ ;  /* 0x0000038006067890 */ /* 0x000fc4000fffe03f */
        /* <DEDUP_REMOVED lines=14> */
[----:B------:R-:W-:Y:S01]  /*7790*/  MUFU.EX2 R29, R29 ;  /* 0x0000001d001d7308 */ /* 0x000fe20000000800 */
[C---:B0-----:R-:W-:Y:S01]  /*77a0*/  FADD.FTZ R40, R32.reuse, R3 ;  /* 0x0000000320287221 */ /* 0x041fe20000010000 */
        /* <DEDUP_REMOVED lines=15> */
[----:B------:R-:W-:Y:S01]  /*78a0*/  FFMA.FTZ R157, R66, R0, -R69 ;  /* 0x00000000429d7223 */ /* 0x000fe20000010845 */
[----:B------:R-:W-:Y:S01]  /*78b0*/  MUFU.EX2 R154, R154 ;  /* 0x0000009a009a7308 */ /* 0x000fe20000000800 */
[----:B------:R-:W-:Y:S07]  /*78c0*/  HGMMA.64x128x16.F32 R88, R160, gdesc[UR8].tnspB, R88, gsb0 ;  /* 0x41e00008a0587df0 */ /* 0x000fee0008000858 */
[----:B------:R-:W0:Y:S08]  /*78d0*/  MUFU.EX2 R169, R169 ;  /* 0x000000a900a97308 */ /* 0x000e300000000800 */
[----:B------:R-:W1:Y:S08]  /*78e0*/  MUFU.EX2 R155, R155 ;  /* 0x0000009b009b7308 */ /* 0x000e700000000800 */
[----:B------:R-:W-:Y:S01]  /*78f0*/  MUFU.EX2 R41, R41 ;  /* 0x0000002900297308 */ /* 0x000fe20000000800 */
[----:B0-----:R-:W-:Y:S01]  /*7900*/  FADD.FTZ R3, R169, R40 ;  /* 0x00000028a9037221 */ /* 0x001fe20000010000 */
[----:B------:R-:W-:-:S03]  /*7910*/  F2FP.F16.F32.PACK_AB R169, R34, R169 ;  /* 0x000000a922a9723e */ /* 0x000fc600000000ff */
[----:B------:R-:W-:-:S03]  /*7920*/  FADD.FTZ R40, R34, R3 ;  /* 0x0000000322287221 */ /* 0x000fc60000010000 */
[----:B------:R-:W-:Y:S01]  /*7930*/  MUFU.EX2 R156, R156 ;  /* 0x0000009c009c7308 */ /* 0x000fe20000000800 */
[----:B------:R-:W-:Y:S01]  /*7940*/  FADD.FTZ R3, R171, R40 ;  /* 0x00000028ab037221 */ /* 0x000fe20000010000 */
[----:B------:R-:W-:-:S03]  /*7950*/  F2FP.F16.F32.PACK_AB R171, R36, R171 ;  /* 0x000000ab24ab723e */ /* 0x000fc600000000ff */
[----:B------:R-:W-:-:S03]  /*7960*/  FADD.FTZ R20, R36, R3 ;  /* 0x0000000324147221 */ /* 0x000fc60000010000 */
[----:B------:R-:W-:Y:S01]  /*7970*/  MUFU.EX2 R157, R157 ;  /* 0x0000009d009d7308 */ /* 0x000fe20000000800 */
[----:B------:R-:W-:Y:S01]  /*7980*/  FADD.FTZ R3, R153, R20 ;  /* 0x0000001499037221 */ /* 0x000fe20000010000 */
[----:B------:R-:W-:-:S03]  /*7990*/  F2FP.F16.F32.PACK_AB R153, R38, R153 ;  /* 0x000000992699723e */ /* 0x000fc600000000ff */
[----:B------:R-:W-:-:S03]  /*79a0*/  FADD.FTZ R20, R38, R3 ;  /* 0x0000000326147221 */ /* 0x000fc60000010000 */
[----:B------:R-:W-:Y:S01]  /*79b0*/  MUFU.EX2 R45, R45 ;  /* 0x0000002d002d7308 */ /* 0x000fe20000000800 */
[----:B-1----:R-:W-:-:S07]  /*79c0*/  FADD.FTZ R3, R155, R20 ;  /* 0x000000149b037221 */ /* 0x002fce0000010000 */
        /* <DEDUP_REMOVED lines=9> */
[----:B------:R-:W1:Y:S08]  /*7a60*/  MUFU.EX2 R57, R57 ;  /* 0x0000003900397308 */ /* 0x000e700000000800 */
[----:B------:R-:W-:Y:S01]  /*7a70*/  MUFU.EX2 R79, R79 ;  /* 0x0000004f004f7308 */ /* 0x000fe20000000800 */
[----:B------:R-:W-:-:S02]  /*7a80*/  WARPGROUP.DEPBAR.LE gsb0, 0x0 ;  /* 0x00008000000079c5 */ /* 0x000fc40000010000 */
[----:B------:R-:W-:-:S05]  /*7a90*/  WARPGROUP.ARRIVE ;  /* 0x00000000000079c5 */ /* 0x000fca0000000000 */
[----:B------:R-:W-:Y:S01]  /*7aa0*/  MUFU.EX2 R161, R74 ;  /* 0x0000004a00a17308 */ /* 0x000fe20000000800 */
[----:B0-----:R-:W-:Y:S02]  /*7ab0*/  F2FP.F16.F32.PACK_AB R160, R53, R8 ;  /* 0x0000000835a0723e */ /* 0x001fe400000000ff */
[----:B-1----:R-:W-:Y:S01]  /*7ac0*/  F2FP.F16.F32.PACK_AB R162, R57, R12 ;  /* 0x0000000c39a2723e */ /* 0x002fe200000000ff */
[----:B------:R-:W-:Y:S04]  /*7ad0*/  HGMMA.64x128x16.F32 R88, R164, gdesc[UR4].tnspB, R88, gsb0 ;  /* 0x41e00004a4587df0 */ /* 0x000fe80008000858 */
        /* <DEDUP_REMOVED lines=10> */
[----:B0-----:R-:W-:Y:S02]  /*7b80*/  @!P1 VIADD R31, R35, 0x28860 ;  /* 0x00028860231f9836 */ /* 0x001fe40000000000 */
[-C--:B------:R-:W-:Y:S01]  /*7b90*/  FMUL.FTZ R90, R90, R6.reuse ;  /* 0x000000065a5a7220 */ /* 0x080fe20000410000 */
[-C--:B------:R-:W-:Y:S01]  /*7ba0*/  FMUL.FTZ R91, R91, R6.reuse ;  /* 0x000000065b5b7220 */ /* 0x080fe20000410000 */
[-C--:B------:R-:W-:Y:S01]  /*7bb0*/  FMUL.FTZ R94, R94, R6.reuse ;  /* 0x000000065e5e7220 */ /* 0x080fe20000410000 */
[----:B------:R-:W-:Y:S01]  /*7bc0*/  FMUL.FTZ R95, R95, R6 ;  /* 0x000000065f5f7220 */ /* 0x000fe20000410000 */
[----:B------:R-:W-:Y:S01]  /*7bd0*/  @!P1 PRMT R31, RZ, 0x654, R31 ;  /* 0x00000654ff1f9816 */ /* 0x000fe2000000001f */
[----:B-1----:R-:W-:Y:S01]  /*7be0*/  FADD.FTZ R27, R11, R4 ;  /* 0x000000040b1b7221 */ /* 0x002fe20000010000 */
[-CC-:B------:R-:W-:Y:S01]  /*7bf0*/  FFMA.FTZ R4, R63, R0.reuse, -R69.reuse ;  /* 0x000000003f047223 */ /* 0x180fe20000010845 */
[----:B------:R-:W-:Y:S01]  /*7c00*/  FFMA.FTZ R69, R87, R0, -R69 ;  /* 0x0000000057457223 */ /* 0x000fe20000010845 */
[----:B------:R-:W-:Y:S01]  /*7c10*/  MUFU.EX2 R167, R86 ;  /* 0x0000005600a77308 */ /* 0x000fe20000000800 */
[----:B------:R-:W-:Y:S01]  /*7c20*/  FADD.FTZ R42, R182, R27 ;  /* 0x0000001bb62a7221 */ /* 0x000fe20000010000 */
[----:B------:R0:W-:Y:S01]  /*7c30*/  @!P1 SYNCS.ARRIVE.TRANS64.RED.A1T0 RZ, [R31+URZ], RZ ;  /* 0x000000ff1fff99a7 */ /* 0x0001e2000810043f */
        /* <DEDUP_REMOVED lines=23> */
[C---:B-1----:R-:W-:Y:S01]  /*7db0*/  FADD.FTZ R20, R4.reuse, R3 ;  /* 0x0000000304147221 */ /* 0x042fe20000010000 */
[----:B------:R-:W-:Y:S01]  /*7dc0*/  F2FP.F16.F32.PACK_AB R155, R4, R155 ;  /* 0x0000009b049b723e */ /* 0x000fe200000000ff */
        /* <DEDUP_REMOVED lines=46> */
[----:B------:R-:W-:Y:S01]  /*80b0*/  F2FP.F16.F32.PACK_AB R168, R29, R168 ;  /* 0x000000a81da8723e */ /* 0x000fe200000000ff */
[-C--:B------:R-:W-:Y:S01]  /*80c0*/  FMUL.FTZ R97, R97, R9.reuse ;  /* 0x0000000961617220 */ /* 0x080fe20000410000 */
[----:B------:R-:W-:Y:S01]  /*80d0*/  F2FP.F16.F32.PACK_AB R170, R33, R170 ;  /* 0x000000aa21aa723e */ /* 0x000fe200000000ff */
[----:B------:R-:W-:Y:S01]  /*80e0*/  FADD.FTZ R3, R45, R24 ;  /* 0x000000182d037221 */ /* 0x000fe20000010000 */
[----:B------:R-:W-:Y:S01]  /*80f0*/  F2FP.F16.F32.PACK_AB R152, R37, R152 ;  /* 0x000000982598723e */ /* 0x000fe200000000ff */
[-C--:B------:R-:W-:Y:S01]  /*8100*/  FMUL.FTZ R100, R100, R9.reuse ;  /* 0x0000000964647220 */ /* 0x080fe20000410000 */
[----:B------:R-:W-:Y:S01]  /*8110*/  F2FP.F16.F32.PACK_AB R154, R41, R154 ;  /* 0x0000009a299a723e */ /* 0x000fe200000000ff */
[----:B------:R-:W-:Y:S01]  /*8120*/  FADD.FTZ R24, R158, R3 ;  /* 0x000000039e187221 */ /* 0x000fe20000010000 */
[----:B------:R-:W-:Y:S01]  /*8130*/  F2FP.F16.F32.PACK_AB R156, R45, R156 ;  /* 0x0000009c2d9c723e */ /* 0x000fe200000000ff */
[----:B------:R-:W-:Y:S01]  /*8140*/  FMUL.FTZ R101, R101, R9 ;  /* 0x0000000965657220 */ /* 0x000fe20000410000 */
[----:B------:R-:W-:Y:S01]  /*8150*/  F2FP.F16.F32.PACK_AB R157, R67, R157 ;  /* 0x0000009d439d723e */ /* 0x000fe200000000ff */
[C---:B------:R-:W-:Y:S01]  /*8160*/  FADD.FTZ R3, R49.reuse, R24 ;  /* 0x0000001831037221 */ /* 0x040fe20000010000 */
[----:B------:R-:W-:Y:S01]  /*8170*/  F2FP.F16.F32.PACK_AB R158, R49, R158 ;  /* 0x0000009e319e723e */ /* 0x000fe200000000ff */
[----:B------:R-:W-:Y:S01]  /*8180*/  FMUL.FTZ R104, R104, R9 ;  /* 0x0000000968687220 */ /* 0x000fe20000410000 */
[----:B------:R-:W-:Y:S01]  /*8190*/  F2FP.F16.F32.PACK_AB R159, R71, R159 ;  /* 0x0000009f479f723e */ /* 0x000fe200000000ff */
[----:B------:R-:W-:Y:S01]  /*81a0*/  FADD.FTZ R24, R8, R3 ;  /* 0x0000000308187221 */ /* 0x000fe20000010000 */
        /* <DEDUP_REMOVED lines=10> */
[----:B--2---:R-:W-:Y:S01]  /*8250*/  F2FP.F16.F32.PACK_AB R167, R69, R167 ;  /* 0x000000a745a7723e */ /* 0x004fe200000000ff */
        /* <DEDUP_REMOVED lines=27> */
[----:B------:R-:W-:Y:S01]  /*8410*/  IMAD.MOV.U32 R8, RZ, RZ, R7 ;  /* 0x000000ffff087224 */ /* 0x000fe200078e0007 */
[----:B0-----:R-:W-:Y:S06]  /*8420*/  @P2 BRA `(.L_x_2488) ;  /* 0xffffffe000102947 */ /* 0x001fec000383ffff */
.L_x_2479:
[----:B------:R-:W-:Y:S06]  /*8430*/  BAR.ARV 0x8, 0x180 ;  /* 0x0206000000007b1d */ /* 0x000fec0000002000 */
[----:B------:R-:W-:Y:S05]  /*8440*/  @!P0 BRA `(.L_x_2489) ;  /* 0x0000000000048947 */ /* 0x000fea0003800000 */
[----:B------:R-:W-:Y:S01]  /*8450*/  BPT.TRAP 0x1 ;  /* 0x000000040000795c */ /* 0x000fe20000300000 */
.L_x_2489:
[----:B------:R-:W-:Y:S01]  /*8460*/  ULEA UR5, UR37, UR38, 0x3 ;  /* 0x0000002625057291 */ /* 0x000fe2000f8e183f */
[----:B------:R-:W-:-:S05]  /*8470*/  IMAD.U32 R6, RZ, RZ, UR36 ;  /* 0x00000024ff067e24 */ /* 0x000fca000f8e00ff */
[----:B------:R-:W-:-:S04]  /*8480*/  SHF.L.U32 R6, R6, 0x1f, RZ ;  /* 0x0000001f06067819 */ /* 0x000fc800000006ff */
[----:B------:R0:W1:Y:S01]  /*8490*/  SYNCS.PHASECHK.TRANS64.TRYWAIT P2, [UR5+0x28850], R6 ;  /* 0x02885006ff0075a7 */ /* 0x0000620008040145 */
[----:B------:R-:W-:Y:S05]  /*84a0*/  @!P0 BRA `(.L_x_2490) ;  /* 0x0000000000048947 */ /* 0x000fea0003800000 */
[----:B------:R-:W-:Y:S01]  /*84b0*/  BPT.TRAP 0x1 ;  /* 0x000000040000795c */ /* 0x000fe20000300000 */
.L_x_2490:
[----:B-1----:R-:W-:Y:S05]  /*84c0*/  @P2 BRA `(.L_x_2491) ;  /* 0x0000000000082947 */ /* 0x002fea0003800000 */
[----:B------:R-:W1:Y:S02]  /*84d0*/  SYNCS.PHASECHK.TRANS64.TRYWAIT P0, [UR5+0x28850], R6 ;  /* 0x02885006ff0075a7 */ /* 0x000e640008000145 */
[----:B-1----:R-:W-:Y:S05]  /*84e0*/  @!P0 BRA `(.L_x_2492) ;  /* 0x0000008c00308947 */ /* 0x002fea0003800000 */
.L_x_2491:
[----:B------:R-:W-:Y:S01]  /*84f0*/  UIADD3 UR38, UR38, 0x400, URZ ;  /* 0x0000040026267890 */ /* 0x000fe2000fffe03f */
[----:B------:R-:W-:Y:S01]  /*8500*/  WARPGROUP.ARRIVE ;  /* 0x00000000000079c5 */ /* 0x000fe20000000000 */
[----:B------:R-:W-:Y:S01]  /*8510*/  UMOV UR7, 0x40000040 ;  /* 0x4000004000077882 */ /* 0x000fe20000000000 */
[----:B-1----:R-:W1:Y:S01]  /*8520*/  SHFL.BFLY PT, R9, R4, 0x2, 0x1f ;  /* 0x0c401f0004097f89 */ /* 0x002e6200000e0000 */
[----:B------:R-:W-:Y:S01]  /*8530*/  USHF.R.U32.HI UR38, URZ, 0x4, UR38 ;  /* 0x000000043f267899 */ /* 0x000fe20008011626 */
[----:B------:R-:W-:Y:S02]  /*8540*/  IMAD.MOV.U32 R20, RZ, RZ, -0x800000 ;  /* 0xff800000ff147424 */ /* 0x000fe400078e00ff */
[----:B0-----:R-:W0:Y:S01]  /*8550*/  SHFL.BFLY PT, R6, R3, 0x2, 0x1f ;  /* 0x0c401f0003067f89 */ /* 0x001e2200000e0000 */
[----:B------:R-:W-:Y:S01]  /*8560*/  ULOP3.LUT UR38, UR38, 0x3fff, URZ, 0xc0, !UPT ;  /* 0x00003fff26267892 */ /* 0x000fe2000f8ec03f */
[----:B------:R-:W-:-:S03]  /*8570*/  VIADD R190, R190, 0x1 ;  /* 0x00000001bebe7836 */ /* 0x000fc60000000000 */
        /* <DEDUP_REMOVED lines=136> */
.L_x_2462:
        /* <DEDUP_REMOVED lines=11> */
[----:B------:R-:W-:Y:S01]  /*8eb0*/  F2FP.F16.F32.PACK_AB R7, R7, R94 ;  /* 0x0000005e0707723e */ /* 0x000fe200000000ff */
[----:B------:R-:W-:Y:S01]  /*8ec0*/  IMAD.MOV.U32 R48, RZ, RZ, RZ ;  /* 0x000000ffff307224 */ /* 0x000fe200078e00ff */
[----:B------:R-:W-:Y:S01]  /*8ed0*/  F2FP.F16.F32.PACK_AB R128, R129, R128 ;  /* 0x000000808180723e */ /* 0x000fe200000000ff */
[----:B-1----:R-:W1:Y:S01]  /*8ee0*/  LDC R44, c[0x0][0xbe8] ;  /* 0x0002fa00ff2c7b82 */ /* 0x002e620000000800 */
        /* <DEDUP_REMOVED lines=12> */
[----:B--2---:R-:W-:-:S03]  /*8fb0*/  MOV R17, R5 ;  /* 0x0000000500117202 */ /* 0x004fc60000000f00 */
[----:B------:R-:W-:-:S03]  /*8fc0*/  IMAD.WIDE R4, R194, 0x2, R16 ;  /* 0x00000002c2047825 */ /* 0x000fc600078e0210 */
[C---:B------:R-:W-:Y:S02]  /*8fd0*/  IADD3 R35, P4, R4.reuse, 0x60, RZ ;  /* 0x0000006004237810 */ /* 0x040fe40007f9e0ff */
[C---:B------:R-:W-:Y:S02]  /*8fe0*/  LOP3.LUT R9, R4.reuse, 0x380, RZ, 0xc0, !PT ;  /* 0x0000038004097812 */ /* 0x040fe400078ec0ff */
[C---:B------:R-:W-:Y:S01]  /*8ff0*/  IADD3 R31, P6, R4.reuse, 0x20, RZ ;  /* 0x00000020041f7810 */ /* 0x040fe20007fde0ff */
[--C-:B------:R-:W-:Y:S01]  /*9000*/  IMAD.X R15, RZ, RZ, R5.reuse, P4 ;  /* 0x000000ffff0f7224 */ /* 0x100fe200020e0605 */
[----:B------:R-:W-:Y:S02]  /*9010*/  LOP3.LUT R14, R35, 0x380, RZ, 0xc0, !PT ;  /* 0x00000380230e7812 */ /* 0x000fe400078ec0ff */
[----:B------:R-:W-:Y:S01]  /*9020*/  SHF.R.U64 R9, R9, 0x3, RZ ;  /* 0x0000000309097819 */ /* 0x000fe200000012ff */
[----:B------:R-:W-:Y:S01]  /*9030*/  IMAD.X R27, RZ, RZ, R5, P6 ;  /* 0x000000ffff1b7224 */ /* 0x000fe200030e0605 */
[----:B------:R-:W-:Y:S01]  /*9040*/  LOP3.LUT R10, R31, 0x380, RZ, 0xc0, !PT ;  /* 0x000003801f0a7812 */ /* 0x000fe200078ec0ff */
[----:B------:R-:W-:Y:S01]  /*9050*/  BAR.SYNC.DEFER_BLOCKING 0x1, 0x100 ;  /* 0x0044000000007b1d */ /* 0x000fe20000010000 */
[----:B------:R-:W-:-:S02]  /*9060*/  IADD3 R33, P5, R4, 0x40, RZ ;  /* 0x0000004004217810 */ /* 0x000fc40007fbe0ff */
[C---:B------:R-:W-:Y:S02]  /*9070*/  IADD3 R37, P3, R4.reuse, 0x4000, RZ ;  /* 0x0000400004257810 */ /* 0x040fe40007f7e0ff */
[C---:B------:R-:W-:Y:S01]  /*9080*/  IADD3 R39, P2, R4.reuse, 0x4020, RZ ;  /* 0x0000402004277810 */ /* 0x040fe20007f5e0ff */
[--C-:B------:R-:W-:Y:S01]  /*9090*/  IMAD.X R25, RZ, RZ, R5.reuse, P5 ;  /* 0x000000ffff197224 */ /* 0x100fe200028e0605 */
[C---:B------:R-:W-:Y:S01]  /*90a0*/  IADD3 R30, P1, R4.reuse, 0x4040, RZ ;  /* 0x00004040041e7810 */ /* 0x040fe20007f3e0ff */
[--C-:B------:R-:W-:Y:S01]  /*90b0*/  IMAD.X R13, RZ, RZ, R5.reuse, P3 ;  /* 0x000000ffff0d7224 */ /* 0x100fe200018e0605 */
[----:B------:R-:W-:Y:S01]  /*90c0*/  IADD3 R41, P0, R4, 0x4060, RZ ;  /* 0x0000406004297810 */ /* 0x000fe20007f1e0ff */
[--C-:B------:R-:W-:Y:S01]  /*90d0*/  IMAD.X R11, RZ, RZ, R5.reuse, P2 ;  /* 0x000000ffff0b7224 */ /* 0x100fe200010e0605 */
[----:B------:R-:W-:Y:S02]  /*90e0*/  SHF.R.U64 R14, R14, 0x3, RZ ;  /* 0x000000030e0e7819 */ /* 0x000fe400000012ff */
[----:B------:R-:W-:Y:S01]  /*90f0*/  LOP3.LUT R4, R9, R4, RZ, 0x3c, !PT ;  /* 0x0000000409047212 */ /* 0x000fe200078e3cff */
[--C-:B------:R-:W-:Y:S01]  /*9100*/  IMAD.X R9, RZ, RZ, R5.reuse, P1 ;  /* 0x000000ffff097224 */ /* 0x100fe200008e0605 */
[----:B------:R-:W-:Y:S01]  /*9110*/  SHF.R.U64 R10, R10, 0x3, RZ ;  /* 0x000000030a0a7819 */ /* 0x000fe200000012ff */
[----:B------:R-:W-:Y:S01]  /*9120*/  IMAD.X R29, RZ, RZ, R5, P0 ;  /* 0x000000ffff1d7224 */ /* 0x000fe200000e0605 */
[----:B------:R-:W-:-:S02]  /*9130*/  LOP3.LUT R14, R14, R35, RZ, 0x3c, !PT ;  /* 0x000000230e0e7212 */ /* 0x000fc400078e3cff */
[----:B------:R-:W-:Y:S02]  /*9140*/  LOP3.LUT R12, R33, 0x380, RZ, 0xc0, !PT ;  /* 0x00000380210c7812 */ /* 0x000fe400078ec0ff */
[----:B------:R-:W-:Y:S02]  /*9150*/  MOV R35, R4 ;  /* 0x0000000400237202 */ /* 0x000fe40000000f00 */
[----:B------:R-:W-:Y:S02]  /*9160*/  LOP3.LUT R28, R37, 0x380, RZ, 0xc0, !PT ;  /* 0x00000380251c7812 */ /* 0x000fe400078ec0ff */
[----:B------:R-:W-:Y:S02]  /*9170*/  F2FP.F16.F32.PACK_AB R4, R89, R8 ;  /* 0x000000085904723e */ /* 0x000fe400000000ff */
[----:B------:R-:W-:Y:S02]  /*9180*/  LOP3.LUT R26, R10, R31, RZ, 0x3c, !PT ;  /* 0x0000001f0a1a7212 */ /* 0x000fe400078e3cff */
[----:B------:R-:W-:-:S02]  /*9190*/  LOP3.LUT R8, R39, 0x380, RZ, 0xc0, !PT ;  /* 0x0000038027087812 */ /* 0x000fc400078ec0ff */
[----:B------:R-:W-:Y:S02]  /*91a0*/  LOP3.LUT R10, R30, 0x380, RZ, 0xc0, !PT ;  /* 0x000003801e0a7812 */ /* 0x000fe400078ec0ff */
[----:B------:R-:W-:Y:S02]  /*91b0*/  SHF.R.U64 R12, R12, 0x3, RZ ;  /* 0x000000030c0c7819 */ /* 0x000fe400000012ff */
[----:B------:R-:W-:Y:S02]  /*91c0*/  SHF.R.U64 R28, R28, 0x3, RZ ;  /* 0x000000031c1c7819 */ /* 0x000fe400000012ff */
[----:B------:R-:W-:Y:S02]  /*91d0*/  SHF.R.U64 R8, R8, 0x3, RZ ;  /* 0x0000000308087819 */ /* 0x000fe400000012ff */
[----:B------:R-:W-:Y:S02]  /*91e0*/  SHF.R.U64 R21, R10, 0x3, RZ ;  /* 0x000000030a157819 */ /* 0x000fe400000012ff */
[----:B------:R-:W-:-:S02]  /*91f0*/  LOP3.LUT R24, R12, R33, RZ, 0x3c, !PT ;  /* 0x000000210c187212 */ /* 0x000fc400078e3cff */
[----:B------:R-:W-:Y:S02]  /*9200*/  LOP3.LUT R12, R28, R37, RZ, 0x3c, !PT ;  /* 0x000000251c0c7212 */ /* 0x000fe400078e3cff */
[----:B------:R-:W-:Y:S01]  /*9210*/  LOP3.LUT R28, R41, 0x380, RZ, 0xc0, !PT ;  /* 0x00000380291c7812 */ /* 0x000fe200078ec0ff */
[----:B------:R-:W2:Y:S01]  /*9220*/  LDC.64 R36, c[0x0][0xc00] ;  /* 0x00030000ff247b82 */ /* 0x000ea20000000a00 */
[----:B------:R-:W-:Y:S02]  /*9230*/  LOP3.LUT R10, R8, R39, RZ, 0x3c, !PT ;  /* 0x00000027080a7212 */ /* 0x000fe400078e3cff */
[----:B------:R-:W-:Y:S02]  /*9240*/  F2FP.F16.F32.PACK_AB R5, R91, R90 ;  /* 0x0000005a5b05723e */ /* 0x000fe400000000ff */
[----:B------:R-:W-:Y:S02]  /*9250*/  LOP3.LUT R8, R21, R30, RZ, 0x3c, !PT ;  /* 0x0000001e15087212 */ /* 0x000fe400078e3cff */
[----:B------:R-:W-:Y:S01]  /*9260*/  SHF.R.U64 R28, R28, 0x3, RZ ;  /* 0x000000031c1c7819 */ /* 0x000fe200000012ff */
[----:B------:R3:W-:Y:S01]  /*9270*/  STSM.16.M88.4 [R35], R4 ;  /* 0x0000000423007844 */ /* 0x0007e20000000200 */
[----:B------:R-:W-:-:S02]  /*9280*/  MOV R30, R10 ;  /* 0x0000000a001e7202 */ /* 0x000fc40000000f00 */
[----:B------:R-:W-:Y:S02]  /*9290*/  MOV R21, R8 ;  /* 0x0000000800157202 */ /* 0x000fe40000000f00 */
[----:B------:R-:W-:Y:S02]  /*92a0*/  MOV R34, R26 ;  /* 0x0000001a00227202 */ /* 0x000fe40000000f00 */
[----:B------:R-:W-:Y:S02]  /*92b0*/  F2FP.F16.F32.PACK_AB R8, R97, R96 ;  /* 0x000000606108723e */ /* 0x000fe400000000ff */
[----:B------:R-:W-:Y:S02]  /*92c0*/  F2FP.F16.F32.PACK_AB R9, R99, R98 ;  /* 0x000000626309723e */ /* 0x000fe400000000ff */
[----:B------:R-:W-:Y:S02]  /*92d0*/  F2FP.F16.F32.PACK_AB R10, R101, R100 ;  /* 0x00000064650a723e */ /* 0x000fe400000000ff */
[----:B------:R-:W-:-:S02]  /*92e0*/  F2FP.F16.F32.PACK_AB R11, R103, R102 ;  /* 0x00000066670b723e */ /* 0x000fc400000000ff */
[----:B------:R-:W-:Y:S02]  /*92f0*/  MOV R33, R24 ;  /* 0x0000001800217202 */ /* 0x000fe40000000f00 */
[----:B------:R-:W-:Y:S01]  /*9300*/  MOV R32, R14 ;  /* 0x0000000e00207202 */ /* 0x000fe20000000f00 */
[----:B------:R-:W-:Y:S01]  /*9310*/  STSM.16.M88.4 [R34], R8 ;  /* 0x0000000822007844 */ /* 0x000fe20000000200 */
[----:B------:R-:W-:Y:S02]  /*9320*/  MOV R31, R12 ;  /* 0x0000000c001f7202 */ /* 0x000fe40000000f00 */
[----:B---3--:R-:W-:Y:S02]  /*9330*/  F2FP.F16.F32.PACK_AB R4, R105, R104 ;  /* 0x000000686904723e */ /* 0x008fe400000000ff */
[----:B------:R-:W-:Y:S02]  /*9340*/  F2FP.F16.F32.PACK_AB R5, R107, R106 ;  /* 0x0000006a6b05723e */ /* 0x000fe400000000ff */
[----:B------:R-:W-:-:S02]  /*9350*/  F2FP.F16.F32.PACK_AB R6, R109, R108 ;  /* 0x0000006c6d06723e */ /* 0x000fc400000000ff */
[----:B------:R-:W-:Y:S02]  /*9360*/  F2FP.F16.F32.PACK_AB R7, R111, R110 ;  /* 0x0000006e6f07723e */ /* 0x000fe400000000ff */
[----:B------:R-:W-:Y:S02]  /*9370*/  LOP3.LUT R28, R28, R41, RZ, 0x3c, !PT ;  /* 0x000000291c1c7212 */ /* 0x000fe400078e3cff */
[----:B------:R-:W-:Y:S01]  /*9380*/  F2FP.F16.F32.PACK_AB R12, R113, R112 ;  /* 0x00000070710c723e */ /* 0x000fe200000000ff */
[----:B------:R3:W-:Y:S01]  /*9390*/  STSM.16.M88.4 [R33], R4 ;  /* 0x0000000421007844 */ /* 0x0007e20000000200 */
[----:B------:R-:W-:Y:S02]  /*93a0*/  F2FP.F16.F32.PACK_AB R13, R115, R114 ;  /* 0x00000072730d723e */ /* 0x000fe400000000ff */
[----:B------:R-:W-:Y:S02]  /*93b0*/  F2FP.F16.F32.PACK_AB R14, R117, R116 ;  /* 0x00000074750e723e */ /* 0x000fe400000000ff */
[----:B------:R-:W-:-:S02]  /*93c0*/  F2FP.F16.F32.PACK_AB R15, R119, R118 ;  /* 0x00000076770f723e */ /* 0x000fc400000000ff */
[----:B------:R-:W-:Y:S02]  /*93d0*/  F2FP.F16.F32.PACK_AB R24, R121, R120 ;  /* 0x000000787918723e */ /* 0x000fe400000000ff */
[----:B------:R-:W-:Y:S01]  /*93e0*/  F2FP.F16.F32.PACK_AB R25, R123, R122 ;  /* 0x0000007a7b19723e */ /* 0x000fe200000000ff */
[----:B------:R4:W-:Y:S01]  /*93f0*/  STSM.16.M88.4 [R32], R12 ;  /* 0x0000000c20007844 */ /* 0x0009e20000000200 */
[----:B------:R-:W-:Y:S02]  /*9400*/  F2FP.F16.F32.PACK_AB R26, R125, R124 ;  /* 0x0000007c7d1a723e */ /* 0x000fe400000000ff */
[----:B------:R-:W-:Y:S02]  /*9410*/  F2FP.F16.F32.PACK_AB R27, R127, R126 ;  /* 0x0000007e7f1b723e */ /* 0x000fe400000000ff */
[----:B------:R-:W-:Y:S01]  /*9420*/  MOV R28, R28 ;  /* 0x0000001c001c7202 */ /* 0x000fe20000000f00 */
[----:B---3--:R-:W-:Y:S01]  /*9430*/  IMAD.SHL.U32 R5, R184, 0x4, RZ ;  /* 0x00000004b8057824 */ /* 0x008fe200078e00ff */
[----:B------:R-:W-:Y:S01]  /*9440*/  ISETP.NE.U32.AND P2, PT, RZ, UR4, PT ;  /* 0x00000004ff007c0c */ /* 0x000fe2000bf45070 */
[----:B------:R4:W-:Y:S01]  /*9450*/  STSM.16.M88.4 [R31], R24 ;  /* 0x000000181f007844 */ /* 0x0009e20000000200 */
[----:B--2---:R-:W-:-:S02]  /*9460*/  ISETP.NE.U32.AND P0, PT, R36, RZ, PT ;  /* 0x000000ff2400720c */ /* 0x004fc40003f05070 */
[----:B------:R-:W-:Y:S01]  /*9470*/  SHF.L.U64.HI R10, R184, 0x2, R188 ;  /* 0x00000002b80a7819 */ /* 0x000fe200000102bc */
[----:B------:R4:W-:Y:S01]  /*9480*/  STSM.16.M88.4 [R30], R128 ;  /* 0x000000801e007844 */ /* 0x0009e20000000200 */
[----:B------:R-:W-:Y:S02]  /*9490*/  ISETP.NE.AND.EX P2, PT, RZ, UR5, PT, P2 ;  /* 0x00000005ff007c0c */ /* 0x000fe4000bf45320 */
[----:B------:R-:W-:Y:S01]  /*94a0*/  ISETP.NE.AND.EX P0, PT, R37, RZ, PT, P0 ;  /* 0x000000ff2500720c */ /* 0x000fe20003f05300 */
[----:B------:R4:W-:Y:S01]  /*94b0*/  STSM.16.M88.4 [R21], R136 ;  /* 0x0000008815007844 */ /* 0x0009e20000000200 */
[----:B------:R-:W-:-:S03]  /*94c0*/  IADD3 R6, P1, R5, R36, RZ ;  /* 0x0000002405067210 */ /* 0x000fc60007f3e0ff */
[----:B------:R4:W-:Y:S02]  /*94d0*/  STSM.16.M88.4 [R28], R144 ;  /* 0x000000901c007844 */ /* 0x0009e40000000200 */
[----:B------:R-:W-:Y:S01]  /*94e0*/  IMAD.X R7, R10, 0x1, R37, P1 ;  /* 0x000000010a077824 */ /* 0x000fe200008e0625 */
[----:B------:R-:W-:Y:S03]  /*94f0*/  BAR.SYNC.DEFER_BLOCKING 0x1, 0x100 ;  /* 0x0044000000007b1d */ /* 0x000fe60000010000 */
[----:B------:R-:W-:-:S03]  /*9500*/  @P2 IADD3 R4, P3, R5, UR4, RZ ;  /* 0x0000000405042c10 */ /* 0x000fc6000ff7e0ff */
[----:B------:R-:W-:Y:S01]  /*9510*/  ULDC UR4, c[0x0][0xa88] ;  /* 0x0002a20000047ab9 */ /* 0x000fe20000000800 */
[----:B------:R-:W-:Y:S01]  /*9520*/  @P2 IADD3.X R5, R10, UR5, RZ, P3, !PT ;  /* 0x000000050a052c10 */ /* 0x000fe20009ffe4ff */
[----:B------:R-:W-:Y:S01]  /*9530*/  IMAD.U32 R9, RZ, RZ, UR4 ;  /* 0x00000004ff097e24 */ /* 0x000fe2000f8e00ff */
[----:B------:R4:W5:Y:S01]  /*9540*/  @P0 LDG.E R48, desc[UR40][R6.64] ;  /* 0x0000002806300981 */ /* 0x000962000c1e1900 */
[----:B-1----:R-:W-:-:S04]  /*9550*/  ISETP.NE.AND P1, PT, R44, 0x1, PT ;  /* 0x000000012c00780c */ /* 0x002fc80003f25270 */
[----:B------:R4:W5:Y:S09]  /*9560*/  @P2 LDG.E R9, desc[UR40][R4.64] ;  /* 0x0000002804092981 */ /* 0x000972000c1e1900 */
[----:B------:R-:W1:Y:S08]  /*9570*/  @P1 LDC R8, c[0x0][0xbec] ;  /* 0x0002fb00ff081b82 */ /* 0x000e700000000800 */
[----:B------:R-:W2:Y:S01]  /*9580*/  @P1 LDC R11, c[0x0][0xbf0] ;  /* 0x0002fc00ff0b1b82 */ /* 0x000ea20000000800 */
[----:B----4-:R-:W-:Y:S05]  /*9590*/  @P2 BRA `(.L_x_2495) ;  /* 0x0000000000102947 */ /* 0x010fea0003800000 */
[----:B------:R-:W-:Y:S05]  /*95a0*/  @!P0 BRA `(.L_x_2495) ;  /* 0x00000000000c8947 */ /* 0x000fea0003800000 */
[----:B------:R-:W3:Y:S04]  /*95b0*/  LDG.E R4, desc[UR40][R6.64] ;  /* 0x0000002806047981 */ /* 0x000ee8000c1e1900 */
[----:B-----5:R-:W3:Y:S02]  /*95c0*/  LDG.E R9, desc[UR40][R6.64+0x4] ;  /* 0x0000042806097981 */ /* 0x020ee4000c1e1900 */
[----:B---3--:R-:W-:-:S07]  /*95d0*/  IMAD.IADD R9, R9, 0x1, -R4 ;  /* 0x0000000109097824 */ /* 0x008fce00078e0a04 */
.L_x_2495:
[----:B------:R-:W-:Y:S01]  /*95e0*/  SHF.R.S32.HI R54, RZ, 0x1f, R187 ;  /* 0x0000001fff367819 */ /* 0x000fe200000114bb */
[----:B------:R-:W-:Y:S01]  /*95f0*/  IMAD.IADD R15, R23, 0x1, R2 ;  /* 0x00000001170f7824 */ /* 0x000fe200078e0202 */
[----:B------:R-:W-:Y:S01]  /*9600*/  ULDC.64 UR4, c[0x0][0xb90] ;  /* 0x0002e40000047ab9 */ /* 0x000fe20000000a00 */
[----:B-----5:R-:W-:Y:S01]  /*9610*/  SHF.R.S32.HI R49, RZ, 0x1f, R48 ;  /* 0x0000001fff317819 */ /* 0x020fe20000011430 */
[----:B------:R-:W-:Y:S01]  /*9620*/  IMAD.IADD R24, R193, 0x1, R2 ;  /* 0x00000001c1187824 */ /* 0x000fe200078e0202 */
        /* <DEDUP_REMOVED lines=92> */
[----:B------:R-:W-:Y:S01]  /*9bf0*/  IMAD.IADD R48, R2, 0x1, R3 ;  /* 0x0000000102307824 */ /* 0x000fe200078e0203 */
        /* <DEDUP_REMOVED lines=32> */
[----:B------:R-:W-:Y:S02]  /*9e00*/  IMAD.IADD R17, R17, 0x1, R49 ;  /* 0x0000000111117824 */ /* 0x000fe400078e0231 */
[C---:B------:R-:W-:Y:S02]  /*9e10*/  VIADD R20, R44.reuse, 0x20 ;  /* 0x000000202c147836 */ /* 0x040fe40000000000 */
[C---:B------:R-:W-:Y:S02]  /*9e20*/  IMAD R49, R21.reuse, UR5, R2 ;  /* 0x0000000515317c24 */ /* 0x040fe4000f8e0202 */
[----:B------:R-:W-:Y:S01]  /*9e30*/  IMAD.WIDE.U32 R2, R21, UR4, R16 ;  /* 0x0000000415027c25 */ /* 0x000fe2000f8e0010 */
[-C--:B------:R-:W-:Y:S01]  /*9e40*/  ISETP.GE.AND P2, PT, R44, R57.reuse, PT ;  /* 0x000000392c00720c */ /* 0x080fe20003f46270 */
[----:B------:R-:W-:Y:S01]  /*9e50*/  ULDC.64 UR4, c[0x0][0xa80] ;  /* 0x0002a00000047ab9 */ /* 0x000fe20000000a00 */
[----:B------:R-:W-:Y:S01]  /*9e60*/  ISETP.GE.AND P0, PT, R20, R57, PT ;  /* 0x000000391400720c */ /* 0x000fe20003f06270 */
[----:B0-----:R-:W-:Y:S01]  /*9e70*/  VIADD R0, R0, 0x28820 ;  /* 0x0002882000007836 */ /* 0x001fe20000000000 */
[----:B------:R-:W-:Y:S01]  /*9e80*/  LEA R20, P3, R2, UR4, 0x1 ;  /* 0x0000000402147c11 */ /* 0x000fe2000f8608ff */
[----:B------:R-:W-:-:S02]  /*9e90*/  IMAD.IADD R3, R3, 0x1, R49 ;  /* 0x0000000103037824 */ /* 0x000fc400078e0231 */
[----:B------:R-:W-:Y:S01]  /*9ea0*/  VIADD R16, R44, 0x40 ;  /* 0x000000402c107836 */ /* 0x000fe20000000000 */
[----:B------:R-:W-:Y:S02]  /*9eb0*/  PRMT R0, RZ, 0x654, R0 ;  /* 0x00000654ff007816 */ /* 0x000fe40000000000 */
[----:B------:R-:W-:Y:S01]  /*9ec0*/  LEA.HI.X R21, R2, UR5, R3, 0x1, P3 ;  /* 0x0000000502157c11 */ /* 0x000fe200098f0c03 */
[----:B------:R-:W-:Y:S01]  /*9ed0*/  BSSY B1, `(.L_x_2496) ;  /* 0x000000f000017945 */ /* 0x000fe20003800000 */
[----:B------:R-:W-:Y:S01]  /*9ee0*/  ISETP.GE.AND P1, PT, R16, R57, PT ;  /* 0x000000391000720c */ /* 0x000fe20003f26270 */
[----:B-1----:R0:W-:Y:S01]  /*9ef0*/  SYNCS.ARRIVE.TRANS64.RED.A1T0 RZ, [R0+URZ], RZ ;  /* 0x000000ff00ff79a7 */ /* 0x0021e2000810043f */
[----:B------:R1:W2:Y:S04]  /*9f00*/  SHFL.IDX PT, R16, R20, RZ, 0x181f ;  /* 0x00181fff14107589 */ /* 0x0002a800000e0000 */
[----:B0-----:R1:W0:Y:S01]  /*9f10*/  SHFL.IDX PT, R0, R21, RZ, 0x181f ;  /* 0x00181fff15007589 */ /* 0x00122200000e0000 */
[----:B------:R-:W-:Y:S06]  /*9f20*/  @P2 BRA `(.L_x_2497) ;  /* 0x0000000000242947 */ /* 0x000fec0003800000 */
[----:B------:R-:W-:Y:S02]  /*9f30*/  ULDC UR4, c[0x0][0xac8] ;  /* 0x0002b20000047ab9 */ /* 0x000fe40000000800 */
[----:B------:R-:W-:Y:S02]  /*9f40*/  ISETP.GE.AND P2, PT, R19, UR4, PT ;  /* 0x0000000413007c0c */ /* 0x000fe4000bf46270 */
[----:B------:R-:W-:-:S11]  /*9f50*/  ISETP.GE.AND P3, PT, R185, UR4, PT ;  /* 0x00000004b9007c0c */ /* 0x000fd6000bf66270 */
[-C--:B--2---:R-:W-:Y:S02]  /*9f60*/  @!P2 LEA R2, P4, R19, R16.reuse, 0x1 ;  /* 0x000000101302a211 */ /* 0x084fe400078808ff */
[----:B------:R-:W-:Y:S02]  /*9f70*/  @!P3 LEA R16, P5, R185, R16, 0x1 ;  /* 0x00000010b910b211 */ /* 0x000fe400078a08ff */
[-C--:B0-----:R-:W-:Y:S02]  /*9f80*/  @!P2 LEA.HI.X R3, R19, R0.reuse, R196, 0x1, P4 ;  /* 0x000000001303a211 */ /* 0x081fe400020f0cc4 */
[----:B------:R-:W-:-:S03]  /*9f90*/  @!P3 LEA.HI.X R17, R185, R0, R195, 0x1, P5 ;  /* 0x00000000b911b211 */ /* 0x000fc600028f0cc3 */
[----:B-----5:R3:W-:Y:S04]  /*9fa0*/  @!P2 ST.E.128 desc[UR40][R2.64], R24 ;  /* 0x000000180200a985 */ /* 0x0207e8000c101d28 */
[----:B------:R3:W-:Y:S02]  /*9fb0*/  @!P3 ST.E.128 desc[UR40][R16.64], R40 ;  /* 0x000000281000b985 */ /* 0x0007e4000c101d28 */
.L_x_2497:
[----:B------:R-:W-:Y:S05]  /*9fc0*/  BSYNC B1 ;  /* 0x0000000000017941 */ /* 0x000fea0003800000 */
.L_x_2496:
[----:B0-----:R0:W4:Y:S01]  /*9fd0*/  SHFL.IDX PT, R0, R21, 0x1, 0x181f ;  /* 0x00381f0015007f89 */ /* 0x00112200000e0000 */
[----:B------:R-:W-:Y:S03]  /*9fe0*/  BSSY B1, `(.L_x_2498) ;  /* 0x000000c000017945 */ /* 0x000fe60003800000 */
[----:B--23--:R0:W2:Y:S01]  /*9ff0*/  SHFL.IDX PT, R16, R20, 0x1, 0x181f ;  /* 0x00381f0014107f89 */ /* 0x00c0a200000e0000 */
[----:B------:R-:W-:Y:S05]  /*a000*/  @P0 BRA `(.L_x_2499) ;  /* 0x0000000000240947 */ /* 0x000fea0003800000 */
[----:B------:R-:W-:Y:S02]  /*a010*/  ULDC UR4, c[0x0][0xac8] ;  /* 0x0002b20000047ab9 */ /* 0x000fe40000000800 */
[----:B------:R-:W-:Y:S02]  /*a020*/  ISETP.GE.AND P3, PT, R19, UR4, PT ;  /* 0x0000000413007c0c */ /* 0x000fe4000bf66270 */
[----:B------:R-:W-:-:S11]  /*a030*/  ISETP.GE.AND P4, PT, R185, UR4, PT ;  /* 0x00000004b9007c0c */ /* 0x000fd6000bf86270 */
[-C--:B--2---:R-:W-:Y:S02]  /*a040*/  @!P3 LEA R2, P0, R19, R16.reuse, 0x1 ;  /* 0x000000101302b211 */ /* 0x084fe400078008ff */
[----:B------:R-:W-:Y:S02]  /*a050*/  @!P4 LEA R16, P2, R185, R16, 0x1 ;  /* 0x00000010b910c211 */ /* 0x000fe400078408ff */
[-C--:B----4-:R-:W-:Y:S02]  /*a060*/  @!P3 LEA.HI.X R3, R19, R0.reuse, R196, 0x1, P0 ;  /* 0x000000001303b211 */ /* 0x090fe400000f0cc4 */
[----:B------:R-:W-:-:S03]  /*a070*/  @!P4 LEA.HI.X R17, R185, R0, R195, 0x1, P2 ;  /* 0x00000000b911c211 */ /* 0x000fc600010f0cc3 */
[----:B-----5:R3:W-:Y:S04]  /*a080*/  @!P3 ST.E.128 desc[UR40][R2.64], R12 ;  /* 0x0000000c0200b985 */ /* 0x0207e8000c101d28 */
[----:B------:R3:W-:Y:S02]  /*a090*/  @!P4 ST.E.128 desc[UR40][R16.64], R36 ;  /* 0x000000241000c985 */ /* 0x0007e4000c101d28 */
.L_x_2499:
[----:B------:R-:W-:Y:S05]  /*a0a0*/  BSYNC B1 ;  /* 0x0000000000017941 */ /* 0x000fea0003800000 */
.L_x_2498:
[----:B----4-:R4:W0:Y:S01]  /*a0b0*/  SHFL.IDX PT, R0, R21, 0x2, 0x181f ;  /* 0x00581f0015007f89 */ /* 0x01082200000e0000 */
[----:B------:R-:W-:Y:S03]  /*a0c0*/  BSSY B1, `(.L_x_2500) ;  /* 0x000000c000017945 */ /* 0x000fe60003800000 */
[----:B---3-5:R4:W3:Y:S01]  /*a0d0*/  SHFL.IDX PT, R12, R20, 0x2, 0x181f ;  /* 0x00581f00140c7f89 */ /* 0x0288e200000e0000 */
[----:B------:R-:W-:Y:S05]  /*a0e0*/  @P1 BRA `(.L_x_2501) ;  /* 0x0000000000241947 */ /* 0x000fea0003800000 */
[----:B------:R-:W-:Y:S02]  /*a0f0*/  ULDC UR4, c[0x0][0xac8] ;  /* 0x0002b20000047ab9 */ /* 0x000fe40000000800 */
[----:B------:R-:W-:Y:S02]  /*a100*/  ISETP.GE.AND P2, PT, R19, UR4, PT ;  /* 0x0000000413007c0c */ /* 0x000fe4000bf46270 */
[----:B------:R-:W-:-:S11]  /*a110*/  ISETP.GE.AND P3, PT, R185, UR4, PT ;  /* 0x00000004b9007c0c */ /* 0x000fd6000bf66270 */
[-C--:B---3--:R-:W-:Y:S02]  /*a120*/  @!P2 LEA R2, P0, R19, R12.reuse, 0x1 ;  /* 0x0000000c1302a211 */ /* 0x088fe400078008ff */
[----:B------:R-:W-:Y:S02]  /*a130*/  @!P3 LEA R12, P1, R185, R12, 0x1 ;  /* 0x0000000cb90cb211 */ /* 0x000fe400078208ff */
[-C--:B0-----:R-:W-:Y:S02]  /*a140*/  @!P2 LEA.HI.X R3, R19, R0.reuse, R196, 0x1, P0 ;  /* 0x000000001303a211 */ /* 0x081fe400000f0cc4 */
[----:B------:R-:W-:-:S03]  /*a150*/  @!P3 LEA.HI.X R13, R185, R0, R195, 0x1, P1 ;  /* 0x00000000b90db211 */ /* 0x000fc600008f0cc3 */
[----:B------:R0:W-:Y:S04]  /*a160*/  @!P2 ST.E.128 desc[UR40][R2.64], R4 ;  /* 0x000000040200a985 */ /* 0x0001e8000c101d28 */
[----:B------:R0:W-:Y:S02]  /*a170*/  @!P3 ST.E.128 desc[UR40][R12.64], R32 ;  /* 0x000000200c00b985 */ /* 0x0001e4000c101d28 */
.L_x_2501:
[----:B------:R-:W-:Y:S05]  /*a180*/  BSYNC B1 ;  /* 0x0000000000017941 */ /* 0x000fea0003800000 */
.L_x_2500:
[----:B0-----:R-:W-:Y:S01]  /*a190*/  VIADD R0, R44, 0x60 ;  /* 0x000000602c007836 */ /* 0x001fe20000000000 */
[----:B------:R0:W0:Y:S04]  /*a1a0*/  SHFL.IDX PT, R4, R21, 0x3, 0x181f ;  /* 0x00781f0015047f89 */ /* 0x00002800000e0000 */
[----:B------:R-:W-:Y:S01]  /*a1b0*/  ISETP.GE.AND P0, PT, R0, R57, PT ;  /* 0x000000390000720c */ /* 0x000fe20003f06270 */
[----:B-1--4-:R-:W1:-:S12]  /*a1c0*/  SHFL.IDX PT, R20, R20, 0x3, 0x181f ;  /* 0x00781f0014147f89 */ /* 0x012e5800000e0000 */
        /* <DEDUP_REMOVED lines=12> */
.L_x_2494:
        /* <DEDUP_REMOVED lines=12> */
[----:B0-----:R-:W-:-:S05]  /*a350*/  IMAD.U32 R0, RZ, RZ, UR4 ;  /* 0x00000004ff007e24 */ /* 0x001fca000f8e00ff */
[----:B------:R0:W5:Y:S01]  /*a360*/  @P0 LDG.E R3, desc[UR40][R6.64] ;  /* 0x0000002806030981 */ /* 0x000162000c1e1900 */
[----:B--2---:R-:W-:-:S05]  /*a370*/  @P1 IMAD.WIDE R4, R184, 0x4, R4 ;  /* 0x00000004b8041825 */ /* 0x004fca00078e0204 */
[----:B------:R0:W5:Y:S01]  /*a380*/  @P1 LDG.E R0, desc[UR40][R4.64] ;  /* 0x0000002804001981 */ /* 0x000162000c1e1900 */
[----:B----4-:R-:W-:Y:S02]  /*a390*/  ISETP.NE.AND P2, PT, R17, 0x1, PT ;  /* 0x000000011100780c */ /* 0x010fe40003f45270 */
[----:B------:R-:W-:-:S11]  /*a3a0*/  ISETP.GE.AND P3, PT, R197, 0x80, PT ;  /* 0x00000080c500780c */ /* 0x000fd60003f66270 */
[----:B------:R-:W2:Y:S08]  /*a3b0*/  @P2 LDC R16, c[0x0][0xbec] ;  /* 0x0002fb00ff102b82 */ /* 0x000eb00000000800 */
[----:B------:R-:W3:Y:S01]  /*a3c0*/  @P2 LDC R21, c[0x0][0xbf0] ;  /* 0x0002fc00ff152b82 */ /* 0x000ee20000000800 */
[----:B0-----:R-:W-:Y:S05]  /*a3d0*/  @P1 BRA `(.L_x_2503) ;  /* 0x0000000000101947 */ /* 0x001fea0003800000 */
[----:B------:R-:W-:Y:S05]  /*a3e0*/  @!P0 BRA `(.L_x_2503) ;  /* 0x00000000000c8947 */ /* 0x000fea0003800000 */
[----:B------:R-:W4:Y:S04]  /*a3f0*/  LDG.E R5, desc[UR40][R6.64] ;  /* 0x0000002806057981 */ /* 0x000f28000c1e1900 */
[----:B-----5:R-:W4:Y:S02]  /*a400*/  LDG.E R0, desc[UR40][R6.64+0x4] ;  /* 0x0000042806007981 */ /* 0x020f24000c1e1900 */
[----:B----4-:R-:W-:-:S07]  /*a410*/  IMAD.IADD R0, R0, 0x1, -R5 ;  /* 0x0000000100007824 */ /* 0x010fce00078e0a05 */
.L_x_2503:
[----:B------:R-:W-:Y:S01]  /*a420*/  BSSY B1, `(.L_x_2504) ;  /* 0x000002d000017945 */ /* 0x000fe20003800000 */
[----:B------:R-:W-:Y:S02]  /*a430*/  SHF.R.S32.HI R12, RZ, 0x1f, R187 ;  /* 0x0000001fff0c7819 */ /* 0x000fe400000114bb */
[----:B------:R-:W-:Y:S02]  /*a440*/  SEL R13, R184, RZ, !P0 ;  /* 0x000000ffb80d7207 */ /* 0x000fe40004000000 */
[----:B------:R-:W-:Y:S02]  /*a450*/  SEL R188, R188, RZ, !P0 ;  /* 0x000000ffbcbc7207 */ /* 0x000fe40004000000 */
[----:B-----5:R-:W-:Y:S01]  /*a460*/  SHF.R.S32.HI R10, RZ, 0x1f, R3 ;  /* 0x0000001fff0a7819 */ /* 0x020fe20000011403 */
[----:B------:R-:W-:Y:S06]  /*a470*/  @P3 BRA `(.L_x_2505) ;  /* 0x00000000009c3947 */ /* 0x000fec0003800000 */
[----:B------:R-:W0:Y:S01]  /*a480*/  S2R R5, SR_TID.X ;  /* 0x0000000000057919 */ /* 0x000e220000002100 */
[----:B------:R-:W4:Y:S02]  /*a490*/  LDC R14, c[0x0][0xbe8] ;  /* 0x0002fa00ff0e7b82 */ /* 0x000f240000000800 */
[----:B----4-:R-:W-:Y:S01]  /*a4a0*/  IMAD R4, R0, R14, RZ ;  /* 0x0000000e00047224 */ /* 0x010fe200078e02ff */
[----:B0-----:R-:W-:-:S04]  /*a4b0*/  IADD3 R11, R2, -0x80, R5 ;  /* 0xffffff80020b7810 */ /* 0x001fc80007ffe005 */
        /* <DEDUP_REMOVED lines=9> */
[----:B------:R-:W0:Y:S01]  /*a550*/  @P0 LDC R6, c[0x0][0xbec] ;  /* 0x0002fb00ff060b82 */ /* 0x000e220000000800 */
[----:B------:R-:W-:Y:S01]  /*a560*/  IMAD R9, R187, UR5, R8 ;  /* 0x00000005bb097c24 */ /* 0x000fe2000f8e0208 */
[----:B------:R-:W-:-:S03]  /*a570*/  ULDC.64 UR4, c[0x0][0xb98] ;  /* 0x0002e60000047ab9 */ /* 0x000fc60000000a00 */
[----:B------:R-:W-:-:S03]  /*a580*/  IMAD.IADD R5, R5, 0x1, R9 ;  /* 0x0000000105057824 */ /* 0x000fc600078e0209 */
[----:B------:R-:W4:Y:S01]  /*a590*/  @P0 LDC R15, c[0x0][0xbf0] ;  /* 0x0002fc00ff0f0b82 */ /* 0x000f220000000800 */
[----:B------:R-:W-:-:S04]  /*a5a0*/  IMAD.WIDE.U32 R4, R13, UR4, R4 ;  /* 0x000000040d047c25 */ /* 0x000fc8000f8e0004 */
[----:B0-----:R-:W-:-:S05]  /*a5b0*/  @P0 IMAD.HI.U32 R6, R11, R6, RZ ;  /* 0x000000060b060227 */ /* 0x001fca00078e00ff */
[----:B----4-:R-:W-:Y:S01]  /*a5c0*/  @P0 SHF.R.U32.HI R7, RZ, R15, R6 ;  /* 0x0000000fff070219 */ /* 0x010fe20000011606 */
        /* <DEDUP_REMOVED lines=18> */
.L_x_2505:
[----:B------:R-:W-:Y:S05]  /*a6f0*/  BSYNC B1 ;  /* 0x0000000000017941 */ /* 0x000fea0003800000 */
.L_x_2504:
[----:B------:R-:W-:Y:S01]  /*a700*/  ULDC.64 UR4, c[0x0][0xaa0] ;  /* 0x0002a80000047ab9 */ /* 0x000fe20000000a00 */
[----:B------:R-:W-:Y:S01]  /*a710*/  BSSY B1, `(.L_x_2506) ;  /* 0x0000038000017945 */ /* 0x000fe20003800000 */
[----:B------:R-:W-:-:S04]  /*a720*/  IMAD R4, R10, UR4, RZ ;  /* 0x000000040a047c24 */ /* 0x000fc8000f8e02ff */
[C---:B0-----:R-:W-:Y:S02]  /*a730*/  IMAD R7, R3.reuse, UR5, R4 ;  /* 0x0000000503077c24 */ /* 0x041fe4000f8e0204 */
[----:B------:R-:W-:Y:S01]  /*a740*/  IMAD.WIDE.U32 R4, R3, UR4, RZ ;  /* 0x0000000403047c25 */ /* 0x000fe2000f8e00ff */
[----:B------:R-:W-:-:S03]  /*a750*/  ULDC.64 UR4, c[0x0][0xae8] ;  /* 0x0002ba0000047ab9 */ /* 0x000fc60000000a00 */
        /* <DEDUP_REMOVED lines=9> */
[----:B---3--:R-:W-:Y:S01]  /*a7f0*/  @P2 SHF.R.U32.HI R3, RZ, R21, R6 ;  /* 0x00000015ff032219 */ /* 0x008fe20000011606 */
        /* <DEDUP_REMOVED lines=28> */
[----:B------:R0:W2:Y:S02]  /*a9c0*/  SHFL.IDX PT, R2, R4, RZ, 0x181f ;  /* 0x00181fff04027589 */ /* 0x0000a400000e0000 */
[----:B------:R-:W-:Y:S02]  /*a9d0*/  ISETP.GE.AND P0, PT, R0, R17, PT ;  /* 0x000000110000720c */ /* 0x000fe40003f06270 */
[----:B------:R0:W3:Y:S01]  /*a9e0*/  SHFL.IDX PT, R0, R5, RZ, 0x181f ;  /* 0x00181fff05007589 */ /* 0x0000e200000e0000 */
[----:B------:R-:W-:Y:S10]  /*a9f0*/  @P2 BRA `(.L_x_2507) ;  /* 0x0000000000242947 */ /* 0x000ff40003800000 */
[----:B------:R-:W-:Y:S02]  /*aa00*/  ULDC UR4, c[0x0][0xac8] ;  /* 0x0002b20000047ab9 */ /* 0x000fe40000000800 */
[----:B------:R-:W-:Y:S02]  /*aa10*/  ISETP.GE.AND P4, PT, R19, UR4, PT ;  /* 0x0000000413007c0c */ /* 0x000fe4000bf86270 */
[----:B------:R-:W-:-:S11]  /*aa20*/  ISETP.GE.AND P5, PT, R185, UR4, PT ;  /* 0x00000004b9007c0c */ /* 0x000fd6000bfa6270 */
[-C--:B--2---:R-:W-:Y:S02]  /*aa30*/  @!P4 LEA R6, P2, R19, R2.reuse, 0x1 ;  /* 0x000000021306c211 */ /* 0x084fe400078408ff */
[----:B------:R-:W-:Y:S02]  /*aa40*/  @!P5 LEA R2, P3, R185, R2, 0x1 ;  /* 0x00000002b902d211 */ /* 0x000fe400078608ff */
[-C--:B---3--:R-:W-:Y:S02]  /*aa50*/  @!P4 LEA.HI.X R7, R19, R0.reuse, R196, 0x1, P2 ;  /* 0x000000001307c211 */ /* 0x088fe400010f0cc4 */
[----:B------:R-:W-:-:S03]  /*aa60*/  @!P5 LEA.HI.X R3, R185, R0, R195, 0x1, P3 ;  /* 0x00000000b903d211 */ /* 0x000fc600018f0cc3 */
[----:B------:R4:W-:Y:S04]  /*aa70*/  @!P4 ST.E.128 desc[UR40][R6.64], RZ ;  /* 0x000000ff0600c985 */ /* 0x0009e8000c101d28 */
[----:B------:R4:W-:Y:S02]  /*aa80*/  @!P5 ST.E.128 desc[UR40][R2.64], RZ ;  /* 0x000000ff0200d985 */ /* 0x0009e4000c101d28 */
.L_x_2507:
[----:B------:R-:W-:Y:S05]  /*aa90*/  BSYNC B1 ;  /* 0x0000000000017941 */ /* 0x000fea0003800000 */
.L_x_2506:
[----:B---3--:R3:W0:Y:S01]  /*aaa0*/  SHFL.IDX PT, R0, R5, 0x1, 0x181f ;  /* 0x00381f0005007f89 */ /* 0x00862200000e0000 */
[----:B------:R-:W-:Y:S03]  /*aab0*/  BSSY B1, `(.L_x_2508) ;  /* 0x000000c000017945 */ /* 0x000fe60003800000 */
[----:B--2-4-:R3:W2:Y:S01]  /*aac0*/  SHFL.IDX PT, R2, R4, 0x1, 0x181f ;  /* 0x00381f0004027f89 */ /* 0x0146a200000e0000 */
[----:B------:R-:W-:Y:S05]  /*aad0*/  @P1 BRA `(.L_x_2509) ;  /* 0x0000000000241947 */ /* 0x000fea0003800000 */
[----:B------:R-:W-:Y:S02]  /*aae0*/  ULDC UR4, c[0x0][0xac8] ;  /* 0x0002b20000047ab9 */ /* 0x000fe40000000800 */
[----:B------:R-:W-:Y:S02]  /*aaf0*/  ISETP.GE.AND P3, PT, R19, UR4, PT ;  /* 0x0000000413007c0c */ /* 0x000fe4000bf66270 */
[----:B------:R-:W-:-:S11]  /*ab00*/  ISETP.GE.AND P4, PT, R185, UR4, PT ;  /* 0x00000004b9007c0c */ /* 0x000fd6000bf86270 */
[-C--:B--2---:R-:W-:Y:S02]  /*ab10*/  @!P3 LEA R6, P1, R19, R2.reuse, 0x1 ;  /* 0x000000021306b211 */ /* 0x084fe400078208ff */
[----:B------:R-:W-:Y:S02]  /*ab20*/  @!P4 LEA R2, P2, R185, R2, 0x1 ;  /* 0x00000002b902c211 */ /* 0x000fe400078408ff */
[-C--:B0-----:R-:W-:Y:S02]  /*ab30*/  @!P3 LEA.HI.X R7, R19, R0.reuse, R196, 0x1, P1 ;  /* 0x000000001307b211 */ /* 0x081fe400008f0cc4 */
[----:B------:R-:W-:-:S03]  /*ab40*/  @!P4 LEA.HI.X R3, R185, R0, R195, 0x1, P2 ;  /* 0x00000000b903c211 */ /* 0x000fc600010f0cc3 */
[----:B------:R4:W-:Y:S04]  /*ab50*/  @!P3 ST.E.128 desc[UR40][R6.64], RZ ;  /* 0x000000ff0600b985 */ /* 0x0009e8000c101d28 */
[----:B------:R4:W-:Y:S02]  /*ab60*/  @!P4 ST.E.128 desc[UR40][R2.64], RZ ;  /* 0x000000ff0200c985 */ /* 0x0009e4000c101d28 */
.L_x_2509:
[----:B------:R-:W-:Y:S05]  /*ab70*/  BSYNC B1 ;  /* 0x0000000000017941 */ /* 0x000fea0003800000 */
.L_x_2508:
[----:B0-----:R0:W0:Y:S01]  /*ab80*/  SHFL.IDX PT, R0, R5, 0x2, 0x181f ;  /* 0x00581f0005007f89 */ /* 0x00102200000e0000 */
[----:B------:R-:W-:Y:S03]  /*ab90*/  BSSY B1, `(.L_x_2510) ;  /* 0x000000c000017945 */ /* 0x000fe60003800000 */
[----:B--2-4-:R2:W4:Y:S01]  /*aba0*/  SHFL.IDX PT, R2, R4, 0x2, 0x181f ;  /* 0x00581f0004027f89 */ /* 0x01452200000e0000 */
        /* <DEDUP_REMOVED lines=10> */
.L_x_2511:
[----:B------:R-:W-:Y:S05]  /*ac50*/  BSYNC B1 ;  /* 0x0000000000017941 */ /* 0x000fea0003800000 */
.L_x_2510:
[----:B0-----:R-:W-:Y:S01]  /*ac60*/  VIADD R0, R8, 0x60 ;  /* 0x0000006008007836 */ /* 0x001fe20000000000 */
[----:B------:R0:W0:Y:S04]  /*ac70*/  SHFL.IDX PT, R6, R5, 0x3, 0x181f ;  /* 0x00781f0005067f89 */ /* 0x00002800000e0000 */
[----:B------:R-:W-:Y:S01]  /*ac80*/  ISETP.GE.AND P0, PT, R0, R17, PT ;  /* 0x000000110000720c */ /* 0x000fe20003f06270 */
[----:B----4-:R4:W0:-:S12]  /*ac90*/  SHFL.IDX PT, R2, R4, 0x3, 0x181f ;  /* 0x00781f0004027f89 */ /* 0x01081800000e0000 */
[----:B----4-:R-:W-:Y:S05]  /*aca0*/  @P0 BRA `(.L_x_2502) ;  /* 0x0000000000240947 */ /* 0x010fea0003800000 */
[----:B------:R-:W-:Y:S02]  /*acb0*/  ULDC UR4, c[0x0][0xac8] ;  /* 0x0002b20000047ab9 */ /* 0x000fe40000000800 */
[----:B------:R-:W-:Y:S02]  /*acc0*/  ISETP.GE.AND P2, PT, R19, UR4, PT ;  /* 0x0000000413007c0c */ /* 0x000fe4000bf46270 */
[----:B------:R-:W-:-:S11]  /*acd0*/  ISETP.GE.AND P3, PT, R185, UR4, PT ;  /* 0x00000004b9007c0c */ /* 0x000fd6000bf66270 */
[-C--:B0-23--:R-:W-:Y:S02]  /*ace0*/  @!P2 LEA R4, P0, R19, R2.reuse, 0x1 ;  /* 0x000000021304a211 */ /* 0x08dfe400078008ff */
[----:B------:R-:W-:Y:S02]  /*acf0*/  @!P3 LEA R2, P1, R185, R2, 0x1 ;  /* 0x00000002b902b211 */ /* 0x000fe400078208ff */
[-C--:B------:R-:W-:Y:S02]  /*ad00*/  @!P2 LEA.HI.X R5, R19, R6.reuse, R196, 0x1, P0 ;  /* 0x000000061305a211 */ /* 0x080fe400000f0cc4 */
[----:B------:R-:W-:-:S03]  /*ad10*/  @!P3 LEA.HI.X R3, R185, R6, R195, 0x1, P1 ;  /* 0x00000006b903b211 */ /* 0x000fc600008f0cc3 */
[----:B------:R0:W-:Y:S04]  /*ad20*/  @!P2 ST.E.128 desc[UR40][R4.64], RZ ;  /* 0x000000ff0400a985 */ /* 0x0001e8000c101d28 */
[----:B------:R0:W-:Y:S02]  /*ad30*/  @!P3 ST.E.128 desc[UR40][R2.64], RZ ;  /* 0x000000ff0200b985 */ /* 0x0001e4000c101d28 */
.L_x_2502:
[----:B------:R-:W-:Y:S05]  /*ad40*/  BSYNC B0 ;  /* 0x0000000000007941 */ /* 0x000fea0003800000 */
.L_x_2493:
[----:B------:R-:W-:Y:S02]  /*ad50*/  ULDC UR4, c[0x0][0xc3c] ;  /* 0x00030f0000047ab9 */ /* 0x000fe40000000800 */
[----:B-1----:R-:W-:-:S13]  /*ad60*/  ISETP.GE.AND P0, PT, R47, UR4, PT ;  /* 0x000000042f007c0c */ /* 0x002fda000bf06270 */
[----:B------:R-:W-:Y:S05]  /*ad70*/  @!P0 BRA `(.L_x_2512) ;  /* 0xffffff6000188947 */ /* 0x000fea000383ffff */
[----:B------:R-:W-:Y:S05]  /*ad80*/  EXIT ;  /* 0x000000000000794d */ /* 0x000fea0003800000 */
.L_x_2457:
[----:B------:R-:W-:-:S08]  /*ad90*/  NOP ;  /* 0x0000000000007918 */ /* 0x000fd00000000000 */
[----:B--2---:R-:W0:-:S00]  /*ada0*/  USETMAXREG.DEALLOC.CTAPOOL 0x18 ;  /* 0x00000018000079c8 */ /* 0x004e0000080e0500 */
[----:B0-----:R-:W-:Y:S01]  /*adb0*/  LOP3.LUT R0, R0, 0x3, RZ, 0xc0, !PT ;  /* 0x0000000300007812 */ /* 0x001fe200078ec0ff */
[----:B------:R-:W-:-:S05]  /*adc0*/  IMAD.MOV.U32 R5, RZ, RZ, RZ ;  /* 0x000000ffff057224 */ /* 0x000fca00078e00ff */
[----:B------:R-:W0:Y:S02]  /*add0*/  SHFL.IDX PT, R0, R0, RZ, 0x1f ;  /* 0x00001fff00007589 */ /* 0x000e2400000e0000 */
[----:B0-----:R-:W-:-:S04]  /*ade0*/  ISETP.NE.AND P0, PT, R0, RZ, PT ;  /* 0x000000ff0000720c */ /* 0x001fc80003f05270 */
[----:B------:R-:W-:-:S05]  /*adf0*/  P2R R0, PR, RZ, 0x1 ;  /* 0x00000001ff007803 */ /* 0x000fca0000000000 */
[----:B------:R0:W-:Y:S04]  /*ae00*/  STL [R1+0x50], R0 ;  /* 0x0000500001007387 */ /* 0x0001e80000100800 */
        /* <DEDUP_REMOVED lines=8> */
.L_x_2513:
        /* <DEDUP_REMOVED lines=42> */
.L_x_2519:
        /* <DEDUP_REMOVED lines=12> */
.L_x_2518:
[----:B------:R-:W-:Y:S05]  /*b1f0*/  BSYNC B0 ;  /* 0x0000000000007941 */ /* 0x000fea0003800000 */
.L_x_2517:
        /* <DEDUP_REMOVED lines=21> */
.L_x_2515:
        /* <DEDUP_REMOVED lines=18> */
[----:B------:R-:W-:-:S05]  /*b470*/  VIADD R11, R6, 0xffffffff ;  /* 0xffffffff060b7836 */ /* 0x000fca0000000000 */
[----:B------:R2:W3:Y:S02]  /*b480*/  SHFL.IDX PT, R16, R4, R11, 0x1f ;  /* 0x00001f0b04107589 */ /* 0x0004e400000e0000 */
.L_x_2520:
[----:B-1----:R-:W-:Y:S01]  /*b490*/  IMAD.MOV R2, RZ, RZ, -R3 ;  /* 0x000000ffff027224 */ /* 0x002fe200078e0a03 */
[----:B--2---:R-:W-:Y:S01]  /*b4a0*/  IABS R4, R8 ;  /* 0x0000000800047213 */ /* 0x004fe20000000000 */
        /* <DEDUP_REMOVED lines=8> */
[----:B------:R-:W-:Y:S01]  /*b530*/  IMAD R4, R2, R4, R3 ;  /* 0x0000000402047224 */ /* 0x000fe200078e0203 */
[----:B------:R-:W-:-:S04]  /*b540*/  LOP3.LUT R3, R7, R8, RZ, 0x3c, !PT ;  /* 0x0000000807037212 */ /* 0x000fc800078e3cff */
[----:B------:R-:W-:Y:S02]  /*b550*/  ISETP.GT.U32.AND P1, PT, R9, R4, PT ;  /* 0x000000040900720c */ /* 0x000fe40003f24070 */
[----:B------:R-:W-:-:S11]  /*b560*/  ISETP.GE.AND P2, PT, R3, RZ, PT ;  /* 0x000000ff0300720c */ /* 0x000fd60003f46270 */
[----:B------:R-:W-:Y:S02]  /*b570*/  @!P1 IMAD.IADD R4, R4, 0x1, -R9 ;  /* 0x0000000104049824 */ /* 0x000fe400078e0a09 */
[----:B------:R-:W-:Y:S01]  /*b580*/  @!P1 VIADD R2, R2, 0x1 ;  /* 0x0000000102029836 */ /* 0x000fe20000000000 */
[----:B------:R-:W-:Y:S02]  /*b590*/  ISETP.NE.AND P1, PT, R8, RZ, PT ;  /* 0x000000ff0800720c */ /* 0x000fe40003f25270 */
[----:B------:R-:W-:-:S13]  /*b5a0*/  ISETP.GE.U32.AND P0, PT, R4, R9, PT ;  /* 0x000000090400720c */ /* 0x000fda0003f06070 */
[----:B------:R-:W-:-:S04]  /*b5b0*/  @P0 VIADD R2, R2, 0x1 ;  /* 0x0000000102020836 */ /* 0x000fc80000000000 */
[----:B------:R-:W-:-:S04]  /*b5c0*/  IMAD.MOV.U32 R9, RZ, RZ, R2 ;  /* 0x000000ffff097224 */ /* 0x000fc800078e0002 */
[----:B------:R-:W-:Y:S01]  /*b5d0*/  @!P2 IMAD.MOV R9, RZ, RZ, -R9 ;  /* 0x000000ffff09a224 */ /* 0x000fe200078e0a09 */
[----:B------:R-:W-:-:S05]  /*b5e0*/  @!P1 LOP3.LUT R9, RZ, R8, RZ, 0x33, !PT ;  /* 0x00000008ff099212 */ /* 0x000fca00078e33ff */
[----:B------:R-:W-:Y:S02]  /*b5f0*/  IMAD R4, R10, R9, RZ ;  /* 0x000000090a047224 */ /* 0x000fe400078e02ff */
[----:B------:R-:W-:Y:S02]  /*b600*/  IMAD.MOV R9, RZ, RZ, -R9 ;  /* 0x000000ffff097224 */ /* 0x000fe400078e0a09 */
[----:B------:R-:W-:Y:S02]  /*b610*/  IMAD.MOV R3, RZ, RZ, -R4 ;  /* 0x000000ffff037224 */ /* 0x000fe400078e0a04 */
[----:B------:R-:W-:-:S03]  /*b620*/  IMAD R7, R8, R9, R7 ;  /* 0x0000000908077224 */ /* 0x000fc600078e0207 */
[----:B------:R-:W-:Y:S01]  /*b630*/  VIADDMNMX R10, R3, UR5, R10, PT ;  /* 0x00000005030a7c46 */ /* 0x000fe2000b80010a */
[----:B------:R-:W-:Y:S01]  /*b640*/  IMAD.IADD R4, R7, 0x1, R4 ;  /* 0x0000000107047824 */ /* 0x000fe200078e0204 */
[----:B------:R-:W-:Y:S02]  /*b650*/  IABS R8, R7 ;  /* 0x0000000700087213 */ /* 0x000fe40000000000 */
[----:B------:R-:W-:-:S04]  /*b660*/  IABS R6, R10 ;  /* 0x0000000a00067213 */ /* 0x000fc80000000000 */
[----:B------:R-:W1:Y:S08]  /*b670*/  I2F.RP R11, R6 ;  /* 0x00000006000b7306 */ /* 0x000e700000209400 */
[----:B-1----:R-:W1:Y:S02]  /*b680*/  MUFU.RCP R11, R11 ;  /* 0x0000000b000b7308 */ /* 0x002e640000001000 */
[----:B-1----:R-:W-:-:S06]  /*b690*/  VIADD R2, R11, 0xffffffe ;  /* 0x0ffffffe0b027836 */ /* 0x002fcc0000000000 */
[----:B------:R1:W2:Y:S02]  /*b6a0*/  F2I.FTZ.U32.TRUNC.NTZ R3, R2 ;  /* 0x0000000200037305 */ /* 0x0002a4000021f000 */
[----:B-1----:R-:W-:Y:S02]  /*b6b0*/  IMAD.MOV.U32 R2, RZ, RZ, RZ ;  /* 0x000000ffff027224 */ /* 0x002fe400078e00ff */
[----:B--2---:R-:W-:-:S04]  /*b6c0*/  IMAD.MOV R9, RZ, RZ, -R3 ;  /* 0x000000ffff097224 */ /* 0x004fc800078e0a03 */
[----:B------:R-:W-:-:S04]  /*b6d0*/  IMAD R9, R9, R6, RZ ;  /* 0x0000000609097224 */ /* 0x000fc800078e02ff */
[----:B------:R-:W-:Y:S01]  /*b6e0*/  IMAD.HI.U32 R3, R3, R9, R2 ;  /* 0x0000000903037227 */ /* 0x000fe200078e0002 */
[-C--:B------:R-:W-:Y:S02]  /*b6f0*/  IABS R9, R10.reuse ;  /* 0x0000000a00097213 */ /* 0x080fe40000000000 */
[----:B------:R-:W-:-:S03]  /*b700*/  LOP3.LUT R2, R7, R10, RZ, 0x3c, !PT ;  /* 0x0000000a07027212 */ /* 0x000fc600078e3cff */
[----:B------:R-:W-:Y:S01]  /*b710*/  IMAD.MOV R9, RZ, RZ, -R9 ;  /* 0x000000ffff097224 */ /* 0x000fe200078e0a09 */
[----:B------:R-:W-:Y:S01]  /*b720*/  ISETP.GE.AND P2, PT, R2, RZ, PT ;  /* 0x000000ff0200720c */ /* 0x000fe20003f46270 */
[----:B------:R-:W-:-:S04]  /*b730*/  IMAD.HI.U32 R3, R3, R8, RZ ;  /* 0x0000000803037227 */ /* 0x000fc800078e00ff */
        /* <DEDUP_REMOVED lines=14> */
.L_x_2516:
[----:B------:R-:W-:Y:S02]  /*b820*/  IMAD.MOV.U32 R17, RZ, RZ, RZ ;  /* 0x000000ffff117224 */ /* 0x000fe400078e00ff */
[----:B------:R-:W-:Y:S02]  /*b830*/  IMAD.U32 R16, RZ, RZ, UR6 ;  /* 0x00000006ff107e24 */ /* 0x000fe4000f8e00ff */
[----:B------:R-:W-:-:S07]  /*b840*/  IMAD.MOV.U32 R18, RZ, RZ, RZ ;  /* 0x000000ffff127224 */ /* 0x000fce00078e00ff */
.L_x_2521:
[----:B------:R-:W-:-:S13]  /*b850*/  ISETP.NE.AND P0, PT, R0, RZ, PT ;  /* 0x000000ff0000720c */ /* 0x000fda0003f05270 */
[----:B------:R-:W1:Y:S01]  /*b860*/  @!P0 S2R R3, SR_CgaCtaId ;  /* 0x0000000000038919 */ /* 0x000e620000008800 */
[----:B------:R-:W-:-:S04]  /*b870*/  @!P0 MOV R0, 0x400 ;  /* 0x0000040000008802 */ /* 0x000fc80000000f00 */
[----:B-1----:R-:W-:-:S05]  /*b880*/  @!P0 LEA R0, R3, R0, 0x18 ;  /* 0x0000000003008211 */ /* 0x002fca00078ec0ff */
[----:B------:R2:W-:Y:S01]  /*b890*/  @!P0 STS.128 [R0+0x288d0], R16 ;  /* 0x0288d01000008388 */ /* 0x0005e20000000c00 */
[----:B------:R-:W-:Y:S06]  /*b8a0*/  BAR.ARV 0x5, 0x180 ;  /* 0x0146000000007b1d */ /* 0x000fec0000002000 */
.L_x_2514:
[----:B0-2---:R-:W-:Y:S01]  /*b8b0*/  IMAD.MOV.U32 R0, RZ, RZ, 0x1 ;  /* 0x00000001ff007424 */ /* 0x005fe200078e00ff */
        /* <DEDUP_REMOVED lines=32> */
.L_x_2621:
[----:B0---4-:R-:W0:Y:S02]  /*bac0*/  LDC.64 R2, c[0x0][0xc88] ;  /* 0x00032200ff027b82 */ /* 0x011e240000000a00 */
[----:B0-----:R-:W-:-:S05]  /*bad0*/  IMAD.WIDE R2, R19, 0x4, R2 ;  /* 0x0000000413027825 */ /* 0x001fca00078e0202 */
[----:B--2---:R-:W2:Y:S01]  /*bae0*/  LDG.E R12, desc[UR40][R2.64] ;  /* 0x00000028020c7981 */ /* 0x004ea2000c1e1900 */
        /* <DEDUP_REMOVED lines=17> */
[----:B-1---5:R1:W5:Y:S01]  /*bc00*/  @P0 LDG.E R0, desc[UR40][R2.64] ;  /* 0x0000002802000981 */ /* 0x022362000c1e1900 */
[----:B------:R-:W-:Y:S01]  /*bc10*/  ISETP.NE.AND.EX P1, PT, RZ, UR5, PT, P1 ;  /* 0x00000005ff007c0c */ /* 0x000fe2000bf25310 */
[----:B---3--:R-:W-:Y:S01]  /*bc20*/  IMAD.MOV.U32 R8, RZ, RZ, RZ ;  /* 0x000000ffff087224 */ /* 0x008fe200078e00ff */
        /* <DEDUP_REMOVED lines=33> */
.L_x_2523:
[----:B------:R-:W-:Y:S01]  /*be40*/  IMAD.MOV.U32 R2, RZ, RZ, R12 ;  /* 0x000000ffff027224 */ /* 0x000fe200078e000c */
[----:B------:R-:W-:Y:S01]  /*be50*/  ULDC.64 UR4, c[0x0][0xa20] ;  /* 0x0002880000047ab9 */ /* 0x000fe20000000a00 */
[----:B-----5:R-:W-:Y:S01]  /*be60*/  IMAD.IADD R3, R8, 0x1, R0 ;  /* 0x0000000108037824 */ /* 0x020fe200078e0200 */
[----:B------:R-:W-:Y:S02]  /*be70*/  ISETP.NE.U32.AND P1, PT, RZ, UR4, PT ;  /* 0x00000004ff007c0c */ /* 0x000fe4000bf25070 */
[----:B------:R2:W-:Y:S02]  /*be80*/  STL [R1+0x10], R2 ;  /* 0x0000100201007387 */ /* 0x0005e40000100800 */
[----:B------:R-:W-:Y:S02]  /*be90*/  ISETP.NE.AND.EX P1, PT, RZ, UR5, PT, P1 ;  /* 0x00000005ff007c0c */ /* 0x000fe4000bf25310 */
[----:B------:R2:W-:Y:S11]  /*bea0*/  STL [R1+0x18], R3 ;  /* 0x0000180301007387 */ /* 0x0005f60000100800 */
[----:B--2---:R-:W-:Y:S05]  /*beb0*/  @!P1 BRA `(.L_x_2524) ;  /* 0x0000000000109947 */ /* 0x004fea0003800000 */
[----:B------:R-:W-:-:S04]  /*bec0*/  IADD3 R6, P0, R11, UR4, RZ ;  /* 0x000000040b067c10 */ /* 0x000fc8000ff1e0ff */
[----:B------:R-:W-:-:S05]  /*bed0*/  IADD3.X R7, R10, UR5, RZ, P0, !PT ;  /* 0x000000050a077c10 */ /* 0x000fca00087fe4ff */
[----:B------:R2:W5:Y:S01]  /*bee0*/  LDG.E R6, desc[UR40][R6.64] ;  /* 0x0000002806067981 */ /* 0x000562000c1e1900 */
[----:B------:R-:W-:Y:S05]  /*bef0*/  BRA `(.L_x_2525) ;  /* 0x0000000000107947 */ /* 0x000fea0003800000 */
.L_x_2524:
[----:B------:R-:W-:Y:S05]  /*bf00*/  @!P0 BRA `(.L_x_2525) ;  /* 0x00000000000c8947 */ /* 0x000fea0003800000 */
[----:B------:R-:W2:Y:S04]  /*bf10*/  LDG.E R6, desc[UR40][R4.64] ;  /* 0x0000002804067981 */ /* 0x000ea8000c1e1900 */
[----:B------:R-:W2:Y:S02]  /*bf20*/  LDG.E R4, desc[UR40][R4.64+0x4] ;  /* 0x0000042804047981 */ /* 0x000ea4000c1e1900 */
[----:B--2---:R-:W-:-:S07]  /*bf30*/  IMAD.IADD R6, R4, 0x1, -R6 ;  /* 0x0000000104067824 */ /* 0x004fce00078e0a06 */
.L_x_2525:
[----:B-----5:R-:W-:Y:S01]  /*bf40*/  IMAD.IADD R6, R6, 0x1, -R0 ;  /* 0x0000000106067824 */ /* 0x020fe200078e0a00 */
[----:B------:R-:W-:Y:S01]  /*bf50*/  BSSY B7, `(.L_x_2526) ;  /* 0x00003ff000077945 */ /* 0x000fe20003800000 */
[----:B------:R-:W3:Y:S02]  /*bf60*/  LDC R0, c[0x0][0x448] ;  /* 0x00011200ff007b82 */ /* 0x000ee40000000800 */
[----:B---3--:R-:W-:Y:S01]  /*bf70*/  ISETP.NE.AND P0, PT, R0, 0x1, PT ;  /* 0x000000010000780c */ /* 0x008fe20003f05270 */
[----:B------:R-:W-:-:S04]  /*bf80*/  IMAD.SHL.U32 R0, R17, 0x80, RZ ;  /* 0x0000008011007824 */ /* 0x000fc800078e00ff */
[----:B------:R-:W-:-:S08]  /*bf90*/  VIADD R0, R0, 0x7f ;  /* 0x0000007f00007836 */ /* 0x000fd00000000000 */
[----:B------:R-:W3:Y:S08]  /*bfa0*/  @P0 LDC R2, c[0x0][0x44c] ;  /* 0x00011300ff020b82 */ /* 0x000ef00000000800 */
[----:B------:R-:W4:Y:S01]  /*bfb0*/  @P0 LDC R3, c[0x0][0x450] ;  /* 0x00011400ff030b82 */ /* 0x000f220000000800 */
[----:B---3--:R-:W-:-:S05]  /*bfc0*/  @P0 IMAD.HI.U32 R2, R0, R2, RZ ;  /* 0x0000000200020227 */ /* 0x008fca00078e00ff */
[----:B----4-:R-:W-:Y:S02]  /*bfd0*/  @P0 SHF.R.U32.HI R0, RZ, R3, R2 ;  /* 0x00000003ff000219 */ /* 0x010fe40000011602 */
[C---:B------:R-:W-:Y:S01]  /*bfe0*/  IADD3 R2, R6.reuse, 0x80, -R9 ;  /* 0x0000008006027810 */ /* 0x040fe20007ffe809 */
[----:B------:R-:W-:-:S04]  /*bff0*/  VIADD R6, R6, 0x7f ;  /* 0x0000007f06067836 */ /* 0x000fc80000000000 */
[----:B------:R-:W-:Y:S01]  /*c000*/  IMAD.IADD R0, R2, 0x1, R0 ;  /* 0x0000000102007824 */ /* 0x000fe200078e0200 */
[----:B------:R-:W-:-:S04]  /*c010*/  SHF.R.S32.HI R2, RZ, 0x1f, R6 ;  /* 0x0000001fff027819 */ /* 0x000fc80000011406 */
[----:B------:R-:W-:Y:S02]  /*c020*/  SHF.R.S32.HI R3, RZ, 0x1f, R0 ;  /* 0x0000001fff037819 */ /* 0x000fe40000011400 */
[----:B------:R-:W-:Y:S02]  /*c030*/  LEA.HI R2, R2, R6, RZ, 0x7 ;  /* 0x0000000602027211 */ /* 0x000fe400078f38ff */
[----:B------:R-:W-:Y:S02]  /*c040*/  LEA.HI R3, R3, R0, RZ, 0x7 ;  /* 0x0000000003037211 */ /* 0x000fe400078f38ff */
[----:B------:R-:W-:Y:S02]  /*c050*/  SHF.R.S32.HI R2, RZ, 0x7, R2 ;  /* 0x00000007ff027819 */ /* 0x000fe40000011402 */
[----:B------:R-:W-:-:S04]  /*c060*/  SHF.R.S32.HI R3, RZ, 0x7, R3 ;  /* 0x00000007ff037819 */ /* 0x000fc80000011403 */
[----:B------:R-:W-:-:S04]  /*c070*/  VIMNMX R4, R2, R3, PT ;  /* 0x0000000302047248 */ /* 0x000fc80003fe0100 */
[----:B------:R-:W-:Y:S01]  /*c080*/  ISETP.GT.AND P0, PT, R4, RZ, PT ;  /* 0x000000ff0400720c */ /* 0x000fe20003f04270 */
        /* <DEDUP_REMOVED lines=19> */
.L_x_2527:
[----:B------:R-:W3:Y:S01]  /*c1c0*/  LDL R0, [R1+0x4] ;  /* 0x0000040001007983 */ /* 0x000ee20000100800 */
        /* <DEDUP_REMOVED lines=20> */
.L_x_2530:
[----:B------:R-:W-:Y:S05]  /*c310*/  BSYNC B6 ;  /* 0x0000000000067941 */ /* 0x000fea0003800000 */
.L_x_2529:
        /* <DEDUP_REMOVED lines=21> */
.L_x_2533:
        /* <DEDUP_REMOVED lines=16> */
.L_x_2532:
[----:B------:R-:W-:Y:S05]  /*c570*/  BSYNC B6 ;  /* 0x0000000000067941 */ /* 0x000fea0003800000 */
.L_x_2531:
[----:B------:R-:W3:Y:S01]  /*c580*/  LDL.LU R2, [R1] ;  /* 0x0000000001027983 */ /* 0x000ee20000300800 */
[----:B------:R-:W-:-:S03]  /*c590*/  ULDC.64 UR4, c[0x0][0x9f8] ;  /* 0x00027e0000047ab9 */ /* 0x000fc60000000a00 */
[----:B------:R-:W4:Y:S04]  /*c5a0*/  LDL.LU R4, [R1+0xc] ;  /* 0x00000c0001047983 */ /* 0x000f280000300800 */
[----:B--2---:R-:W2:Y:S01]  /*c5b0*/  LDL R7, [R1+0x10] ;  /* 0x0000100001077983 */ /* 0x004ea20000100800 */
[----:B------:R-:W-:-:S03]  /*c5c0*/  ISETP.NE.U32.AND P0, PT, RZ, UR4, PT ;  /* 0x00000004ff007c0c */ /* 0x000fc6000bf05070 */
[----:B------:R-:W5:Y:S01]  /*c5d0*/  LDL R0, [R1+0x2c] ;  /* 0x00002c0001007983 */ /* 0x000f620000100800 */
[----:B------:R-:W-:-:S13]  /*c5e0*/  ISETP.NE.AND.EX P0, PT, RZ, UR5, PT, P0 ;  /* 0x00000005ff007c0c */ /* 0x000fda000bf05300 */
[----:B---3--:R-:W-:-:S04]  /*c5f0*/  @P0 IADD3 R2, P1, R2, UR4, RZ ;  /* 0x0000000402020c10 */ /* 0x008fc8000ff3e0ff */
[----:B----4-:R-:W-:Y:S01]  /*c600*/  @P0 IADD3.X R3, R4, UR5, RZ, P1, !PT ;  /* 0x0000000504030c10 */ /* 0x010fe20008ffe4ff */
[----:B------:R-:W-:-:S04]  /*c610*/  ULDC.64 UR4, c[0x0][0xa08] ;  /* 0x0002820000047ab9 */ /* 0x000fc80000000a00 */
[----:B--2---:R2:W3:Y:S02]  /*c620*/  @P0 LDG.E R7, desc[UR40][R2.64] ;  /* 0x0000002802070981 */ /* 0x0044e4000c1e1900 */
[----:B--2---:R-:W2:Y:S01]  /*c630*/  LDC.64 R2, c[0x0][0x418] ;  /* 0x00010600ff027b82 */ /* 0x004ea20000000a00 */
[----:B-----5:R-:W-:Y:S01]  /*c640*/  VIADD R4, R0, 0xffffffff ;  /* 0xffffffff00047836 */ /* 0x020fe20000000000 */
[----:B---3--:R-:W-:Y:S01]  /*c650*/  SHF.R.S32.HI R8, RZ, 0x1f, R7 ;  /* 0x0000001fff087819 */ /* 0x008fe20000011407 */
[----:B------:R3:W-:Y:S04]  /*c660*/  @P0 STL [R1+0x10], R7 ;  /* 0x0000100701000387 */ /* 0x0007e80000100800 */
[----:B------:R3:W-:Y:S01]  /*c670*/  STL [R1+0x1c], R8 ;  /* 0x00001c0801007387 */ /* 0x0007e20000100800 */
[----:B--2---:R-:W-:Y:S01]  /*c680*/  LOP3.LUT P0, RZ, R2, UR4, RZ, 0xfc, !PT ;  /* 0x0000000402ff7c12 */ /* 0x004fe2000f80fcff */
[----:B------:R-:W-:-:S03]  /*c690*/  UMOV UR4, 0xffffffff ;  /* 0xffffffff00047882 */ /* 0x000fc60000000000 */
[----:B------:R-:W-:-:S04]  /*c6a0*/  LOP3.LUT P0, RZ, R3, UR5, RZ, 0xfc, P0 ;  /* 0x0000000503ff7c12 */ /* 0x000fc8000800fcff */
[----:B------:R-:W-:Y:S01]  /*c6b0*/  SEL R0, R7, RZ, !P0 ;  /* 0x000000ff07007207 */ /* 0x000fe20004000000 */
[----:B---3--:R-:W-:Y:S08]  /*c6c0*/  BRA.DIV UR4, `(.L_x_2534) ;  /* 0x0000004a04d07947 */ /* 0x008ff0000b800000 */
[----:B------:R-:W2:Y:S02]  /*c6d0*/  S2R R5, SR_TID.X ;  /* 0x0000000000057919 */ /* 0x000ea40000002100 */
[----:B--2---:R-:W-:-:S04]  /*c6e0*/  SHF.R.U32.HI R5, RZ, 0x5, R5 ;  /* 0x00000005ff057819 */ /* 0x004fc80000011605 */
[----:B------:R-:W-:-:S05]  /*c6f0*/  LOP3.LUT R5, R5, 0x3, RZ, 0xc0, !PT ;  /* 0x0000000305057812 */ /* 0x000fca00078ec0ff */
[----:B------:R2:W3:Y:S02]  /*c700*/  SHFL.IDX PT, R14, R5, RZ, 0x1f ;  /* 0x00001fff050e7589 */ /* 0x0004e400000e0000 */
.L_x_2637:
[----:B------:R-:W-:Y:S01]  /*c710*/  PLOP3.LUT P1, PT, PT, PT, PT, 0x8, 0x0 ;  /* 0x000000000000781c */ /* 0x000fe20003f2e170 */
[----:B------:R4:W-:Y:S01]  /*c720*/  STL [R1], R0 ;  /* 0x0000000001007387 */ /* 0x0009e20000100800 */
[----:B---3--:R-:W-:-:S03]  /*c730*/  ISETP.NE.AND P0, PT, R14, RZ, PT ;  /* 0x000000ff0e00720c */ /* 0x008fc60003f05270 */
[----:B------:R3:W-:Y:S01]  /*c740*/  STL [R1+0xc], R4 ;  /* 0x00000c0401007387 */ /* 0x0007e20000100800 */
[----:B----4-:R-:W-:-:S05]  /*c750*/  P2R R0, PR, RZ, 0x2 ;  /* 0x00000002ff007803 */ /* 0x010fca0000000000 */
[----:B------:R3:W-:Y:S04]  /*c760*/  STL [R1+0x20], R0 ;  /* 0x0000200001007387 */ /* 0x0007e80000100800 */
[----:B------:R-:W-:Y:S05]  /*c770*/  @P0 BRA `(.L_x_2535) ;  /* 0x0000000400300947 */ /* 0x000fea0003800000 */
[----:B------:R-:W-:-:S03]  /*c780*/  UMOV UR4, 0xffffffff ;  /* 0xffffffff00047882 */ /* 0x000fc60000000000 */
[----:B------:R-:W-:Y:S05]  /*c790*/  BRA.DIV UR4, `(.L_x_2536) ;  /* 0x0000004a04d07947 */ /* 0x000fea000b800000 */
[----:B------:R-:W-:-:S13]  /*c7a0*/  ELECT P6, URZ, PT ;  /* 0x00000000003f782f */ /* 0x000fda00038c0000 */
.L_x_2640:
[----:B------:R-:W-:Y:S05]  /*c7b0*/  @!P6 BRA `(.L_x_2535) ;  /* 0x000000040020e947 */ /* 0x000fea0003800000 */
[----:B------:R-:W-:-:S04]  /*c7c0*/  ISETP.NE.U32.AND P0, PT, R2, RZ, PT ;  /* 0x000000ff0200720c */ /* 0x000fc80003f05070 */
[----:B------:R-:W-:-:S13]  /*c7d0*/  ISETP.NE.AND.EX P0, PT, R3, RZ, PT, P0 ;  /* 0x000000ff0300720c */ /* 0x000fda0003f05300 */
[----:B------:R-:W-:Y:S05]  /*c7e0*/  @!P0 BRA `(.L_x_2537) ;  /* 0x0000000000548947 */ /* 0x000fea0003800000 */
[----:B------:R-:W4:Y:S01]  /*c7f0*/  LDC R6, c[0x0][0x43c] ;  /* 0x00010f00ff067b82 */ /* 0x000f220000000800 */
[----:B01----:R-:W-:Y:S01]  /*c800*/  IMAD.MOV.U32 R9, RZ, RZ, R4 ;  /* 0x000000ffff097224 */ /* 0x003fe200078e0004 */
[----:B------:R-:W-:-:S03]  /*c810*/  ULDC.64 UR4, c[0x0][0x428] ;  /* 0x00010a0000047ab9 */ /* 0x000fc60000000a00 */
[----:B---3--:R-:W-:Y:S01]  /*c820*/  IMAD.MOV.U32 R0, RZ, RZ, R9 ;  /* 0x000000ffff007224 */ /* 0x008fe200078e0009 */
[----:B----4-:R-:W-:-:S13]  /*c830*/  ISETP.NE.AND P0, PT, R6, 0x1, PT ;  /* 0x000000010600780c */ /* 0x010fda0003f05270 */
[----:B--2---:R-:W0:Y:S02]  /*c840*/  @P0 LDC.64 R4, c[0x0][0x440] ;  /* 0x00011000ff040b82 */ /* 0x004e240000000a00 */
        /* <DEDUP_REMOVED lines=13> */
[----:B------:R-:W2:Y:S04]  /*c920*/  LDG.E R0, desc[UR40][R2.64] ;  /* 0x0000002802007981 */ /* 0x000ea8000c1e1900 */
[----:B--2---:R4:W-:Y:S02]  /*c930*/  STL [R1], R0 ;  /* 0x0000000001007387 */ /* 0x0049e40000100800 */
.L_x_2537:
[----:B------:R-:W5:Y:S04]  /*c940*/  LDL R7, [R1+0x4] ;  /* 0x0000040001077983 */ /* 0x000f680000100800 */
[----:B---34-:R-:W5:Y:S04]  /*c950*/  LDL R0, [R1+0x8] ;  /* 0x0000080001007983 */ /* 0x018f680000100800 */
[----:B------:R-:W3:Y:S01]  /*c960*/  LDL R2, [R1+0x14] ;  /* 0x0000140001027983 */ /* 0x000ee20000100800 */
[----:B-----5:R-:W-:Y:S01]  /*c970*/  IMAD R0, R0, 0x8, R7 ;  /* 0x0000000800007824 */ /* 0x020fe200078e0207 */
[----:B---3--:R-:W-:-:S04]  /*c980*/  SHF.L.U32 R2, R2, 0x1f, RZ ;  /* 0x0000001f02027819 */ /* 0x008fc800000006ff */
[----:B------:R-:W3:Y:S02]  /*c990*/  SYNCS.PHASECHK.TRANS64.TRYWAIT P0, [R0+URZ+0x28840], R2 ;  /* 0x02884002000075a7 */ /* 0x000ee4000800017f */
[----:B---3--:R-:W-:Y:S05]  /*c9a0*/  @!P0 BRA `(.L_x_2538) ;  /* 0x00000048006c8947 */ /* 0x008fea0003800000 */
.L_x_2641:
[----:B------:R-:W4:Y:S02]  /*c9b0*/  S2R R3, SR_TID.X ;  /* 0x0000000000037919 */ /* 0x000f240000002100 */
        /* <DEDUP_REMOVED lines=10> */
.L_x_2539:
[----:B--2---:R-:W2:Y:S04]  /*ca60*/  LDL R5, [R1+0x4] ;  /* 0x0000040001057983 */ /* 0x004ea80000100800 */
[----:B------:R-:W2:Y:S04]  /*ca70*/  LDL R4, [R1+0x8] ;  /* 0x0000080001047983 */ /* 0x000ea80000100800 */
[----:B------:R-:W4:Y:S04]  /*ca80*/  LDL R6, [R1+0xc] ;  /* 0x00000c0001067983 */ /* 0x000f280000100800 */
[----:B------:R-:W5:Y:S04]  /*ca90*/  LDL R3, [R1+0x18] ;  /* 0x0000180001037983 */ /* 0x000f680000100800 */
[----:B---3--:R-:W3:Y:S01]  /*caa0*/  LDL R2, [R1] ;  /* 0x0000000001027983 */ /* 0x008ee20000100800 */
[----:B------:R-:W-:Y:S01]  /*cab0*/  R2UR UR9, R0 ;  /* 0x00000000000972ca */ /* 0x000fe200000e0000 */
[----:B------:R-:W-:Y:S01]  /*cac0*/  UIADD3 UR4, UP0, UR38, 0x370, URZ ;  /* 0x0000037026047890 */ /* 0x000fe2000ff1e03f */
[----:B------:R-:W-:-:S02]  /*cad0*/  R2UR UR12, R18 ;  /* 0x00000000120c72ca */ /* 0x000fc400000e0000 */
[----:B------:R-:W-:Y:S01]  /*cae0*/  PLOP3.LUT P0, PT, PT, PT, PT, 0x80, 0x0 ;  /* 0x000000000000781c */ /* 0x000fe20003f0f070 */
[----:B------:R-:W-:Y:S01]  /*caf0*/  UMOV UR10, URZ ;  /* 0x0000003f000a7c82 */ /* 0x000fe20008000000 */
[----:B------:R-:W-:-:S07]  /*cb00*/  UMOV UR7, 0x14f00000 ;  /* 0x14f0000000077882 */ /* 0x000fce0000000000 */
[----:B------:R-:W-:Y:S01]  /*cb10*/  UIADD3 UR9, UR9, 0x28830, URZ ;  /* 0x0002883009097890 */ /* 0x000fe2000fffe03f */
[----:B------:R-:W-:Y:S01]  /*cb20*/  UMOV UR15, 0x40 ;  /* 0x00000040000f7882 */ /* 0x000fe20000000000 */
[----:B--2---:R-:W-:Y:S01]  /*cb30*/  IMAD R0, R4, 0x8000, R5 ;  /* 0x0000800004007824 */ /* 0x004fe200078e0205 */
[----:B----4-:R-:W-:-:S04]  /*cb40*/  R2UR UR11, R6 ;  /* 0x00000000060b72ca */ /* 0x010fc800000e0000 */
[----:B------:R-:W-:Y:S02]  /*cb50*/  R2UR UR6, R0 ;  /* 0x00000000000672ca */ /* 0x000fe400000e0000 */
[----:B-----5:R-:W-:Y:S02]  /*cb60*/  R2UR UR5, R3 ;  /* 0x00000000030572ca */ /* 0x020fe400000e0000 */
[----:B---3--:R-:W-:-:S09]  /*cb70*/  R2UR UR13, R2 ;  /* 0x00000000020d72ca */ /* 0x008fd200000e0000 */
[----:B------:R-:W-:Y:S02]  /*cb80*/  UIADD3 UR8, UR6, 0x18400, URZ ;  /* 0x0001840006087890 */ /* 0x000fe4000fffe03f */
[----:B------:R-:W-:Y:S02]  /*cb90*/  ULEA UR11, UR11, UR5, 0x7 ;  /* 0x000000050b0b7291 */ /* 0x000fe4000f8e383f */
[----:B------:R-:W-:Y:S02]  /*cba0*/  UIADD3.X UR5, URZ, UR39, URZ, UP0, !UPT ;  /* 0x000000273f057290 */ /* 0x000fe400087fe43f */
[----:B------:R-:W-:Y:S01]  /*cbb0*/  UIADD3 UR14, UR6, 0x1c400, URZ ;  /* 0x0001c400060e7890 */ /* 0x000fe2000fffe03f */
[----:B------:R-:W-:Y:S02]  /*cbc0*/  P2R R0, PR, RZ, 0x1 ;  /* 0x00000001ff007803 */ /* 0x000fe40000000000 */
[----:B------:R-:W-:-:S04]  /*cbd0*/  UMOV UR6, 0x0 ;  /* 0x0000000000067882 */ /* 0x000fc80000000000 */
[----:B------:R2:W-:Y:S01]  /*cbe0*/  UTMALDG.4D [UR8], [UR4], desc[UR6] ;  /* 0x00000608040075b4 */ /* 0x0005e20008019000 */
[----:B------:R4:W-:Y:S01]  /*cbf0*/  STL [R1+0x20], R0 ;  /* 0x0000200001007387 */ /* 0x0009e20000100800 */
[----:B--2---:R-:W-:Y:S01]  /*cc00*/  UMOV UR8, UR14 ;  /* 0x0000000e00087c82 */ /* 0x004fe20008000000 */
[----:B------:R-:W-:Y:S02]  /*cc10*/  UMOV UR10, UR15 ;  /* 0x0000000f000a7c82 */ /* 0x000fe40008000000 */
[----:B------:R4:W-:Y:S01]  /*cc20*/  UTMALDG.4D [UR8], [UR4], desc[UR6] ;  /* 0x00000608040075b4 */ /* 0x0009e20008019000 */
[----:B------:R-:W-:Y:S02]  /*cc30*/  NOP ;  /* 0x0000000000007918 */ /* 0x000fe40000000000 */
.L_x_2535:
[----:B------:R-:W5:Y:S04]  /*cc40*/  LDL R2, [R1+0x4] ;  /* 0x0000040001027983 */ /* 0x000f680000100800 */
[----:B------:R-:W5:Y:S04]  /*cc50*/  LDL.LU R3, [R1+0x30] ;  /* 0x0000300001037983 */ /* 0x000f680000300800 */
[----:B--2---:R-:W2:Y:S04]  /*cc60*/  LDL.LU R5, [R1+0x28] ;  /* 0x0000280001057983 */ /* 0x004ea80000300800 */
[----:B---3--:R-:W3:Y:S01]  /*cc70*/  LDL.LU R4, [R1+0x38] ;  /* 0x0000380001047983 */ /* 0x008ee20000300800 */
[----:B------:R-:W-:Y:S05]  /*cc80*/  WARPSYNC.ALL ;  /* 0x0000000000007948 */ /* 0x000fea0003800000 */
[----:B----4-:R-:W-:Y:S01]  /*cc90*/  ULDC.64 UR4, c[0x0][0x298] ;  /* 0x0000a60000047ab9 */ /* 0x010fe20000000a00 */
[----:B------:R-:W-:Y:S01]  /*cca0*/  ULDC.64 UR6, c[0x0][0xa00] ;  /* 0x0002800000067ab9 */ /* 0x000fe20000000a00 */
[----:B------:R-:W-:Y:S01]  /*ccb0*/  BSSY B6, `(.L_x_2540) ;  /* 0x0000024000067945 */ /* 0x000fe20003800000 */
[----:B------:R-:W-:Y:S01]  /*ccc0*/  BAR.SYNC.DEFER_BLOCKING 0x8, 0x180 ;  /* 0x0206000000007b1d */ /* 0x000fe20000010000 */
[----:B------:R-:W-:-:S04]  /*ccd0*/  ISETP.NE.U32.AND P0, PT, RZ, UR6, PT ;  /* 0x00000006ff007c0c */ /* 0x000fc8000bf05070 */
[----:B------:R-:W-:Y:S01]  /*cce0*/  ISETP.NE.AND.EX P0, PT, RZ, UR7, PT, P0 ;  /* 0x00000007ff007c0c */ /* 0x000fe2000bf05300 */
[----:B-----5:R-:W-:Y:S01]  /*ccf0*/  VIADD R2, R2, 0x10400 ;  /* 0x0001040002027836 */ /* 0x020fe20000000000 */
[----:B------:R-:W-:-:S04]  /*cd00*/  SHF.R.S32.HI R0, RZ, 0x1f, R3 ;  /* 0x0000001fff007819 */ /* 0x000fc80000011403 */
[----:B------:R-:W-:Y:S02]  /*cd10*/  LOP3.LUT P1, RZ, R2, 0x3ff, RZ, 0xc0, !PT ;  /* 0x000003ff02ff7812 */ /* 0x000fe4000782c0ff */
[----:B--2---:R-:W-:Y:S01]  /*cd20*/  SEL R5, R5, RZ, !P0 ;  /* 0x000000ff05057207 */ /* 0x004fe20004000000 */
[----:B------:R-:W-:Y:S01]  /*cd30*/  IMAD R0, R0, UR4, RZ ;  /* 0x0000000400007c24 */ /* 0x000fe2000f8e02ff */
[----:B---3--:R-:W-:-:S03]  /*cd40*/  SEL R4, R4, RZ, !P0 ;  /* 0x000000ff04047207 */ /* 0x008fc60004000000 */
[C---:B------:R-:W-:Y:S02]  /*cd50*/  IMAD R0, R3.reuse, UR5, R0 ;  /* 0x0000000503007c24 */ /* 0x040fe4000f8e0200 */
[----:B------:R-:W-:-:S05]  /*cd60*/  IMAD.WIDE.U32 R2, R3, UR4, RZ ;  /* 0x0000000403027c25 */ /* 0x000fca000f8e00ff */
[----:B------:R2:W-:Y:S04]  /*cd70*/  STL.64 [R1+0x40], R2 ;  /* 0x0000400201007387 */ /* 0x0005e80000100a00 */
[----:B------:R3:W-:Y:S04]  /*cd80*/  STL [R1+0x28], R5 ;  /* 0x0000280501007387 */ /* 0x0007e80000100800 */
[----:B------:R3:W-:Y:S01]  /*cd90*/  STL [R1+0x4c], R4 ;  /* 0x00004c0401007387 */ /* 0x0007e20000100800 */
[----:B--2---:R-:W-:Y:S01]  /*cda0*/  IMAD.IADD R2, R3, 0x1, R0 ;  /* 0x0000000103027824 */ /* 0x004fe200078e0200 */
[----:B------:R-:W-:-:S05]  /*cdb0*/  SHF.R.S32.HI R0, RZ, 0x1f, R18 ;  /* 0x0000001fff007819 */ /* 0x000fca0000011412 */
[----:B------:R3:W-:Y:S04]  /*cdc0*/  STL [R1+0x38], R0 ;  /* 0x0000380001007387 */ /* 0x0007e80000100800 */
[----:B------:R3:W-:Y:S01]  /*cdd0*/  STL [R1+0x30], R2 ;  /* 0x0000300201007387 */ /* 0x0007e20000100800 */
[----:B------:R-:W-:Y:S05]  /*cde0*/  @!P1 BRA `(.L_x_2541) ;  /* 0x0000000000409947 */ /* 0x000fea0003800000 */
[----:B---3--:R-:W-:Y:S01]  /*cdf0*/  MOV R2, 0x0 ;  /* 0x0000000000027802 */ /* 0x008fe20000000f00 */
[----:B------:R-:W-:Y:S01]  /*ce00*/  ULDC.64 UR4, c[0x4][0xa0] ;  /* 0x0100280000047ab9 */ /* 0x000fe20000000a00 */
[----:B------:R-:W-:Y:S01]  /*ce10*/  ULDC.64 UR6, c[0x4][0xa8] ;  /* 0x01002a0000067ab9 */ /* 0x000fe20000000a00 */
[----:B------:R-:W-:Y:S01]  /*ce20*/  ULDC.64 UR8, c[0x4][0x20] ;  /* 0x0100080000087ab9 */ /* 0x000fe20000000a00 */
[----:B------:R-:W-:Y:S02]  /*ce30*/  IMAD.U32 R4, RZ, RZ, UR4 ;  /* 0x00000004ff047e24 */ /* 0x000fe4000f8e00ff */
[----:B------:R-:W2:Y:S01]  /*ce40*/  LDC.64 R2, c[0x4][R2] ;  /* 0x0100000002027b82 */ /* 0x000ea20000000a00 */
        /* <DEDUP_REMOVED lines=9> */
[----:B012---:R-:W-:Y:S05]  /*cee0*/  CALL.ABS.NOINC R2 ;  /* 0x0000000002007343 */ /* 0x007fea0003c00000 */
.L_x_2541:
[----:B------:R-:W-:Y:S05]  /*cef0*/  BSYNC B6 ;  /* 0x0000000000067941 */ /* 0x000fea0003800000 */
.L_x_2540:
[----:B---3--:R-:W2:Y:S01]  /*cf00*/  LDL.LU R5, [R1+0x30] ;  /* 0x0000300001057983 */ /* 0x008ea20000300800 */
[----:B------:R-:W-:Y:S01]  /*cf10*/  ULDC.64 UR4, c[0x0][0x2d8] ;  /* 0x0000b60000047ab9 */ /* 0x000fe20000000a00 */
[----:B------:R-:W3:Y:S01]  /*cf20*/  LDC R7, c[0x0][0x448] ;  /* 0x00011200ff077b82 */ /* 0x000ee20000000800 */
[----:B------:R-:W-:Y:S01]  /*cf30*/  ULDC.64 UR6, c[0x0][0x280] ;  /* 0x0000a00000067ab9 */ /* 0x000fe20000000a00 */
[----:B------:R-:W2:Y:S04]  /*cf40*/  LDL.LU.64 R2, [R1+0x40] ;  /* 0x0000400001027983 */ /* 0x000ea80000300a00 */
[----:B------:R-:W4:Y:S04]  /*cf50*/  LDL.LU R0, [R1+0x38] ;  /* 0x0000380001007983 */ /* 0x000f280000300800 */
[----:B------:R-:W4:Y:S04]  /*cf60*/  LDL.LU R6, [R1+0x4c] ;  /* 0x00004c0001067983 */ /* 0x000f280000300800 */
[----:B------:R-:W4:Y:S01]  /*cf70*/  LDL.LU R4, [R1+0x28] ;  /* 0x0000280001047983 */ /* 0x000f220000300800 */
[----:B01----:R-:W0:Y:S03]  /*cf80*/  S2R R9, SR_TID.X ;  /* 0x0000000000097919 */ /* 0x003e260000002100 */
[----:B------:R1:W5:Y:S01]  /*cf90*/  LDL R10, [R1+0x34] ;  /* 0x00003400010a7983 */ /* 0x0003620000100800 */
[----:B---3--:R-:W-:Y:S01]  /*cfa0*/  ISETP.NE.AND P0, PT, R7, 0x1, PT ;  /* 0x000000010700780c */ /* 0x008fe20003f05270 */
[----:B0-----:R-:W-:-:S05]  /*cfb0*/  IMAD.SHL.U32 R8, R9, 0x8, RZ ;  /* 0x0000000809087824 */ /* 0x001fca00078e00ff */
[----:B------:R-:W-:-:S04]  /*cfc0*/  LOP3.LUT R8, R8, 0x38, RZ, 0xc0, !PT ;  /* 0x0000003808087812 */ /* 0x000fc800078ec0ff */
[----:B------:R-:W-:Y:S01]  /*cfd0*/  LOP3.LUT R8, R8, 0x40, RZ, 0xfc, !PT ;  /* 0x0000004008087812 */ /* 0x000fe200078efcff */
[----:B--2---:R-:W-:Y:S02]  /*cfe0*/  IMAD.MOV.U32 R3, RZ, RZ, R5 ;  /* 0x000000ffff037224 */ /* 0x004fe400078e0005 */
[----:B------:R-:W0:Y:S01]  /*cff0*/  S2R R5, SR_TID.X ;  /* 0x0000000000057919 */ /* 0x000e220000002100 */
[----:B----4-:R-:W-:Y:S02]  /*d000*/  IMAD R0, R0, UR4, RZ ;  /* 0x0000000400007c24 */ /* 0x010fe4000f8e02ff */
[----:B------:R-:W-:-:S04]  /*d010*/  IMAD.WIDE.U32 R2, R18, UR4, R2 ;  /* 0x0000000412027c25 */ /* 0x000fc8000f8e0002 */
[----:B------:R-:W-:Y:S01]  /*d020*/  IMAD R0, R18, UR5, R0 ;  /* 0x0000000512007c24 */ /* 0x000fe2000f8e0200 */
[----:B------:R-:W-:-:S03]  /*d030*/  ULDC.64 UR4, c[0x0][0x2e0] ;  /* 0x0000b80000047ab9 */ /* 0x000fc60000000a00 */
[----:B------:R-:W-:Y:S02]  /*d040*/  IMAD.IADD R3, R3, 0x1, R0 ;  /* 0x0000000103037824 */ /* 0x000fe400078e0200 */
[----:B------:R-:W-:Y:S02]  /*d050*/  IMAD R0, R6, UR4, RZ ;  /* 0x0000000406007c24 */ /* 0x000fe4000f8e02ff */
[C---:B------:R-:W-:Y:S01]  /*d060*/  IMAD.WIDE.U32 R2, R4.reuse, UR4, R2 ;  /* 0x0000000404027c25 */ /* 0x040fe2000f8e0002 */
[----:B------:R-:W2:Y:S03]  /*d070*/  @P0 LDC R6, c[0x0][0x450] ;  /* 0x00011400ff060b82 */ /* 0x000ea60000000800 */
[----:B------:R-:W-:Y:S01]  /*d080*/  IMAD R0, R4, UR5, R0 ;  /* 0x0000000504007c24 */ /* 0x000fe2000f8e0200 */
[----:B------:R-:W-:Y:S01]  /*d090*/  ULDC.64 UR4, c[0x0][0x2d0] ;  /* 0x0000b40000047ab9 */ /* 0x000fe20000000a00 */
[----:B------:R-:W3:Y:S02]  /*d0a0*/  S2R R4, SR_TID.X ;  /* 0x0000000000047919 */ /* 0x000ee40000002100 */
[----:B------:R-:W-:Y:S01]  /*d0b0*/  IMAD.IADD R3, R3, 0x1, R0 ;  /* 0x0000000103037824 */ /* 0x000fe200078e0200 */
[----:B0-----:R-:W-:-:S04]  /*d0c0*/  LOP3.LUT R5, R5, 0x7f, RZ, 0xc0, !PT ;  /* 0x0000007f05057812 */ /* 0x001fc800078ec0ff */
[----:B------:R-:W-:Y:S01]  /*d0d0*/  SHF.R.U32.HI R5, RZ, 0x3, R5 ;  /* 0x00000003ff057819 */ /* 0x000fe20000011605 */
[----:B---3--:R-:W-:-:S05]  /*d0e0*/  IMAD.SHL.U32 R4, R4, 0x10, RZ ;  /* 0x0000001004047824 */ /* 0x008fca00078e00ff */
[----:B------:R-:W-:Y:S02]  /*d0f0*/  LOP3.LUT R4, R5, 0x70, R4, 0xf8, !PT ;  /* 0x0000007005047812 */ /* 0x000fe400078ef804 */
[----:B------:R-:W0:Y:S03]  /*d100*/  @P0 LDC R5, c[0x0][0x44c] ;  /* 0x00011300ff050b82 */ /* 0x000e260000000800 */
[----:B------:R-:W-:-:S04]  /*d110*/  IMAD R0, R17, 0x80, R4 ;  /* 0x0000008011007824 */ /* 0x000fc800078e0204 */
[----:B------:R-:W-:Y:S02]  /*d120*/  IMAD.MOV.U32 R4, RZ, RZ, R0 ;  /* 0x000000ffff047224 */ /* 0x000fe400078e0000 */
[----:B0-----:R-:W-:-:S05]  /*d130*/  @P0 IMAD.HI.U32 R5, R0, R5, RZ ;  /* 0x0000000500050227 */ /* 0x001fca00078e00ff */
[----:B--2---:R-:W-:-:S05]  /*d140*/  @P0 SHF.R.U32.HI R4, RZ, R6, R5 ;  /* 0x00000006ff040219 */ /* 0x004fca0000011605 */
[----:B------:R-:W-:-:S04]  /*d150*/  IMAD.MOV R5, RZ, RZ, -R4 ;  /* 0x000000ffff057224 */ /* 0x000fc800078e0a04 */
[----:B------:R-:W-:Y:S01]  /*d160*/  IMAD R0, R7, R5, R0 ;  /* 0x0000000507007224 */ /* 0x000fe200078e0200 */
[----:B------:R-:W-:Y:S01]  /*d170*/  SHF.R.S32.HI R5, RZ, 0x1f, R4 ;  /* 0x0000001fff057819 */ /* 0x000fe20000011404 */
[----:B------:R-:W-:-:S04]  /*d180*/  IMAD.WIDE.U32 R2, R4, UR4, R2 ;  /* 0x0000000404027c25 */ /* 0x000fc8000f8e0002 */
[----:B------:R-:W-:-:S04]  /*d190*/  IMAD R5, R5, UR4, RZ ;  /* 0x0000000405057c24 */ /* 0x000fc8000f8e02ff */
[----:B------:R-:W-:Y:S01]  /*d1a0*/  IMAD R4, R4, UR5, R5 ;  /* 0x0000000504047c24 */ /* 0x000fe2000f8e0205 */
[----:B------:R-:W-:-:S03]  /*d1b0*/  ULDC.64 UR4, c[0x0][0x2c8] ;  /* 0x0000b20000047ab9 */ /* 0x000fc60000000a00 */
[----:B------:R-:W-:Y:S01]  /*d1c0*/  IMAD.IADD R3, R3, 0x1, R4 ;  /* 0x0000000103037824 */ /* 0x000fe200078e0204 */
[----:B------:R-:W-:-:S05]  /*d1d0*/  SHF.R.S32.HI R4, RZ, 0x1f, R0 ;  /* 0x0000001fff047819 */ /* 0x000fca0000011400 */
[----:B------:R-:W-:Y:S02]  /*d1e0*/  IMAD R6, R4, UR4, RZ ;  /* 0x0000000404067c24 */ /* 0x000fe4000f8e02ff */
[----:B------:R-:W-:Y:S01]  /*d1f0*/  IMAD.WIDE.U32 R4, R0, UR4, R2 ;  /* 0x0000000400047c25 */ /* 0x000fe2000f8e0002 */
[----:B------:R-:W-:Y:S02]  /*d200*/  ULDC UR4, c[0x0][0x2b8] ;  /* 0x0000ae0000047ab9 */ /* 0x000fe40000000800 */
[----:B------:R-:W-:Y:S02]  /*d210*/  ISETP.GE.AND P1, PT, R8, UR4, PT ;  /* 0x0000000408007c0c */ /* 0x000fe4000bf26270 */
[----:B------:R1:W5:Y:S01]  /*d220*/  LDL R8, [R1+0x24] ;  /* 0x0000240001087983 */ /* 0x0003620000100800 */
[----:B------:R-:W-:Y:S02]  /*d230*/  IMAD.SHL.U32 R9, R9, 0x8, RZ ;  /* 0x0000000809097824 */ /* 0x000fe400078e00ff */
[----:B------:R-:W-:-:S03]  /*d240*/  IMAD R0, R0, UR5, R6 ;  /* 0x0000000500007c24 */ /* 0x000fc6000f8e0206 */
[----:B------:R-:W-:Y:S01]  /*d250*/  LOP3.LUT R9, R9, 0x38, RZ, 0xc0, !PT ;  /* 0x0000003809097812 */ /* 0x000fe200078ec0ff */
[----:B------:R-:W-:Y:S01]  /*d260*/  IMAD.IADD R0, R5, 0x1, R0 ;  /* 0x0000000105007824 */ /* 0x000fe200078e0200 */
[C---:B------:R-:W-:Y:S02]  /*d270*/  LEA R3, P2, R4.reuse, UR6, 0x1 ;  /* 0x0000000604037c11 */ /* 0x040fe4000f8408ff */
[----:B------:R-:W-:Y:S01]  /*d280*/  ISETP.GE.AND P0, PT, R9, UR4, PT ;  /* 0x0000000409007c0c */ /* 0x000fe2000bf06270 */
[----:B------:R-:W-:Y:S01]  /*d290*/  UMOV UR4, 0xffffffff ;  /* 0xffffffff00047882 */ /* 0x000fe20000000000 */
[----:B------:R-:W-:Y:S02]  /*d2a0*/  LEA.HI.X R0, R4, UR7, R0, 0x1, P2 ;  /* 0x0000000704007c11 */ /* 0x000fe400090f0c00 */
[----:B-1----:R-:W-:Y:S09]  /*d2b0*/  BRA.DIV UR4, `(.L_x_2542) ;  /* 0x00000042043c7947 */ /* 0x002ff2000b800000 */
[----:B------:R-:W0:Y:S01]  /*d2c0*/  S2R R4, SR_TID.X ;  /* 0x0000000000047919 */ /* 0x000e220000002100 */
[----:B-----5:R-:W-:Y:S01]  /*d2d0*/  IMAD R2, R10, R7, RZ ;  /* 0x000000070a027224 */ /* 0x020fe200078e02ff */
[----:B------:R-:W1:Y:S04]  /*d2e0*/  SHFL.IDX PT, R5, R3, RZ, 0x181f ;  /* 0x00181fff03057589 */ /* 0x000e6800000e0000 */
[----:B------:R-:W-:Y:S04]  /*d2f0*/  SHFL.IDX PT, R6, R3, 0x1, 0x181f ;  /* 0x00381f0003067f89 */ /* 0x000fe800000e0000 */
        /* <DEDUP_REMOVED lines=9> */
[----:B0-----:R-:W-:-:S05]  /*d390*/  @!P4 IMAD.X R4, RZ, RZ, R4, P3 ;  /* 0x000000ffff04c224 */ /* 0x001fca00018e0604 */
[----:B------:R-:W-:-:S04]  /*d3a0*/  @!P4 LOP3.LUT R5, R5, R4, RZ, 0x3c, !PT ;  /* 0x000000040505c212 */ /* 0x000fc800078e3cff */
[----:B------:R-:W-:-:S04]  /*d3b0*/  @!P4 LOP3.LUT R4, R5, R4, RZ, 0x3c, !PT ;  /* 0x000000040504c212 */ /* 0x000fc800078e3cff */
[----:B------:R-:W-:-:S05]  /*d3c0*/  @!P4 LOP3.LUT R5, R5, R4, RZ, 0x3c, !PT ;  /* 0x000000040505c212 */ /* 0x000fca00078e3cff */
[----:B------:R-:W-:Y:S04]  /*d3d0*/  @!P4 LDGSTS.E.BYPASS.LTC128B.128 [R8+0x10400], desc[UR40][R4.64], !P0 ;  /* 0x104000000408cfae */ /* 0x000fe8000c101d68 */
[----:B------:R0:W-:Y:S02]  /*d3e0*/  @!P4 LDGSTS.E.BYPASS.LTC128B.128 [R8+0x14400], desc[UR40][R4.64+0x80], !P1 ;  /* 0x144000800408cfae */ /* 0x0001e4000c901d68 */
[----:B0-----:R-:W-:-:S05]  /*d3f0*/  @!P2 LEA R5, P3, R9, R6, 0x1 ;  /* 0x000000060905a211 */ /* 0x001fca00078608ff */
[----:B------:R-:W-:-:S05]  /*d400*/  @!P2 IMAD.X R4, RZ, RZ, R7, P3 ;  /* 0x000000ffff04a224 */ /* 0x000fca00018e0607 */
[----:B------:R-:W-:-:S04]  /*d410*/  @!P2 LOP3.LUT R5, R5, R4, RZ, 0x3c, !PT ;  /* 0x000000040505a212 */ /* 0x000fc800078e3cff */
[----:B------:R-:W-:-:S04]  /*d420*/  @!P2 LOP3.LUT R4, R5, R4, RZ, 0x3c, !PT ;  /* 0x000000040504a212 */ /* 0x000fc800078e3cff */
[----:B------:R-:W-:-:S05]  /*d430*/  @!P2 LOP3.LUT R5, R5, R4, RZ, 0x3c, !PT ;  /* 0x000000040505a212 */ /* 0x000fca00078e3cff */
[----:B------:R-:W-:Y:S04]  /*d440*/  @!P2 LDGSTS.E.BYPASS.LTC128B.128 [R8+0x10c00], desc[UR40][R4.64], !P0 ;  /* 0x10c000000408afae */ /* 0x000fe8000c101d68 */
[----:B------:R0:W-:Y:S02]  /*d450*/  @!P2 LDGSTS.E.BYPASS.LTC128B.128 [R8+0x14c00], desc[UR40][R4.64+0x80], !P1 ;  /* 0x14c000800408afae */ /* 0x0001e4000c901d68 */
[----:B0-----:R-:W-:Y:S02]  /*d460*/  VIADD R4, R17, 0x20 ;  /* 0x0000002011047836 */ /* 0x001fe40000000000 */
[----:B------:R-:W0:Y:S03]  /*d470*/  SHFL.IDX PT, R5, R3, 0x2, 0x181f ;  /* 0x00581f0003057f89 */ /* 0x000e2600000e0000 */
[----:B------:R-:W-:-:S02]  /*d480*/  ISETP.GE.AND P2, PT, R4, R2, PT ;  /* 0x000000020400720c */ /* 0x000fc40003f46270 */
[----:B------:R-:W1:Y:S11]  /*d490*/  SHFL.IDX PT, R4, R0, 0x2, 0x181f ;  /* 0x00581f0000047f89 */ /* 0x000e7600000e0000 */
[----:B0-----:R-:W-:-:S05]  /*d4a0*/  @!P2 LEA R5, P3, R9, R5, 0x1 ;  /* 0x000000050905a211 */ /* 0x001fca00078608ff */
[----:B-1----:R-:W-:-:S05]  /*d4b0*/  @!P2 IMAD.X R4, RZ, RZ, R4, P3 ;  /* 0x000000ffff04a224 */ /* 0x002fca00018e0604 */
        /* <DEDUP_REMOVED lines=40> */
[----:B------:R-:W-:Y:S01]  /*d740*/  ISETP.GE.AND P2, PT, R4, R2, PT ;  /* 0x000000020400720c */ /* 0x000fe20003f46270 */
[----:B------:R-:W-:Y:S04]  /*d750*/  SHFL.IDX PT, R3, R3, 0x7, 0x181f ;  /* 0x00f81f0003037f89 */ /* 0x000fe800000e0000 */
[----:B------:R-:W1:Y:S04]  /*d760*/  SHFL.IDX PT, R4, R0, 0x6, 0x181f ;  /* 0x00d81f0000047f89 */ /* 0x000e6800000e0000 */
[----:B------:R-:W2:Y:S04]  /*d770*/  SHFL.IDX PT, R0, R0, 0x7, 0x181f ;  /* 0x00f81f0000007f89 */ /* 0x000ea800000e0000 */
[----:B0-----:R-:W-:-:S05]  /*d780*/  @!P2 LEA R5, P3, R9, R5, 0x1 ;  /* 0x000000050905a211 */ /* 0x001fca00078608ff */
[----:B-1----:R-:W-:-:S05]  /*d790*/  @!P2 IMAD.X R4, RZ, RZ, R4, P3 ;  /* 0x000000ffff04a224 */ /* 0x002fca00018e0604 */
[----:B------:R-:W-:-:S04]  /*d7a0*/  @!P2 LOP3.LUT R5, R5, R4, RZ, 0x3c, !PT ;  /* 0x000000040505a212 */ /* 0x000fc800078e3cff */
[----:B------:R-:W-:-:S04]  /*d7b0*/  @!P2 LOP3.LUT R4, R5, R4, RZ, 0x3c, !PT ;  /* 0x000000040504a212 */ /* 0x000fc800078e3cff */
[----:B------:R-:W-:-:S05]  /*d7c0*/  @!P2 LOP3.LUT R5, R5, R4, RZ, 0x3c, !PT ;  /* 0x000000040505a212 */ /* 0x000fca00078e3cff */
[----:B------:R1:W-:Y:S04]  /*d7d0*/  @!P2 LDGSTS.E.BYPASS.LTC128B.128 [R8+0x13400], desc[UR40][R4.64], !P0 ;  /* 0x134000000408afae */ /* 0x0003e8000c101d68 */
[----:B--2---:R1:W-:Y:S02]  /*d7e0*/  @!P2 LDGSTS.E.BYPASS.LTC128B.128 [R8+0x17400], desc[UR40][R4.64+0x80], !P1 ;  /* 0x174000800408afae */ /* 0x0043e4000c901d68 */
.L_x_2658:
        /* <DEDUP_REMOVED lines=11> */
.L_x_2544:
[----:B------:R-:W-:Y:S05]  /*d8a0*/  BSYNC B0 ;  /* 0x0000000000007941 */ /* 0x000fea0003800000 */
.L_x_2543:
[----:B012---:R-:W2:Y:S01]  /*d8b0*/  LDL R8, [R1+0x4] ;  /* 0x0000040001087983 */ /* 0x007ea20000100800 */
[----:B------:R-:W-:Y:S01]  /*d8c0*/  PLOP3.LUT P0, PT, PT, PT, PT, 0x80, 0x0 ;  /* 0x000000000000781c */ /* 0x000fe20003f0f070 */
[----:B------:R-:W-:Y:S01]  /*d8d0*/  NOP ;  /* 0x0000000000007918 */ /* 0x000fe20000000000 */
[----:B--2---:R-:W-:-:S11]  /*d8e0*/  VIADD R6, R8, 0x28800 ;  /* 0x0002880008067836 */ /* 0x004fd60000000000 */
.L_x_2545:
        /* <DEDUP_REMOVED lines=19> */
.L_x_2659:
[----:B------:R-:W-:Y:S05]  /*da20*/  BSYNC B0 ;  /* 0x0000000000007941 */ /* 0x000fea0003800000 */
.L_x_2546:
[----:B0-----:R-:W2:Y:S01]  /*da30*/  LDL R2, [R1+0x2c] ;  /* 0x00002c0001027983 */ /* 0x001ea20000100800 */
[----:B------:R-:W-:Y:S01]  /*da40*/  BSSY B0, `(.L_x_2548) ;  /* 0x00001f2000007945 */ /* 0x000fe20003800000 */
[----:B--2---:R-:W-:-:S13]  /*da50*/  ISETP.GE.AND P0, PT, R2, 0x2, PT ;  /* 0x000000020200780c */ /* 0x004fda0003f06270 */
[----:B------:R-:W-:Y:S05]  /*da60*/  @!P0 BRA `(.L_x_2549) ;  /* 0x0000001c00bc8947 */ /* 0x000fea0003800000 */
[C---:B------:R-:W-:Y:S01]  /*da70*/  LOP3.LUT R0, R2.reuse, 0x1, RZ, 0xc0, !PT ;  /* 0x0000000102007812 */ /* 0x040fe200078ec0ff */
[----:B------:R-:W-:Y:S01]  /*da80*/  VIADD R4, R2, 0xfffffffe ;  /* 0xfffffffe02047836 */ /* 0x000fe20000000000 */
[----:B------:R-:W-:Y:S02]  /*da90*/  BSSY B2, `(.L_x_2550) ;  /* 0x00000aa000027945 */ /* 0x000fe40003800000 */
[----:B------:R-:W-:Y:S01]  /*daa0*/  ISETP.NE.U32.AND P0, PT, R0, 0x1, PT ;  /* 0x000000010000780c */ /* 0x000fe20003f05070 */
[----:B------:R-:W-:-:S12]  /*dab0*/  IMAD.MOV.U32 R0, RZ, RZ, R4 ;  /* 0x000000ffff007224 */ /* 0x000fd800078e0004 */
[----:B------:R-:W-:Y:S05]  /*dac0*/  @!P0 BRA `(.L_x_2551) ;  /* 0x0000000800988947 */ /* 0x000fea0003800000 */
[----:B------:R-:W2:Y:S04]  /*dad0*/  LDL R5, [R1+0x20] ;  /* 0x0000200001057983 */ /* 0x000ea80000100800 */
[----:B------:R-:W3:Y:S04]  /*dae0*/  LDL R3, [R1+0x8] ;  /* 0x0000080001037983 */ /* 0x000ee80000100800 */
[----:B------:R-:W4:Y:S01]  /*daf0*/  LDL R2, [R1+0x14] ;  /* 0x0000140001027983 */ /* 0x000f220000100800 */
[----:B------:R-:W-:Y:S01]  /*db00*/  BSSY B1, `(.L_x_2552) ;  /* 0x000009e000017945 */ /* 0x000fe20003800000 */
[----:B--2---:R-:W-:Y:S01]  /*db10*/  ISETP.NE.AND P1, PT, R5, RZ, PT ;  /* 0x000000ff0500720c */ /* 0x004fe20003f25270 */
        /* <DEDUP_REMOVED lines=9> */
[----:B------:R-:W-:Y:S01]  /*dbb0*/  ISETP.NE.AND.EX P0, PT, RZ, UR5, PT, P0 ;  /* 0x00000005ff007c0c */ /* 0x000fe2000bf05300 */
[----:B------:R-:W-:-:S12]  /*dbc0*/  IMAD.MOV.U32 R7, RZ, RZ, R4 ;  /* 0x000000ffff077224 */ /* 0x000fd800078e0004 */
[----:B0-----:R-:W-:Y:S05]  /*dbd0*/  @!P0 BRA `(.L_x_2554) ;  /* 0x0000000000508947 */ /* 0x001fea0003800000 */
[----:B------:R-:W2:Y:S01]  /*dbe0*/  LDL R10, [R1+0x1c] ;  /* 0x00001c00010a7983 */ /* 0x000ea20000100800 */
[----:B------:R-:W0:Y:S03]  /*dbf0*/  LDC R5, c[0x0][0x43c] ;  /* 0x00010f00ff057b82 */ /* 0x000e260000000800 */
[----:B------:R-:W3:Y:S01]  /*dc00*/  LDL R9, [R1+0x10] ;  /* 0x0000100001097983 */ /* 0x000ee20000100800 */
[----:B------:R-:W-:Y:S01]  /*dc10*/  IMAD.MOV.U32 R0, RZ, RZ, R4 ;  /* 0x000000ffff007224 */ /* 0x000fe200078e0004 */
[----:B------:R-:W-:Y:S01]  /*dc20*/  ULDC.64 UR6, c[0x0][0x428] ;  /* 0x00010a0000067ab9 */ /* 0x000fe20000000a00 */
[----:B0-----:R-:W-:-:S13]  /*dc30*/  ISETP.NE.AND P0, PT, R5, 0x1, PT ;  /* 0x000000010500780c */ /* 0x001fda0003f05270 */
[----:B-----5:R-:W0:Y:S02]  /*dc40*/  @P0 LDC.64 R2, c[0x0][0x440] ;  /* 0x00011000ff020b82 */ /* 0x020e240000000a00 */
[----:B0-----:R-:W-:-:S05]  /*dc50*/  @P0 IMAD.HI.U32 R2, R4, R2, RZ ;  /* 0x0000000204020227 */ /* 0x001fca00078e00ff */
[----:B------:R-:W-:-:S04]  /*dc60*/  @P0 SHF.R.U32.HI R0, RZ, R3, R2 ;  /* 0x00000003ff000219 */ /* 0x000fc80000011602 */
[--C-:B------:R-:W-:Y:S01]  /*dc70*/  SHF.R.S32.HI R3, RZ, 0x1f, R0.reuse ;  /* 0x0000001fff037819 */ /* 0x100fe20000011400 */
[----:B------:R-:W-:-:S04]  /*dc80*/  IMAD.MOV R7, RZ, RZ, -R0 ;  /* 0x000000ffff077224 */ /* 0x000fc800078e0a00 */
[----:B------:R-:W-:Y:S02]  /*dc90*/  IMAD R7, R5, R7, R4 ;  /* 0x0000000705077224 */ /* 0x000fe400078e0204 */
[----:B--2---:R-:W-:-:S04]  /*dca0*/  IMAD R2, R10, UR6, RZ ;  /* 0x000000060a027c24 */ /* 0x004fc8000f8e02ff */
[----:B---3--:R-:W-:Y:S02]  /*dcb0*/  IMAD R5, R9, UR7, R2 ;  /* 0x0000000709057c24 */ /* 0x008fe4000f8e0202 */
[----:B------:R-:W-:-:S04]  /*dcc0*/  IMAD.MOV.U32 R2, RZ, RZ, R0 ;  /* 0x000000ffff027224 */ /* 0x000fc800078e0000 */
[----:B------:R-:W-:-:S04]  /*dcd0*/  IMAD.WIDE.U32 R2, R9, UR6, R2 ;  /* 0x0000000609027c25 */ /* 0x000fc8000f8e0002 */
[----:B------:R-:W-:Y:S01]  /*dce0*/  IMAD.IADD R0, R5, 0x1, R3 ;  /* 0x0000000105007824 */ /* 0x000fe200078e0203 */
[----:B------:R-:W-:-:S04]  /*dcf0*/  LEA R10, P0, R2, UR4, 0x2 ;  /* 0x00000004020a7c11 */ /* 0x000fc8000f8010ff */
[----:B------:R-:W-:-:S05]  /*dd00*/  LEA.HI.X R11, R2, UR5, R0, 0x2, P0 ;  /* 0x00000005020b7c11 */ /* 0x000fca00080f1400 */
[----:B------:R0:W5:Y:S04]  /*dd10*/  LDG.E R3, desc[UR40][R10.64] ;  /* 0x000000280a037981 */ /* 0x000168000c1e1900 */
.L_x_2554:
[----:B------:R-:W2:Y:S01]  /*dd20*/  LDL R0, [R1+0x4] ;  /* 0x0000040001007983 */ /* 0x000ea20000100800 */
[----:B------:R-:W-:Y:S01]  /*dd30*/  BSSY B3, `(.L_x_2555) ;  /* 0x0000005000037945 */ /* 0x000fe20003800000 */
[----:B--2---:R-:W-:Y:S01]  /*dd40*/  IMAD R2, R8, 0x8, R0 ;  /* 0x0000000808027824 */ /* 0x004fe200078e0200 */
[----:B------:R-:W-:-:S04]  /*dd50*/  SHF.L.U32 R0, R12, 0x1f, RZ ;  /* 0x0000001f0c007819 */ /* 0x000fc800000006ff */
[----:B------:R-:W1:Y:S02]  /*dd60*/  SYNCS.PHASECHK.TRANS64.TRYWAIT P0, [R2+URZ+0x28840], R0 ;  /* 0x02884000020075a7 */ /* 0x000e64000800017f */
[----:B-1----:R-:W-:Y:S05]  /*dd70*/  @!P0 BRA `(.L_x_2556) ;  /* 0x0000004000708947 */ /* 0x002fea0003800000 */
.L_x_2660:
[----:B------:R-:W-:Y:S05]  /*dd80*/  BSYNC B3 ;  /* 0x0000000000037941 */ /* 0x000fea0003800000 */
.L_x_2555:
[----:B------:R-:W2:Y:S01]  /*dd90*/  S2R R5, SR_TID.X ;  /* 0x0000000000057919 */ /* 0x000ea20000002100 */
        /* <DEDUP_REMOVED lines=11> */
.L_x_2558:
[----:B------:R-:W-:Y:S05]  /*de50*/  BSYNC B3 ;  /* 0x0000000000037941 */ /* 0x000fea0003800000 */
.L_x_2557:
        /* <DEDUP_REMOVED lines=13> */
.L_x_2559:
        /* <DEDUP_REMOVED lines=16> */
.L_x_2560:
        /* <DEDUP_REMOVED lines=10> */
[----:B0-----:R-:W2:Y:S04]  /*e0d0*/  LDL.LU R10, [R1+0x14] ;  /* 0x00001400010a7983 */ /* 0x001ea80000300800 */
[----:B------:R-:W3:Y:S01]  /*e0e0*/  LDL R9, [R1+0x8] ;  /* 0x0000080001097983 */ /* 0x000ee20000100800 */
[----:B------:R-:W-:Y:S01]  /*e0f0*/  BSSY B3, `(.L_x_2561) ;  /* 0x0000005000037945 */ /* 0x000fe20003800000 */
[----:B--2---:R-:W-:Y:S01]  /*e100*/  SHF.L.U32 R0, R10, 0x1f, RZ ;  /* 0x0000001f0a007819 */ /* 0x004fe200000006ff */
[----:B---3--:R-:W-:-:S04]  /*e110*/  IMAD R2, R9, 0x8, R6 ;  /* 0x0000000809027824 */ /* 0x008fc800078e0206 */
[----:B------:R-:W0:Y:S02]  /*e120*/  SYNCS.PHASECHK.TRANS64.TRYWAIT P0, [R2+URZ+0x60], R0 ;  /* 0x00006000020075a7 */ /* 0x000e24000800017f */
[----:B0-----:R-:W-:Y:S05]  /*e130*/  @!P0 BRA `(.L_x_2562) ;  /* 0x0000003c00948947 */ /* 0x001fea0003800000 */
.L_x_2661:
[----:B------:R-:W-:Y:S05]  /*e140*/  BSYNC B3 ;  /* 0x0000000000037941 */ /* 0x000fea0003800000 */
.L_x_2561:
        /* <DEDUP_REMOVED lines=14> */
.L_x_2564:
[----:B------:R-:W-:Y:S05]  /*e230*/  BSYNC B3 ;  /* 0x0000000000037941 */ /* 0x000fea0003800000 */
.L_x_2563:
        /* <DEDUP_REMOVED lines=13> */
.L_x_2565:
        /* <DEDUP_REMOVED lines=16> */
.L_x_2566:
        /* <DEDUP_REMOVED lines=13> */
.L_x_2553:
[----:B------:R-:W-:Y:S05]  /*e4e0*/  BSYNC B1 ;  /* 0x0000000000017941 */ /* 0x000fea0003800000 */
.L_x_2552:
[----:B------:R-:W2:Y:S04]  /*e4f0*/  LDL.LU R0, [R1+0x2c] ;  /* 0x00002c0001007983 */ /* 0x000ea80000300800 */
[----:B------:R3:W-:Y:S04]  /*e500*/  STL [R1+0x8], R8 ;  /* 0x0000080801007387 */ /* 0x0007e80000100800 */
[----:B------:R3:W-:Y:S02]  /*e510*/  STL [R1+0x14], R12 ;  /* 0x0000140c01007387 */ /* 0x0007e40000100800 */
[----:B--23--:R-:W-:-:S07]  /*e520*/  VIADD R0, R0, 0xfffffffd ;  /* 0xfffffffd00007836 */ /* 0x00cfce0000000000 */
.L_x_2551:
[----:B------:R-:W-:Y:S05]  /*e530*/  BSYNC B2 ;  /* 0x0000000000027941 */ /* 0x000fea0003800000 */
.L_x_2550:
[----:B------:R-:W-:-:S13]  /*e540*/  ISETP.NE.AND P0, PT, R4, RZ, PT ;  /* 0x000000ff0400720c */ /* 0x000fda0003f05270 */
[----:B------:R-:W-:Y:S05]  /*e550*/  @!P0 BRA `(.L_x_2549) ;  /* 0x0000001400008947 */ /* 0x000fea0003800000 */
[----:B------:R2:W5:Y:S02]  /*e560*/  LDL R8, [R1] ;  /* 0x0000000001087983 */ /* 0x0005640000100800 */
.L_x_2597:
[----:B---3--:R-:W3:Y:S04]  /*e570*/  LDL R4, [R1+0x20] ;  /* 0x0000200001047983 */ /* 0x008ee80000100800 */
[----:B0-----:R-:W4:Y:S04]  /*e580*/  LDL R3, [R1+0x8] ;  /* 0x0000080001037983 */ /* 0x001f280000100800 */
[----:B--2---:R-:W2:Y:S01]  /*e590*/  LDL R2, [R1+0x14] ;  /* 0x0000140001027983 */ /* 0x004ea20000100800 */
[----:B------:R-:W-:Y:S05]  /*e5a0*/  YIELD ;  /* 0x0000000000007946 */ /* 0x000fea0003800000 */
[----:B------:R-:W-:Y:S01]  /*e5b0*/  BSSY B1, `(.L_x_2567) ;  /* 0x000009a000017945 */ /* 0x000fe20003800000 */
[----:B---3--:R-:W-:Y:S01]  /*e5c0*/  ISETP.NE.AND P1, PT, R4, RZ, PT ;  /* 0x000000ff0400720c */ /* 0x008fe20003f25270 */
[----:B----4-:R-:W-:-:S05]  /*e5d0*/  VIADD R4, R3, 0x1 ;  /* 0x0000000103047836 */ /* 0x010fca0000000000 */
[----:B------:R-:W-:-:S04]  /*e5e0*/  ISETP.NE.AND P0, PT, R4, 0x2, PT ;  /* 0x000000020400780c */ /* 0x000fc80003f05270 */
[----:B------:R-:W-:Y:S02]  /*e5f0*/  SEL R5, RZ, 0x1, P0 ;  /* 0x00000001ff057807 */ /* 0x000fe40000000000 */
[----:B------:R-:W-:Y:S02]  /*e600*/  SEL R4, R4, RZ, P0 ;  /* 0x000000ff04047207 */ /* 0x000fe40000000000 */
[----:B--2---:R-:W-:Y:S01]  /*e610*/  LOP3.LUT R5, R2, R5, RZ, 0x3c, !PT ;  /* 0x0000000502057212 */ /* 0x004fe200078e3cff */
[----:B------:R-:W-:Y:S06]  /*e620*/  @!P1 BRA `(.L_x_2568) ;  /* 0x0000000800489947 */ /* 0x000fec0003800000 */
[----:B------:R-:W-:Y:S01]  /*e630*/  ULDC.64 UR4, c[0x0][0x418] ;  /* 0x0001060000047ab9 */ /* 0x000fe20000000a00 */
[----:B------:R-:W-:Y:S01]  /*e640*/  IMAD.MOV.U32 R7, RZ, RZ, R0 ;  /* 0x000000ffff077224 */ /* 0x000fe200078e0000 */
[----:B------:R-:W-:-:S04]  /*e650*/  ISETP.NE.U32.AND P0, PT, RZ, UR4, PT ;  /* 0x00000004ff007c0c */ /* 0x000fc8000bf05070 */
[----:B------:R-:W-:-:S13]  /*e660*/  ISETP.NE.AND.EX P0, PT, RZ, UR5, PT, P0 ;  /* 0x00000005ff007c0c */ /* 0x000fda000bf05300 */
[----:B------:R-:W-:Y:S05]  /*e670*/  @!P0 BRA `(.L_x_2569) ;  /* 0x00000000004c8947 */ /* 0x000fea0003800000 */
[----:B------:R-:W2:Y:S01]  /*e680*/  LDL R10, [R1+0x1c] ;  /* 0x00001c00010a7983 */ /* 0x000ea20000100800 */
[----:B-----5:R-:W0:Y:S01]  /*e690*/  LDC R8, c[0x0][0x43c] ;  /* 0x00010f00ff087b82 */ /* 0x020e220000000800 */
        /* <DEDUP_REMOVED lines=17> */
.L_x_2569:
[----:B------:R-:W2:Y:S01]  /*e7b0*/  LDL R2, [R1+0x4] ;  /* 0x0000040001027983 */ /* 0x000ea20000100800 */
[----:B------:R-:W-:Y:S01]  /*e7c0*/  BSSY B2, `(.L_x_2570) ;  /* 0x0000005000027945 */ /* 0x000fe20003800000 */
[----:B--2---:R-:W-:Y:S01]  /*e7d0*/  IMAD R3, R4, 0x8, R2 ;  /* 0x0000000804037824 */ /* 0x004fe200078e0202 */
[----:B------:R-:W-:-:S04]  /*e7e0*/  SHF.L.U32 R2, R5, 0x1f, RZ ;  /* 0x0000001f05027819 */ /* 0x000fc800000006ff */
[----:B------:R-:W2:Y:S02]  /*e7f0*/  SYNCS.PHASECHK.TRANS64.TRYWAIT P0, [R3+URZ+0x28840], R2 ;  /* 0x02884002030075a7 */ /* 0x000ea4000800017f */
[----:B--2---:R-:W-:Y:S05]  /*e800*/  @!P0 BRA `(.L_x_2571) ;  /* 0x0000003400f48947 */ /* 0x004fea0003800000 */
.L_x_2662:
[----:B------:R-:W-:Y:S05]  /*e810*/  BSYNC B2 ;  /* 0x0000000000027941 */ /* 0x000fea0003800000 */
.L_x_2570:
        /* <DEDUP_REMOVED lines=12> */
.L_x_2573:
[----:B------:R-:W-:Y:S05]  /*e8e0*/  BSYNC B2 ;  /* 0x0000000000027941 */ /* 0x000fea0003800000 */
.L_x_2572:
[----:B--2---:R-:W2:Y:S04]  /*e8f0*/  LDL R2, [R1+0x4] ;  /* 0x0000040001027983 */ /* 0x004ea80000100800 */
        /* <DEDUP_REMOVED lines=12> */
.L_x_2574:
        /* <DEDUP_REMOVED lines=16> */
.L_x_2575:
        /* <DEDUP_REMOVED lines=17> */
.L_x_2663:
[----:B------:R-:W-:Y:S05]  /*ebd0*/  BSYNC B2 ;  /* 0x0000000000027941 */ /* 0x000fea0003800000 */
.L_x_2576:
        /* <DEDUP_REMOVED lines=11> */
.L_x_2579:
[----:B------:R-:W-:Y:S05]  /*ec90*/  BSYNC B2 ;  /* 0x0000000000027941 */ /* 0x000fea0003800000 */
.L_x_2578:
[----:B------:R-:W2:Y:S04]  /*eca0*/  LDL R15, [R1+0x4] ;  /* 0x00000400010f7983 */ /* 0x000ea80000100800 */
        /* <DEDUP_REMOVED lines=13> */
.L_x_2580:
        /* <DEDUP_REMOVED lines=16> */
.L_x_2581:
        /* <DEDUP_REMOVED lines=11> */
[----:B------:R0:W-:Y:S04]  /*ef30*/  STL [R1+0xc], R7 ;  /* 0x00000c0701007387 */ /* 0x0001e80000100800 */
[----:B------:R0:W-:Y:S02]  /*ef40*/  STL [R1], R8 ;  /* 0x0000000801007387 */ /* 0x0001e40000100800 */
.L_x_2568:
[----:B------:R-:W-:Y:S05]  /*ef50*/  BSYNC B1 ;  /* 0x0000000000017941 */ /* 0x000fea0003800000 */
.L_x_2567:
        /* <DEDUP_REMOVED lines=8> */
[----:B------:R2:W-:Y:S04]  /*efe0*/  STL [R1+0x14], R10 ;  /* 0x0000140a01007387 */ /* 0x0005e80000100800 */
[----:B------:R2:W-:Y:S01]  /*eff0*/  STL [R1+0x8], R11 ;  /* 0x0000080b01007387 */ /* 0x0005e20000100800 */
[----:B------:R-:W-:Y:S05]  /*f000*/  @!P1 BRA `(.L_x_2583) ;  /* 0x0000000800449947 */ /* 0x000fea0003800000 */
[----:B------:R-:W-:Y:S01]  /*f010*/  ULDC.64 UR4, c[0x0][0x418] ;  /* 0x0001060000047ab9 */ /* 0x000fe20000000a00 */
[----:B0-----:R-:W-:Y:S01]  /*f020*/  VIADD R7, R0, 0xffffffff ;  /* 0xffffffff00077836 */ /* 0x001fe20000000000 */
[----:B------:R-:W-:-:S04]  /*f030*/  ISETP.NE.U32.AND P0, PT, RZ, UR4, PT ;  /* 0x00000004ff007c0c */ /* 0x000fc8000bf05070 */
[----:B------:R-:W-:-:S13]  /*f040*/  ISETP.NE.AND.EX P0, PT, RZ, UR5, PT, P0 ;  /* 0x00000005ff007c0c */ /* 0x000fda000bf05300 */
[----:B------:R-:W-:Y:S05]  /*f050*/  @!P0 BRA `(.L_x_2584) ;  /* 0x00000000004c8947 */ /* 0x000fea0003800000 */
[----:B------:R-:W3:Y:S01]  /*f060*/  LDL R13, [R1+0x1c] ;  /* 0x00001c00010d7983 */ /* 0x000ee20000100800 */
[----:B------:R-:W0:Y:S01]  /*f070*/  LDC R9, c[0x0][0x43c] ;  /* 0x00010f00ff097b82 */ /* 0x000e220000000800 */
[----:B------:R-:W-:Y:S02]  /*f080*/  ULDC.64 UR6, c[0x0][0x428] ;  /* 0x00010a0000067ab9 */ /* 0x000fe40000000a00 */
[----:B------:R-:W4:Y:S01]  /*f090*/  LDL R12, [R1+0x10] ;  /* 0x00001000010c7983 */ /* 0x000f220000100800 */
        /* <DEDUP_REMOVED lines=15> */
.L_x_2584:
[----:B------:R-:W3:Y:S01]  /*f190*/  LDL R2, [R1+0x4] ;  /* 0x0000040001027983 */ /* 0x000ee20000100800 */
[----:B------:R-:W-:Y:S01]  /*f1a0*/  SHF.L.U32 R3, R10, 0x1f, RZ ;  /* 0x0000001f0a037819 */ /* 0x000fe200000006ff */
[----:B------:R-:W-:Y:S01]  /*f1b0*/  BSSY B2, `(.L_x_2585) ;  /* 0x0000004000027945 */ /* 0x000fe20003800000 */
[----:B---3--:R-:W-:-:S04]  /*f1c0*/  IMAD R2, R11, 0x8, R2 ;  /* 0x000000080b027824 */ /* 0x008fc800078e0202 */
[----:B------:R-:W3:Y:S02]  /*f1d0*/  SYNCS.PHASECHK.TRANS64.TRYWAIT P0, [R2+URZ+0x28840], R3 ;  /* 0x02884003020075a7 */ /* 0x000ee4000800017f */
[----:B---3--:R-:W-:Y:S05]  /*f1e0*/  @!P0 BRA `(.L_x_2586) ;  /* 0x0000002c00a48947 */ /* 0x008fea0003800000 */
.L_x_2664:
[----:B------:R-:W-:Y:S05]  /*f1f0*/  BSYNC B2 ;  /* 0x0000000000027941 */ /* 0x000fea0003800000 */
.L_x_2585:
[----:B0-----:R-:W0:Y:S01]  /*f200*/  S2R R9, SR_TID.X ;  /* 0x0000000000097919 */ /* 0x001e220000002100 */
        /* <DEDUP_REMOVED lines=9> */
[----:B----4-:R-:W-:Y:S05]  /*f2a0*/  @!P0 BRA `(.L_x_2588) ;  /* 0x0000000000048947 */ /* 0x010fea0003800000 */
[----:B------:R-:W-:Y:S01]  /*f2b0*/  BPT.TRAP 0x1 ;  /* 0x000000040000795c */ /* 0x000fe20000300000 */
.L_x_2588:
[----:B------:R-:W-:Y:S05]  /*f2c0*/  BSYNC B2 ;  /* 0x0000000000027941 */ /* 0x000fea0003800000 */
.L_x_2587:
[----:B---3--:R-:W3:Y:S04]  /*f2d0*/  LDL R2, [R1+0x8] ;  /* 0x0000080001027983 */ /* 0x008ee80000100800 */
[----:B--2---:R-:W2:Y:S04]  /*f2e0*/  LDL R10, [R1+0x4] ;  /* 0x00000400010a7983 */ /* 0x004ea80000100800 */
        /* <DEDUP_REMOVED lines=13> */
.L_x_2589:
        /* <DEDUP_REMOVED lines=16> */
.L_x_2590:
        /* <DEDUP_REMOVED lines=15> */
.L_x_2665:
[----:B------:R-:W-:Y:S05]  /*f5b0*/  BSYNC B2 ;  /* 0x0000000000027941 */ /* 0x000fea0003800000 */
.L_x_2591:
        /* <DEDUP_REMOVED lines=11> */
.L_x_2594:
[----:B------:R-:W-:Y:S05]  /*f670*/  BSYNC B2 ;  /* 0x0000000000027941 */ /* 0x000fea0003800000 */
.L_x_2593:
[----:B------:R-:W2:Y:S04]  /*f680*/  LDL R9, [R1+0x4] ;  /* 0x0000040001097983 */ /* 0x000ea80000100800 */
        /* <DEDUP_REMOVED lines=12> */
.L_x_2595:
        /* <DEDUP_REMOVED lines=16> */
.L_x_2596:
        /* <DEDUP_REMOVED lines=13> */
.L_x_2583:
[----:B------:R-:W-:Y:S05]  /*f920*/  BSYNC B1 ;  /* 0x0000000000017941 */ /* 0x000fea0003800000 */
.L_x_2582:
[C---:B------:R-:W-:Y:S01]  /*f930*/  ISETP.GT.AND P0, PT, R0.reuse, 0x1, PT ;  /* 0x000000010000780c */ /* 0x040fe20003f04270 */
[----:B------:R-:W-:-:S12]  /*f940*/  VIADD R0, R0, 0xfffffffe ;  /* 0xfffffffe00007836 */ /* 0x000fd80000000000 */
[----:B------:R-:W-:Y:S05]  /*f950*/  @P0 BRA `(.L_x_2597) ;  /* 0xffffffec00040947 */ /* 0x000fea000383ffff */
.L_x_2549:
[----:B------:R-:W-:Y:S05]  /*f960*/  BSYNC B0 ;  /* 0x0000000000007941 */ /* 0x000fea0003800000 */
.L_x_2548:
[----:B------:R-:W0:Y:S01]  /*f970*/  S2R R2, SR_TID.X ;  /* 0x0000000000027919 */ /* 0x000e220000002100 */
[----:B------:R-:W-:Y:S01]  /*f980*/  BSSY B0, `(.L_x_2598) ;  /* 0x0000010000007945 */ /* 0x000fe20003800000 */
[----:B0-----:R-:W-:-:S04]  /*f990*/  LOP3.LUT R3, R2, 0x7f, RZ, 0xc0, !PT ;  /* 0x0000007f02037812 */ /* 0x001fc800078ec0ff */
[----:B------:R-:W-:-:S13]  /*f9a0*/  ISETP.NE.AND P0, PT, R3, RZ, PT ;  /* 0x000000ff0300720c */ /* 0x000fda0003f05270 */
[----:B------:R-:W-:Y:S05]  /*f9b0*/  @P0 BRA `(.L_x_2599) ;  /* 0x0000000000300947 */ /* 0x000fea0003800000 */
[----:B------:R-:W0:Y:S01]  /*f9c0*/  S2R R2, SR_LANEID ;  /* 0x0000000000027919 */ /* 0x000e220000000000 */
[----:B------:R-:W-:Y:S01]  /*f9d0*/  VOTEU.ANY UR4, UPT, PT ;  /* 0x0000000000047886 */ /* 0x000fe200038e0100 */
[----:B------:R-:W4:Y:S01]  /*f9e0*/  LDC.64 R4, c[0x0][0xc60] ;  /* 0x00031800ff047b82 */ /* 0x000f220000000a00 */
[----:B------:R-:W0:Y:S02]  /*f9f0*/  FLO.U32 R0, UR4 ;  /* 0x0000000400007d00 */ /* 0x000e2400080e0000 */
[----:B0-----:R-:W-:-:S06]  /*fa00*/  ISETP.EQ.U32.AND P0, PT, R0, R2, PT ;  /* 0x000000020000720c */ /* 0x001fcc0003f02070 */
[----:B------:R-:W4:Y:S07]  /*fa10*/  POPC R2, UR4 ;  /* 0x0000000400027d09 */ /* 0x000f2e0008000000 */
[----:B----4-:R-:W4:Y:S04]  /*fa20*/  @P0 ATOMG.E.ADD.STRONG.GPU PT, R2, desc[UR40][R4.64], R2 ;  /* 0x00000002040209a8 */ /* 0x010f2800081ee1e8 */
[----:B----4-:R0:W4:Y:S02]  /*fa30*/  SHFL.IDX PT, R2, R2, R0, 0x1f ;  /* 0x00001f0002027589 */ /* 0x01012400000e0000 */
[----:B0-----:R-:W0:Y:S02]  /*fa40*/  S2R R0, SR_LTMASK ;  /* 0x0000000000007919 */ /* 0x001e240000003900 */
[----:B0-----:R-:W-:-:S06]  /*fa50*/  LOP3.LUT R0, R0, UR4, RZ, 0xc0, !PT ;  /* 0x0000000400007c12 */ /* 0x001fcc000f8ec0ff */
[----:B------:R-:W4:Y:S02]  /*fa60*/  POPC R0, R0 ;  /* 0x0000000000007309 */ /* 0x000f240000000000 */
[----:B----4-:R-:W-:-:S07]  /*fa70*/  IADD3 R16, R2, UR36, R0 ;  /* 0x0000002402107c10 */ /* 0x010fce000fffe000 */
.L_x_2599:
[----:B------:R-:W-:Y:S05]  /*fa80*/  BSYNC B0 ;  /* 0x0000000000007941 */ /* 0x000fea0003800000 */
.L_x_2598:
[----:B------:R-:W4:Y:S01]  /*fa90*/  LDL.LU R0, [R1+0x20] ;  /* 0x0000200001007983 */ /* 0x000f220000300800 */
[----:B------:R-:W-:Y:S01]  /*faa0*/  BSSY B0, `(.L_x_2600) ;  /* 0x0000040000007945 */ /* 0x000fe20003800000 */
[----:B----4-:R-:W-:-:S13]  /*fab0*/  ISETP.NE.AND P0, PT, R0, RZ, PT ;  /* 0x000000ff0000720c */ /* 0x010fda0003f05270 */
        /* <DEDUP_REMOVED lines=8> */
[----:B------:R-:W0:Y:S02]  /*fb40*/  SYNCS.PHASECHK.TRANS64.TRYWAIT P0, [R0+URZ+0x28860], R2 ;  /* 0x02886002000075a7 */ /* 0x000e24000800017f */
[----:B0-----:R-:W-:Y:S05]  /*fb50*/  @!P0 BRA `(.L_x_2603) ;  /* 0x0000002400708947 */ /* 0x001fea0003800000 */
.L_x_2666:
[----:B------:R-:W-:Y:S05]  /*fb60*/  BSYNC B1 ;  /* 0x0000000000017941 */ /* 0x000fea0003800000 */
.L_x_2602:
[----:B------:R-:W-:Y:S04]  /*fb70*/  BSSY B1, `(.L_x_2604) ;  /* 0x0000009000017945 */ /* 0x000fe80003800000 */
[----:B------:R-:W-:Y:S05]  /*fb80*/  @P1 BRA `(.L_x_2605) ;  /* 0x00000000001c1947 */ /* 0x000fea0003800000 */
[----:B------:R-:W2:Y:S01]  /*fb90*/  S2R R3, SR_TID.X ;  /* 0x0000000000037919 */ /* 0x000ea20000002100 */
[----:B0-----:R-:W-:-:S04]  /*fba0*/  IMAD.MOV.U32 R2, RZ, RZ, 0x8000 ;  /* 0x00008000ff027424 */ /* 0x001fc800078e00ff */
[----:B------:R4:W-:Y:S01]  /*fbb0*/  SYNCS.ARRIVE.TRANS64 RZ, [R0+URZ+0x28850], R2 ;  /* 0x0288500200ff79a7 */ /* 0x0009e2000800003f */
[----:B--2---:R-:W-:-:S04]  /*fbc0*/  LOP3.LUT R3, R3, 0x1f, RZ, 0xc0, !PT ;  /* 0x0000001f03037812 */ /* 0x004fc800078ec0ff */
[----:B------:R-:W-:-:S13]  /*fbd0*/  ISETP.NE.AND P0, PT, R3, RZ, PT ;  /* 0x000000ff0300720c */ /* 0x000fda0003f05270 */
[----:B----4-:R-:W-:Y:S05]  /*fbe0*/  @!P0 BRA `(.L_x_2605) ;  /* 0x0000000000048947 */ /* 0x010fea0003800000 */
[----:B------:R-:W-:Y:S01]  /*fbf0*/  BPT.TRAP 0x1 ;  /* 0x000000040000795c */ /* 0x000fe20000300000 */
.L_x_2605:
[----:B------:R-:W-:Y:S05]  /*fc00*/  BSYNC B1 ;  /* 0x0000000000017941 */ /* 0x000fea0003800000 */
.L_x_2604:
[----:B------:R-:W2:Y:S04]  /*fc10*/  LDL.LU R5, [R1+0x18] ;  /* 0x0000180001057983 */ /* 0x000ea80000300800 */
[----:B------:R-:W2:Y:S04]  /*fc20*/  LDL.LU R3, [R1+0xc] ;  /* 0x00000c0001037983 */ /* 0x000ea80000300800 */
[----:B------:R-:W4:Y:S04]  /*fc30*/  LDL R4, [R1+0x4] ;  /* 0x0000040001047983 */ /* 0x000f280000100800 */
[----:B0-----:R-:W4:Y:S01]  /*fc40*/  LDL R2, [R1+0x8] ;  /* 0x0000080001027983 */ /* 0x001f220000100800 */
[----:B------:R-:W-:Y:S01]  /*fc50*/  UIADD3 UR4, UP0, UR38, 0x470, URZ ;  /* 0x0000047026047890 */ /* 0x000fe2000ff1e03f */
[----:B------:R-:W-:Y:S01]  /*fc60*/  PLOP3.LUT P0, PT, PT, PT, PT, 0x80, 0x0 ;  /* 0x000000000000781c */ /* 0x000fe20003f0f070 */
[----:B------:R-:W-:Y:S01]  /*fc70*/  VIADD R0, R0, 0x28850 ;  /* 0x0002885000007836 */ /* 0x000fe20000000000 */
[----:B------:R-:W-:Y:S01]  /*fc80*/  UMOV UR6, 0x0 ;  /* 0x0000000000067882 */ /* 0x000fe20000000000 */
[----:B------:R-:W-:Y:S01]  /*fc90*/  UIADD3.X UR5, URZ, UR39, URZ, UP0, !UPT ;  /* 0x000000273f057290 */ /* 0x000fe200087fe43f */
[----:B------:R-:W-:Y:S01]  /*fca0*/  UMOV UR7, 0x14f00000 ;  /* 0x14f0000000077882 */ /* 0x000fe20000000000 */
[----:B------:R-:W-:Y:S01]  /*fcb0*/  UMOV UR10, URZ ;  /* 0x0000003f000a7c82 */ /* 0x000fe20008000000 */
[----:B--2---:R-:W-:-:S02]  /*fcc0*/  IMAD R3, R3, 0x80, R5 ;  /* 0x0000008003037824 */ /* 0x004fc400078e0205 */
[----:B----4-:R-:W-:-:S04]  /*fcd0*/  IMAD R2, R2, 0x8000, R4 ;  /* 0x0000800002027824 */ /* 0x010fc800078e0204 */
[----:B------:R-:W-:-:S07]  /*fce0*/  VIADD R4, R2, 0x400 ;  /* 0x0000040002047836 */ /* 0x000fce0000000000 */
.L_x_2606:
        /* <DEDUP_REMOVED lines=11> */
[----:B------:R-:W-:Y:S01]  /*fda0*/  PLOP3.LUT P0, PT, PT, PT, PT, 0x80, 0x0 ;  /* 0x000000000000781c */ /* 0x000fe20003f0f070 */
[----:B------:R-:W-:Y:S01]  /*fdb0*/  VIADD R2, R2, 0x4400 ;  /* 0x0000440002027836 */ /* 0x000fe20000000000 */
[----:B------:R-:W-:Y:S01]  /*fdc0*/  UMOV UR6, 0x0 ;  /* 0x0000000000067882 */ /* 0x000fe20000000000 */
[----:B------:R-:W-:Y:S01]  /*fdd0*/  UMOV UR7, 0x14f00000 ;  /* 0x14f0000000077882 */ /* 0x000fe20000000000 */
[----:B------:R-:W-:-:S09]  /*fde0*/  UMOV UR10, 0x40 ;  /* 0x00000040000a7882 */ /* 0x000fd20000000000 */
.L_x_2607:
        /* <DEDUP_REMOVED lines=11> */
.L_x_2601:
[----:B------:R-:W-:Y:S05]  /*fea0*/  BSYNC B0 ;  /* 0x0000000000007941 */ /* 0x000fea0003800000 */
.L_x_2600:
[----:B------:R-:W4:Y:S04]  /*feb0*/  LDL.LU R5, [R1+0x8] ;  /* 0x0000080001057983 */ /* 0x000f280000300800 */
        /* <DEDUP_REMOVED lines=8> */
.L_x_2528:
[----:B------:R-:W-:Y:S05]  /*ff40*/  BSYNC B7 ;  /* 0x0000000000077941 */ /* 0x000fea0003800000 */
.L_x_2526:
[----:B----4-:R-:W4:Y:S02]  /*ff50*/  LDL R0, [R1+0x50] ;  /* 0x0000500001007983 */ /* 0x010f240000100800 */
[----:B----4-:R-:W-:-:S13]  /*ff60*/  ISETP.NE.AND P0, PT, R0, RZ, PT ;  /* 0x000000ff0000720c */ /* 0x010fda0003f05270 */
[----:B------:R-:W-:Y:S05]  /*ff70*/  @!P0 BRA `(.L_x_2608) ;  /* 0x0000000000288947 */ /* 0x000fea0003800000 */
[----:B------:R-:W-:Y:S05]  /*ff80*/  WARPSYNC.ALL ;  /* 0x0000000000007948 */ /* 0x000fea0003800000 */
[----:B------:R-:W4:Y:S08]  /*ff90*/  S2UR UR5, SR_CgaCtaId ;  /* 0x00000000000579c3 */ /* 0x000f300000008800 */
[----:B------:R-:W-:Y:S06]  /*ffa0*/  BAR.SYNC.DEFER_BLOCKING 0x5, 0x180 ;  /* 0x0146000000007b1d */ /* 0x000fec0000010000 */
[----:B------:R-:W-:-:S02]  /*ffb0*/  UMOV UR4, 0x400 ;  /* 0x0000040000047882 */ /* 0x000fc40000000000 */
[----:B----4-:R-:W-:-:S06]  /*ffc0*/  ULEA UR4, UR5, UR4, 0x18 ;  /* 0x0000000405047291 */ /* 0x010fcc000f8ec03f */
[----:B------:R-:W-:-:S05]  /*ffd0*/  IMAD.U32 R0, RZ, RZ, UR4 ;  /* 0x00000004ff007e24 */ /* 0x000fca000f8e00ff */
[----:B------:R4:W0:Y:S04]  /*ffe0*/  LDS.128 R16, [R0+0x288d0] ;  /* 0x0288d00000107984 */ /* 0x0008280000000c00 */
[----:B------:R4:W-:Y:S01]  /*fff0*/  STL [R1+0x4], R0 ;  /* 0x0000040001007387 */ /* 0x0009e20000100800 */
[----:B------:R-:W-:Y:S06]  /*10000*/  BAR.ARV 0x4, 0x180 ;  /* 0x0106000000007b1d */ /* 0x000fec0000002000 */
[----:B------:R-:W-:Y:S05]  /*10010*/  BRA `(.L_x_2609) ;  /* 0x0000000800d47947 */ /* 0x000fea0003800000 */
.L_x_2608:
[----:B------:R-:W4:Y:S01]  /*10020*/  S2R R0, SR_TID.X ;  /* 0x0000000000007919 */ /* 0x000f220000002100 */
[----:B------:R-:W-:Y:S01]  /*10030*/  UMOV UR4, 0xffffffff ;  /* 0xffffffff00047882 */ /* 0x000fe20000000000 */
[----:B----4-:R-:W-:-:S04]  /*10040*/  LOP3.LUT R4, R0, 0x1f, RZ, 0xc0, !PT ;  /* 0x0000001f00047812 */ /* 0x010fc800078ec0ff */
[----:B------:R-:W-:Y:S01]  /*10050*/  ISETP.NE.AND P0, PT, R4, 0x1f, PT ;  /* 0x0000001f0400780c */ /* 0x000fe20003f05270 */
[----:B------:R-:W-:-:S12]  /*10060*/  BRA.DIV UR4, `(.L_x_2610) ;  /* 0x0000002204407947 */ /* 0x000fd8000b800000 */
[----:B------:R-:W-:Y:S01]  /*10070*/  IMAD.IADD R5, R19, 0x1, R4 ;  /* 0x0000000113057824 */ /* 0x000fe200078e0204 */
[----:B------:R-:W-:-:S04]  /*10080*/  ULDC UR4, c[0x0][0xc3c] ;  /* 0x00030f0000047ab9 */ /* 0x000fc80000000800 */
[----:B------:R-:W-:-:S13]  /*10090*/  ISETP.GE.OR P1, PT, R5, UR4, !P0 ;  /* 0x0000000405007c0c */ /* 0x000fda000c726670 */
[----:B------:R-:W4:Y:S02]  /*100a0*/  @!P1 LDC.64 R2, c[0x0][0xc80] ;  /* 0x00032000ff029b82 */ /* 0x000f240000000a00 */
[----:B----4-:R-:W-:-:S06]  /*100b0*/  @!P1 IMAD.WIDE R2, R5, 0x4, R2 ;  /* 0x0000000405029825 */ /* 0x010fcc00078e0202 */
[----:B------:R4:W2:Y:S01]  /*100c0*/  @!P1 LDG.E R3, desc[UR40][R2.64] ;  /* 0x0000002802039981 */ /* 0x0008a2000c1e1900 */
[C---:B------:R-:W-:Y:S02]  /*100d0*/  ISETP.GE.U32.AND P2, PT, R4.reuse, 0x2, PT ;  /* 0x000000020400780c */ /* 0x040fe40003f46070 */
[C---:B------:R-:W-:Y:S01]  /*100e0*/  ISETP.GE.U32.AND P3, PT, R4.reuse, 0x4, PT ;  /* 0x000000040400780c */ /* 0x040fe20003f66070 */
[----:B------:R-:W-:Y:S01]  /*100f0*/  SHFL.IDX PT, R0, R16, RZ, 0x1f ;  /* 0x00001fff10007589 */ /* 0x000fe200000e0000 */
[C---:B------:R-:W-:Y:S02]  /*10100*/  ISETP.GE.U32.AND P4, PT, R4.reuse, 0x8, PT ;  /* 0x000000080400780c */ /* 0x040fe40003f86070 */
[C---:B------:R-:W-:Y:S01]  /*10110*/  ISETP.GE.U32.AND P5, PT, R4.reuse, 0x10, PT ;  /* 0x000000100400780c */ /* 0x040fe20003fa6070 */
[----:B----4-:R-:W-:Y:S02]  /*10120*/  IMAD.MOV.U32 R2, RZ, RZ, RZ ;  /* 0x000000ffff027224 */ /* 0x010fe400078e00ff */
[----:B--2---:R-:W-:Y:S01]  /*10130*/  @!P1 IMAD.MOV.U32 R2, RZ, RZ, R3 ;  /* 0x000000ffff029224 */ /* 0x004fe200078e0003 */
        /* <DEDUP_REMOVED lines=18> */
.L_x_2676:
[----:B------:R-:W-:Y:S02]  /*10260*/  ULDC UR4, c[0x0][0xc38] ;  /* 0x00030e0000047ab9 */ /* 0x000fe40000000800 */
[----:B------:R-:W-:-:S04]  /*10270*/  IMAD.U32 R4, RZ, RZ, UR4 ;  /* 0x00000004ff047e24 */ /* 0x000fc8000f8e00ff */
[----:B----4-:R-:W-:-:S04]  /*10280*/  IMAD R16, R14, R4, RZ ;  /* 0x000000040e107224 */ /* 0x010fc800078e02ff */
[----:B------:R-:W-:-:S05]  /*10290*/  IMAD.IADD R5, R5, 0x1, R16 ;  /* 0x0000000105057824 */ /* 0x000fca00078e0210 */
[----:B------:R-:W-:-:S13]  /*102a0*/  ISETP.GT.AND P6, PT, R5, R0, PT ;  /* 0x000000000500720c */ /* 0x000fda0003fc4270 */
[----:B------:R-:W-:Y:S05]  /*102b0*/  @P6 BRA `(.L_x_2611) ;  /* 0x00000000009c6947 */ /* 0x000fea0003800000 */
.L_x_2616:
[----:B------:R-:W4:Y:S01]  /*102c0*/  LDC R2, c[0x0][0xc3c] ;  /* 0x00030f00ff027b82 */ /* 0x000f220000000800 */
[----:B------:R-:W-:-:S05]  /*102d0*/  VIADD R19, R19, 0x1f ;  /* 0x0000001f13137836 */ /* 0x000fca0000000000 */
[----:B----4-:R-:W-:-:S13]  /*102e0*/  ISETP.GE.AND P6, PT, R19, R2, PT ;  /* 0x000000021300720c */ /* 0x010fda0003fc6270 */
[----:B------:R-:W-:Y:S05]  /*102f0*/  @P6 BRA `(.L_x_2612) ;  /* 0x0000000400d06947 */ /* 0x000fea0003800000 */
[----:B--2---:R-:W2:Y:S01]  /*10300*/  S2R R3, SR_TID.X ;  /* 0x0000000000037919 */ /* 0x004ea20000002100 */
[----:B------:R-:W-:Y:S01]  /*10310*/  BSSY B0, `(.L_x_2613) ;  /* 0x0000009000007945 */ /* 0x000fe20003800000 */
[----:B--2---:R-:W-:-:S05]  /*10320*/  LOP3.LUT R3, R3, 0x1f, RZ, 0xc0, !PT ;  /* 0x0000001f03037812 */ /* 0x004fca00078ec0ff */
[----:B---3--:R-:W-:-:S05]  /*10330*/  IMAD.IADD R7, R19, 0x1, R3 ;  /* 0x0000000113077824 */ /* 0x008fca00078e0203 */
[----:B------:R-:W-:Y:S01]  /*10340*/  ISETP.GE.OR P6, PT, R7, R2, !P0 ;  /* 0x000000020700720c */ /* 0x000fe200047c6670 */
[----:B------:R-:W-:-:S12]  /*10350*/  IMAD.MOV.U32 R2, RZ, RZ, RZ ;  /* 0x000000ffff027224 */ /* 0x000fd800078e00ff */
[----:B------:R-:W-:Y:S05]  /*10360*/  @P6 BRA `(.L_x_2614) ;  /* 0x00000000000c6947 */ /* 0x000fea0003800000 */
[----:B------:R-:W2:Y:S02]  /*10370*/  LDC.64 R2, c[0x0][0xc80] ;  /* 0x00032000ff027b82 */ /* 0x000ea40000000a00 */
[----:B--2---:R-:W-:-:S06]  /*10380*/  IMAD.WIDE R2, R7, 0x4, R2 ;  /* 0x0000000407027825 */ /* 0x004fcc00078e0202 */
[----:B------:R2:W5:Y:S02]  /*10390*/  LDG.E R2, desc[UR40][R2.64] ;  /* 0x0000002802027981 */ /* 0x000564000c1e1900 */
.L_x_2614:
[----:B------:R-:W-:Y:S05]  /*103a0*/  BSYNC B0 ;  /* 0x0000000000007941 */ /* 0x000fea0003800000 */
.L_x_2613:
[----:B------:R-:W-:-:S03]  /*103b0*/  UMOV UR4, 0xffffffff ;  /* 0xffffffff00047882 */ /* 0x000fc60000000000 */
[----:B------:R-:W-:Y:S05]  /*103c0*/  BRA.DIV UR4, `(.L_x_2615) ;  /* 0x00000022048c7947 */ /* 0x000fea000b800000 */
[----:B-----5:R-:W2:Y:S02]  /*103d0*/  SHFL.UP PT, R14, R2, 0x1, RZ ;  /* 0x04200000020e7989 */ /* 0x020ea400000e00ff */
        /* <DEDUP_REMOVED lines=15> */
.L_x_2684:
[----:B------:R-:W-:Y:S02]  /*104d0*/  ULDC UR4, c[0x0][0xc38] ;  /* 0x00030e0000047ab9 */ /* 0x000fe40000000800 */
[----:B------:R-:W-:-:S04]  /*104e0*/  IMAD.U32 R4, RZ, RZ, UR4 ;  /* 0x00000004ff047e24 */ /* 0x000fc8000f8e00ff */
[----:B---3--:R-:W-:-:S04]  /*104f0*/  IMAD R16, R14, R4, RZ ;  /* 0x000000040e107224 */ /* 0x008fc800078e02ff */
[----:B------:R-:W-:-:S05]  /*10500*/  IMAD.IADD R5, R16, 0x1, R5 ;  /* 0x0000000110057824 */ /* 0x000fca00078e0205 */
[----:B------:R-:W-:-:S13]  /*10510*/  ISETP.GT.AND P6, PT, R5, R0, PT ;  /* 0x000000000500720c */ /* 0x000fda0003fc4270 */
[----:B------:R-:W-:Y:S05]  /*10520*/  @!P6 BRA `(.L_x_2616) ;  /* 0xfffffffc0064e947 */ /* 0x000fea000383ffff */
.L_x_2611:
        /* <DEDUP_REMOVED lines=8> */
.L_x_2688:
[----:B------:R-:W-:Y:S01]  /*105b0*/  ISETP.NE.AND P0, PT, R5, RZ, PT ;  /* 0x000000ff0500720c */ /* 0x000fe20003f05270 */
[----:B------:R-:W-:-:S12]  /*105c0*/  IMAD.MOV.U32 R5, RZ, RZ, RZ ;  /* 0x000000ffff057224 */ /* 0x000fd800078e00ff */
[----:B------:R-:W-:Y:S05]  /*105d0*/  @!P0 BRA `(.L_x_2618) ;  /* 0x0000000000108947 */ /* 0x000fea0003800000 */
[----:B------:R-:W-:Y:S01]  /*105e0*/  UMOV UR4, 0xffffffff ;  /* 0xffffffff00047882 */ /* 0x000fe20000000000 */
[----:B------:R-:W-:Y:S02]  /*105f0*/  VIADD R12, R6, 0xffffffff ;  /* 0xffffffff060c7836 */ /* 0x000fe40000000000 */
[----:B------:R-:W-:Y:S05]  /*10600*/  BRA.DIV UR4, `(.L_x_2619) ;  /* 0x0000002604047947 */ /* 0x000fea000b800000 */
[----:B------:R0:W0:Y:S02]  /*10610*/  SHFL.IDX PT, R5, R3, R12, 0x1f ;  /* 0x00001f0c03057589 */ /* 0x00002400000e0000 */
.L_x_2618:
[----:B0-2-4-:R-:W0:Y:S01]  /*10620*/  LDC.64 R2, c[0x0][0xc90] ;  /* 0x00032400ff027b82 */ /* 0x015e220000000a00 */
[----:B------:R-:W-:-:S04]  /*10630*/  IMAD.IADD R19, R6, 0x1, R19 ;  /* 0x0000000106137824 */ /* 0x000fc800078e0213 */
[----:B0-----:R-:W-:-:S05]  /*10640*/  IMAD.WIDE R2, R19, 0x4, R2 ;  /* 0x0000000413027825 */ /* 0x001fca00078e0202 */
[----:B---3--:R-:W2:Y:S01]  /*10650*/  LDG.E R7, desc[UR40][R2.64] ;  /* 0x0000002802077981 */ /* 0x008ea2000c1e1900 */
[----:B------:R-:W-:-:S04]  /*10660*/  IMAD R16, R5, R4, R16 ;  /* 0x0000000405107224 */ /* 0x000fc800078e0210 */
[----:B------:R-:W-:Y:S02]  /*10670*/  IMAD.IADD R0, R0, 0x1, -R16 ;  /* 0x0000000100007824 */ /* 0x000fe400078e0a10 */
[----:B--2---:R-:W-:-:S05]  /*10680*/  IMAD R6, R17, R7, RZ ;  /* 0x0000000711067224 */ /* 0x004fca00078e02ff */
[----:B-----5:R-:W-:-:S04]  /*10690*/  IABS R8, R6 ;  /* 0x0000000600087213 */ /* 0x020fc80000000000 */
        /* <DEDUP_REMOVED lines=58> */
.L_x_2612:
[----:B------:R-:W-:Y:S01]  /*10a40*/  UMOV UR4, URZ ;  /* 0x0000003f00047c82 */ /* 0x000fe20008000000 */
[----:B------:R-:W-:Y:S01]  /*10a50*/  UMOV UR5, URZ ;  /* 0x0000003f00057c82 */ /* 0x000fe20008000000 */
[----:B------:R-:W-:Y:S01]  /*10a60*/  ULDC UR6, c[0x0][0xc3c] ;  /* 0x00030f0000067ab9 */ /* 0x000fe20000000800 */
[----:B------:R-:W-:Y:S02]  /*10a70*/  IMAD.MOV.U32 R16, RZ, RZ, R0 ;  /* 0x000000ffff107224 */ /* 0x000fe400078e0000 */
[----:B------:R-:W-:Y:S02]  /*10a80*/  IMAD.U32 R17, RZ, RZ, UR4 ;  /* 0x00000004ff117e24 */ /* 0x000fe4000f8e00ff */
[----:B------:R-:W-:Y:S02]  /*10a90*/  IMAD.U32 R18, RZ, RZ, UR5 ;  /* 0x00000005ff127e24 */ /* 0x000fe4000f8e00ff */
[----:B------:R-:W-:-:S07]  /*10aa0*/  IMAD.U32 R19, RZ, RZ, UR6 ;  /* 0x00000006ff137e24 */ /* 0x000fce000f8e00ff */
.L_x_2620:
[----:B------:R4:W3:Y:S01]  /*10ab0*/  LDL R2, [R1+0x4] ;  /* 0x0000040001027983 */ /* 0x0008e20000100800 */
[----:B------:R-:W0:Y:S01]  /*10ac0*/  S2R R0, SR_TID.X ;  /* 0x0000000000007919 */ /* 0x000e220000002100 */
[----:B------:R-:W-:Y:S05]  /*10ad0*/  WARPSYNC.ALL ;  /* 0x0000000000007948 */ /* 0x000fea0003800000 */
[----:B0-----:R-:W-:Y:S01]  /*10ae0*/  LOP3.LUT R0, R0, 0x1f, RZ, 0xc0, !PT ;  /* 0x0000001f00007812 */ /* 0x001fe200078ec0ff */
[----:B------:R-:W-:Y:S03]  /*10af0*/  BAR.SYNC.DEFER_BLOCKING 0x4, 0x180 ;  /* 0x0106000000007b1d */ /* 0x000fe60000010000 */
[----:B------:R-:W-:-:S13]  /*10b00*/  ISETP.NE.AND P0, PT, R0, RZ, PT ;  /* 0x000000ff0000720c */ /* 0x000fda0003f05270 */
[----:B--2---:R-:W3:Y:S01]  /*10b10*/  @!P0 S2R R3, SR_CgaCtaId ;  /* 0x0000000000038919 */ /* 0x004ee20000008800 */
[----:B------:R-:W-:-:S04]  /*10b20*/  @!P0 MOV R0, 0x400 ;  /* 0x0000040000008802 */ /* 0x000fc80000000f00 */
[----:B---3--:R-:W-:-:S05]  /*10b30*/  @!P0 LEA R2, R3, R0, 0x18 ;  /* 0x0000000003028211 */ /* 0x008fca00078ec0ff */
[----:B------:R4:W-:Y:S04]  /*10b40*/  @!P0 STS.128 [R2+0x288d0], R16 ;  /* 0x0288d01002008388 */ /* 0x0009e80000000c00 */
[----:B------:R4:W-:Y:S01]  /*10b50*/  @!P0 STL [R1+0x4], R2 ;  /* 0x0000040201008387 */ /* 0x0009e20000100800 */
[----:B------:R-:W-:Y:S06]  /*10b60*/  BAR.ARV 0x5, 0x180 ;  /* 0x0146000000007b1d */ /* 0x000fec0000002000 */
.L_x_2609:
[----:B------:R-:W-:Y:S02]  /*10b70*/  ULDC UR4, c[0x0][0xc3c] ;  /* 0x00030f0000047ab9 */ /* 0x000fe40000000800 */
[----:B0-----:R-:W-:-:S13]  /*10b80*/  ISETP.GE.AND P0, PT, R19, UR4, PT ;  /* 0x0000000413007c0c */ /* 0x001fda000bf06270 */
[----:B------:R-:W-:Y:S05]  /*10b90*/  @!P0 BRA `(.L_x_2621) ;  /* 0xffffffac00c88947 */ /* 0x000fea000383ffff */
[----:B------:R-:W-:Y:S05]  /*10ba0*/  BSYNC B8 ;  /* 0x0000000000087941 */ /* 0x000fea0003800000 */
.L_x_2522:
[----:B----4-:R-:W4:Y:S01]  /*10bb0*/  LDL.LU R0, [R1+0x48] ;  /* 0x0000480001007983 */ /* 0x010f220000300800 */
[----:B------:R-:W-:Y:S01]  /*10bc0*/  BSSY B0, `(.L_x_2622) ;  /* 0x000000b000007945 */ /* 0x000fe20003800000 */
[----:B------:R-:W0:Y:S01]  /*10bd0*/  S2R R5, SR_CgaCtaId ;  /* 0x0000000000057919 */ /* 0x000e220000008800 */
[----:B----4-:R-:W-:-:S05]  /*10be0*/  VIADD R0, R0, 0x1 ;  /* 0x0000000100007836 */ /* 0x010fca0000000000 */
[----:B------:R-:W-:-:S04]  /*10bf0*/  LEA.HI R2, R0, R0, RZ, 0x1 ;  /* 0x0000000000027211 */ /* 0x000fc800078f08ff */
[----:B------:R-:W-:-:S05]  /*10c00*/  LOP3.LUT R3, R2, 0xfffffffe, RZ, 0xc0, !PT ;  /* 0xfffffffe02037812 */ /* 0x000fca00078ec0ff */
[----:B------:R-:W-:Y:S01]  /*10c10*/  IMAD.IADD R3, R0, 0x1, -R3 ;  /* 0x0000000100037824 */ /* 0x000fe200078e0a03 */
[----:B------:R-:W-:-:S04]  /*10c20*/  MOV R0, 0x400 ;  /* 0x0000040000007802 */ /* 0x000fc80000000f00 */
[----:B0-----:R-:W-:Y:S02]  /*10c30*/  LEA R0, R5, R0, 0x18 ;  /* 0x0000000005007211 */ /* 0x001fe400078ec0ff */
[----:B------:R-:W-:-:S04]  /*10c40*/  SHF.L.U32 R3, R3, 0x1f, RZ ;  /* 0x0000001f03037819 */ /* 0x000fc800000006ff */
[----:B------:R-:W0:Y:S02]  /*10c50*/  SYNCS.PHASECHK.TRANS64.TRYWAIT P0, [R0+URZ+0x28820], R3 ;  /* 0x02882003000075a7 */ /* 0x000e24000800017f */
[----:B0-----:R-:W-:Y:S05]  /*10c60*/  @!P0 BRA `(.L_x_2623) ;  /* 0x0000001c00948947 */ /* 0x001fea0003800000 */
.L_x_2691:
[----:B------:R-:W-:Y:S05]  /*10c70*/  BSYNC B0 ;  /* 0x0000000000007941 */ /* 0x000fea0003800000 */
.L_x_2622:
[----:B------:R-:W-:-:S03]  /*10c80*/  UMOV UR4, 0xffffffff ;  /* 0xffffffff00047882 */ /* 0x000fc60000000000 */
[----:B------:R-:W-:Y:S05]  /*10c90*/  BRA.DIV UR4, `(.L_x_2624) ;  /* 0x0000001e049c7947 */ /* 0x000fea000b800000 */
[----:B------:R-:W4:Y:S02]  /*10ca0*/  S2R R2, SR_TID.X ;  /* 0x0000000000027919 */ /* 0x000f240000002100 */
[----:B----4-:R-:W-:-:S04]  /*10cb0*/  SHF.R.U32.HI R2, RZ, 0x5, R2 ;  /* 0x00000005ff027819 */ /* 0x010fc80000011602 */
[----:B------:R-:W-:-:S05]  /*10cc0*/  LOP3.LUT R2, R2, 0x3, RZ, 0xc0, !PT ;  /* 0x0000000302027812 */ /* 0x000fca00078ec0ff */
[----:B------:R4:W0:Y:S02]  /*10cd0*/  SHFL.IDX PT, R14, R2, RZ, 0x1f ;  /* 0x00001fff020e7589 */ /* 0x00082400000e0000 */
.L_x_2694:
[----:B0-----:R-:W-:Y:S01]  /*10ce0*/  ISETP.NE.AND P0, PT, R14, RZ, PT ;  /* 0x000000ff0e00720c */ /* 0x001fe20003f05270 */
[----:B------:R-:W-:-:S12]  /*10cf0*/  BSSY B0, `(.L_x_2625) ;  /* 0x0000027000007945 */ /* 0x000fd80003800000 */
[----:B------:R-:W-:Y:S05]  /*10d00*/  @P0 BRA `(.L_x_2626) ;  /* 0x0000000000940947 */ /* 0x000fea0003800000 */
[----:B------:R-:W-:-:S03]  /*10d10*/  UMOV UR4, 0xffffffff ;  /* 0xffffffff00047882 */ /* 0x000fc60000000000 */
[----:B------:R-:W-:Y:S05]  /*10d20*/  BRA.DIV UR4, `(.L_x_2627) ;  /* 0x0000001e04ac7947 */ /* 0x000fea000b800000 */
[----:B------:R-:W-:-:S13]  /*10d30*/  ELECT P6, URZ, PT ;  /* 0x00000000003f782f */ /* 0x000fda00038c0000 */
.L_x_2697:
[----:B------:R-:W-:Y:S05]  /*10d40*/  @!P6 BRA `(.L_x_2626) ;  /* 0x000000000084e947 */ /* 0x000fea0003800000 */
[----:B----4-:R-:W4:Y:S02]  /*10d50*/  LDL.LU R2, [R1+0x54] ;  /* 0x0000540001027983 */ /* 0x010f240000300800 */
[----:B----4-:R-:W-:-:S04]  /*10d60*/  LOP3.LUT R2, R2, 0x2, RZ, 0xfc, !PT ;  /* 0x0000000202027812 */ /* 0x010fc800078efcff */
[----:B------:R-:W-:-:S13]  /*10d70*/  ISETP.NE.AND P2, PT, R2, 0x3, PT ;  /* 0x000000030200780c */ /* 0x000fda0003f45270 */
[----:B------:R-:W-:Y:S05]  /*10d80*/  @!P2 BRA `(.L_x_2628) ;  /* 0x000000000004a947 */ /* 0x000fea0003800000 */
[----:B------:R-:W-:Y:S01]  /*10d90*/  BPT.TRAP 0x1 ;  /* 0x000000040000795c */ /* 0x000fe20000300000 */
.L_x_2628:
[----:B------:R-:W4:Y:S04]  /*10da0*/  LDL R3, [R1+0x8] ;  /* 0x0000080001037983 */ /* 0x000f280000100800 */
[----:B--23--:R-:W2:Y:S01]  /*10db0*/  LDL.LU R7, [R1+0x14] ;  /* 0x0000140001077983 */ /* 0x00cea20000300800 */
[----:B------:R-:W-:-:S04]  /*10dc0*/  VIADD R2, R0, 0x28840 ;  /* 0x0002884000027836 */ /* 0x000fc80000000000 */
[C---:B----4-:R-:W-:Y:S02]  /*10dd0*/  IMAD R6, R3.reuse, 0x8, R2 ;  /* 0x0000000803067824 */ /* 0x050fe400078e0202 */
        /* <DEDUP_REMOVED lines=10> */
.L_x_2698:
[----:B------:R-:W2:Y:S02]  /*10e80*/  SYNCS.PHASECHK.TRANS64.TRYWAIT P0, [R7+URZ], R2 ;  /* 0x00000002070075a7 */ /* 0x000ea4000800017f */
[----:B--2---:R-:W-:Y:S05]  /*10e90*/  @!P0 BRA `(.L_x_2630) ;  /* 0x0000001c00848947 */ /* 0x004fea0003800000 */
.L_x_2699:
[----:B------:R-:W-:Y:S05]  /*10ea0*/  @!P2 BRA `(.L_x_2631) ;  /* 0x000000000004a947 */ /* 0x000fea0003800000 */
[----:B------:R-:W-:Y:S01]  /*10eb0*/  BPT.TRAP 0x1 ;  /* 0x000000040000795c */ /* 0x000fe20000300000 */
.L_x_2631:
[----:B------:R-:W3:Y:S01]  /*10ec0*/  LDL.LU R4, [R1+0x8] ;  /* 0x0000080001047983 */ /* 0x000ee20000300800 */
[----:B------:R-:W-:-:S04]  /*10ed0*/  VIADD R0, R0, 0x28860 ;  /* 0x0002886000007836 */ /* 0x000fc80000000000 */
[----:B---3--:R-:W-:-:S04]  /*10ee0*/  IMAD R4, R4, 0x8, R0 ;  /* 0x0000000804047824 */ /* 0x008fc800078e0200 */
[----:B------:R-:W3:Y:S02]  /*10ef0*/  SYNCS.PHASECHK.TRANS64.TRYWAIT P0, [R4+URZ], R5 ;  /* 0x00000005040075a7 */ /* 0x000ee4000800017f */
[----:B---3--:R-:W-:Y:S05]  /*10f00*/  @!P0 BRA `(.L_x_2632) ;  /* 0x0000001c007c8947 */ /* 0x008fea0003800000 */
.L_x_2700:
[----:B------:R-:W-:-:S07]  /*10f10*/  IMAD R3, R3, 0x8, R0 ;  /* 0x0000000803037824 */ /* 0x000fce00078e0200 */
.L_x_2633:
[----:B----4-:R4:W0:Y:S02]  /*10f20*/  SYNCS.PHASECHK.TRANS64.TRYWAIT P0, [R3+URZ], R2 ;  /* 0x00000002030075a7 */ /* 0x010824000800017f */
[----:B0-----:R-:W-:Y:S05]  /*10f30*/  @!P0 NANOSLEEP.SYNCS 0x989680 ;  /* 0x009896800000895d */ /* 0x001fea0003900000 */
[----:B------:R-:W0:Y:S02]  /*10f40*/  @!P0 SYNCS.PHASECHK.TRANS64 P0, [R3+URZ], R2 ;  /* 0x00000002030085a7 */ /* 0x000e24000800007f */
[----:B0-----:R-:W-:Y:S05]  /*10f50*/  @!P0 BRA `(.L_x_2633) ;  /* 0xfffffffc00f08947 */ /* 0x001fea000383ffff */
.L_x_2626:
[----:B------:R-:W-:Y:S05]  /*10f60*/  BSYNC B0 ;  /* 0x0000000000007941 */ /* 0x000fea0003800000 */
.L_x_2625:
[----:B------:R-:W-:Y:S05]  /*10f70*/  EXIT ;  /* 0x000000000000794d */ /* 0x000fea0003800000 */
.L_x_2464:
[----:B0-----:R-:W-:-:S04]  /*10f80*/  IMAD.U32 R3, RZ, RZ, UR38 ;  /* 0x00000026ff037e24 */ /* 0x001fc8000f8e00ff */
[----:B------:R0:W1:Y:S03]  /*10f90*/  SYNCS.PHASECHK.TRANS64.TRYWAIT P1, [R3+URZ+0x28800], R0 ;  /* 0x02880000030075a7 */ /* 0x000066000802017f */
[----:B-1----:R-:W-:Y:S05]  /*10fa0*/  @!P1 NANOSLEEP.SYNCS 0x989680 ;  /* 0x009896800000995d */ /* 0x002fea0003900000 */
[----:B------:R-:W1:Y:S02]  /*10fb0*/  @!P1 SYNCS.PHASECHK.TRANS64 P1, [R3+URZ+0x28800], R0 ;  /* 0x02880000030095a7 */ /* 0x000e64000802007f */
[----:B-1----:R-:W-:Y:S05]  /*10fc0*/  @!P1 BRA `(.L_x_2464) ;  /* 0xfffffffc00ec9947 */ /* 0x002fea000383ffff */
[----:B------:R-:W-:Y:S05]  /*10fd0*/  BRA `(.L_x_2634) ;  /* 0xffffff0400d87947 */ /* 0x000fea000383ffff */
.L_x_2468:
[----:B-1----:R1:W2:Y:S02]  /*10fe0*/  SYNCS.PHASECHK.TRANS64.TRYWAIT P2, [R3+URZ+0x28830], R0 ;  /* 0x02883000030075a7 */ /* 0x0022a4000804017f */
[----:B--2---:R-:W-:Y:S05]  /*10ff0*/  @!P2 NANOSLEEP.SYNCS 0x989680 ;  /* 0x009896800000a95d */ /* 0x004fea0003900000 */
[----:B------:R-:W2:Y:S02]  /*11000*/  @!P2 SYNCS.PHASECHK.TRANS64 P2, [R3+URZ+0x28830], R0 ;  /* 0x028830000300a5a7 */ /* 0x000ea4000804007f */
[----:B--2---:R-:W-:Y:S05]  /*11010*/  @!P2 BRA `(.L_x_2468) ;  /* 0xfffffffc00f0a947 */ /* 0x004fea000383ffff */
[----:B------:R-:W-:Y:S05]  /*11020*/  BRA `(.L_x_2467) ;  /* 0xffffff0400fc7947 */ /* 0x000fea000383ffff */
.L_x_2473:
[----:B-1----:R-:W-:-:S04]  /*11030*/  IMAD.U32 R5, RZ, RZ, UR6 ;  /* 0x00000006ff057e24 */ /* 0x002fc8000f8e00ff */
[----:B------:R1:W2:Y:S03]  /*11040*/  SYNCS.PHASECHK.TRANS64.TRYWAIT P3, [R5+URZ+0x28830], R0 ;  /* 0x02883000050075a7 */ /* 0x0002a6000806017f */
[----:B--2---:R-:W-:Y:S05]  /*11050*/  @!P3 NANOSLEEP.SYNCS 0x989680 ;  /* 0x009896800000b95d */ /* 0x004fea0003900000 */
[----:B------:R-:W2:Y:S02]  /*11060*/  @!P3 SYNCS.PHASECHK.TRANS64 P3, [R5+URZ+0x28830], R0 ;  /* 0x028830000500b5a7 */ /* 0x000ea4000806007f */
[----:B--2---:R-:W-:Y:S05]  /*11070*/  @!P3 BRA `(.L_x_2473) ;  /* 0xfffffffc00ecb947 */ /* 0x004fea000383ffff */
[----:B------:R-:W-:Y:S05]  /*11080*/  BRA `(.L_x_2470) ;  /* 0xffffff2800ec7947 */ /* 0x000fea000383ffff */
.L_x_2477:
[----:B-1----:R-:W-:-:S04]  /*11090*/  IMAD.U32 R5, RZ, RZ, UR6 ;  /* 0x00000006ff057e24 */ /* 0x002fc8000f8e00ff */
[----:B------:R1:W2:Y:S03]  /*110a0*/  SYNCS.PHASECHK.TRANS64.TRYWAIT P3, [R5+URZ+0x28850], R0 ;  /* 0x02885000050075a7 */ /* 0x0002a6000806017f */
[----:B--2---:R-:W-:Y:S05]  /*110b0*/  @!P3 NANOSLEEP.SYNCS 0x989680 ;  /* 0x009896800000b95d */ /* 0x004fea0003900000 */
[----:B------:R-:W2:Y:S02]  /*110c0*/  @!P3 SYNCS.PHASECHK.TRANS64 P3, [R5+URZ+0x28850], R0 ;  /* 0x028850000500b5a7 */ /* 0x000ea4000806007f */
[----:B--2---:R-:W-:Y:S05]  /*110d0*/  @!P3 BRA `(.L_x_2477) ;  /* 0xfffffffc00ecb947 */ /* 0x004fea000383ffff */
[----:B------:R-:W-:Y:S05]  /*110e0*/  BRA `(.L_x_2474) ;  /* 0xffffff2c00b47947 */ /* 0x000fea000383ffff */
.L_x_2483:
[----:B-1----:R-:W-:-:S04]  /*110f0*/  IMAD.U32 R5, RZ, RZ, UR6 ;  /* 0x00000006ff057e24 */ /* 0x002fc8000f8e00ff */
[----:B------:R1:W2:Y:S03]  /*11100*/  SYNCS.PHASECHK.TRANS64.TRYWAIT P2, [R5+URZ+0x28830], R0 ;  /* 0x02883000050075a7 */ /* 0x0002a6000804017f */
[----:B--2---:R-:W-:Y:S05]  /*11110*/  @!P2 NANOSLEEP.SYNCS 0x989680 ;  /* 0x009896800000a95d */ /* 0x004fea0003900000 */
[----:B------:R-:W2:Y:S02]  /*11120*/  @!P2 SYNCS.PHASECHK.TRANS64 P2, [R5+URZ+0x28830], R0 ;  /* 0x028830000500a5a7 */ /* 0x000ea4000804007f */
[----:B--2---:R-:W-:Y:S05]  /*11130*/  @!P2 BRA `(.L_x_2483) ;  /* 0xfffffffc00eca947 */ /* 0x004fea000383ffff */
[----:B------:R-:W-:Y:S05]  /*11140*/  BRA `(.L_x_2480) ;  /* 0xffffff5400107947 */ /* 0x000fea000383ffff */
.L_x_2487:
[----:B-1----:R-:W-:-:S04]  /*11150*/  IMAD.U32 R5, RZ, RZ, UR6 ;  /* 0x00000006ff057e24 */ /* 0x002fc8000f8e00ff */
[----:B------:R1:W2:Y:S03]  /*11160*/  SYNCS.PHASECHK.TRANS64.TRYWAIT P2, [R5+URZ+0x28850], R0 ;  /* 0x02885000050075a7 */ /* 0x0002a6000804017f */
[----:B--2---:R-:W-:Y:S05]  /*11170*/  @!P2 NANOSLEEP.SYNCS 0x989680 ;  /* 0x009896800000a95d */ /* 0x004fea0003900000 */
[----:B------:R-:W2:Y:S02]  /*11180*/  @!P2 SYNCS.PHASECHK.TRANS64 P2, [R5+URZ+0x28850], R0 ;  /* 0x028850000500a5a7 */ /* 0x000ea4000804007f */
[----:B--2---:R-:W-:Y:S05]  /*11190*/  @!P2 BRA `(.L_x_2487) ;  /* 0xfffffffc00eca947 */ /* 0x004fea000383ffff */
[----:B------:R-:W-:Y:S05]  /*111a0*/  BRA `(.L_x_2484) ;  /* 0xffffff5400d87947 */ /* 0x000fea000383ffff */
.L_x_2492:
[----:B-1----:R-:W-:-:S04]  /*111b0*/  IMAD.U32 R9, RZ, RZ, UR5 ;  /* 0x00000005ff097e24 */ /* 0x002fc8000f8e00ff */
[----:B------:R1:W2:Y:S03]  /*111c0*/  SYNCS.PHASECHK.TRANS64.TRYWAIT P0, [R9+URZ+0x28850], R6 ;  /* 0x02885006090075a7 */ /* 0x0002a6000800017f */
[----:B--2---:R-:W-:Y:S05]  /*111d0*/  @!P0 NANOSLEEP.SYNCS 0x989680 ;  /* 0x009896800000895d */ /* 0x004fea0003900000 */
[----:B------:R-:W2:Y:S02]  /*111e0*/  @!P0 SYNCS.PHASECHK.TRANS64 P0, [R9+URZ+0x28850], R6 ;  /* 0x02885006090085a7 */ /* 0x000ea4000800007f */
[----:B--2---:R-:W-:Y:S05]  /*111f0*/  @!P0 BRA `(.L_x_2492) ;  /* 0xfffffffc00ec8947 */ /* 0x004fea000383ffff */
[----:B------:R-:W-:Y:S05]  /*11200*/  BRA `(.L_x_2491) ;  /* 0xffffff7000b87947 */ /* 0x000fea000383ffff */
.L_x_2534:
        /* <DEDUP_REMOVED lines=11> */
.L_x_2636:
[----:B------:R-:W-:Y:S05]  /*112c0*/  BSYNC B0 ;  /* 0x0000000000007941 */ /* 0x000fea0003800000 */
.L_x_2635:
[----:B------:R-:W-:Y:S05]  /*112d0*/  BRA `(.L_x_2637) ;  /* 0xffffffb4000c7947 */ /* 0x000fea000383ffff */
.L_x_2536:
[----:B------:R-:W-:Y:S01]  /*112e0*/  BSSY B0, `(.L_x_2638) ;  /* 0x0000006000007945 */ /* 0x000fe20003800000 */
[----:B------:R-:W-:-:S07]  /*112f0*/  IMAD.MOV.U32 R15, RZ, RZ, -0x1 ;  /* 0xffffffffff0f7424 */ /* 0x000fce00078e00ff */
[----:B0123--:R-:W-:Y:S05]  /*11300*/  WARPSYNC.COLLECTIVE R15, `(.L_x_2639) ;  /* 0x000000000f0c7348 */ /* 0x00ffea0003c00000 */
[----:B------:R-:W-:Y:S02]  /*11310*/  ELECT P6, UR62, PT ;  /* 0x00000000003e782f */ /* 0x000fe400038c0000 */
[----:B------:R-:W-:Y:S01]  /*11320*/  MOV R14, UR62 ;  /* 0x0000003e000e7c02 */ /* 0x000fe20008000f00 */
[----:B0123--:R-:W-:Y:S10]  /*11330*/  ENDCOLLECTIVE ;  /* 0x000000000000791b */ /* 0x00fff40003800000 */
.L_x_2639:
[----:B------:R-:W-:Y:S05]  /*11340*/  BSYNC B0 ;  /* 0x0000000000007941 */ /* 0x000fea0003800000 */
.L_x_2638:
[----:B------:R-:W-:Y:S05]  /*11350*/  BRA `(.L_x_2640) ;  /* 0xffffffb400147947 */ /* 0x000fea000383ffff */
.L_x_2538:
[----:B---3--:R3:W4:Y:S02]  /*11360*/  SYNCS.PHASECHK.TRANS64.TRYWAIT P0, [R0+URZ+0x28840], R2 ;  /* 0x02884002000075a7 */ /* 0x008724000800017f */
[----:B----4-:R-:W-:Y:S05]  /*11370*/  @!P0 NANOSLEEP.SYNCS 0x989680 ;  /* 0x009896800000895d */ /* 0x010fea0003900000 */
[----:B------:R-:W4:Y:S02]  /*11380*/  @!P0 SYNCS.PHASECHK.TRANS64 P0, [R0+URZ+0x28840], R2 ;  /* 0x02884002000085a7 */ /* 0x000f24000800007f */
[----:B----4-:R-:W-:Y:S05]  /*11390*/  @!P0 BRA `(.L_x_2538) ;  /* 0xfffffffc00f08947 */ /* 0x010fea000383ffff */
[----:B------:R-:W-:Y:S05]  /*113a0*/  BRA `(.L_x_2641) ;  /* 0xffffffb400807947 */ /* 0x000fea000383ffff */
.L_x_2542:
[----:B------:R-:W-:Y:S01]  /*113b0*/  IMAD.MOV.U32 R13, RZ, RZ, R0 ;  /* 0x000000ffff0d7224 */ /* 0x000fe200078e0000 */
[----:B------:R-:W0:Y:S01]  /*113c0*/  S2R R6, SR_TID.X ;  /* 0x0000000000067919 */ /* 0x000e220000002100 */
[----:B------:R-:W-:Y:S02]  /*113d0*/  IMAD.MOV.U32 R12, RZ, RZ, RZ ;  /* 0x000000ffff0c7224 */ /* 0x000fe400078e00ff */
[----:B------:R-:W-:Y:S02]  /*113e0*/  IMAD.MOV.U32 R11, RZ, RZ, 0x181f ;  /* 0x0000181fff0b7424 */ /* 0x000fe400078e00ff */
[----:B------:R-:W-:Y:S02]  /*113f0*/  IMAD.MOV.U32 R15, RZ, RZ, -0x1 ;  /* 0xffffffffff0f7424 */ /* 0x000fe400078e00ff */
[----:B-----5:R-:W-:-:S07]  /*11400*/  IMAD R2, R10, R7, RZ ;  /* 0x000000070a027224 */ /* 0x020fce00078e02ff */
[----:B0-----:R-:W-:Y:S05]  /*11410*/  WARPSYNC.COLLECTIVE R15, `(.L_x_2642) ;  /* 0x000000000f087348 */ /* 0x001fea0003c00000 */
[----:B------:R1:W2:Y:S02]  /*11420*/  SHFL.IDX P6, R14, R13, R12, R11 ;  /* 0x0000000c0d0e7389 */ /* 0x0002a400000c000b */
[----:B012---:R-:W-:Y:S01]  /*11430*/  ENDCOLLECTIVE ;  /* 0x000000000000791b */ /* 0x007fe20003800000 */
.L_x_2642:
[----:B------:R-:W-:Y:S01]  /*11440*/  IMAD.MOV.U32 R13, RZ, RZ, R3 ;  /* 0x000000ffff0d7224 */ /* 0x000fe200078e0003 */
[----:B------:R-:W-:Y:S01]  /*11450*/  LOP3.LUT R6, R6, 0x7f, RZ, 0xc0, !PT ;  /* 0x0000007f06067812 */ /* 0x000fe200078ec0ff */
[----:B------:R-:W-:-:S07]  /*11460*/  IMAD.MOV.U32 R4, RZ, RZ, R14 ;  /* 0x000000ffff047224 */ /* 0x000fce00078e000e */
[----:B------:R-:W-:Y:S05]  /*11470*/  WARPSYNC.COLLECTIVE R15, `(.L_x_2643) ;  /* 0x000000000f087348 */ /* 0x000fea0003c00000 */
[----:B------:R0:W1:Y:S02]  /*11480*/  SHFL.IDX P6, R14, R13, R12, R11 ;  /* 0x0000000c0d0e7389 */ /* 0x00006400000c000b */
[----:B01----:R-:W-:Y:S01]  /*11490*/  ENDCOLLECTIVE ;  /* 0x000000000000791b */ /* 0x003fe20003800000 */
.L_x_2643:
[----:B------:R-:W-:-:S05]  /*114a0*/  SHF.R.U32.HI R6, RZ, 0x3, R6 ;  /* 0x00000003ff067819 */ /* 0x000fca0000011606 */
[----:B------:R-:W-:-:S05]  /*114b0*/  IMAD R17, R17, 0x80, R6 ;  /* 0x0000008011117824 */ /* 0x000fca00078e0206 */
[----:B------:R-:W-:Y:S01]  /*114c0*/  ISETP.GE.AND P2, PT, R17, R2, PT ;  /* 0x000000021100720c */ /* 0x000fe20003f46270 */
[----:B------:R-:W-:Y:S02]  /*114d0*/  IMAD.MOV.U32 R13, RZ, RZ, R0 ;  /* 0x000000ffff0d7224 */ /* 0x000fe400078e0000 */
[----:B------:R-:W-:Y:S02]  /*114e0*/  IMAD.MOV.U32 R12, RZ, RZ, 0x1 ;  /* 0x00000001ff0c7424 */ /* 0x000fe400078e00ff */
[----:B------:R-:W-:-:S08]  /*114f0*/  IMAD.MOV.U32 R5, RZ, RZ, R14 ;  /* 0x000000ffff057224 */ /* 0x000fd000078e000e */
[----:B------:R-:W-:Y:S05]  /*11500*/  WARPSYNC.COLLECTIVE R15, `(.L_x_2644) ;  /* 0x000000000f087348 */ /* 0x000fea0003c00000 */
[----:B------:R0:W1:Y:S02]  /*11510*/  SHFL.IDX P6, R14, R13, R12, R11 ;  /* 0x0000000c0d0e7389 */ /* 0x00006400000c000b */
[----:B01----:R-:W-:Y:S01]  /*11520*/  ENDCOLLECTIVE ;  /* 0x000000000000791b */ /* 0x003fe20003800000 */
.L_x_2644:
        /* <DEDUP_REMOVED lines=10> */
.L_x_2645:
[----:B------:R-:W-:Y:S01]  /*115d0*/  @!PT LDS RZ, [RZ] ;  /* 0x00000000fffff984 */ /* 0x000fe20000000800 */
[----:B------:R-:W-:Y:S01]  /*115e0*/  @!PT LDS RZ, [RZ] ;  /* 0x00000000fffff984 */ /* 0x000fe20000000800 */
[----:B------:R-:W-:Y:S01]  /*115f0*/  @!PT LDS RZ, [RZ] ;  /* 0x00000000fffff984 */ /* 0x000fe20000000800 */
[----:B------:R-:W-:Y:S04]  /*11600*/  @!P2 LDGSTS.E.BYPASS.LTC128B.128 [R8+0x10400], desc[UR40][R4.64], !P0 ;  /* 0x104000000408afae */ /* 0x000fe8000c101d68 */
[----:B------:R0:W-:Y:S01]  /*11610*/  @!P2 LDGSTS.E.BYPASS.LTC128B.128 [R8+0x14400], desc[UR40][R4.64+0x80], !P1 ;  /* 0x144000800408afae */ /* 0x0001e2000c901d68 */
[----:B------:R-:W-:Y:S02]  /*11620*/  IMAD.MOV.U32 R13, RZ, RZ, R0 ;  /* 0x000000ffff0d7224 */ /* 0x000fe400078e0000 */
[----:B------:R-:W-:Y:S02]  /*11630*/  IMAD.MOV.U32 R12, RZ, RZ, 0x2 ;  /* 0x00000002ff0c7424 */ /* 0x000fe400078e00ff */
[----:B0-----:R-:W-:Y:S02]  /*11640*/  VIADD R4, R17, 0x10 ;  /* 0x0000001011047836 */ /* 0x001fe40000000000 */
[----:B------:R-:W-:-:S03]  /*11650*/  IMAD.MOV.U32 R6, RZ, RZ, R14 ;  /* 0x000000ffff067224 */ /* 0x000fc600078e000e */
[----:B------:R-:W-:-:S13]  /*11660*/  ISETP.GE.AND P2, PT, R4, R2, PT ;  /* 0x000000020400720c */ /* 0x000fda0003f46270 */
[----:B------:R-:W-:Y:S05]  /*11670*/  WARPSYNC.COLLECTIVE R15, `(.L_x_2646) ;  /* 0x000000000f087348 */ /* 0x000fea0003c00000 */
[----:B------:R0:W1:Y:S02]  /*11680*/  SHFL.IDX P6, R14, R13, R12, R11 ;  /* 0x0000000c0d0e7389 */ /* 0x00006400000c000b */
[----:B01----:R-:W-:Y:S01]  /*11690*/  ENDCOLLECTIVE ;  /* 0x000000000000791b */ /* 0x003fe20003800000 */
.L_x_2646:
[----:B------:R-:W-:Y:S01]  /*116a0*/  @!P2 LEA R5, P3, R9, R6, 0x1 ;  /* 0x000000060905a211 */ /* 0x000fe200078608ff */
[----:B------:R-:W-:-:S04]  /*116b0*/  IMAD.MOV.U32 R13, RZ, RZ, R3 ;  /* 0x000000ffff0d7224 */ /* 0x000fc800078e0003 */
[----:B------:R-:W-:Y:S02]  /*116c0*/  @!P2 IMAD.X R4, RZ, RZ, R7, P3 ;  /* 0x000000ffff04a224 */ /* 0x000fe400018e0607 */
[----:B------:R-:W-:-:S03]  /*116d0*/  VIADD R7, R17, 0x60 ;  /* 0x0000006011077836 */ /* 0x000fc60000000000 */
[----:B------:R-:W-:-:S04]  /*116e0*/  @!P2 LOP3.LUT R5, R5, R4, RZ, 0x3c, !PT ;  /* 0x000000040505a212 */ /* 0x000fc800078e3cff */
[----:B------:R-:W-:-:S04]  /*116f0*/  @!P2 LOP3.LUT R4, R5, R4, RZ, 0x3c, !PT ;  /* 0x000000040504a212 */ /* 0x000fc800078e3cff */
[----:B------:R-:W-:-:S05]  /*11700*/  @!P2 LOP3.LUT R5, R5, R4, RZ, 0x3c, !PT ;  /* 0x000000040505a212 */ /* 0x000fca00078e3cff */
[----:B------:R-:W-:Y:S01]  /*11710*/  @!PT LDS RZ, [RZ] ;  /* 0x00000000fffff984 */ /* 0x000fe20000000800 */
[----:B------:R-:W-:Y:S01]  /*11720*/  @!PT LDS RZ, [RZ] ;  /* 0x00000000fffff984 */ /* 0x000fe20000000800 */
[----:B------:R-:W-:Y:S01]  /*11730*/  @!PT LDS RZ, [RZ] ;  /* 0x00000000fffff984 */ /* 0x000fe20000000800 */
[----:B------:R-:W-:Y:S04]  /*11740*/  @!P2 LDGSTS.E.BYPASS.LTC128B.128 [R8+0x10c00], desc[UR40][R4.64], !P0 ;  /* 0x10c000000408afae */ /* 0x000fe8000c101d68 */
[----:B------:R0:W-:Y:S02]  /*11750*/  @!P2 LDGSTS.E.BYPASS.LTC128B.128 [R8+0x14c00], desc[UR40][R4.64+0x80], !P1 ;  /* 0x14c000800408afae */ /* 0x0001e4000c901d68 */
[----:B0-----:R-:W-:-:S05]  /*11760*/  VIADD R4, R17, 0x20 ;  /* 0x0000002011047836 */ /* 0x001fca0000000000 */
[----:B------:R-:W-:Y:S01]  /*11770*/  ISETP.GE.AND P2, PT, R4, R2, PT ;  /* 0x000000020400720c */ /* 0x000fe20003f46270 */
[----:B------:R-:W-:-:S12]  /*11780*/  IMAD.MOV.U32 R4, RZ, RZ, R14 ;  /* 0x000000ffff047224 */ /* 0x000fd800078e000e */
[----:B------:R-:W-:Y:S05]  /*11790*/  WARPSYNC.COLLECTIVE R15, `(.L_x_2647) ;  /* 0x000000000f087348 */ /* 0x000fea0003c00000 */
[----:B------:R0:W1:Y:S02]  /*117a0*/  SHFL.IDX P6, R14, R13, R12, R11 ;  /* 0x0000000c0d0e7389 */ /* 0x00006400000c000b */
[----:B01----:R-:W-:Y:S01]  /*117b0*/  ENDCOLLECTIVE ;  /* 0x000000000000791b */ /* 0x003fe20003800000 */
.L_x_2647:
[----:B------:R-:W-:Y:S02]  /*117c0*/  IMAD.MOV.U32 R13, RZ, RZ, R0 ;  /* 0x000000ffff0d7224 */ /* 0x000fe400078e0000 */
[----:B------:R-:W-:Y:S02]  /*117d0*/  IMAD.MOV.U32 R12, RZ, RZ, 0x3 ;  /* 0x00000003ff0c7424 */ /* 0x000fe400078e00ff */
[----:B------:R-:W-:-:S07]  /*117e0*/  IMAD.MOV.U32 R5, RZ, RZ, R14 ;  /* 0x000000ffff057224 */ /* 0x000fce00078e000e */
[----:B------:R-:W-:Y:S05]  /*117f0*/  WARPSYNC.COLLECTIVE R15, `(.L_x_2648) ;  /* 0x000000000f087348 */ /* 0x000fea0003c00000 */
[----:B------:R0:W1:Y:S02]  /*11800*/  SHFL.IDX P6, R14, R13, R12, R11 ;  /* 0x0000000c0d0e7389 */ /* 0x00006400000c000b */
[----:B01----:R-:W-:Y:S01]  /*11810*/  ENDCOLLECTIVE ;  /* 0x000000000000791b */ /* 0x003fe20003800000 */
.L_x_2648:
[----:B------:R-:W-:-:S05]  /*11820*/  @!P2 LEA R5, P3, R9, R5, 0x1 ;  /* 0x000000050905a211 */ /* 0x000fca00078608ff */
        /* <DEDUP_REMOVED lines=16> */
.L_x_2649:
[----:B------:R-:W-:Y:S02]  /*11930*/  IMAD.MOV.U32 R13, RZ, RZ, R0 ;  /* 0x000000ffff0d7224 */ /* 0x000fe400078e0000 */
[----:B------:R-:W-:Y:S02]  /*11940*/  IMAD.MOV.U32 R12, RZ, RZ, 0x4 ;  /* 0x00000004ff0c7424 */ /* 0x000fe400078e00ff */
[----:B------:R-:W-:-:S07]  /*11950*/  IMAD.MOV.U32 R5, RZ, RZ, R14 ;  /* 0x000000ffff057224 */ /* 0x000fce00078e000e */
[----:B------:R-:W-:Y:S05]  /*11960*/  WARPSYNC.COLLECTIVE R15, `(.L_x_2650) ;  /* 0x000000000f087348 */ /* 0x000fea0003c00000 */
[----:B------:R0:W1:Y:S02]  /*11970*/  SHFL.IDX P6, R14, R13, R12, R11 ;  /* 0x0000000c0d0e7389 */ /* 0x00006400000c000b */
[----:B01----:R-:W-:Y:S01]  /*11980*/  ENDCOLLECTIVE ;  /* 0x000000000000791b */ /* 0x003fe20003800000 */
.L_x_2650:
        /* <DEDUP_REMOVED lines=17> */
.L_x_2651:
[----:B------:R-:W-:Y:S02]  /*11aa0*/  IMAD.MOV.U32 R13, RZ, RZ, R0 ;  /* 0x000000ffff0d7224 */ /* 0x000fe400078e0000 */
[----:B------:R-:W-:Y:S02]  /*11ab0*/  IMAD.MOV.U32 R12, RZ, RZ, 0x5 ;  /* 0x00000005ff0c7424 */ /* 0x000fe400078e00ff */
[----:B------:R-:W-:-:S07]  /*11ac0*/  IMAD.MOV.U32 R5, RZ, RZ, R14 ;  /* 0x000000ffff057224 */ /* 0x000fce00078e000e */
[----:B------:R-:W-:Y:S05]  /*11ad0*/  WARPSYNC.COLLECTIVE R15, `(.L_x_2652) ;  /* 0x000000000f087348 */ /* 0x000fea0003c00000 */
[----:B------:R0:W1:Y:S02]  /*11ae0*/  SHFL.IDX P6, R14, R13, R12, R11 ;  /* 0x0000000c0d0e7389 */ /* 0x00006400000c000b */
[----:B01----:R-:W-:Y:S01]  /*11af0*/  ENDCOLLECTIVE ;  /* 0x000000000000791b */ /* 0x003fe20003800000 */
.L_x_2652:
        /* <DEDUP_REMOVED lines=17> */
.L_x_2653:
[----:B------:R-:W-:Y:S02]  /*11c10*/  IMAD.MOV.U32 R13, RZ, RZ, R0 ;  /* 0x000000ffff0d7224 */ /* 0x000fe400078e0000 */
[----:B------:R-:W-:Y:S02]  /*11c20*/  IMAD.MOV.U32 R12, RZ, RZ, 0x6 ;  /* 0x00000006ff0c7424 */ /* 0x000fe400078e00ff */
[----:B------:R-:W-:-:S07]  /*11c30*/  IMAD.MOV.U32 R5, RZ, RZ, R14 ;  /* 0x000000ffff057224 */ /* 0x000fce00078e000e */
[----:B------:R-:W-:Y:S05]  /*11c40*/  WARPSYNC.COLLECTIVE R15, `(.L_x_2654) ;  /* 0x000000000f087348 */ /* 0x000fea0003c00000 */
[----:B------:R0:W1:Y:S02]  /*11c50*/  SHFL.IDX P6, R14, R13, R12, R11 ;  /* 0x0000000c0d0e7389 */ /* 0x00006400000c000b */
[----:B01----:R-:W-:Y:S01]  /*11c60*/  ENDCOLLECTIVE ;  /* 0x000000000000791b */ /* 0x003fe20003800000 */
.L_x_2654:
        /* <DEDUP_REMOVED lines=16> */
.L_x_2655:
[----:B------:R-:W-:Y:S02]  /*11d70*/  IMAD.MOV.U32 R13, RZ, RZ, R0 ;  /* 0x000000ffff0d7224 */ /* 0x000fe400078e0000 */
[----:B------:R-:W-:Y:S02]  /*11d80*/  IMAD.MOV.U32 R12, RZ, RZ, 0x7 ;  /* 0x00000007ff0c7424 */ /* 0x000fe400078e00ff */
[----:B------:R-:W-:-:S07]  /*11d90*/  IMAD.MOV.U32 R5, RZ, RZ, R14 ;  /* 0x000000ffff057224 */ /* 0x000fce00078e000e */
[----:B------:R-:W-:Y:S05]  /*11da0*/  WARPSYNC.COLLECTIVE R15, `(.L_x_2656) ;  /* 0x000000000f087348 */ /* 0x000fea0003c00000 */
[----:B------:R0:W1:Y:S02]  /*11db0*/  SHFL.IDX P6, R14, R13, R12, R11 ;  /* 0x0000000c0d0e7389 */ /* 0x00006400000c000b */
[----:B01----:R-:W-:Y:S01]  /*11dc0*/  ENDCOLLECTIVE ;  /* 0x000000000000791b */ /* 0x003fe20003800000 */
.L_x_2656:
        /* <DEDUP_REMOVED lines=10> */
.L_x_2657:
[----:B------:R-:W-:Y:S01]  /*11e70*/  @!PT LDS RZ, [RZ] ;  /* 0x00000000fffff984 */ /* 0x000fe20000000800 */
[----:B------:R-:W-:Y:S01]  /*11e80*/  @!PT LDS RZ, [RZ] ;  /* 0x00000000fffff984 */ /* 0x000fe20000000800 */
[----:B------:R-:W-:Y:S01]  /*11e90*/  @!PT LDS RZ, [RZ] ;  /* 0x00000000fffff984 */ /* 0x000fe20000000800 */
[----:B------:R0:W-:Y:S04]  /*11ea0*/  @!P2 LDGSTS.E.BYPASS.LTC128B.128 [R8+0x13400], desc[UR40][R4.64], !P0 ;  /* 0x134000000408afae */ /* 0x0001e8000c101d68 */
[----:B------:R0:W-:Y:S01]  /*11eb0*/  @!P2 LDGSTS.E.BYPASS.LTC128B.128 [R8+0x17400], desc[UR40][R4.64+0x80], !P1 ;  /* 0x174000800408afae */ /* 0x0001e2000c901d68 */
[----:B------:R-:W-:Y:S01]  /*11ec0*/  IMAD.MOV.U32 R3, RZ, RZ, R14 ;  /* 0x000000ffff037224 */ /* 0x000fe200078e000e */
[----:B------:R-:W-:Y:S06]  /*11ed0*/  BRA `(.L_x_2658) ;  /* 0xffffffb800447947 */ /* 0x000fec000383ffff */
.L_x_2547:
[----:B0-----:R-:W2:Y:S02]  /*11ee0*/  LDL R2, [R1+0x4] ;  /* 0x0000040001027983 */ /* 0x001ea40000100800 */
[----:B--2---:R0:W1:Y:S02]  /*11ef0*/  SYNCS.PHASECHK.TRANS64.TRYWAIT P0, [R2+URZ+0x28820], R0 ;  /* 0x02882000020075a7 */ /* 0x004064000800017f */
[----:B-1----:R-:W-:Y:S05]  /*11f00*/  @!P0 NANOSLEEP.SYNCS 0x989680 ;  /* 0x009896800000895d */ /* 0x002fea0003900000 */
[----:B------:R-:W1:Y:S02]  /*11f10*/  @!P0 SYNCS.PHASECHK.TRANS64 P0, [R2+URZ+0x28820], R0 ;  /* 0x02882000020085a7 */ /* 0x000e64000800007f */
[----:B-1----:R-:W-:Y:S05]  /*11f20*/  @!P0 BRA `(.L_x_2547) ;  /* 0xfffffffc00ec8947 */ /* 0x002fea000383ffff */
[----:B------:R-:W-:Y:S05]  /*11f30*/  BRA `(.L_x_2659) ;  /* 0xffffffb800b87947 */ /* 0x000fea000383ffff */
.L_x_2556:
[----:B-1----:R1:W2:Y:S02]  /*11f40*/  SYNCS.PHASECHK.TRANS64.TRYWAIT P0, [R2+URZ+0x28840], R0 ;  /* 0x02884000020075a7 */ /* 0x0022a4000800017f */
[----:B--2---:R-:W-:Y:S05]  /*11f50*/  @!P0 NANOSLEEP.SYNCS 0x989680 ;  /* 0x009896800000895d */ /* 0x004fea0003900000 */
[----:B------:R-:W2:Y:S02]  /*11f60*/  @!P0 SYNCS.PHASECHK.TRANS64 P0, [R2+URZ+0x28840], R0 ;  /* 0x02884000020085a7 */ /* 0x000ea4000800007f */
[----:B--2---:R-:W-:Y:S05]  /*11f70*/  @!P0 BRA `(.L_x_2556) ;  /* 0xfffffffc00f08947 */ /* 0x004fea000383ffff */
[----:B------:R-:W-:Y:S05]  /*11f80*/  BRA `(.L_x_2660) ;  /* 0xffffffbc007c7947 */ /* 0x000fea000383ffff */
.L_x_2562:
[----:B0-----:R0:W1:Y:S02]  /*11f90*/  SYNCS.PHASECHK.TRANS64.TRYWAIT P0, [R2+URZ+0x60], R0 ;  /* 0x00006000020075a7 */ /* 0x001064000800017f */
[----:B-1----:R-:W-:Y:S05]  /*11fa0*/  @!P0 NANOSLEEP.SYNCS 0x989680 ;  /* 0x009896800000895d */ /* 0x002fea0003900000 */
[----:B------:R-:W1:Y:S02]  /*11fb0*/  @!P0 SYNCS.PHASECHK.TRANS64 P0, [R2+URZ+0x60], R0 ;  /* 0x00006000020085a7 */ /* 0x000e64000800007f */
[----:B-1----:R-:W-:Y:S05]  /*11fc0*/  @!P0 BRA `(.L_x_2562) ;  /* 0xfffffffc00f08947 */ /* 0x002fea000383ffff */
[----:B------:R-:W-:Y:S05]  /*11fd0*/  BRA `(.L_x_2661) ;  /* 0xffffffc000587947 */ /* 0x000fea000383ffff */
.L_x_2571:
[----:B--2---:R2:W3:Y:S02]  /*11fe0*/  SYNCS.PHASECHK.TRANS64.TRYWAIT P0, [R3+URZ+0x28840], R2 ;  /* 0x02884002030075a7 */ /* 0x0044e4000800017f */
[----:B---3--:R-:W-:Y:S05]  /*11ff0*/  @!P0 NANOSLEEP.SYNCS 0x989680 ;  /* 0x009896800000895d */ /* 0x008fea0003900000 */
[----:B------:R-:W3:Y:S02]  /*12000*/  @!P0 SYNCS.PHASECHK.TRANS64 P0, [R3+URZ+0x28840], R2 ;  /* 0x02884002030085a7 */ /* 0x000ee4000800007f */
[----:B---3--:R-:W-:Y:S05]  /*12010*/  @!P0 BRA `(.L_x_2571) ;  /* 0xfffffffc00f08947 */ /* 0x008fea000383ffff */
[----:B------:R-:W-:Y:S05]  /*12020*/  BRA `(.L_x_2662) ;  /* 0xffffffc400f87947 */ /* 0x000fea000383ffff */
.L_x_2577:
[----:B0-----:R0:W2:Y:S02]  /*12030*/  SYNCS.PHASECHK.TRANS64.TRYWAIT P0, [R2+URZ+0x60], R3 ;  /* 0x00006003020075a7 */ /* 0x0010a4000800017f */
[----:B--2---:R-:W-:Y:S05]  /*12040*/  @!P0 NANOSLEEP.SYNCS 0x989680 ;  /* 0x009896800000895d */ /* 0x004fea0003900000 */
[----:B------:R-:W2:Y:S02]  /*12050*/  @!P0 SYNCS.PHASECHK.TRANS64 P0, [R2+URZ+0x60], R3 ;  /* 0x00006003020085a7 */ /* 0x000ea4000800007f */
[----:B--2---:R-:W-:Y:S05]  /*12060*/  @!P0 BRA `(.L_x_2577) ;  /* 0xfffffffc00f08947 */ /* 0x004fea000383ffff */
[----:B------:R-:W-:Y:S05]  /*12070*/  BRA `(.L_x_2663) ;  /* 0xffffffc800d47947 */ /* 0x000fea000383ffff */
.L_x_2586:
[----:B---3--:R3:W4:Y:S02]  /*12080*/  SYNCS.PHASECHK.TRANS64.TRYWAIT P0, [R2+URZ+0x28840], R3 ;  /* 0x02884003020075a7 */ /* 0x008724000800017f */
[----:B----4-:R-:W-:Y:S05]  /*12090*/  @!P0 NANOSLEEP.SYNCS 0x989680 ;  /* 0x009896800000895d */ /* 0x010fea0003900000 */
[----:B------:R-:W4:Y:S02]  /*120a0*/  @!P0 SYNCS.PHASECHK.TRANS64 P0, [R2+URZ+0x28840], R3 ;  /* 0x02884003020085a7 */ /* 0x000f24000800007f */
[----:B----4-:R-:W-:Y:S05]  /*120b0*/  @!P0 BRA `(.L_x_2586) ;  /* 0xfffffffc00f08947 */ /* 0x010fea000383ffff */
[----:B------:R-:W-:Y:S05]  /*120c0*/  BRA `(.L_x_2664) ;  /* 0xffffffd000487947 */ /* 0x000fea000383ffff */
.L_x_2592:
[----:B0-----:R0:W2:Y:S02]  /*120d0*/  SYNCS.PHASECHK.TRANS64.TRYWAIT P0, [R2+URZ+0x60], R5 ;  /* 0x00006005020075a7 */ /* 0x0010a4000800017f */
[----:B--2---:R-:W-:Y:S05]  /*120e0*/  @!P0 NANOSLEEP.SYNCS 0x989680 ;  /* 0x009896800000895d */ /* 0x004fea0003900000 */
[----:B------:R-:W2:Y:S02]  /*120f0*/  @!P0 SYNCS.PHASECHK.TRANS64 P0, [R2+URZ+0x60], R5 ;  /* 0x00006005020085a7 */ /* 0x000ea4000800007f */
[----:B--2---:R-:W-:Y:S05]  /*12100*/  @!P0 BRA `(.L_x_2592) ;  /* 0xfffffffc00f08947 */ /* 0x004fea000383ffff */
[----:B------:R-:W-:Y:S05]  /*12110*/  BRA `(.L_x_2665) ;  /* 0xffffffd400247947 */ /* 0x000fea000383ffff */
.L_x_2603:
[----:B0-----:R0:W2:Y:S02]  /*12120*/  SYNCS.PHASECHK.TRANS64.TRYWAIT P0, [R0+URZ+0x28860], R2 ;  /* 0x02886002000075a7 */ /* 0x0010a4000800017f */
[----:B--2---:R-:W-:Y:S05]  /*12130*/  @!P0 NANOSLEEP.SYNCS 0x989680 ;  /* 0x009896800000895d */ /* 0x004fea0003900000 */
[----:B------:R-:W2:Y:S02]  /*12140*/  @!P0 SYNCS.PHASECHK.TRANS64 P0, [R0+URZ+0x28860], R2 ;  /* 0x02886002000085a7 */ /* 0x000ea4000800007f */
[----:B--2---:R-:W-:Y:S05]  /*12150*/  @!P0 BRA `(.L_x_2603) ;  /* 0xfffffffc00f08947 */ /* 0x004fea000383ffff */
[----:B------:R-:W-:Y:S05]  /*12160*/  BRA `(.L_x_2666) ;  /* 0xffffffd8007c7947 */ /* 0x000fea000383ffff */
.L_x_2610:
[----:B------:R-:W-:Y:S01]  /*12170*/  BSSY B0, `(.L_x_2667) ;  /* 0x0000008000007945 */ /* 0x000fe20003800000 */
[----:B------:R-:W-:Y:S02]  /*12180*/  IMAD.MOV.U32 R13, RZ, RZ, R16 ;  /* 0x000000ffff0d7224 */ /* 0x000fe400078e0010 */
[----:B------:R-:W-:Y:S02]  /*12190*/  IMAD.MOV.U32 R12, RZ, RZ, RZ ;  /* 0x000000ffff0c7224 */ /* 0x000fe400078e00ff */
[----:B------:R-:W-:Y:S02]  /*121a0*/  IMAD.MOV.U32 R11, RZ, RZ, 0x1f ;  /* 0x0000001fff0b7424 */ /* 0x000fe400078e00ff */
[----:B------:R-:W-:-:S07]  /*121b0*/  IMAD.MOV.U32 R15, RZ, RZ, -0x1 ;  /* 0xffffffffff0f7424 */ /* 0x000fce00078e00ff */
[----:B0123-5:R-:W-:Y:S05]  /*121c0*/  WARPSYNC.COLLECTIVE R15, `(.L_x_2668) ;  /* 0x000000000f087348 */ /* 0x02ffea0003c00000 */
[----:B------:R4:W0:Y:S02]  /*121d0*/  SHFL.IDX P6, R14, R13, R12, R11 ;  /* 0x0000000c0d0e7389 */ /* 0x00082400000c000b */
[----:B012345:R-:W-:Y:S01]  /*121e0*/  ENDCOLLECTIVE ;  /* 0x000000000000791b */ /* 0x03ffe20003800000 */
.L_x_2668:
[----:B------:R-:W-:Y:S05]  /*121f0*/  BSYNC B0 ;  /* 0x0000000000007941 */ /* 0x000fea0003800000 */
.L_x_2667:
        /* <DEDUP_REMOVED lines=9> */
.L_x_2669:
        /* <DEDUP_REMOVED lines=18> */
.L_x_2670:
[----:B------:R-:W-:Y:S01]  /*123b0*/  IMAD.MOV.U32 R12, RZ, RZ, 0x2 ;  /* 0x00000002ff0c7424 */ /* 0x000fe200078e00ff */
[----:B------:R-:W-:-:S05]  /*123c0*/  SEL R7, R14, RZ, P1 ;  /* 0x000000ff0e077207 */ /* 0x000fca0000800000 */
[----:B------:R-:W-:-:S04]  /*123d0*/  IMAD.IADD R3, R2, 0x1, R7 ;  /* 0x0000000102037824 */ /* 0x000fc800078e0207 */
[----:B------:R-:W-:-:S07]  /*123e0*/  IMAD.MOV.U32 R13, RZ, RZ, R3 ;  /* 0x000000ffff0d7224 */ /* 0x000fce00078e0003 */
[----:B------:R-:W-:Y:S05]  /*123f0*/  WARPSYNC.COLLECTIVE R15, `(.L_x_2671) ;  /* 0x000000000f087348 */ /* 0x000fea0003c00000 */
[----:B------:R0:W1:Y:S02]  /*12400*/  SHFL.UP P6, R14, R13, R12, R11 ;  /* 0x0400000c0d0e7389 */ /* 0x00006400000c000b */
[----:B01----:R-:W-:Y:S01]  /*12410*/  ENDCOLLECTIVE ;  /* 0x000000000000791b */ /* 0x003fe20003800000 */
.L_x_2671:
[----:B------:R-:W-:Y:S01]  /*12420*/  IMAD.MOV.U32 R12, RZ, RZ, 0x4 ;  /* 0x00000004ff0c7424 */ /* 0x000fe200078e00ff */
[----:B------:R-:W-:-:S05]  /*12430*/  SEL R14, R14, RZ, P2 ;  /* 0x000000ff0e0e7207 */ /* 0x000fca0001000000 */
[----:B------:R-:W-:-:S04]  /*12440*/  IMAD.IADD R3, R3, 0x1, R14 ;  /* 0x0000000103037824 */ /* 0x000fc800078e020e */
[----:B------:R-:W-:-:S07]  /*12450*/  IMAD.MOV.U32 R13, RZ, RZ, R3 ;  /* 0x000000ffff0d7224 */ /* 0x000fce00078e0003 */
[----:B------:R-:W-:Y:S05]  /*12460*/  WARPSYNC.COLLECTIVE R15, `(.L_x_2672) ;  /* 0x000000000f087348 */ /* 0x000fea0003c00000 */
[----:B------:R0:W1:Y:S02]  /*12470*/  SHFL.UP P6, R14, R13, R12, R11 ;  /* 0x0400000c0d0e7389 */ /* 0x00006400000c000b */
[----:B01----:R-:W-:Y:S01]  /*12480*/  ENDCOLLECTIVE ;  /* 0x000000000000791b */ /* 0x003fe20003800000 */
.L_x_2672:
[----:B------:R-:W-:Y:S01]  /*12490*/  IMAD.MOV.U32 R12, RZ, RZ, 0x8 ;  /* 0x00000008ff0c7424 */ /* 0x000fe200078e00ff */
[----:B------:R-:W-:-:S05]  /*124a0*/  SEL R14, R14, RZ, P3 ;  /* 0x000000ff0e0e7207 */ /* 0x000fca0001800000 */
[----:B------:R-:W-:-:S04]  /*124b0*/  IMAD.IADD R3, R3, 0x1, R14 ;  /* 0x0000000103037824 */ /* 0x000fc800078e020e */
[----:B------:R-:W-:-:S07]  /*124c0*/  IMAD.MOV.U32 R13, RZ, RZ, R3 ;  /* 0x000000ffff0d7224 */ /* 0x000fce00078e0003 */
[----:B------:R-:W-:Y:S05]  /*124d0*/  WARPSYNC.COLLECTIVE R15, `(.L_x_2673) ;  /* 0x000000000f087348 */ /* 0x000fea0003c00000 */
[----:B------:R0:W1:Y:S02]  /*124e0*/  SHFL.UP P6, R14, R13, R12, R11 ;  /* 0x0400000c0d0e7389 */ /* 0x00006400000c000b */
[----:B01----:R-:W-:Y:S01]  /*124f0*/  ENDCOLLECTIVE ;  /* 0x000000000000791b */ /* 0x003fe20003800000 */
.L_x_2673:
[----:B------:R-:W-:Y:S01]  /*12500*/  IMAD.MOV.U32 R12, RZ, RZ, 0x10 ;  /* 0x00000010ff0c7424 */ /* 0x000fe200078e00ff */
[----:B------:R-:W-:-:S05]  /*12510*/  SEL R14, R14, RZ, P4 ;  /* 0x000000ff0e0e7207 */ /* 0x000fca0002000000 */
[----:B------:R-:W-:-:S04]  /*12520*/  IMAD.IADD R3, R3, 0x1, R14 ;  /* 0x0000000103037824 */ /* 0x000fc800078e020e */
[----:B------:R-:W-:-:S07]  /*12530*/  IMAD.MOV.U32 R13, RZ, RZ, R3 ;  /* 0x000000ffff0d7224 */ /* 0x000fce00078e0003 */
[----:B------:R-:W-:Y:S05]  /*12540*/  WARPSYNC.COLLECTIVE R15, `(.L_x_2674) ;  /* 0x000000000f087348 */ /* 0x000fea0003c00000 */
[----:B------:R0:W1:Y:S02]  /*12550*/  SHFL.UP P6, R14, R13, R12, R11 ;  /* 0x0400000c0d0e7389 */ /* 0x00006400000c000b */
[----:B01----:R-:W-:Y:S01]  /*12560*/  ENDCOLLECTIVE ;  /* 0x000000000000791b */ /* 0x003fe20003800000 */
.L_x_2674:
        /* <DEDUP_REMOVED lines=8> */
.L_x_2675:
[----:B------:R-:W-:Y:S05]  /*125f0*/  BRA `(.L_x_2676) ;  /* 0xffffffdc00187947 */ /* 0x000fea000383ffff */
.L_x_2615:
[----:B------:R-:W-:Y:S01]  /*12600*/  BSSY B0, `(.L_x_2677) ;  /* 0x0000008000007945 */ /* 0x000fe20003800000 */
[----:B-----5:R-:W-:Y:S02]  /*12610*/  IMAD.MOV.U32 R13, RZ, RZ, R2 ;  /* 0x000000ffff0d7224 */ /* 0x020fe400078e0002 */
[----:B------:R-:W-:Y:S02]  /*12620*/  IMAD.MOV.U32 R12, RZ, RZ, 0x1 ;  /* 0x00000001ff0c7424 */ /* 0x000fe400078e00ff */
[----:B------:R-:W-:Y:S02]  /*12630*/  IMAD.MOV.U32 R11, RZ, RZ, RZ ;  /* 0x000000ffff0b7224 */ /* 0x000fe400078e00ff */
[----:B------:R-:W-:-:S07]  /*12640*/  IMAD.MOV.U32 R15, RZ, RZ, -0x1 ;  /* 0xffffffffff0f7424 */ /* 0x000fce00078e00ff */
[----:B012---:R-:W-:Y:S05]  /*12650*/  WARPSYNC.COLLECTIVE R15, `(.L_x_2678) ;  /* 0x000000000f087348 */ /* 0x007fea0003c00000 */
[----:B------:R3:W4:Y:S02]  /*12660*/  SHFL.UP P6, R14, R13, R12, R11 ;  /* 0x0400000c0d0e7389 */ /* 0x00072400000c000b */
[----:B01234-:R-:W-:Y:S01]  /*12670*/  ENDCOLLECTIVE ;  /* 0x000000000000791b */ /* 0x01ffe20003800000 */
.L_x_2678:
[----:B------:R-:W-:Y:S05]  /*12680*/  BSYNC B0 ;  /* 0x0000000000007941 */ /* 0x000fea0003800000 */
.L_x_2677:
        /* <DEDUP_REMOVED lines=9> */
.L_x_2679:
[----:B------:R-:W-:Y:S01]  /*12720*/  IMAD.MOV.U32 R12, RZ, RZ, 0x4 ;  /* 0x00000004ff0c7424 */ /* 0x000fe200078e00ff */
[----:B------:R-:W-:-:S05]  /*12730*/  SEL R14, R14, RZ, P2 ;  /* 0x000000ff0e0e7207 */ /* 0x000fca0001000000 */
[----:B------:R-:W-:-:S04]  /*12740*/  IMAD.IADD R3, R3, 0x1, R14 ;  /* 0x0000000103037824 */ /* 0x000fc800078e020e */
[----:B------:R-:W-:-:S07]  /*12750*/  IMAD.MOV.U32 R13, RZ, RZ, R3 ;  /* 0x000000ffff0d7224 */ /* 0x000fce00078e0003 */
[----:B------:R-:W-:Y:S05]  /*12760*/  WARPSYNC.COLLECTIVE R15, `(.L_x_2680) ;  /* 0x000000000f087348 */ /* 0x000fea0003c00000 */
[----:B------:R0:W1:Y:S02]  /*12770*/  SHFL.UP P6, R14, R13, R12, R11 ;  /* 0x0400000c0d0e7389 */ /* 0x00006400000c000b */
[----:B01----:R-:W-:Y:S01]  /*12780*/  ENDCOLLECTIVE ;  /* 0x000000000000791b */ /* 0x003fe20003800000 */
.L_x_2680:
[----:B------:R-:W-:Y:S01]  /*12790*/  IMAD.MOV.U32 R12, RZ, RZ, 0x8 ;  /* 0x00000008ff0c7424 */ /* 0x000fe200078e00ff */
[----:B------:R-:W-:-:S05]  /*127a0*/  SEL R14, R14, RZ, P3 ;  /* 0x000000ff0e0e7207 */ /* 0x000fca0001800000 */
[----:B------:R-:W-:-:S04]  /*127b0*/  IMAD.IADD R3, R3, 0x1, R14 ;  /* 0x0000000103037824 */ /* 0x000fc800078e020e */
[----:B------:R-:W-:-:S07]  /*127c0*/  IMAD.MOV.U32 R13, RZ, RZ, R3 ;  /* 0x000000ffff0d7224 */ /* 0x000fce00078e0003 */
[----:B------:R-:W-:Y:S05]  /*127d0*/  WARPSYNC.COLLECTIVE R15, `(.L_x_2681) ;  /* 0x000000000f087348 */ /* 0x000fea0003c00000 */
[----:B------:R0:W1:Y:S02]  /*127e0*/  SHFL.UP P6, R14, R13, R12, R11 ;  /* 0x0400000c0d0e7389 */ /* 0x00006400000c000b */
[----:B01----:R-:W-:Y:S01]  /*127f0*/  ENDCOLLECTIVE ;  /* 0x000000000000791b */ /* 0x003fe20003800000 */
.L_x_2681:
[----:B------:R-:W-:Y:S01]  /*12800*/  IMAD.MOV.U32 R12, RZ, RZ, 0x10 ;  /* 0x00000010ff0c7424 */ /* 0x000fe200078e00ff */
[----:B------:R-:W-:-:S05]  /*12810*/  SEL R14, R14, RZ, P4 ;  /* 0x000000ff0e0e7207 */ /* 0x000fca0002000000 */
[----:B------:R-:W-:-:S04]  /*12820*/  IMAD.IADD R3, R3, 0x1, R14 ;  /* 0x0000000103037824 */ /* 0x000fc800078e020e */
[----:B------:R-:W-:-:S07]  /*12830*/  IMAD.MOV.U32 R13, RZ, RZ, R3 ;  /* 0x000000ffff0d7224 */ /* 0x000fce00078e0003 */
[----:B------:R-:W-:Y:S05]  /*12840*/  WARPSYNC.COLLECTIVE R15, `(.L_x_2682) ;  /* 0x000000000f087348 */ /* 0x000fea0003c00000 */
[----:B------:R0:W1:Y:S02]  /*12850*/  SHFL.UP P6, R14, R13, R12, R11 ;  /* 0x0400000c0d0e7389 */ /* 0x00006400000c000b */
[----:B01----:R-:W-:Y:S01]  /*12860*/  ENDCOLLECTIVE ;  /* 0x000000000000791b */ /* 0x003fe20003800000 */
.L_x_2682:
        /* <DEDUP_REMOVED lines=8> */
.L_x_2683:
[----:B------:R-:W-:Y:S05]  /*128f0*/  BRA `(.L_x_2684) ;  /* 0xffffffd800f47947 */ /* 0x000fea000383ffff */
.L_x_2617:
[----:B------:R-:W-:Y:S01]  /*12900*/  BSSY B0, `(.L_x_2685) ;  /* 0x0000006000007945 */ /* 0x000fe20003800000 */
[----:B------:R-:W-:Y:S01]  /*12910*/  PLOP3.LUT P6, PT, P6, PT, PT, 0x8, 0x0 ;  /* 0x000000000000781c */ /* 0x000fe200037ce170 */
[----:B------:R-:W-:-:S12]  /*12920*/  IMAD.MOV.U32 R15, RZ, RZ, -0x1 ;  /* 0xffffffffff0f7424 */ /* 0x000fd800078e00ff */
[----:B0123-5:R-:W-:Y:S05]  /*12930*/  WARPSYNC.COLLECTIVE R15, `(.L_x_2686) ;  /* 0x000000000f087348 */ /* 0x02ffea0003c00000 */
[----:B------:R-:W-:Y:S01]  /*12940*/  VOTE.ANY R14, PT, P6 ;  /* 0x00000000000e7806 */ /* 0x000fe200030e0100 */
[----:B0123-5:R-:W-:Y:S06]  /*12950*/  ENDCOLLECTIVE ;  /* 0x000000000000791b */ /* 0x02ffec0003800000 */
.L_x_2686:
[----:B------:R-:W-:Y:S05]  /*12960*/  BSYNC B0 ;  /* 0x0000000000007941 */ /* 0x000fea0003800000 */
.L_x_2685:
        /* <DEDUP_REMOVED lines=9> */
.L_x_2687:
[----:B------:R-:W-:Y:S01]  /*12a00*/  IMAD.MOV.U32 R17, RZ, RZ, R14 ;  /* 0x000000ffff117224 */ /* 0x000fe200078e000e */
[----:B------:R-:W-:Y:S06]  /*12a10*/  BRA `(.L_x_2688) ;  /* 0xffffffd800e47947 */ /* 0x000fec000383ffff */
.L_x_2619:
[----:B------:R-:W-:Y:S01]  /*12a20*/  BSSY B0, `(.L_x_2689) ;  /* 0x0000007000007945 */ /* 0x000fe20003800000 */
[----:B------:R-:W-:Y:S02]  /*12a30*/  IMAD.MOV.U32 R13, RZ, RZ, R3 ;  /* 0x000000ffff0d7224 */ /* 0x000fe400078e0003 */
[----:B------:R-:W-:Y:S02]  /*12a40*/  IMAD.MOV.U32 R11, RZ, RZ, 0x1f ;  /* 0x0000001fff0b7424 */ /* 0x000fe400078e00ff */
[----:B------:R-:W-:-:S07]  /*12a50*/  IMAD.MOV.U32 R15, RZ, RZ, -0x1 ;  /* 0xffffffffff0f7424 */ /* 0x000fce00078e00ff */
[----:B012345:R-:W-:Y:S05]  /*12a60*/  WARPSYNC.COLLECTIVE R15, `(.L_x_2690) ;  /* 0x000000000f087348 */ /* 0x03ffea0003c00000 */
[----:B------:R0:W0:Y:S02]  /*12a70*/  SHFL.IDX P6, R14, R13, R12, R11 ;  /* 0x0000000c0d0e7389 */ /* 0x00002400000c000b */
[----:B012345:R-:W-:Y:S01]  /*12a80*/  ENDCOLLECTIVE ;  /* 0x000000000000791b */ /* 0x03ffe20003800000 */
.L_x_2690:
[----:B------:R-:W-:Y:S05]  /*12a90*/  BSYNC B0 ;  /* 0x0000000000007941 */ /* 0x000fea0003800000 */
.L_x_2689:
[----:B------:R-:W-:Y:S01]  /*12aa0*/  IMAD.MOV.U32 R5, RZ, RZ, R14 ;  /* 0x000000ffff057224 */ /* 0x000fe200078e000e */
[----:B------:R-:W-:Y:S06]  /*12ab0*/  BRA `(.L_x_2618) ;  /* 0xffffffd800d87947 */ /* 0x000fec000383ffff */
.L_x_2623:
[----:B0-----:R0:W4:Y:S02]  /*12ac0*/  SYNCS.PHASECHK.TRANS64.TRYWAIT P0, [R0+URZ+0x28820], R3 ;  /* 0x02882003000075a7 */ /* 0x001124000800017f */
[----:B----4-:R-:W-:Y:S05]  /*12ad0*/  @!P0 NANOSLEEP.SYNCS 0x989680 ;  /* 0x009896800000895d */ /* 0x010fea0003900000 */
[----:B------:R-:W4:Y:S02]  /*12ae0*/  @!P0 SYNCS.PHASECHK.TRANS64 P0, [R0+URZ+0x28820], R3 ;  /* 0x02882003000085a7 */ /* 0x000f24000800007f */
[----:B----4-:R-:W-:Y:S05]  /*12af0*/  @!P0 BRA `(.L_x_2623) ;  /* 0xfffffffc00f08947 */ /* 0x010fea000383ffff */
[----:B------:R-:W-:Y:S05]  /*12b00*/  BRA `(.L_x_2691) ;  /* 0xffffffe000587947 */ /* 0x000fea000383ffff */
.L_x_2624:
[----:B------:R-:W4:Y:S01]  /*12b10*/  S2R R2, SR_TID.X ;  /* 0x0000000000027919 */ /* 0x000f220000002100 */
[----:B------:R-:W-:Y:S01]  /*12b20*/  BSSY B0, `(.L_x_2692) ;  /* 0x000000a000007945 */ /* 0x000fe20003800000 */
[----:B------:R-:W-:Y:S02]  /*12b30*/  IMAD.MOV.U32 R12, RZ, RZ, RZ ;  /* 0x000000ffff0c7224 */ /* 0x000fe400078e00ff */
[----:B------:R-:W-:Y:S02]  /*12b40*/  IMAD.MOV.U32 R11, RZ, RZ, 0x1f ;  /* 0x0000001fff0b7424 */ /* 0x000fe400078e00ff */
[----:B------:R-:W-:Y:S01]  /*12b50*/  IMAD.MOV.U32 R15, RZ, RZ, -0x1 ;  /* 0xffffffffff0f7424 */ /* 0x000fe200078e00ff */
[----:B----4-:R-:W-:-:S04]  /*12b60*/  SHF.R.U32.HI R2, RZ, 0x5, R2 ;  /* 0x00000005ff027819 */ /* 0x010fc80000011602 */
[----:B------:R-:W-:-:S05]  /*12b70*/  LOP3.LUT R2, R2, 0x3, RZ, 0xc0, !PT ;  /* 0x0000000302027812 */ /* 0x000fca00078ec0ff */
[----:B------:R-:W-:-:S07]  /*12b80*/  IMAD.MOV.U32 R13, RZ, RZ, R2 ;  /* 0x000000ffff0d7224 */ /* 0x000fce00078e0002 */
[----:B0123-5:R-:W-:Y:S05]  /*12b90*/  WARPSYNC.COLLECTIVE R15, `(.L_x_2693) ;  /* 0x000000000f087348 */ /* 0x02ffea0003c00000 */
[----:B------:R4:W0:Y:S02]  /*12ba0*/  SHFL.IDX P6, R14, R13, R12, R11 ;  /* 0x0000000c0d0e7389 */ /* 0x00082400000c000b */
[----:B012345:R-:W-:Y:S01]  /*12bb0*/  ENDCOLLECTIVE ;  /* 0x000000000000791b */ /* 0x03ffe20003800000 */
.L_x_2693:
[----:B------:R-:W-:Y:S05]  /*12bc0*/  BSYNC B0 ;  /* 0x0000000000007941 */ /* 0x000fea0003800000 */
.L_x_2692:
[----:B------:R-:W-:Y:S05]  /*12bd0*/  BRA `(.L_x_2694) ;  /* 0xffffffe000407947 */ /* 0x000fea000383ffff */
.L_x_2627:
[----:B------:R-:W-:Y:S01]  /*12be0*/  BSSY B1, `(.L_x_2695) ;  /* 0x0000006000017945 */ /* 0x000fe20003800000 */
[----:B------:R-:W-:-:S07]  /*12bf0*/  IMAD.MOV.U32 R15, RZ, RZ, -0x1 ;  /* 0xffffffffff0f7424 */ /* 0x000fce00078e00ff */
[----:B-12345:R-:W-:Y:S05]  /*12c00*/  WARPSYNC.COLLECTIVE R15, `(.L_x_2696) ;  /* 0x000000000f0c7348 */ /* 0x03efea0003c00000 */
[----:B------:R-:W-:Y:S02]  /*12c10*/  ELECT P6, UR62, PT ;  /* 0x00000000003e782f */ /* 0x000fe400038c0000 */
[----:B------:R-:W-:Y:S01]  /*12c20*/  MOV R14, UR62 ;  /* 0x0000003e000e7c02 */ /* 0x000fe20008000f00 */
[----:B-12345:R-:W-:Y:S10]  /*12c30*/  ENDCOLLECTIVE ;  /* 0x000000000000791b */ /* 0x03eff40003800000 */
.L_x_2696:
[----:B------:R-:W-:Y:S05]  /*12c40*/  BSYNC B1 ;  /* 0x0000000000017941 */ /* 0x000fea0003800000 */
.L_x_2695:
[----:B------:R-:W-:Y:S05]  /*12c50*/  BRA `(.L_x_2697) ;  /* 0xffffffe000387947 */ /* 0x000fea000383ffff */
.L_x_2629:
[----:B0-----:R0:W2:Y:S02]  /*12c60*/  SYNCS.PHASECHK.TRANS64.TRYWAIT P0, [R6+URZ], R5 ;  /* 0x00000005060075a7 */ /* 0x0010a4000800017f */
[----:B--2---:R-:W-:Y:S05]  /*12c70*/  @!P0 NANOSLEEP.SYNCS 0x989680 ;  /* 0x009896800000895d */ /* 0x004fea0003900000 */
[----:B------:R-:W2:Y:S02]  /*12c80*/  @!P0 SYNCS.PHASECHK.TRANS64 P0, [R6+URZ], R5 ;  /* 0x00000005060085a7 */ /* 0x000ea4000800007f */
[----:B--2---:R-:W-:Y:S05]  /*12c90*/  @!P0 BRA `(.L_x_2629) ;  /* 0xfffffffc00f08947 */ /* 0x004fea000383ffff */
[----:B------:R-:W-:Y:S05]  /*12ca0*/  BRA `(.L_x_2698) ;  /* 0xffffffe000747947 */ /* 0x000fea000383ffff */
.L_x_2630:
[----:B--2---:R2:W3:Y:S02]  /*12cb0*/  SYNCS.PHASECHK.TRANS64.TRYWAIT P0, [R7+URZ], R2 ;  /* 0x00000002070075a7 */ /* 0x0044e4000800017f */
[----:B---3--:R-:W-:Y:S05]  /*12cc0*/  @!P0 NANOSLEEP.SYNCS 0x989680 ;  /* 0x009896800000895d */ /* 0x008fea0003900000 */
[----:B------:R-:W3:Y:S02]  /*12cd0*/  @!P0 SYNCS.PHASECHK.TRANS64 P0, [R7+URZ], R2 ;  /* 0x00000002070085a7 */ /* 0x000ee4000800007f */
[----:B---3--:R-:W-:Y:S05]  /*12ce0*/  @!P0 BRA `(.L_x_2630) ;  /* 0xfffffffc00f08947 */ /* 0x008fea000383ffff */
[----:B------:R-:W-:Y:S05]  /*12cf0*/  BRA `(.L_x_2699) ;  /* 0xffffffe000687947 */ /* 0x000fea000383ffff */
.L_x_2632:
[----:B---3--:R3:W4:Y:S02]  /*12d00*/  SYNCS.PHASECHK.TRANS64.TRYWAIT P0, [R4+URZ], R5 ;  /* 0x00000005040075a7 */ /* 0x008724000800017f */
[----:B----4-:R-:W-:Y:S05]  /*12d10*/  @!P0 NANOSLEEP.SYNCS 0x989680 ;  /* 0x009896800000895d */ /* 0x010fea0003900000 */
[----:B------:R-:W4:Y:S02]  /*12d20*/  @!P0 SYNCS.PHASECHK.TRANS64 P0, [R4+URZ], R5 ;  /* 0x00000005040085a7 */ /* 0x000f24000800007f */
[----:B----4-:R-:W-:Y:S05]  /*12d30*/  @!P0 BRA `(.L_x_2632) ;  /* 0xfffffffc00f08947 */ /* 0x010fea000383ffff */
[----:B------:R-:W-:Y:S05]  /*12d40*/  BRA `(.L_x_2700) ;  /* 0xffffffe000707947 */ /* 0x000fea000383ffff */
.L_x_2701:
        /* <DEDUP_REMOVED lines=11> */
.L_x_3225:


//--------------------- .text._ZN7cutlass13device_kernelIN5flash11enable_sm90INS1_16FlashAttnFwdSm90INS1_25CollectiveMainloopFwdSm90ILi2EN4cute5tupleIJNS5_1CILi1EEES8_S8_EEENS6_IJNS7_ILi128EEESA_SA_EEELi128ENS_6half_tEfNS_4arch4Sm90ELb1ELb0ELb0ELb1ELb0ELb1ELb0ELb1ELb1ELb1ELb0ELb0EEENS1_21CollectiveEpilogueFwdISB_S9_SC_SE_Li256ELb1ELb1ELb0ELb0EEENS1_36VarlenDynamicPersistentTileSchedulerILi128ELi128ELi256ELi128ELb0ELb1ELb1ELb1ELb1ELb1EEEEEEEEEvNT_6ParamsE --------------------------
	.section	.text._ZN7cutlass13device_kernelIN5flash11enable_sm90INS1_16FlashAttnFwdSm90INS1_25CollectiveMainloopFwdSm90ILi2EN4cute5tupleIJNS5_1CILi1EEES8_S8_EEENS6_IJNS7_ILi128EEESA_SA_EEELi128ENS_6half_tEfNS_4arch4Sm90ELb1ELb0ELb0ELb1ELb0ELb1ELb0ELb1ELb1ELb1ELb0ELb0EEENS1_21CollectiveEpilogueFwdISB_S9_SC_SE_Li256ELb1ELb1ELb0ELb0EEENS1_36VarlenDynamicPersistentTileSchedulerILi128ELi128ELi256ELi128ELb0ELb1ELb1ELb1ELb1ELb1EEEEEEEEEvNT_6ParamsE,"ax",@progbits
	.align	128
.text._ZN7cutlass13device_kernelIN5flash11enable_sm90INS1_16FlashAttnFwdSm90INS1_25CollectiveMainloopFwdSm90ILi2EN4cute5tupleIJNS5_1CILi1EEES8_S8_EEENS6_IJNS7_ILi128EEESA_SA_EEELi128ENS_6half_tEfNS_4arch4Sm90ELb1ELb0ELb0ELb1ELb0ELb1ELb0ELb1ELb1ELb1ELb0ELb0EEENS1_21CollectiveEpilogueFwdISB_S9_SC_SE_Li256ELb1ELb1ELb0ELb0EEENS1_36VarlenDynamicPersistentTileSchedulerILi128ELi128ELi256ELi128ELb0ELb1ELb1ELb1ELb1ELb1EEEEEEEEEvNT_6ParamsE:
        .type           _ZN7cutlass13device_kernelIN5flash11enable_sm90INS1_16FlashAttnFwdSm90INS1_25CollectiveMainloopFwdSm90ILi2EN4cute5tupleIJNS5_1CILi1EEES8_S8_EEENS6_IJNS7_ILi128EEESA_SA_EEELi128ENS_6half_tEfNS_4arch4Sm90ELb1ELb0ELb0ELb1ELb0ELb1ELb0ELb1ELb1ELb1ELb0ELb0EEENS1_21CollectiveEpilogueFwdISB_S9_SC_SE_Li256ELb1ELb1ELb0ELb0EEENS1_36VarlenDynamicPersistentTileSchedulerILi128ELi128ELi256ELi128ELb0ELb1ELb1ELb1ELb1ELb1EEEEEEEEEvNT_6ParamsE,@function
        .size           _ZN7cutlass13device_kernelIN5flash11enable_sm90INS1_16FlashAttnFwdSm90INS1_25CollectiveMainloopFwdSm90ILi2EN4cute5tupleIJNS5_1CILi1EEES8_S8_EEENS6_IJNS7_ILi128EEESA_SA_EEELi128ENS_6half_tEfNS_4arch4Sm90ELb1ELb0ELb0ELb1ELb0ELb1ELb0ELb1ELb1ELb1ELb0ELb0EEENS1_21CollectiveEpilogueFwdISB_S9_SC_SE_Li256ELb1ELb1ELb0ELb0EEENS1_36VarlenDynamicPersistentTileSchedulerILi128ELi128ELi256ELi128ELb0ELb1ELb1ELb1ELb1ELb1EEEEEEEEEvNT_6ParamsE,(.L_x_3226 - _ZN7cutlass13device_kernelIN5flash11enable_sm90INS1_16FlashAttnFwdSm90INS1_25CollectiveMainloopFwdSm90ILi2EN4cute5tupleIJNS5_1CILi1EEES8_S8_EEENS6_IJNS7_ILi128EEESA_SA_EEELi128ENS_6half_tEfNS_4arch4Sm90ELb1ELb0ELb0ELb1ELb0ELb1ELb0ELb1ELb1ELb1ELb0ELb0EEENS1_21CollectiveEpilogueFwdISB_S9_SC_SE_Li256ELb1ELb1ELb0ELb0EEENS1_36VarlenDynamicPersistentTileSchedulerILi128ELi128ELi256ELi128ELb0ELb1ELb1ELb1ELb1ELb1EEEEEEEEEvNT_6ParamsE)
        .other          _ZN7cutlass13device_kernelIN5flash11enable_sm90INS1_16FlashAttnFwdSm90INS1_25CollectiveMainloopFwdSm90ILi2EN4cute5tupleIJNS5_1CILi1EEES8_S8_EEENS6_IJNS7_ILi128EEESA_SA_EEELi128ENS_6half_tEfNS_4arch4Sm90ELb1ELb0ELb0ELb1ELb0ELb1ELb0ELb1ELb1ELb1ELb0ELb0EEENS1_21CollectiveEpilogueFwdISB_S9_SC_SE_Li256ELb1ELb1ELb0ELb0EEENS1_36VarlenDynamicPersistentTileSchedulerILi128ELi128ELi256ELi128ELb0ELb1ELb1ELb1ELb1ELb1EEEEEEEEEvNT_6ParamsE,@"STO_CUDA_ENTRY STV_DEFAULT"
_ZN7cutlass13device_kernelIN5flash11enable_sm90INS1_16FlashAttnFwdSm90INS1_25CollectiveMainloopFwdSm90ILi2EN4cute5tupleIJNS5_1CILi1EEES8_S8_EEENS6_IJNS7_ILi128EEESA_SA_EEELi128ENS_6half_tEfNS_4arch4Sm90ELb1ELb0ELb0ELb1ELb0ELb1ELb0ELb1ELb1ELb1ELb0ELb0EEENS1_21CollectiveEpilogueFwdISB_S9_SC_SE_Li256ELb1ELb1ELb0ELb0EEENS1_36VarlenDynamicPersistentTileSchedulerILi128ELi128ELi256ELi128ELb0ELb1ELb1ELb1ELb1ELb1EEEEEEEEEvNT_6ParamsE:
        /* <DEDUP_REMOVED lines=23> */
.L_x_2703:
[----:B------:R-:W-:Y:S05]  /*0170*/  BSYNC B0 ;  /* 0x0000000000007941 */ /* 0x000fea0003800000 */
.L_x_2702:
        /* <DEDUP_REMOVED lines=40> */
.L_x_2704:
        /* <DEDUP_REMOVED lines=22> */
.L_x_2705:
        /* <DEDUP_REMOVED lines=18> */
.L_x_2706:
        /* <DEDUP_REMOVED lines=22> */
.L_x_2707:
        /* <DEDUP_REMOVED lines=22> */
.L_x_2708:
        /* <DEDUP_REMOVED lines=9> */
.L_x_2711:
        /* <DEDUP_REMOVED lines=20> */
[----:B------:R-:W-:Y:S01]  /*0b10*/  MOV R186, RZ ;  /* 0x000000ff00ba7202 */ /* 0x000fe20000000f00 */
[----:B------:R-:W-:Y:S02]  /*0b20*/  VIADD R219, R2, 0x10400 ;  /* 0x0001040002db7836 */ /* 0x000fe40000000000 */
        /* <DEDUP_REMOVED lines=8> */
[CC--:B------:R-:W-:Y:S01]  /*0bb0*/  LEA.HI R4, R0.reuse, R231.reuse, RZ, 0x4 ;  /* 0x000000e700047211 */ /* 0x0c0fe200078f20ff */
[----:B------:R-:W-:Y:S01]  /*0bc0*/  IMAD.SHL.U32 R5, R5, 0x20, RZ ;  /* 0x0000002005057824 */ /* 0x000fe200078e00ff */
[----:B------:R-:W-:Y:S01]  /*0bd0*/  LEA.HI R12, R0, R231, RZ, 0x2 ;  /* 0x000000e7000c7211 */ /* 0x000fe200078f10ff */
[----:B------:R-:W-:Y:S01]  /*0be0*/  IMAD.IADD R220, R231, 0x1, -R220 ;  /* 0x00000001e7dc7824 */ /* 0x000fe200078e0adc */
[----:B------:R-:W-:Y:S02]  /*0bf0*/  LOP3.LUT R6, R4, 0x3fffff0, RZ, 0xc0, !PT ;  /* 0x03fffff004067812 */ /* 0x000fe400078ec0ff */
[----:B------:R-:W-:Y:S02]  /*0c00*/  LOP3.LUT R5, R5, 0xfffffc00, RZ, 0xc0, !PT ;  /* 0xfffffc0005057812 */ /* 0x000fe400078ec0ff */
[----:B------:R-:W-:-:S02]  /*0c10*/  SHF.R.S32.HI R9, RZ, 0x1f, R220 ;  /* 0x0000001fff097819 */ /* 0x000fc400000114dc */
[----:B------:R-:W-:Y:S02]  /*0c20*/  IADD3 R6, R231, -R6, RZ ;  /* 0x80000006e7067210 */ /* 0x000fe40007ffe0ff */
[----:B------:R-:W-:Y:S02]  /*0c30*/  LEA.HI R8, R9, R220, RZ, 0x2 ;  /* 0x000000dc09087211 */ /* 0x000fe400078f10ff */
[----:B------:R-:W-:Y:S02]  /*0c40*/  LOP3.LUT R12, R12, 0xfffffffc, RZ, 0xc0, !PT ;  /* 0xfffffffc0c0c7812 */ /* 0x000fe400078ec0ff */
[--C-:B------:R-:W-:Y:S02]  /*0c50*/  SHF.R.S32.HI R10, RZ, 0x2, R8.reuse ;  /* 0x00000002ff0a7819 */ /* 0x100fe40000011408 */
[----:B------:R-:W-:Y:S01]  /*0c60*/  SHF.R.S32.HI R7, RZ, 0x1f, R8 ;  /* 0x0000001fff077819 */ /* 0x000fe20000011408 */
[----:B------:R-:W-:Y:S01]  /*0c70*/  IMAD.IADD R12, R231, 0x1, -R12 ;  /* 0x00000001e70c7824 */ /* 0x000fe200078e0a0c */
[----:B------:R-:W-:-:S02]  /*0c80*/  LEA.HI R22, R0, R231, RZ, 0x3 ;  /* 0x000000e700167211 */ /* 0x000fc400078f18ff */
[----:B------:R-:W-:Y:S02]  /*0c90*/  LEA.HI R7, R7, R10, RZ, 0x3 ;  /* 0x0000000a07077211 */ /* 0x000fe400078f18ff */
[----:B------:R-:W-:Y:S02]  /*0ca0*/  LEA.HI R0, R0, R231, RZ, 0x6 ;  /* 0x000000e700007211 */ /* 0x000fe400078f30ff */
[----:B------:R-:W-:Y:S01]  /*0cb0*/  LOP3.LUT R11, R7, 0xfffffff8, RZ, 0xc0, !PT ;  /* 0xfffffff8070b7812 */ /* 0x000fe200078ec0ff */
[----:B------:R-:W-:Y:S01]  /*0cc0*/  IMAD R7, R6, 0x40, R5 ;  /* 0x0000004006077824 */ /* 0x000fe200078e0205 */
[----:B------:R-:W-:Y:S01]  /*0cd0*/  SHF.R.S32.HI R5, RZ, 0x4, R4 ;  /* 0x00000004ff057819 */ /* 0x000fe20000011404 */
[----:B------:R-:W-:Y:S01]  /*0ce0*/  IMAD.SHL.U32 R0, R0, 0x8, RZ ;  /* 0x0000000800007824 */ /* 0x000fe200078e00ff */
[----:B------:R-:W-:Y:S01]  /*0cf0*/  LOP3.LUT R206, R22, 0xfffffff8, RZ, 0xc0, !PT ;  /* 0xfffffff816ce7812 */ /* 0x000fe200078ec0ff */
[----:B------:R-:W-:Y:S01]  /*0d00*/  IMAD.IADD R10, R10, 0x1, -R11 ;  /* 0x000000010a0a7824 */ /* 0x000fe200078e0a0b */
[----:B------:R-:W-:-:S02]  /*0d10*/  LEA.HI R4, R4, R5, RZ, 0x1 ;  /* 0x0000000504047211 */ /* 0x000fc400078f08ff */
[----:B------:R-:W-:Y:S01]  /*0d20*/  SHF.R.S32.HI R22, RZ, 0x3, R22 ;  /* 0x00000003ff167819 */ /* 0x000fe20000011416 */
[----:B------:R-:W-:Y:S01]  /*0d30*/  IMAD.IADD R206, R231, 0x1, -R206 ;  /* 0x00000001e7ce7824 */ /* 0x000fe200078e0ace */
[----:B------:R-:W-:Y:S02]  /*0d40*/  LOP3.LUT R4, R4, 0x1ffffffe, RZ, 0xc0, !PT ;  /* 0x1ffffffe04047812 */ /* 0x000fe400078ec0ff */
[----:B------:R-:W-:Y:S01]  /*0d50*/  SHF.R.S32.HI R224, RZ, 0x7, R3 ;  /* 0x00000007ffe07819 */ /* 0x000fe20000011403 */
[----:B------:R-:W-:Y:S01]  /*0d60*/  VIADD R213, R22, 0x20 ;  /* 0x0000002016d57836 */ /* 0x000fe20000000000 */
[----:B------:R-:W-:Y:S01]  /*0d70*/  LEA.HI R6, R12, R12, RZ, 0x1 ;  /* 0x0000000c0c067211 */ /* 0x000fe200078f08ff */
[----:B------:R-:W-:Y:S01]  /*0d80*/  IMAD.IADD R4, R5, 0x1, -R4 ;  /* 0x0000000105047824 */ /* 0x000fe200078e0a04 */
[----:B------:R-:W-:Y:S01]  /*0d90*/  LEA.HI R9, R9, R220, RZ, 0x5 ;  /* 0x000000dc09097211 */ /* 0x000fe200078f28ff */
[C---:B------:R-:W-:Y:S01]  /*0da0*/  VIADD R212, R22.reuse, 0x40 ;  /* 0x0000004016d47836 */ /* 0x040fe20000000000 */
[----:B------:R-:W-:Y:S01]  /*0db0*/  LEA.HI R3, R3, R224, RZ, 0x1 ;  /* 0x000000e003037211 */ /* 0x000fe200078f08ff */
[----:B------:R-:W-:Y:S01]  /*0dc0*/  IMAD.SHL.U32 R227, R22, 0x40, RZ ;  /* 0x0000004016e37824 */ /* 0x000fe200078e00ff */
[----:B------:R-:W-:Y:S01]  /*0dd0*/  LOP3.LUT R5, R6, 0x1ffffffe, RZ, 0xc0, !PT ;  /* 0x1ffffffe06057812 */ /* 0x000fe200078ec0ff */
[----:B------:R-:W-:Y:S01]  /*0de0*/  IMAD.SHL.U32 R196, R213, 0x40, RZ ;  /* 0x00000040d5c47824 */ /* 0x000fe200078e00ff */
[----:B------:R-:W-:Y:S01]  /*0df0*/  IADD3 R211, R22, 0x60, RZ ;  /* 0x0000006016d37810 */ /* 0x000fe20007ffe0ff */
[----:B------:R-:W-:Y:S01]  /*0e00*/  IMAD.SHL.U32 R195, R212, 0x40, RZ ;  /* 0x00000040d4c37824 */ /* 0x000fe200078e00ff */
[----:B------:R-:W-:Y:S01]  /*0e10*/  SHF.R.S32.HI R9, RZ, 0x5, R9 ;  /* 0x00000005ff097819 */ /* 0x000fe20000011409 */
[----:B------:R-:W-:Y:S01]  /*0e20*/  IMAD.IADD R204, R12, 0x1, -R5 ;  /* 0x000000010ccc7824 */ /* 0x000fe200078e0a05 */
[----:B------:R-:W-:Y:S01]  /*0e30*/  LOP3.LUT R3, R3, 0x3fffffe, RZ, 0xc0, !PT ;  /* 0x03fffffe03037812 */ /* 0x000fe200078ec0ff */
[----:B------:R-:W-:Y:S01]  /*0e40*/  IMAD.SHL.U32 R194, R211, 0x40, RZ ;  /* 0x00000040d3c27824 */ /* 0x000fe200078e00ff */
[----:B------:R-:W-:Y:S01]  /*0e50*/  LEA R226, R4, R7, 0x3 ;  /* 0x0000000704e27211 */ /* 0x000fe200078e18ff */
[----:B------:R-:W-:Y:S01]  /*0e60*/  IMAD R10, R9, 0x10, R10 ;  /* 0x00000010090a7824 */ /* 0x000fe200078e020a */
[----:B------:R-:W-:Y:S01]  /*0e70*/  LOP3.LUT R201, R0, 0xfffffe00, RZ, 0xc0, !PT ;  /* 0xfffffe0000c97812 */ /* 0x000fe200078ec0ff */
[----:B------:R-:W-:Y:S01]  /*0e80*/  IMAD.IADD R3, R224, 0x1, -R3 ;  /* 0x00000001e0037824 */ /* 0x000fe200078e0a03 */
[----:B------:R-:W-:Y:S01]  /*0e90*/  SHF.R.S32.HI R0, RZ, 0x1f, R213 ;  /* 0x0000001fff007819 */ /* 0x000fe200000114d5 */
[C---:B------:R-:W-:Y:S01]  /*0ea0*/  IMAD.SHL.U32 R16, R206.reuse, 0x8, RZ ;  /* 0x00000008ce107824 */ /* 0x040fe200078e00ff */
[----:B------:R-:W-:Y:S01]  /*0eb0*/  SHF.R.S32.HI R4, RZ, 0x1f, R211 ;  /* 0x0000001fff047819 */ /* 0x000fe200000114d3 */
[----:B------:R-:W-:Y:S01]  /*0ec0*/  IMAD R225, R3, 0x40, R10 ;  /* 0x0000004003e17824 */ /* 0x000fe200078e020a */
[----:B------:R-:W-:Y:S01]  /*0ed0*/  SHF.R.S32.HI R5, RZ, 0x1f, R212 ;  /* 0x0000001fff057819 */ /* 0x000fe200000114d4 */
[----:B------:R-:W-:Y:S01]  /*0ee0*/  IMAD.SHL.U32 R18, R206, 0x4, RZ ;  /* 0x00000004ce127824 */ /* 0x000fe200078e00ff */
[----:B------:R-:W-:Y:S01]  /*0ef0*/  LEA.HI R0, R0, R213, RZ, 0x3 ;  /* 0x000000d500007211 */ /* 0x000fe200078f18ff */
[----:B------:R-:W-:Y:S01]  /*0f00*/  IMAD R204, R204, 0x8, R225 ;  /* 0x00000008cccc7824 */ /* 0x000fe200078e02e1 */
[----:B------:R-:W-:Y:S01]  /*0f10*/  LEA.HI R4, R4, R211, RZ, 0x3 ;  /* 0x000000d304047211 */ /* 0x000fe200078f18ff */
[----:B------:R-:W-:Y:S01]  /*0f20*/  VIADD R185, R18, 0x20 ;  /* 0x0000002012b97836 */ /* 0x000fe20000000000 */
[----:B------:R-:W-:Y:S01]  /*0f30*/  LEA.HI R5, R5, R212, RZ, 0x3 ;  /* 0x000000d405057211 */ /* 0x000fe200078f18ff */
[----:B------:R-:W-:Y:S01]  /*0f40*/  IMAD.SHL.U32 R0, R0, 0x40, RZ ;  /* 0x0000004000007824 */ /* 0x000fe200078e00ff */
[----:B------:R-:W-:Y:S01]  /*0f50*/  LOP3.LUT R3, R227, 0x1c0, RZ, 0xc0, !PT ;  /* 0x000001c0e3037812 */ /* 0x000fe200078ec0ff */
[----:B------:R-:W-:Y:S01]  /*0f60*/  IMAD.SHL.U32 R4, R4, 0x40, RZ ;  /* 0x0000004004047824 */ /* 0x000fe200078e00ff */
[----:B------:R-:W-:Y:S01]  /*0f70*/  LOP3.LUT R196, R196, 0x1c0, RZ, 0xc0, !PT ;  /* 0x000001c0c4c47812 */ /* 0x000fe200078ec0ff */
[----:B------:R-:W-:Y:S01]  /*0f80*/  IMAD.SHL.U32 R5, R5, 0x40, RZ ;  /* 0x0000004005057824 */ /* 0x000fe200078e00ff */
[----:B------:R-:W-:-:S02]  /*0f90*/  LOP3.LUT R194, R194, 0x1c0, RZ, 0xc0, !PT ;  /* 0x000001c0c2c27812 */ /* 0x000fc400078ec0ff */
[----:B------:R-:W-:Y:S02]  /*0fa0*/  LOP3.LUT R195, R195, 0x1c0, RZ, 0xc0, !PT ;  /* 0x000001c0c3c37812 */ /* 0x000fe400078ec0ff */
[----:B------:R-:W-:Y:S02]  /*0fb0*/  SHF.R.U32.HI R200, RZ, 0x3, R3 ;  /* 0x00000003ffc87819 */ /* 0x000fe40000011603 */
[----:B------:R-:W-:Y:S02]  /*0fc0*/  LOP3.LUT R205, R3, 0x38, R16, 0xf8, !PT ;  /* 0x0000003803cd7812 */ /* 0x000fe400078ef810 */
[----:B------:R-:W-:Y:S02]  /*0fd0*/  SHF.R.U32.HI R230, RZ, 0x3, R196 ;  /* 0x00000003ffe67819 */ /* 0x000fe400000116c4 */
[----:B------:R-:W-:Y:S02]  /*0fe0*/  LOP3.LUT R3, R196, 0x38, R16, 0xf8, !PT ;  /* 0x00000038c4037812 */ /* 0x000fe400078ef810 */
[----:B------:R-:W-:-:S02]  /*0ff0*/  SHF.R.U32.HI R228, RZ, 0x3, R194 ;  /* 0x00000003ffe47819 */ /* 0x000fc400000116c2 */
[--C-:B------:R-:W-:Y:S02]  /*1000*/  LOP3.LUT R7, R194, 0x38, R16.reuse, 0xf8, !PT ;  /* 0x00000038c2077812 */ /* 0x100fe400078ef810 */
[----:B------:R-:W-:Y:S02]  /*1010*/  LOP3.LUT R199, R0, 0xfffffe00, RZ, 0xc0, !PT ;  /* 0xfffffe0000c77812 */ /* 0x000fe400078ec0ff */
[----:B------:R-:W-:Y:S02]  /*1020*/  LOP3.LUT R197, R4, 0xfffffe00, RZ, 0xc0, !PT ;  /* 0xfffffe0004c57812 */ /* 0x000fe400078ec0ff */
[----:B------:R-:W-:Y:S02]  /*1030*/  SHF.R.U32.HI R229, RZ, 0x3, R195 ;  /* 0x00000003ffe57819 */ /* 0x000fe400000116c3 */
[----:B------:R-:W-:Y:S02]  /*1040*/  LOP3.LUT R6, R195, 0x38, R16, 0xf8, !PT ;  /* 0x00000038c3067812 */ /* 0x000fe400078ef810 */
[----:B------:R-:W-:-:S02]  /*1050*/  LOP3.LUT R198, R5, 0xfffffe00, RZ, 0xc0, !PT ;  /* 0xfffffe0005c67812 */ /* 0x000fc400078ec0ff */
[----:B------:R-:W-:Y:S02]  /*1060*/  LOP3.LUT R203, R8, 0x7ffffffc, RZ, 0xc0, !PT ;  /* 0x7ffffffc08cb7812 */ /* 0x000fe400078ec0ff */
[----:B------:R-:W-:Y:S02]  /*1070*/  LOP3.LUT R205, R201, R205, R200, 0xf6, !PT ;  /* 0x000000cdc9cd7212 */ /* 0x000fe400078ef6c8 */
[----:B------:R-:W-:Y:S01]  /*1080*/  LOP3.LUT R0, R199, R3, R230, 0xf6, !PT ;  /* 0x00000003c7007212 */ /* 0x000fe200078ef6e6 */
[----:B------:R-:W-:Y:S01]  /*1090*/  IMAD.IADD R203, R220, 0x1, -R203 ;  /* 0x00000001dccb7824 */ /* 0x000fe200078e0acb */
[----:B------:R-:W-:Y:S01]  /*10a0*/  LOP3.LUT R4, R197, R7, R228, 0xf6, !PT ;  /* 0x00000007c5047212 */ /* 0x000fe200078ef6e4 */
[--C-:B------:R-:W-:Y:S01]  /*10b0*/  IMAD R202, R205, 0x2, R219.reuse ;  /* 0x00000002cdca7824 */ /* 0x100fe200078e02db */
[----:B------:R-:W-:Y:S01]  /*10c0*/  IADD3 R187, R16, 0x40, RZ ;  /* 0x0000004010bb7810 */ /* 0x000fe20007ffe0ff */
[----:B------:R-:W-:Y:S01]  /*10d0*/  IMAD R223, R0, 0x2, R219 ;  /* 0x0000000200df7824 */ /* 0x000fe200078e02db */
[----:B------:R-:W-:Y:S01]  /*10e0*/  LOP3.LUT R6, R198, R6, R229, 0xf6, !PT ;  /* 0x00000006c6067212 */ /* 0x000fe200078ef6e5 */
[----:B------:R-:W-:Y:S01]  /*10f0*/  IMAD R221, R4, 0x2, R219 ;  /* 0x0000000204dd7824 */ /* 0x000fe200078e02db */
[----:B------:R-:W-:-:S02]  /*1100*/  SHF.R.S32.HI R216, RZ, 0x1f, R22 ;  /* 0x0000001fffd87819 */ /* 0x000fc40000011416 */
[----:B------:R-:W-:Y:S02]  /*1110*/  SHF.R.S32.HI R17, RZ, 0x1f, R16 ;  /* 0x0000001fff117819 */ /* 0x000fe40000011410 */
[----:B------:R-:W-:Y:S02]  /*1120*/  SHF.R.S32.HI R19, RZ, 0x1f, R18 ;  /* 0x0000001fff137819 */ /* 0x000fe40000011412 */
[----:B------:R-:W-:Y:S02]  /*1130*/  SHF.R.S32.HI R218, RZ, 0x1f, R185 ;  /* 0x0000001fffda7819 */ /* 0x000fe400000114b9 */
[----:B------:R-:W-:Y:S02]  /*1140*/  SHF.R.S32.HI R215, RZ, 0x1f, R187 ;  /* 0x0000001fffd77819 */ /* 0x000fe400000114bb */
[----:B------:R-:W-:Y:S02]  /*1150*/  LEA R222, R6, R219, 0x1 ;  /* 0x000000db06de7211 */ /* 0x000fe400078e08ff */
[----:B--2---:R-:W-:-:S07]  /*1160*/  LOP3.LUT R189, R13, 0x1, RZ, 0xfc, !PT ;  /* 0x000000010dbd7812 */ /* 0x004fce00078efcff */
.L_x_2915:
[----:B0---4-:R-:W0:Y:S02]  /*1170*/  LDC.64 R4, c[0x0][0xc88] ;  /* 0x00032200ff047b82 */ /* 0x011e240000000a00 */
        /* <DEDUP_REMOVED lines=9> */
[----:B------:R-:W-:Y:S01]  /*1210*/  IMAD.MOV.U32 R31, RZ, RZ, RZ ;  /* 0x000000ffff1f7224 */ /* 0x000fe200078e00ff */
[----:B------:R-:W-:-:S02]  /*1220*/  ISETP.NE.AND.EX P1, PT, RZ, UR5, PT, P1 ;  /* 0x00000005ff007c0c */ /* 0x000fc4000bf25310 */
[----:B------:R-:W-:Y:S02]  /*1230*/  ISETP.NE.AND.EX P0, PT, RZ, UR7, PT, P0 ;  /* 0x00000007ff007c0c */ /* 0x000fe4000bf05300 */
[----:B--2---:R-:W-:Y:S01]  /*1240*/  SHF.R.S32.HI R217, RZ, 0x1f, R210 ;  /* 0x0000001fffd97819 */ /* 0x004fe200000114d2 */
[----:B------:R-:W-:-:S08]  /*1250*/  IMAD.SHL.U32 R208, R210, 0x4, RZ ;  /* 0x00000004d2d07824 */ /* 0x000fd000078e00ff */
[C---:B------:R-:W-:Y:S02]  /*1260*/  @P1 LEA R6, P2, R210.reuse, UR4, 0x2 ;  /* 0x00000004d2061c11 */ /* 0x040fe4000f8410ff */
[C-C-:B------:R-:W-:Y:S02]  /*1270*/  SHF.L.U64.HI R209, R210.reuse, 0x2, R217.reuse ;  /* 0x00000002d2d17819 */ /* 0x140fe400000102d9 */
[----:B------:R-:W-:Y:S02]  /*1280*/  @P1 LEA.HI.X R7, R210, UR5, R217, 0x2, P2 ;  /* 0x00000005d2071c11 */ /* 0x000fe400090f14d9 */
[----:B------:R-:W-:Y:S01]  /*1290*/  ISETP.NE.U32.AND P2, PT, RZ, UR8, PT ;  /* 0x00000008ff007c0c */ /* 0x000fe2000bf45070 */
[----:B------:R-:W-:Y:S01]  /*12a0*/  ULDC UR4, c[0x0][0x288] ;  /* 0x0000a20000047ab9 */ /* 0x000fe20000000800 */
[----:B------:R-:W-:Y:S01]  /*12b0*/  IADD3 R8, P3, R208, UR6, RZ ;  /* 0x00000006d0087c10 */ /* 0x000fe2000ff7e0ff */
[----:B------:R0:W5:Y:S01]  /*12c0*/  @P1 LDG.E R3, desc[UR40][R6.64] ;  /* 0x0000002806031981 */ /* 0x000162000c1e1900 */
[----:B------:R-:W-:Y:S01]  /*12d0*/  ISETP.NE.AND.EX P2, PT, RZ, UR9, PT, P2 ;  /* 0x00000009ff007c0c */ /* 0x000fe2000bf45320 */
[----:B------:R-:W-:Y:S01]  /*12e0*/  IMAD.U32 R192, RZ, RZ, UR4 ;  /* 0x00000004ffc07e24 */ /* 0x000fe2000f8e00ff */
[----:B------:R-:W-:Y:S01]  /*12f0*/  IADD3.X R9, R209, UR7, RZ, P3, !PT ;  /* 0x00000007d1097c10 */ /* 0x000fe20009ffe4ff */
[----:B------:R-:W-:-:S04]  /*1300*/  ULDC.64 UR4, c[0x0][0x418] ;  /* 0x0001060000047ab9 */ /* 0x000fc80000000a00 */
[----:B------:R0:W5:Y:S06]  /*1310*/  @P0 LDG.E R31, desc[UR40][R8.64] ;  /* 0x00000028081f0981 */ /* 0x00016c000c1e1900 */
[----:B------:R-:W-:-:S04]  /*1320*/  @P2 IADD3 R4, P1, R208, UR8, RZ ;  /* 0x00000008d0042c10 */ /* 0x000fc8000ff3e0ff */
[----:B------:R-:W-:-:S05]  /*1330*/  @P2 IADD3.X R5, R209, UR9, RZ, P1, !PT ;  /* 0x00000009d1052c10 */ /* 0x000fca0008ffe4ff */
        /* <DEDUP_REMOVED lines=8> */
[----:B------:R-:W-:Y:S01]  /*13c0*/  MOV R24, UR5 ;  /* 0x0000000500187c02 */ /* 0x000fe20008000f00 */
[----:B---3--:R-:W-:Y:S02]  /*13d0*/  IMAD.U32 R28, RZ, RZ, UR4 ;  /* 0x00000004ff1c7e24 */ /* 0x008fe4000f8e00ff */
[----:B------:R-:W-:Y:S01]  /*13e0*/  IMAD.MOV.U32 R27, RZ, RZ, R210 ;  /* 0x000000ffff1b7224 */ /* 0x000fe200078e00d2 */
[----:B0-----:R-:W-:Y:S06]  /*13f0*/  @P2 BRA `(.L_x_2713) ;  /* 0x0000000000242947 */ /* 0x001fec0003800000 */
        /* <DEDUP_REMOVED lines=9> */
.L_x_2713:
[----:B------:R-:W-:Y:S01]  /*1490*/  ULDC.64 UR4, c[0x0][0xa20] ;  /* 0x0002880000047ab9 */ /* 0x000fe20000000a00 */
[----:B------:R-:W-:Y:S01]  /*14a0*/  IMAD.MOV.U32 R207, RZ, RZ, R30 ;  /* 0x000000ffffcf7224 */ /* 0x000fe200078e001e */
[----:B------:R-:W-:-:S04]  /*14b0*/  ISETP.NE.U32.AND P1, PT, RZ, UR4, PT ;  /* 0x00000004ff007c0c */ /* 0x000fc8000bf25070 */
[----:B------:R-:W-:-:S13]  /*14c0*/  ISETP.NE.AND.EX P1, PT, RZ, UR5, PT, P1 ;  /* 0x00000005ff007c0c */ /* 0x000fda000bf25310 */
[----:B------:R-:W-:Y:S05]  /*14d0*/  @!P1 BRA `(.L_x_2714) ;  /* 0x0000000000109947 */ /* 0x000fea0003800000 */
[----:B------:R-:W-:-:S04]  /*14e0*/  IADD3 R4, P0, R208, UR4, RZ ;  /* 0x00000004d0047c10 */ /* 0x000fc8000ff1e0ff */
[----:B------:R-:W-:-:S05]  /*14f0*/  IADD3.X R5, R209, UR5, RZ, P0, !PT ;  /* 0x00000005d1057c10 */ /* 0x000fca00087fe4ff */
[----:B------:R0:W5:Y:S01]  /*1500*/  LDG.E R28, desc[UR40][R4.64] ;  /* 0x00000028041c7981 */ /* 0x000162000c1e1900 */
[----:B------:R-:W-:Y:S05]  /*1510*/  BRA `(.L_x_2715) ;  /* 0x0000000000107947 */ /* 0x000fea0003800000 */
.L_x_2714:
[----:B------:R-:W-:Y:S05]  /*1520*/  @!P0 BRA `(.L_x_2715) ;  /* 0x00000000000c8947 */ /* 0x000fea0003800000 */
[----:B------:R-:W2:Y:S04]  /*1530*/  LDG.E R5, desc[UR40][R8.64] ;  /* 0x0000002808057981 */ /* 0x000ea8000c1e1900 */
[----:B------:R-:W2:Y:S02]  /*1540*/  LDG.E R28, desc[UR40][R8.64+0x4] ;  /* 0x00000428081c7981 */ /* 0x000ea4000c1e1900 */
[----:B--2---:R-:W-:-:S07]  /*1550*/  IMAD.IADD R28, R28, 0x1, -R5 ;  /* 0x000000011c1c7824 */ /* 0x004fce00078e0a05 */
.L_x_2715:
[----:B------:R-:W-:Y:S01]  /*1560*/  ULDC.64 UR4, c[0x0][0xa10] ;  /* 0x0002840000047ab9 */ /* 0x000fe20000000a00 */
[----:B------:R-:W1:Y:S01]  /*1570*/  LDC R8, c[0x0][0x448] ;  /* 0x00011200ff087b82 */ /* 0x000e620000000800 */
[----:B------:R-:W-:-:S04]  /*1580*/  ISETP.NE.U32.AND P0, PT, RZ, UR4, PT ;  /* 0x00000004ff007c0c */ /* 0x000fc8000bf05070 */
[----:B------:R-:W-:Y:S01]  /*1590*/  ISETP.NE.AND.EX P0, PT, RZ, UR5, PT, P0 ;  /* 0x00000005ff007c0c */ /* 0x000fe2000bf05300 */
[----:B------:R-:W-:-:S12]  /*15a0*/  ULDC.64 UR4, c[0x0][0xa30] ;  /* 0x00028c0000047ab9 */ /* 0x000fd80000000a00 */
[----:B0-----:R-:W0:Y:S02]  /*15b0*/  @P0 LDC.64 R4, c[0x0][0xa10] ;  /* 0x00028400ff040b82 */ /* 0x001e240000000a00 */
[----:B0-----:R-:W-:-:S05]  /*15c0*/  @P0 IMAD.WIDE R4, R27, 0x4, R4 ;  /* 0x000000041b040825 */ /* 0x001fca00078e0204 */
[----:B------:R-:W2:Y:S04]  /*15d0*/  @P0 LDG.E R0, desc[UR40][R4.64] ;  /* 0x0000002804000981 */ /* 0x000ea8000c1e1900 */
[----:B------:R0:W2:Y:S01]  /*15e0*/  @P0 LDG.E R9, desc[UR40][R4.64+0x4] ;  /* 0x0000042804090981 */ /* 0x0000a2000c1e1900 */
[----:B------:R-:W-:Y:S01]  /*15f0*/  ISETP.NE.U32.AND P1, PT, RZ, UR4, PT ;  /* 0x00000004ff007c0c */ /* 0x000fe2000bf25070 */
[----:B-----5:R-:W-:-:S03]  /*1600*/  IMAD.MOV.U32 R113, RZ, RZ, R28 ;  /* 0x000000ffff717224 */ /* 0x020fc600078e001c */
[----:B------:R-:W-:-:S13]  /*1610*/  ISETP.NE.AND.EX P1, PT, RZ, UR5, PT, P1 ;  /* 0x00000005ff007c0c */ /* 0x000fda000bf25310 */
[----:B------:R-:W-:-:S04]  /*1620*/  @P1 IADD3 R6, P2, R208, UR4, RZ ;  /* 0x00000004d0061c10 */ /* 0x000fc8000ff5e0ff */
[----:B------:R-:W-:-:S05]  /*1630*/  @P1 IADD3.X R7, R209, UR5, RZ, P2, !PT ;  /* 0x00000005d1071c10 */ /* 0x000fca00097fe4ff */
[----:B------:R3:W5:Y:S01]  /*1640*/  @P1 LDG.E R113, desc[UR40][R6.64] ;  /* 0x0000002806711981 */ /* 0x000762000c1e1900 */
[----:B-1----:R-:W-:Y:S02]  /*1650*/  ISETP.NE.AND P1, PT, R8, 0x1, PT ;  /* 0x000000010800780c */ /* 0x002fe40003f25270 */
[----:B------:R-:W-:-:S05]  /*1660*/  SHF.L.U32 R191, R29, 0x7, RZ ;  /* 0x000000071dbf7819 */ /* 0x000fca00000006ff */
[----:B0-----:R-:W-:-:S06]  /*1670*/  VIADD R4, R191, 0x7f ;  /* 0x0000007fbf047836 */ /* 0x001fcc0000000000 */
[----:B------:R-:W0:Y:S08]  /*1680*/  @P1 LDC R11, c[0x0][0x44c] ;  /* 0x00011300ff0b1b82 */ /* 0x000e300000000800 */
[----:B------:R-:W1:Y:S01]  /*1690*/  @P1 LDC R5, c[0x0][0x450] ;  /* 0x00011400ff051b82 */ /* 0x000e620000000800 */
[----:B--2---:R-:W-:Y:S02]  /*16a0*/  @P0 IMAD.IADD R24, R9, 0x1, -R0 ;  /* 0x0000000109180824 */ /* 0x004fe400078e0a00 */
[----:B------:R-:W-:-:S02]  /*16b0*/  IMAD.IADD R9, R28, 0x1, -R3 ;  /* 0x000000011c097824 */ /* 0x000fc400078e0a03 */
[----:B0-----:R-:W-:-:S03]  /*16c0*/  @P1 IMAD.HI.U32 R0, R4, R11, RZ ;  /* 0x0000000b04001227 */ /* 0x001fc600078e00ff */
[C---:B------:R-:W-:Y:S01]  /*16d0*/  IADD3 R25, -R9.reuse, RZ, RZ ;  /* 0x000000ff09197210 */ /* 0x040fe20007ffe1ff */
[----:B------:R-:W-:Y:S01]  /*16e0*/  IMAD.IADD R193, R9, 0x1, R24 ;  /* 0x0000000109c17824 */ /* 0x000fe200078e0218 */
[----:B-1----:R-:W-:Y:S02]  /*16f0*/  @P1 SHF.R.U32.HI R4, RZ, R5, R0 ;  /* 0x00000005ff041219 */ /* 0x002fe40000011600 */
[----:B------:R-:W-:Y:S01]  /*1700*/  VIMNMX R25, RZ, R25, !PT ;  /* 0x00000019ff197248 */ /* 0x000fe20007fe0100 */
[C---:B------:R-:W-:Y:S01]  /*1710*/  VIADD R0, R193.reuse, 0x7f ;  /* 0x0000007fc1007836 */ /* 0x040fe20000000000 */
[----:B------:R-:W-:-:S04]  /*1720*/  IADD3 R128, R193, 0x80, -R192 ;  /* 0x00000080c1807810 */ /* 0x000fc80007ffe8c0 */
[----:B------:R-:W-:Y:S01]  /*1730*/  SHF.R.S32.HI R3, RZ, 0x1f, R0 ;  /* 0x0000001fff037819 */ /* 0x000fe20000011400 */
[----:B------:R-:W-:-:S03]  /*1740*/  IMAD.IADD R4, R128, 0x1, R4 ;  /* 0x0000000180047824 */ /* 0x000fc600078e0204 */
[----:B------:R-:W-:Y:S02]  /*1750*/  LEA.HI R3, R3, R0, RZ, 0x7 ;  /* 0x0000000003037211 */ /* 0x000fe400078f38ff */
[----:B------:R-:W-:Y:S02]  /*1760*/  SHF.R.S32.HI R5, RZ, 0x1f, R4 ;  /* 0x0000001fff057819 */ /* 0x000fe40000011404 */
[----:B------:R-:W-:Y:S02]  /*1770*/  SHF.R.S32.HI R129, RZ, 0x7, R3 ;  /* 0x00000007ff817819 */ /* 0x000fe40000011403 */
[----:B------:R-:W-:-:S04]  /*1780*/  LEA.HI R5, R5, R4, RZ, 0x7 ;  /* 0x0000000405057211 */ /* 0x000fc800078f38ff */
[----:B------:R-:W-:-:S04]  /*1790*/  SHF.R.S32.HI R0, RZ, 0x7, R5 ;  /* 0x00000007ff007819 */ /* 0x000fc80000011405 */
[----:B------:R-:W-:-:S05]  /*17a0*/  VIMNMX R0, R129, R0, PT ;  /* 0x0000000081007248 */ /* 0x000fca0003fe0100 */
[----:B------:R-:W-:-:S05]  /*17b0*/  IMAD R3, R0, 0x80, -R9 ;  /* 0x0000008000037824 */ /* 0x000fca00078e0a09 */
[----:B------:R-:W-:-:S04]  /*17c0*/  VIMNMX R0, R3, R24, PT ;  /* 0x0000001803007248 */ /* 0x000fc80003fe0100 */
[----:B------:R-:W-:Y:S02]  /*17d0*/  ISETP.GT.AND P0, PT, R0, R25, PT ;  /* 0x000000190000720c */ /* 0x000fe40003f04270 */
[----:B------:R-:W-:-:S05]  /*17e0*/  SHF.R.U32.HI R25, RZ, 0x7, R25 ;  /* 0x00000007ff197819 */ /* 0x000fca0000011619 */
[----:B------:R-:W-:-:S06]  /*17f0*/  IMAD.MOV.U32 R26, RZ, RZ, R25 ;  /* 0x000000ffff1a7224 */ /* 0x000fcc00078e0019 */
[----:B------:R-:W-:-:S05]  /*1800*/  @P0 VIADD R0, R0, 0x7f ;  /* 0x0000007f00000836 */ /* 0x000fca0000000000 */
[----:B------:R-:W-:-:S04]  /*1810*/  @P0 SHF.R.S32.HI R3, RZ, 0x1f, R0 ;  /* 0x0000001fff030819 */ /* 0x000fc80000011400 */
[----:B------:R-:W-:-:S04]  /*1820*/  @P0 LEA.HI R3, R3, R0, RZ, 0x7 ;  /* 0x0000000003030211 */ /* 0x000fc800078f38ff */
[----:B------:R-:W-:Y:S02]  /*1830*/  @P0 SHF.R.S32.HI R26, RZ, 0x7, R3 ;  /* 0x00000007ff1a0819 */ /* 0x000fe40000011403 */
[----:B------:R-:W-:Y:S02]  /*1840*/  PLOP3.LUT P0, PT, PT, PT, PT, 0x80, 0x0 ;  /* 0x000000000000781c */ /* 0x000fe40003f0f070 */
[----:B------:R-:W-:-:S13]  /*1850*/  ISETP.GT.AND P1, PT, R26, R25, PT ;  /* 0x000000191a00720c */ /* 0x000fda0003f24270 */
[----:B---3--:R-:W-:Y:S05]  /*1860*/  @!P1 BRA `(.L_x_2716) ;  /* 0x0000006c00089947 */ /* 0x008fea0003800000 */
        /* <DEDUP_REMOVED lines=20> */
.L_x_2718:
[----:B------:R-:W-:Y:S05]  /*19b0*/  BSYNC B6 ;  /* 0x0000000000067941 */ /* 0x000fea0003800000 */
.L_x_2717:
        /* <DEDUP_REMOVED lines=19> */
[----:B-1---5:R-:W-:Y:S05]  /*1af0*/  CALL.ABS.NOINC R14 ;  /* 0x000000000e007343 */ /* 0x022fea0003c00000 */
.L_x_2720:
[----:B------:R-:W-:Y:S05]  /*1b00*/  BSYNC B6 ;  /* 0x0000000000067941 */ /* 0x000fea0003800000 */
.L_x_2719:
[----:B------:R-:W-:Y:S01]  /*1b10*/  ULDC.64 UR4, c[0x0][0x9f8] ;  /* 0x00027e0000047ab9 */ /* 0x000fe20000000a00 */
[----:B------:R-:W0:Y:S01]  /*1b20*/  S2R R33, SR_TID.X ;  /* 0x0000000000217919 */ /* 0x000e220000002100 */
[----:B------:R-:W-:Y:S01]  /*1b30*/  ISETP.NE.U32.AND P0, PT, RZ, UR4, PT ;  /* 0x00000004ff007c0c */ /* 0x000fe2000bf05070 */
[----:B------:R-:W1:Y:S01]  /*1b40*/  LDC.64 R102, c[0x0][0x300] ;  /* 0x0000c000ff667b82 */ /* 0x000e620000000a00 */
[----:B------:R-:W-:Y:S01]  /*1b50*/  IMAD.IADD R47, R31, 0x1, R28 ;  /* 0x000000011f2f7824 */ /* 0x000fe200078e021c */
[----:B------:R-:W-:Y:S01]  /*1b60*/  ULDC.64 UR6, c[0x0][0xa08] ;  /* 0x0002820000067ab9 */ /* 0x000fe20000000a00 */
[----:B------:R-:W-:Y:S02]  /*1b70*/  ISETP.NE.AND.EX P0, PT, RZ, UR5, PT, P0 ;  /* 0x00000005ff007c0c */ /* 0x000fe4000bf05300 */
[----:B------:R-:W-:-:S03]  /*1b80*/  SHF.R.S32.HI R8, RZ, 0x1f, R30 ;  /* 0x0000001fff087819 */ /* 0x000fc6000001141e */
[----:B------:R-:W2:Y:S08]  /*1b90*/  LDC R39, c[0x0][0x3f4] ;  /* 0x0000fd00ff277b82 */ /* 0x000eb00000000800 */
[----:B------:R-:W-:Y:S01]  /*1ba0*/  @P0 IADD3 R4, P1, R208, UR4, RZ ;  /* 0x00000004d0040c10 */ /* 0x000fe2000ff3e0ff */
[----:B------:R-:W3:Y:S03]  /*1bb0*/  LDC.64 R12, c[0x0][0x3f8] ;  /* 0x0000fe00ff0c7b82 */ /* 0x000ee60000000a00 */
[----:B------:R-:W-:Y:S01]  /*1bc0*/  @P0 IADD3.X R5, R209, UR5, RZ, P1, !PT ;  /* 0x00000005d1050c10 */ /* 0x000fe20008ffe4ff */
[----:B------:R-:W-:-:S04]  /*1bd0*/  ULDC.64 UR4, c[0x0][0x308] ;  /* 0x0000c20000047ab9 */ /* 0x000fc80000000a00 */
[----:B------:R4:W4:Y:S01]  /*1be0*/  @P0 LDG.E R27, desc[UR40][R4.64] ;  /* 0x00000028041b0981 */ /* 0x000922000c1e1900 */
[----:B------:R-:W-:Y:S01]  /*1bf0*/  SHF.R.S32.HI R43, RZ, 0x1f, R47 ;  /* 0x0000001fff2b7819 */ /* 0x000fe2000001142f */
[-C--:B-1----:R-:W-:Y:S01]  /*1c00*/  IMAD.WIDE.U32 R6, R47, R102.reuse, RZ ;  /* 0x000000662f067225 */ /* 0x082fe200078e00ff */
[----:B------:R-:W-:Y:S02]  /*1c10*/  ISETP.NE.U32.AND P0, PT, RZ, UR6, PT ;  /* 0x00000006ff007c0c */ /* 0x000fe4000bf05070 */
[----:B0-----:R-:W-:Y:S01]  /*1c20*/  SHF.R.U32.HI R33, RZ, 0x7, R33 ;  /* 0x00000007ff217819 */ /* 0x001fe20000011621 */
[-C--:B------:R-:W-:Y:S01]  /*1c30*/  IMAD R0, R43, R102.reuse, RZ ;  /* 0x000000662b007224 */ /* 0x080fe200078e02ff */
[----:B------:R-:W-:Y:S01]  /*1c40*/  ISETP.NE.AND.EX P0, PT, RZ, UR7, PT, P0 ;  /* 0x00000007ff007c0c */ /* 0x000fe2000bf05300 */
[----:B------:R-:W-:Y:S01]  /*1c50*/  IMAD.SHL.U32 R92, R102, 0x20, RZ ;  /* 0x00000020665c7824 */ /* 0x000fe200078e00ff */
[----:B------:R-:W-:Y:S01]  /*1c60*/  ISETP.NE.AND P6, PT, R33, 0x1, PT ;  /* 0x000000012100780c */ /* 0x000fe20003fc5270 */
[----:B------:R-:W-:Y:S01]  /*1c70*/  IMAD R3, R47, R103, R0 ;  /* 0x000000672f037224 */ /* 0x000fe200078e0200 */
[----:B--2---:R-:W-:Y:S01]  /*1c80*/  ISETP.GE.AND P2, PT, R16, R39, PT ;  /* 0x000000271000720c */ /* 0x004fe20003f46270 */
[----:B------:R-:W-:Y:S01]  /*1c90*/  IMAD.WIDE.U32 R44, R22, R102, R16 ;  /* 0x00000066162c7225 */ /* 0x000fe200078e0010 */
[----:B-----5:R-:W-:-:S02]  /*1ca0*/  SHF.R.S32.HI R31, RZ, 0x1f, R113 ;  /* 0x0000001fff1f7819 */ /* 0x020fc40000011471 */
[----:B------:R-:W-:Y:S01]  /*1cb0*/  SHF.L.U64.HI R93, R102, 0x5, R103 ;  /* 0x00000005665d7819 */ /* 0x000fe20000010267 */
[----:B------:R-:W-:Y:S01]  /*1cc0*/  IMAD.IADD R7, R7, 0x1, R3 ;  /* 0x0000000107077824 */ /* 0x000fe200078e0203 */
[----:B---3--:R-:W-:Y:S01]  /*1cd0*/  SHF.L.U64.HI R21, R12, 0x5, R13 ;  /* 0x000000050c157819 */ /* 0x008fe2000001020d */
[----:B------:R-:W-:Y:S01]  /*1ce0*/  IMAD R3, R8, UR4, RZ ;  /* 0x0000000408037c24 */ /* 0x000fe2000f8e02ff */
[----:B------:R-:W-:Y:S01]  /*1cf0*/  SHF.R.S32.HI R118, RZ, 0x1f, R213 ;  /* 0x0000001fff767819 */ /* 0x000fe200000114d5 */
[C---:B----4-:R-:W-:Y:S01]  /*1d00*/  IMAD.WIDE.U32 R4, R30.reuse, UR4, R6 ;  /* 0x000000041e047c25 */ /* 0x050fe2000f8e0006 */
[----:B------:R-:W-:Y:S01]  /*1d10*/  SHF.R.S32.HI R117, RZ, 0x1f, R212 ;  /* 0x0000001fff757819 */ /* 0x000fe200000114d4 */
[----:B------:R-:W0:Y:S01]  /*1d20*/  LDC.64 R6, c[0x0][0x408] ;  /* 0x00010200ff067b82 */ /* 0x000e220000000a00 */
[----:B------:R-:W-:Y:S01]  /*1d30*/  SHF.R.S32.HI R116, RZ, 0x1f, R211 ;  /* 0x0000001fff747819 */ /* 0x000fe200000114d3 */
[----:B------:R-:W-:Y:S01]  /*1d40*/  IMAD R3, R30, UR5, R3 ;  /* 0x000000051e037c24 */ /* 0x000fe2000f8e0203 */
[----:B------:R-:W-:Y:S01]  /*1d50*/  ULDC.64 UR4, c[0x0][0x310] ;  /* 0x0000c40000047ab9 */ /* 0x000fe20000000a00 */
[----:B------:R-:W-:-:S04]  /*1d60*/  IMAD.WIDE.U32 R10, R22, R12, R16 ;  /* 0x0000000c160a7225 */ /* 0x000fc800078e0010 */
[----:B------:R-:W-:Y:S02]  /*1d70*/  IMAD.IADD R5, R5, 0x1, R3 ;  /* 0x0000000105057824 */ /* 0x000fe400078e0203 */
[----:B------:R-:W-:-:S04]  /*1d80*/  IMAD.WIDE.U32 R130, R22, R102, R92 ;  /* 0x0000006616827225 */ /* 0x000fc800078e005c */
[----:B------:R-:W-:Y:S02]  /*1d90*/  IMAD R32, R31, R12, RZ ;  /* 0x0000000c1f207224 */ /* 0x000fe400078e02ff */
[----:B------:R-:W-:Y:S02]  /*1da0*/  IMAD.SHL.U32 R112, R39, 0x2, RZ ;  /* 0x0000000227707824 */ /* 0x000fe400078e00ff */
[----:B------:R-:W-:Y:S02]  /*1db0*/  IMAD R37, R113, R13, R32 ;  /* 0x0000000d71257224 */ /* 0x000fe400078e0220 */
        /* <DEDUP_REMOVED lines=8> */
[----:B------:R-:W-:-:S04]  /*1e40*/  IMAD.WIDE.U32 R100, R99, UR4, R4 ;  /* 0x0000000463647c25 */ /* 0x000fc8000f8e0004 */
[----:B------:R-:W-:Y:S01]  /*1e50*/  IMAD R0, R9, UR4, RZ ;  /* 0x0000000409007c24 */ /* 0x000fe2000f8e02ff */
[----:B------:R-:W-:Y:S01]  /*1e60*/  IADD3 R42, P4, R100, 0x40, RZ ;  /* 0x00000040642a7810 */ /* 0x000fe20007f9e0ff */
[----:B------:R-:W-:Y:S02]  /*1e70*/  IMAD.X R47, R216, 0x1, R43, P0 ;  /* 0x00000001d82f7824 */ /* 0x000fe400000e062b */
        /* <DEDUP_REMOVED lines=11> */
[----:B------:R-:W-:Y:S01]  /*1f30*/  IMAD R0, R9, UR4, RZ ;  /* 0x0000000409007c24 */ /* 0x000fe2000f8e02ff */
[----:B------:R-:W-:Y:S01]  /*1f40*/  @!P6 BAR.SYNC.DEFER_BLOCKING 0x9, 0x100 ;  /* 0x024400000000eb1d */ /* 0x000fe20000010000 */
[----:B------:R-:W-:Y:S01]  /*1f50*/  IMAD.WIDE.U32 R8, R22, R6, R18 ;  /* 0x0000000616087225 */ /* 0x000fe200078e0012 */
[----:B------:R-:W-:-:S03]  /*1f60*/  IADD3 R39, P0, R100, R44, RZ ;  /* 0x0000002c64277210 */ /* 0x000fc60007f1e0ff */
[----:B------:R-:W-:Y:S01]  /*1f70*/  IMAD.IADD R3, R16, 0x1, R3 ;  /* 0x0000000110037824 */ /* 0x000fe200078e0203 */
[----:B------:R-:W-:Y:S01]  /*1f80*/  IADD3 R43, P3, R39, 0x40, RZ ;  /* 0x00000040272b7810 */ /* 0x000fe20007f7e0ff */
[C---:B------:R-:W-:Y:S02]  /*1f90*/  IMAD R109, R99.reuse, UR5, R0 ;  /* 0x00000005636d7c24 */ /* 0x040fe4000f8e0200 */
[-C--:B------:R-:W-:Y:S01]  /*1fa0*/  IMAD R0, R216, R12.reuse, RZ ;  /* 0x0000000cd8007224 */ /* 0x080fe200078e02ff */
[----:B------:R-:W-:Y:S01]  /*1fb0*/  SHF.R.S32.HI R20, RZ, 0x1f, R3 ;  /* 0x0000001fff147819 */ /* 0x000fe20000011403 */
[----:B------:R-:W-:Y:S01]  /*1fc0*/  IMAD.WIDE.U32 R98, R99, UR4, R4 ;  /* 0x0000000463627c25 */ /* 0x000fe2000f8e0004 */
[----:B------:R-:W-:Y:S02]  /*1fd0*/  ULDC UR4, c[0x0][0x2f4] ;  /* 0x0000bd0000047ab9 */ /* 0x000fe40000000800 */
[----:B------:R-:W-:Y:S01]  /*1fe0*/  LEA.HI R105, R20, R3, RZ, 0x3 ;  /* 0x0000000314697211 */ /* 0x000fe200078f18ff */
[----:B------:R-:W-:-:S03]  /*1ff0*/  IMAD.WIDE.U32 R4, R22, R12, R18 ;  /* 0x0000000c16047225 */ /* 0x000fc600078e0012 */
[----:B------:R-:W-:Y:S01]  /*2000*/  LOP3.LUT R40, R105, 0xfffffff8, RZ, 0xc0, !PT ;  /* 0xfffffff869287812 */ /* 0x000fe200078ec0ff */
[----:B------:R-:W-:Y:S01]  /*2010*/  IMAD R15, R22, R13, R0 ;  /* 0x0000000d160f7224 */ /* 0x000fe200078e0200 */
[----:B------:R-:W-:Y:S01]  /*2020*/  P2R R0, PR, RZ, 0x4 ;  /* 0x00000004ff007803 */ /* 0x000fe20000000000 */
[----:B------:R-:W-:Y:S01]  /*2030*/  IMAD.MOV.U32 R90, RZ, RZ, R8 ;  /* 0x000000ffff5a7224 */ /* 0x000fe200078e0008 */
[----:B------:R-:W-:Y:S01]  /*2040*/  LEA.HI R8, R20, R3, RZ, 0x6 ;  /* 0x0000000314087211 */ /* 0x000fe200078f30ff */
[----:B------:R-:W-:Y:S01]  /*2050*/  IMAD.IADD R11, R15, 0x1, R11 ;  /* 0x000000010f0b7824 */ /* 0x000fe200078e020b */
[----:B------:R-:W-:Y:S01]  /*2060*/  IADD3 R5, R5, R15, RZ ;  /* 0x0000000f05057210 */ /* 0x000fe20007ffe0ff */
[----:B------:R-:W-:Y:S01]  /*2070*/  IMAD.WIDE.U32 R14, R22, R6, R16 ;  /* 0x00000006160e7225 */ /* 0x000fe200078e0010 */
[----:B------:R-:W-:Y:S02]  /*2080*/  SHF.L.U32 R3, R8, 0x7, RZ ;  /* 0x0000000708037819 */ /* 0x000fe400000006ff */
[----:B------:R-:W-:Y:S01]  /*2090*/  LOP3.LUT R8, R105, 0x38, RZ, 0xc0, !PT ;  /* 0x0000003869087812 */ /* 0x000fe200078ec0ff */
[----:B------:R-:W-:Y:S01]  /*20a0*/  IMAD.MOV.U32 R88, RZ, RZ, R14 ;  /* 0x000000ffff587224 */ /* 0x000fe200078e000e */
[----:B------:R-:W-:Y:S01]  /*20b0*/  LOP3.LUT R14, R3, 0xffffe000, RZ, 0xc0, !PT ;  /* 0xffffe000030e7812 */ /* 0x000fe200078ec0ff */
[----:B------:R-:W-:Y:S01]  /*20c0*/  IMAD.WIDE.U32 R96, R113, R12, R4 ;  /* 0x0000000c71607225 */ /* 0x000fe200078e0004 */
[----:B------:R-:W-:-:S02]  /*20d0*/  LOP3.LUT R3, R8, 0x1c0, R227, 0xf8, !PT ;  /* 0x000001c008037812 */ /* 0x000fc400078ef8e3 */
[----:B------:R-:W-:Y:S01]  /*20e0*/  LOP3.LUT R20, R195, 0x38, R105, 0xf8, !PT ;  /* 0x00000038c3147812 */ /* 0x000fe200078ef869 */
[----:B------:R-:W-:Y:S01]  /*20f0*/  IMAD R4, R31, R6, RZ ;  /* 0x000000061f047224 */ /* 0x000fe200078e02ff */
[----:B------:R-:W-:Y:S01]  /*2100*/  LOP3.LUT R3, R3, R200, RZ, 0x3c, !PT ;  /* 0x000000c803037212 */ /* 0x000fe200078e3cff */
[----:B------:R-:W-:Y:S01]  /*2110*/  IMAD.IADD R91, R9, 0x1, R89 ;  /* 0x00000001095b7824 */ /* 0x000fe200078e0259 */
[----:B------:R-:W-:Y:S01]  /*2120*/  LOP3.LUT R9, R196, 0x38, R105, 0xf8, !PT ;  /* 0x00000038c4097812 */ /* 0x000fe200078ef869 */
[----:B------:R-:W-:Y:S01]  /*2130*/  IMAD R49, R113, R7, R4 ;  /* 0x0000000771317224 */ /* 0x000fe200078e0204 */
[----:B------:R-:W-:Y:S01]  /*2140*/  IADD3 R27, R3, R14, R201 ;  /* 0x0000000e031b7210 */ /* 0x000fe20007ffe0c9 */
[----:B------:R-:W-:Y:S01]  /*2150*/  IMAD R3, R216, R102, RZ ;  /* 0x00000066d8037224 */ /* 0x000fe200078e02ff */
[----:B------:R-:W-:Y:S01]  /*2160*/  IADD3 R4, P1, R92, R130, RZ ;  /* 0x000000825c047210 */ /* 0x000fe20007f3e0ff */
[----:B------:R-:W-:Y:S01]  /*2170*/  IMAD.IADD R89, R89, 0x1, R15 ;  /* 0x0000000159597824 */ /* 0x000fe200078e020f */
[----:B------:R-:W-:Y:S01]  /*2180*/  LOP3.LUT R15, R194, 0x38, R105, 0xf8, !PT ;  /* 0x00000038c20f7812 */ /* 0x000fe200078ef869 */
[----:B------:R-:W-:Y:S01]  /*2190*/  IMAD R35, R22, R103, R3 ;  /* 0x0000006716237224 */ /* 0x000fe200078e0203 */
[----:B------:R-:W-:Y:S01]  /*21a0*/  LOP3.LUT R9, R9, R230, RZ, 0x3c, !PT ;  /* 0x000000e609097212 */ /* 0x000fe200078e3cff */
[----:B------:R-:W-:Y:S01]  /*21b0*/  IMAD.WIDE.U32 R88, R113, R6, R88 ;  /* 0x0000000671587225 */ /* 0x000fe200078e0058 */
[----:B------:R-:W-:-:S02]  /*21c0*/  LOP3.LUT R15, R15, R228, RZ, 0x3c, !PT ;  /* 0x000000e40f0f7212 */ /* 0x000fc400078e3cff */
[----:B------:R-:W-:Y:S01]  /*21d0*/  IADD3 R34, R45, R35, RZ ;  /* 0x000000232d227210 */ /* 0x000fe20007ffe0ff */
[----:B------:R-:W-:Y:S01]  /*21e0*/  IMAD.IADD R5, R35, 0x1, R131 ;  /* 0x0000000123057824 */ /* 0x000fe200078e0283 */
[----:B------:R-:W-:Y:S01]  /*21f0*/  LOP3.LUT R29, R20, R229, RZ, 0x3c, !PT ;  /* 0x000000e5141d7212 */ /* 0x000fe200078e3cff */
[----:B------:R-:W-:Y:S01]  /*2200*/  IMAD.WIDE.U32 R94, R113, R12, R10 ;  /* 0x0000000c715e7225 */ /* 0x000fe200078e000a */
[C-C-:B------:R-:W-:Y:S02]  /*2210*/  SHF.L.U64.HI R3, R102.reuse, 0x7, R103.reuse ;  /* 0x0000000766037819 */ /* 0x140fe40000010267 */
[----:B------:R-:W-:Y:S01]  /*2220*/  SHF.L.U64.HI R31, R102, 0x6, R103 ;  /* 0x00000006661f7819 */ /* 0x000fe20000010267 */
[----:B------:R-:W-:Y:S01]  /*2230*/  IMAD.X R32, R5, 0x1, R93, P1 ;  /* 0x0000000105207824 */ /* 0x000fe200008e065d */
[----:B------:R-:W-:Y:S01]  /*2240*/  IADD3 R33, P1, R4, R92, RZ ;  /* 0x0000005c04217210 */ /* 0x000fe20007f3e0ff */
[----:B------:R-:W-:Y:S01]  /*2250*/  IMAD.WIDE.U32 R90, R113, R6, R90 ;  /* 0x00000006715a7225 */ /* 0x000fe200078e005a */
[----:B------:R-:W-:-:S02]  /*2260*/  IADD3 R30, R9, R14, R199 ;  /* 0x0000000e091e7210 */ /* 0x000fc40007ffe0c7 */
[-C--:B------:R-:W-:Y:S01]  /*2270*/  IADD3 R28, R15, R14.reuse, R197 ;  /* 0x0000000e0f1c7210 */ /* 0x080fe20007ffe0c5 */
[----:B------:R-:W-:Y:S01]  /*2280*/  IMAD.X R103, R34, 0x1, R41, P0 ;  /* 0x0000000122677824 */ /* 0x000fe200000e0629 */
[----:B------:R-:W-:Y:S01]  /*2290*/  IADD3 R29, R29, R14, R198 ;  /* 0x0000000e1d1d7210 */ /* 0x000fe20007ffe0c6 */
[C---:B------:R-:W-:Y:S01]  /*22a0*/  IMAD.SHL.U32 R14, R12.reuse, 0x20, RZ ;  /* 0x000000200c0e7824 */ /* 0x040fe200078e00ff */
[--C-:B------:R-:W-:Y:S01]  /*22b0*/  SHF.L.U64.HI R20, R12, 0x6, R13.reuse ;  /* 0x000000060c147819 */ /* 0x100fe2000001020d */
[----:B------:R-:W-:Y:S01]  /*22c0*/  IMAD.SHL.U32 R8, R6, 0x20, RZ ;  /* 0x0000002006087824 */ /* 0x000fe200078e00ff */
[C---:B------:R-:W-:Y:S01]  /*22d0*/  SHF.L.U64.HI R15, R12.reuse, 0x7, R13 ;  /* 0x000000070c0f7819 */ /* 0x040fe2000001020d */
[----:B------:R-:W-:Y:S01]  /*22e0*/  IMAD.SHL.U32 R13, R12, 0x40, RZ ;  /* 0x000000400c0d7824 */ /* 0x000fe200078e00ff */
[----:B------:R-:W-:Y:S01]  /*22f0*/  SHF.L.U64.HI R11, R6, 0x5, R7 ;  /* 0x00000005060b7819 */ /* 0x000fe20000010207 */
[----:B------:R-:W-:Y:S01]  /*2300*/  IMAD.X R35, R32, 0x1, R93, P1 ;  /* 0x0000000120237824 */ /* 0x000fe200008e065d */
[C---:B------:R-:W-:Y:S01]  /*2310*/  SHF.L.U64.HI R10, R6.reuse, 0x6, R7 ;  /* 0x00000006060a7819 */ /* 0x040fe20000010207 */
[----:B------:R-:W-:Y:S01]  /*2320*/  IMAD.IADD R36, R97, 0x1, R37 ;  /* 0x0000000161247824 */ /* 0x000fe200078e0225 */
[C---:B------:R-:W-:Y:S01]  /*2330*/  SHF.L.U64.HI R9, R6.reuse, 0x7, R7 ;  /* 0x0000000706097819 */ /* 0x040fe20000010207 */
[C---:B------:R-:W-:Y:S01]  /*2340*/  IMAD.SHL.U32 R7, R6.reuse, 0x40, RZ ;  /* 0x0000004006077824 */ /* 0x040fe200078e00ff */
[----:B------:R-:W-:Y:S01]  /*2350*/  SHF.L.U32 R6, R6, 0x7, RZ ;  /* 0x0000000706067819 */ /* 0x000fe200000006ff */
[----:B------:R-:W-:Y:S01]  /*2360*/  IMAD.SHL.U32 R12, R12, 0x80, RZ ;  /* 0x000000800c0c7824 */ /* 0x000fe200078e00ff */
[----:B------:R-:W-:Y:S01]  /*2370*/  ISETP.GE.AND P2, PT, R16, UR4, PT ;  /* 0x0000000410007c0c */ /* 0x000fe2000bf46270 */
[----:B------:R-:W-:Y:S01]  /*2380*/  IMAD.IADD R37, R37, 0x1, R95 ;  /* 0x0000000125257824 */ /* 0x000fe200078e025f */
[----:B------:R-:W-:Y:S01]  /*2390*/  ISETP.GE.AND P1, PT, R187, UR4, PT ;  /* 0x00000004bb007c0c */ /* 0x000fe2000bf26270 */
[----:B------:R-:W-:Y:S01]  /*23a0*/  IMAD.IADD R38, R91, 0x1, R49 ;  /* 0x000000015b267824 */ /* 0x000fe200078e0231 */
[----:B------:R-:W-:Y:S01]  /*23b0*/  IADD3 R104, R49, R89, RZ ;  /* 0x0000005931687210 */ /* 0x000fe20007ffe0ff */
[----:B------:R-:W-:Y:S01]  /*23c0*/  IMAD.X R108, RZ, RZ, R103, P3 ;  /* 0x000000ffff6c7224 */ /* 0x000fe200018e0667 */
[----:B------:R-:W-:Y:S01]  /*23d0*/  SHF.R.S32.HI R105, RZ, 0x3, R105 ;  /* 0x00000003ff697819 */ /* 0x000fe20000011469 */
[----:B------:R-:W-:Y:S01]  /*23e0*/  IMAD.IADD R109, R99, 0x1, R109 ;  /* 0x00000001636d7824 */ /* 0x000fe200078e026d */
[----:B------:R-:W-:-:S07]  /*23f0*/  SHF.R.S32.HI R106, RZ, 0x1f, R40 ;  /* 0x0000001fff6a7819 */ /* 0x000fce0000011428 */
.L_x_2806:
        /* <DEDUP_REMOVED lines=18> */
[----:B------:R-:W-:Y:S02]  /*2520*/  IMAD R115, R26, -0x80, R24 ;  /* 0xffffff801a737824 */ /* 0x000fe400078e0218 */
[----:B------:R-:W-:-:S03]  /*2530*/  IMAD.WIDE.U32 R120, R127, R26, RZ ;  /* 0x0000001a7f787225 */ /* 0x000fc600078e00ff */
[----:B------:R-:W-:Y:S01]  /*2540*/  VIMNMX R115, R115, 0x80, PT ;  /* 0x0000008073737848 */ /* 0x000fe20003fe0100 */
        /* <DEDUP_REMOVED lines=35> */
.L_x_2725:
[----:B------:R-:W-:Y:S05]  /*2780*/  BSYNC B1 ;  /* 0x0000000000017941 */ /* 0x000fea0003800000 */
.L_x_2724:
[----:B------:R-:W-:Y:S01]  /*2790*/  ISETP.GE.AND P4, PT, R213, R115, PT ;  /* 0x00000073d500720c */ /* 0x000fe20003f86270 */
[----:B0----5:R-:W-:Y:S01]  /*27a0*/  IMAD.MOV.U32 R48, RZ, RZ, R76 ;  /* 0x000000ffff307224 */ /* 0x021fe200078e004c */
[----:B------:R-:W-:Y:S01]  /*27b0*/  MOV R50, R84 ;  /* 0x0000005400327202 */ /* 0x000fe20000000f00 */
[----:B------:R-:W-:Y:S01]  /*27c0*/  IMAD.MOV.U32 R49, RZ, RZ, R77 ;  /* 0x000000ffff317224 */ /* 0x000fe200078e004d */
[----:B------:R-:W-:Y:S01]  /*27d0*/  BSSY B1, `(.L_x_2726) ;  /* 0x0000024000017945 */ /* 0x000fe20003800000 */
        /* <DEDUP_REMOVED lines=9> */
[----:B------:R-:W-:-:S02]  /*2870*/  CS2R R72, SRZ ;  /* 0x0000000000487805 */ /* 0x000fc4000001ff00 */
[----:B------:R-:W-:Y:S02]  /*2880*/  CS2R R70, SRZ ;  /* 0x0000000000467805 */ /* 0x000fe4000001ff00 */
[----:B------:R-:W-:Y:S02]  /*2890*/  PRMT R138, R48, 0x5410, R49 ;  /* 0x00005410308a7816 */ /* 0x000fe40000000031 */
[----:B------:R-:W-:Y:S02]  /*28a0*/  CS2R R74, SRZ ;  /* 0x00000000004a7805 */ /* 0x000fe4000001ff00 */
        /* <DEDUP_REMOVED lines=22> */
.L_x_2727:
[----:B------:R-:W-:Y:S05]  /*2a10*/  BSYNC B1 ;  /* 0x0000000000017941 */ /* 0x000fea0003800000 */
.L_x_2726:
        /* <DEDUP_REMOVED lines=8> */
[----:B------:R-:W-:Y:S01]  /*2aa0*/  CS2R R52, SRZ ;  /* 0x0000000000347805 */ /* 0x000fe2000001ff00 */
[----:B------:R-:W-:Y:S01]  /*2ab0*/  IMAD.MOV.U32 R49, RZ, RZ, R71 ;  /* 0x000000ffff317224 */ /* 0x000fe200078e0047 */
[----:B------:R-:W-:Y:S01]  /*2ac0*/  PRMT R132, R50, 0x5410, R51 ;  /* 0x0000541032847816 */ /* 0x000fe20000000033 */
[----:B------:R-:W-:Y:S01]  /*2ad0*/  IMAD.MOV.U32 R50, RZ, RZ, R74 ;  /* 0x000000ffff327224 */ /* 0x000fe200078e004a */
[----:B------:R-:W-:Y:S01]  /*2ae0*/  CS2R R60, SRZ ;  /* 0x00000000003c7805 */ /* 0x000fe2000001ff00 */
[----:B------:R-:W-:Y:S01]  /*2af0*/  IMAD.MOV.U32 R51, RZ, RZ, R75 ;  /* 0x000000ffff337224 */ /* 0x000fe200078e004b */
[----:B------:R-:W-:-:S02]  /*2b00*/  PRMT R125, R48, 0x5410, R49 ;  /* 0x00005410307d7816 */ /* 0x000fc40000000031 */
[----:B------:R-:W-:Y:S02]  /*2b10*/  CS2R R64, SRZ ;  /* 0x0000000000407805 */ /* 0x000fe4000001ff00 */
[----:B------:R-:W-:Y:S02]  /*2b20*/  CS2R R62, SRZ ;  /* 0x00000000003e7805 */ /* 0x000fe4000001ff00 */
        /* <DEDUP_REMOVED lines=27> */
.L_x_2729:
[----:B------:R-:W-:Y:S05]  /*2ce0*/  BSYNC B1 ;  /* 0x0000000000017941 */ /* 0x000fea0003800000 */
.L_x_2728:
[----:B------:R-:W-:Y:S01]  /*2cf0*/  ISETP.GE.AND P5, PT, R211, R115, PT ;  /* 0x00000073d300720c */ /* 0x000fe20003fa6270 */
[----:B------:R-:W-:-:S12]  /*2d00*/  BSSY B1, `(.L_x_2730) ;  /* 0x000001e000017945 */ /* 0x000fd80003800000 */
[----:B------:R-:W-:Y:S05]  /*2d10*/  @P5 BRA `(.L_x_2731) ;  /* 0x0000000000705947 */ /* 0x000fea0003800000 */
[----:B0-----:R-:W0:Y:S01]  /*2d20*/  LDC.64 R48, c[0x0][0x3f8] ;  /* 0x0000fe00ff307b82 */ /* 0x001e220000000a00 */
[----:B------:R-:W-:Y:S01]  /*2d30*/  MOV R83, R119 ;  /* 0x0000007700537202 */ /* 0x000fe20000000f00 */
[----:B------:R-:W-:Y:S01]  /*2d40*/  IMAD.MOV.U32 R81, RZ, RZ, R110 ;  /* 0x000000ffff517224 */ /* 0x000fe200078e006e */
[----:B------:R-:W-:Y:S01]  /*2d50*/  ULDC.64 UR4, c[0x0][0x3e8] ;  /* 0x0000fa0000047ab9 */ /* 0x000fe20000000a00 */
        /* <DEDUP_REMOVED lines=24> */
.L_x_2731:
[----:B------:R-:W-:Y:S05]  /*2ee0*/  BSYNC B1 ;  /* 0x0000000000017941 */ /* 0x000fea0003800000 */
.L_x_2730:
[----:B01---5:R-:W-:Y:S01]  /*2ef0*/  IMAD.MOV.U32 R48, RZ, RZ, R60 ;  /* 0x000000ffff307224 */ /* 0x023fe200078e003c */
[----:B------:R-:W-:Y:S01]  /*2f00*/  ISETP.NE.AND P0, PT, R189, 0x3, PT ;  /* 0x00000003bd00780c */ /* 0x000fe20003f05270 */
[----:B------:R-:W-:Y:S02]  /*2f10*/  IMAD.MOV.U32 R49, RZ, RZ, R61 ;  /* 0x000000ffff317224 */ /* 0x000fe400078e003d */
[----:B------:R-:W-:Y:S02]  /*2f20*/  IMAD.MOV.U32 R50, RZ, RZ, R64 ;  /* 0x000000ffff327224 */ /* 0x000fe400078e0040 */
[----:B------:R-:W-:Y:S01]  /*2f30*/  IMAD.MOV.U32 R51, RZ, RZ, R65 ;  /* 0x000000ffff337224 */ /* 0x000fe200078e0041 */
[----:B------:R-:W-:Y:S01]  /*2f40*/  PRMT R139, R48, 0x5410, R49 ;  /* 0x00005410308b7816 */ /* 0x000fe20000000031 */
[----:B------:R-:W-:Y:S01]  /*2f50*/  IMAD.MOV.U32 R49, RZ, RZ, R63 ;  /* 0x000000ffff317224 */ /* 0x000fe200078e003f */
[----:B------:R-:W-:Y:S02]  /*2f60*/  MOV R48, R62 ;  /* 0x0000003e00307202 */ /* 0x000fe40000000f00 */
[----:B------:R-:W-:Y:S01]  /*2f70*/  PRMT R141, R50, 0x5410, R51 ;  /* 0x00005410328d7816 */ /* 0x000fe20000000033 */
[----:B------:R-:W-:Y:S01]  /*2f80*/  IMAD.MOV.U32 R50, RZ, RZ, R66 ;  /* 0x000000ffff327224 */ /* 0x000fe200078e0042 */
[----:B------:R-:W-:Y:S01]  /*2f90*/  PRMT R140, R48, 0x5410, R49 ;  /* 0x00005410308c7816 */ /* 0x000fe20000000031 */
[----:B------:R-:W-:-:S02]  /*2fa0*/  IMAD.MOV.U32 R51, RZ, RZ, R67 ;  /* 0x000000ffff337224 */ /* 0x000fc400078e0043 */
        /* <DEDUP_REMOVED lines=11> */
[----:B------:R-:W-:-:S04]  /*3060*/  PRMT R83, R48, 0x5410, R49 ;  /* 0x0000541030537816 */ /* 0x000fc80000000031 */
[----:B------:R-:W-:Y:S01]  /*3070*/  PRMT R135, R50, 0x5410, R51 ;  /* 0x0000541032877816 */ /* 0x000fe20000000033 */
[----:B------:R-:W-:Y:S06]  /*3080*/  @!P0 BRA `(.L_x_2732) ;  /* 0x0000000000048947 */ /* 0x000fec0003800000 */
[----:B------:R-:W-:Y:S01]  /*3090*/  BPT.TRAP 0x1 ;  /* 0x000000040000795c */ /* 0x000fe20000300000 */
.L_x_2732:
[----:B------:R-:W-:Y:S01]  /*30a0*/  LEA R110, R23, R2, 0x3 ;  /* 0x00000002176e7211 */ /* 0x000fe200078e18ff */
[----:B------:R-:W-:Y:S01]  /*30b0*/  BSSY B1, `(.L_x_2733) ;  /* 0x0000004000017945 */ /* 0x000fe20003800000 */
[----:B------:R-:W-:-:S04]  /*30c0*/  SHF.L.U32 R119, R188, 0x1f, RZ ;  /* 0x0000001fbc777819 */ /* 0x000fc800000006ff */
[----:B------:R-:W0:Y:S02]  /*30d0*/  SYNCS.PHASECHK.TRANS64.TRYWAIT P6, [R110+URZ+0x28890], R119 ;  /* 0x028890776e0075a7 */ /* 0x000e2400080c017f */
[----:B0-----:R-:W-:Y:S05]  /*30e0*/  @!P6 BRA `(.L_x_2734) ;  /* 0x000001bc0000e947 */ /* 0x001fea0003800000 */
.L_x_3071:
[----:B------:R-:W-:Y:S05]  /*30f0*/  BSYNC B1 ;  /* 0x0000000000017941 */ /* 0x000fea0003800000 */
.L_x_2733:
        /* <DEDUP_REMOVED lines=53> */
.L_x_2740:
[----:B------:R-:W-:Y:S05]  /*3450*/  BSYNC B3 ;  /* 0x0000000000037941 */ /* 0x000fea0003800000 */
.L_x_2739:
[----:B------:R-:W-:Y:S02]  /*3460*/  ULDC.64 UR4, c[0x0][0x2e8] ;  /* 0x0000ba0000047ab9 */ /* 0x000fe40000000a00 */
[----:B------:R-:W-:-:S04]  /*3470*/  LEA R80, P3, R81, UR4, 0x1 ;  /* 0x0000000451507c11 */ /* 0x000fc8000f8608ff */
[----:B------:R-:W-:-:S05]  /*3480*/  LEA.HI.X R81, R81, UR5, R146, 0x1, P3 ;  /* 0x0000000551517c11 */ /* 0x000fca00098f0c92 */
[----:B--2---:R1:W-:Y:S04]  /*3490*/  STG.E.128 desc[UR40][R80.64], R48 ;  /* 0x0000003050007986 */ /* 0x0043e8000c101d28 */
.L_x_2738:
[----:B------:R-:W-:Y:S05]  /*34a0*/  BSYNC B2 ;  /* 0x0000000000027941 */ /* 0x000fea0003800000 */
.L_x_2737:
        /* <DEDUP_REMOVED lines=48> */
.L_x_2742:
[----:B------:R-:W-:Y:S05]  /*37b0*/  BSYNC B2 ;  /* 0x0000000000027941 */ /* 0x000fea0003800000 */
.L_x_2741:
[----:B------:R-:W-:Y:S02]  /*37c0*/  ULDC.64 UR4, c[0x0][0x2e8] ;  /* 0x0000ba0000047ab9 */ /* 0x000fe40000000a00 */
[----:B------:R-:W-:-:S04]  /*37d0*/  LEA R76, P3, R143, UR4, 0x1 ;  /* 0x000000048f4c7c11 */ /* 0x000fc8000f8608ff */
[----:B------:R-:W-:-:S05]  /*37e0*/  LEA.HI.X R77, R143, UR5, R144, 0x1, P3 ;  /* 0x000000058f4d7c11 */ /* 0x000fca00098f0c90 */
[----:B--2---:R2:W-:Y:S04]  /*37f0*/  STG.E.128 desc[UR40][R76.64], R48 ;  /* 0x000000304c007986 */ /* 0x0045e8000c101d28 */
.L_x_2736:
[----:B------:R-:W-:Y:S05]  /*3800*/  BSYNC B1 ;  /* 0x0000000000017941 */ /* 0x000fea0003800000 */
.L_x_2735:
        /* <DEDUP_REMOVED lines=8> */
[----:B------:R-:W-:Y:S03]  /*3890*/  BSSY B3, `(.L_x_2747) ;  /* 0x000002d000037945 */ /* 0x000fe60003800000 */
[----:B------:R-:W-:Y:S02]  /*38a0*/  IADD3.X R79, R76, R41, RZ, P3, !PT ;  /* 0x000000294c4f7210 */ /* 0x000fe40001ffe4ff */
        /* <DEDUP_REMOVED lines=43> */
.L_x_2748:
[----:B------:R-:W-:Y:S05]  /*3b60*/  BSYNC B3 ;  /* 0x0000000000037941 */ /* 0x000fea0003800000 */
.L_x_2747:
[----:B------:R-:W-:Y:S02]  /*3b70*/  ULDC.64 UR4, c[0x0][0x2e8] ;  /* 0x0000ba0000047ab9 */ /* 0x000fe40000000a00 */
[----:B------:R-:W-:-:S04]  /*3b80*/  LEA R72, P3, R78, UR4, 0x1 ;  /* 0x000000044e487c11 */ /* 0x000fc8000f8608ff */
[----:B------:R-:W-:-:S05]  /*3b90*/  LEA.HI.X R73, R78, UR5, R79, 0x1, P3 ;  /* 0x000000054e497c11 */ /* 0x000fca00098f0c4f */
[----:B--2---:R2:W-:Y:S04]  /*3ba0*/  STG.E.128 desc[UR40][R72.64], R48 ;  /* 0x0000003048007986 */ /* 0x0045e8000c101d28 */
.L_x_2746:
[----:B------:R-:W-:Y:S05]  /*3bb0*/  BSYNC B2 ;  /* 0x0000000000027941 */ /* 0x000fea0003800000 */
.L_x_2745:
        /* <DEDUP_REMOVED lines=48> */
.L_x_2750:
[----:B------:R-:W-:Y:S05]  /*3ec0*/  BSYNC B2 ;  /* 0x0000000000027941 */ /* 0x000fea0003800000 */
.L_x_2749:
[----:B------:R-:W-:Y:S02]  /*3ed0*/  ULDC.64 UR4, c[0x0][0x2e8] ;  /* 0x0000ba0000047ab9 */ /* 0x000fe40000000a00 */
[----:B------:R-:W-:-:S04]  /*3ee0*/  LEA R68, P3, R79, UR4, 0x1 ;  /* 0x000000044f447c11 */ /* 0x000fc8000f8608ff */
[----:B------:R-:W-:-:S05]  /*3ef0*/  LEA.HI.X R69, R79, UR5, R80, 0x1, P3 ;  /* 0x000000054f457c11 */ /* 0x000fca00098f0c50 */
[----:B--2---:R3:W-:Y:S04]  /*3f00*/  STG.E.128 desc[UR40][R68.64], R48 ;  /* 0x0000003044007986 */ /* 0x0047e8000c101d28 */
.L_x_2744:
[----:B------:R-:W-:Y:S05]  /*3f10*/  BSYNC B1 ;  /* 0x0000000000017941 */ /* 0x000fea0003800000 */
.L_x_2743:
        /* <DEDUP_REMOVED lines=54> */
.L_x_2756:
[----:B------:R-:W-:Y:S05]  /*4280*/  BSYNC B3 ;  /* 0x0000000000037941 */ /* 0x000fea0003800000 */
.L_x_2755:
[----:B------:R-:W-:Y:S02]  /*4290*/  ULDC.64 UR4, c[0x0][0x2e8] ;  /* 0x0000ba0000047ab9 */ /* 0x000fe40000000a00 */
[----:B------:R-:W-:-:S04]  /*42a0*/  LEA R64, P3, R75, UR4, 0x1 ;  /* 0x000000044b407c11 */ /* 0x000fc8000f8608ff */
[----:B------:R-:W-:-:S05]  /*42b0*/  LEA.HI.X R65, R75, UR5, R76, 0x1, P3 ;  /* 0x000000054b417c11 */ /* 0x000fca00098f0c4c */
[----:B--2---:R2:W-:Y:S04]  /*42c0*/  STG.E.128 desc[UR40][R64.64], R48 ;  /* 0x0000003040007986 */ /* 0x0045e8000c101d28 */
.L_x_2754:
[----:B------:R-:W-:Y:S05]  /*42d0*/  BSYNC B2 ;  /* 0x0000000000027941 */ /* 0x000fea0003800000 */
.L_x_2753:
[----:B------:R-:W-:Y:S05]  /*42e0*/  @P1 BRA `(.L_x_2752) ;  /* 0x0000000000d01947 */ /* 0x000fea0003800000 */
[----:B-123--:R1:W2:Y:S01]  /*42f0*/  LDS.128 R48, [R114+0x1e400] ;  /* 0x01e4000072307984 */ /* 0x00e2a20000000c00 */
        /* <DEDUP_REMOVED lines=46> */
.L_x_2758:
[----:B------:R-:W-:Y:S05]  /*45e0*/  BSYNC B2 ;  /* 0x0000000000027941 */ /* 0x000fea0003800000 */
.L_x_2757:
[----:B------:R-:W-:Y:S02]  /*45f0*/  ULDC.64 UR4, c[0x0][0x2e8] ;  /* 0x0000ba0000047ab9 */ /* 0x000fe40000000a00 */
[----:B------:R-:W-:-:S04]  /*4600*/  LEA R60, P3, R71, UR4, 0x1 ;  /* 0x00000004473c7c11 */ /* 0x000fc8000f8608ff */
[----:B------:R-:W-:-:S05]  /*4610*/  LEA.HI.X R61, R71, UR5, R72, 0x1, P3 ;  /* 0x00000005473d7c11 */ /* 0x000fca00098f0c48 */
[----:B--2---:R4:W-:Y:S04]  /*4620*/  STG.E.128 desc[UR40][R60.64], R48 ;  /* 0x000000303c007986 */ /* 0x0049e8000c101d28 */
.L_x_2752:
[----:B------:R-:W-:Y:S05]  /*4630*/  BSYNC B1 ;  /* 0x0000000000017941 */ /* 0x000fea0003800000 */
.L_x_2751:
        /* <DEDUP_REMOVED lines=51> */
.L_x_2763:
[----:B------:R-:W-:Y:S05]  /*4970*/  BSYNC B2 ;  /* 0x0000000000027941 */ /* 0x000fea0003800000 */
.L_x_2762:
[----:B------:R-:W-:Y:S01]  /*4980*/  ULDC.64 UR4, c[0x0][0x2e8] ;  /* 0x0000ba0000047ab9 */ /* 0x000fe20000000a00 */
[----:B------:R-:W-:Y:S01]  /*4990*/  IMAD.X R58, R122, 0x1, R41, P3 ;  /* 0x000000017a3a7824 */ /* 0x000fe200018e0629 */
[----:B------:R-:W-:-:S04]  /*49a0*/  LEA R56, P3, R67, UR4, 0x1 ;  /* 0x0000000443387c11 */ /* 0x000fc8000f8608ff */
[----:B------:R-:W-:-:S05]  /*49b0*/  LEA.HI.X R57, R67, UR5, R58, 0x1, P3 ;  /* 0x0000000543397c11 */ /* 0x000fca00098f0c3a */
[----:B--2---:R1:W-:Y:S04]  /*49c0*/  STG.E.128 desc[UR40][R56.64], R48 ;  /* 0x0000003038007986 */ /* 0x0043e8000c101d28 */
.L_x_2761:
[----:B------:R-:W-:Y:S05]  /*49d0*/  BSYNC B1 ;  /* 0x0000000000017941 */ /* 0x000fea0003800000 */
.L_x_2760:
        /* <DEDUP_REMOVED lines=47> */
.L_x_2765:
[----:B------:R-:W-:Y:S05]  /*4cd0*/  BSYNC B1 ;  /* 0x0000000000017941 */ /* 0x000fea0003800000 */
.L_x_2764:
[----:B------:R-:W-:Y:S01]  /*4ce0*/  ULDC.64 UR4, c[0x0][0x2e8] ;  /* 0x0000ba0000047ab9 */ /* 0x000fe20000000a00 */
[----:B------:R-:W-:Y:S01]  /*4cf0*/  IMAD.X R122, R122, 0x1, R107, P3 ;  /* 0x000000017a7a7824 */ /* 0x000fe200018e066b */
[----:B------:R-:W-:-:S04]  /*4d00*/  LEA R52, P3, R63, UR4, 0x1 ;  /* 0x000000043f347c11 */ /* 0x000fc8000f8608ff */
[----:B------:R-:W-:-:S05]  /*4d10*/  LEA.HI.X R53, R63, UR5, R122, 0x1, P3 ;  /* 0x000000053f357c11 */ /* 0x000fca00098f0c7a */
[----:B--2---:R1:W-:Y:S01]  /*4d20*/  STG.E.128 desc[UR40][R52.64], R48 ;  /* 0x0000003034007986 */ /* 0x0043e2000c101d28 */
[----:B------:R-:W-:Y:S05]  /*4d30*/  BRA `(.L_x_2759) ;  /* 0x0000002c00d87947 */ /* 0x000fea0003800000 */
.L_x_2723:
        /* <DEDUP_REMOVED lines=20> */
[----:B------:R-:W-:-:S04]  /*4e80*/  @!P4 IADD3 R52, P5, R94, R82, RZ ;  /* 0x000000525e34c210 */ /* 0x000fc80007fbe0ff */
[----:B------:R-:W-:-:S03]  /*4e90*/  @!P4 IADD3.X R53, R119, R37, RZ, P5, !PT ;  /* 0x000000257735c210 */ /* 0x000fc60002ffe4ff */
        /* <DEDUP_REMOVED lines=62> */
.L_x_2767:
[----:B------:R-:W-:Y:S05]  /*5280*/  BSYNC B1 ;  /* 0x0000000000017941 */ /* 0x000fea0003800000 */
.L_x_2766:
[----:B-----5:R-:W-:Y:S01]  /*5290*/  IMAD.MOV.U32 R80, RZ, RZ, R74 ;  /* 0x000000ffff507224 */ /* 0x020fe200078e004a */
[----:B------:R-:W-:Y:S01]  /*52a0*/  MOV R81, R75 ;  /* 0x0000004b00517202 */ /* 0x000fe20000000f00 */
[----:B------:R-:W-:Y:S01]  /*52b0*/  IMAD.MOV.U32 R82, RZ, RZ, R72 ;  /* 0x000000ffff527224 */ /* 0x000fe200078e0048 */
[----:B------:R-:W-:Y:S01]  /*52c0*/  ISETP.NE.AND P0, PT, R189, 0x3, PT ;  /* 0x00000003bd00780c */ /* 0x000fe20003f05270 */
        /* <DEDUP_REMOVED lines=27> */
[----:B------:R-:W-:Y:S02]  /*5480*/  PRMT R154, R154, 0x5410, R83 ;  /* 0x000054109a9a7816 */ /* 0x000fe40000000053 */
[----:B------:R-:W-:Y:S02]  /*5490*/  MOV R83, R57 ;  /* 0x0000003900537202 */ /* 0x000fe40000000f00 */
[----:B------:R-:W-:Y:S01]  /*54a0*/  PRMT R146, R82, 0x5410, R81 ;  /* 0x0000541052927816 */ /* 0x000fe20000000051 */
[----:B------:R-:W-:Y:S01]  /*54b0*/  IMAD.MOV.U32 R81, RZ, RZ, R63 ;  /* 0x000000ffff517224 */ /* 0x000fe200078e003f */
[----:B------:R-:W-:Y:S01]  /*54c0*/  PRMT R147, R80, 0x5410, R83 ;  /* 0x0000541050937816 */ /* 0x000fe20000000053 */
[----:B------:R-:W-:-:S02]  /*54d0*/  IMAD.MOV.U32 R80, RZ, RZ, R62 ;  /* 0x000000ffff507224 */ /* 0x000fc400078e003e */
[----:B------:R-:W-:Y:S02]  /*54e0*/  IMAD.MOV.U32 R82, RZ, RZ, R60 ;  /* 0x000000ffff527224 */ /* 0x000fe400078e003c */
[----:B------:R-:W-:-:S03]  /*54f0*/  IMAD.MOV.U32 R83, RZ, RZ, R61 ;  /* 0x000000ffff537224 */ /* 0x000fc600078e003d */
        /* <DEDUP_REMOVED lines=9> */
[----:B------:R-:W-:Y:S01]  /*5590*/  IMAD.MOV.U32 R81, RZ, RZ, R71 ;  /* 0x000000ffff517224 */ /* 0x000fe200078e0047 */
[----:B------:R-:W-:Y:S01]  /*55a0*/  MOV R83, R69 ;  /* 0x0000004500537202 */ /* 0x000fe20000000f00 */
[----:B------:R-:W-:-:S03]  /*55b0*/  IMAD.MOV.U32 R82, RZ, RZ, R68 ;  /* 0x000000ffff527224 */ /* 0x000fc600078e0044 */
[----:B------:R-:W-:Y:S02]  /*55c0*/  PRMT R140, R80, 0x5410, R81 ;  /* 0x00005410508c7816 */ /* 0x000fe40000000051 */
[----:B------:R-:W-:Y:S01]  /*55d0*/  PRMT R141, R82, 0x5410, R83 ;  /* 0x00005410528d7816 */ /* 0x000fe20000000053 */
[----:B------:R-:W-:Y:S06]  /*55e0*/  @!P0 BRA `(.L_x_2768) ;  /* 0x0000000000048947 */ /* 0x000fec0003800000 */
[----:B------:R-:W-:Y:S01]  /*55f0*/  BPT.TRAP 0x1 ;  /* 0x000000040000795c */ /* 0x000fe20000300000 */
.L_x_2768:
        /* <DEDUP_REMOVED lines=9> */
.L_x_3072:
[----:B------:R-:W-:Y:S05]  /*5690*/  BSYNC B1 ;  /* 0x0000000000017941 */ /* 0x000fea0003800000 */
.L_x_2769:
        /* <DEDUP_REMOVED lines=18> */
[----:B------:R-:W-:Y:S02]  /*57c0*/  LOP3.LUT R80, R145, 0x38, RZ, 0xc0, !PT ;  /* 0x0000003891507812 */ /* 0x000fe400078ec0ff */
[----:B------:R-:W-:Y:S02]  /*57d0*/  SHF.L.U32 R82, R81, 0xa, RZ ;  /* 0x0000000a51527819 */ /* 0x000fe400000006ff */
[----:B------:R-:W-:Y:S02]  /*57e0*/  LOP3.LUT R81, R80, 0x1c0, R227, 0xf8, !PT ;  /* 0x000001c050517812 */ /* 0x000fe400078ef8e3 */
        /* <DEDUP_REMOVED lines=10> */
[--C-:B------:R-:W-:Y:S01]  /*5890*/  SHF.R.U64 R48, R48, 0x10, R49.reuse ;  /* 0x0000001030307819 */ /* 0x100fe20000001231 */
[--C-:B------:R-:W-:Y:S01]  /*58a0*/  HADD2.F32 R156, -RZ, R154.reuse.H1_H1 ;  /* 0x3000009aff9c7230 */ /* 0x100fe20000004100 */
[----:B------:R-:W-:Y:S01]  /*58b0*/  SHF.R.U32.HI R152, RZ, 0x10, R49 ;  /* 0x00000010ff987819 */ /* 0x000fe20000011631 */
[----:B------:R-:W-:Y:S01]  /*58c0*/  HADD2.F32 R155, -RZ, R154.H0_H0 ;  /* 0x2000009aff9b7230 */ /* 0x000fe20000004100 */
[--C-:B------:R-:W-:Y:S02]  /*58d0*/  SHF.R.U32.HI R158, RZ, 0x10, R53.reuse ;  /* 0x00000010ff9e7819 */ /* 0x100fe40000011635 */
[----:B------:R-:W-:Y:S01]  /*58e0*/  SHF.R.U64 R49, R52, 0x10, R53 ;  /* 0x0000001034317819 */ /* 0x000fe20000001235 */
[--C-:B-1----:R-:W-:Y:S01]  /*58f0*/  HADD2.F32 R53, -RZ, R81.reuse.H0_H0 ;  /* 0x20000051ff357230 */ /* 0x102fe20000004100 */
[--C-:B------:R-:W-:Y:S01]  /*5900*/  SHF.R.U64 R50, R50, 0x10, R51.reuse ;  /* 0x0000001032327819 */ /* 0x100fe20000001233 */
[----:B------:R-:W-:Y:S01]  /*5910*/  HADD2.F32 R158, -RZ, R158.H0_H0 ;  /* 0x2000009eff9e7230 */ /* 0x000fe20000004100 */
[----:B------:R-:W-:Y:S01]  /*5920*/  SHF.R.U32.HI R52, RZ, 0x10, R51 ;  /* 0x00000010ff347819 */ /* 0x000fe20000011633 */
[----:B------:R-:W-:Y:S01]  /*5930*/  HADD2.F32 R81, -RZ, R81.H1_H1 ;  /* 0x30000051ff517230 */ /* 0x000fe20000004100 */
[----:B------:R-:W-:Y:S01]  /*5940*/  SHF.R.U64 R51, R54, 0x10, R55 ;  /* 0x0000001036337819 */ /* 0x000fe20000001237 */
[----:B--2---:R-:W-:-:S02]  /*5950*/  HADD2.F32 R54, -RZ, R85.H0_H0 ;  /* 0x20000055ff367230 */ /* 0x004fc40000004100 */
[-C--:B------:R-:W-:Y:S01]  /*5960*/  FMUL.FTZ R157, R53, R156.reuse ;  /* 0x0000009c359d7220 */ /* 0x080fe20000410000 */
[----:B------:R-:W-:Y:S01]  /*5970*/  HADD2.F32 R85, -RZ, R85.H1_H1 ;  /* 0x30000055ff557230 */ /* 0x000fe20000004100 */
[----:B------:R-:W-:Y:S01]  /*5980*/  SHF.R.U32.HI R55, RZ, 0x10, R55 ;  /* 0x00000010ff377819 */ /* 0x000fe20000011637 */
[----:B------:R-:W-:Y:S02]  /*5990*/  HADD2.F32 R154, -RZ, R152.H0_H0 ;  /* 0x20000098ff9a7230 */ /* 0x000fe40000004100 */
[C---:B------:R-:W-:Y:S01]  /*59a0*/  FMUL.FTZ R152, R54.reuse, R156 ;  /* 0x0000009c36987220 */ /* 0x040fe20000410000 */
[-C--:B------:R-:W-:Y:S01]  /*59b0*/  FFMA.FTZ R54, R54, R155.reuse, R157 ;  /* 0x0000009b36367223 */ /* 0x080fe2000001009d */
[-C--:B------:R-:W-:Y:S01]  /*59c0*/  FMUL.FTZ R156, R85, R158.reuse ;  /* 0x0000009e559c7220 */ /* 0x080fe20000410000 */
[----:B------:R-:W-:Y:S01]  /*59d0*/  FMUL.FTZ R158, R81, R158 ;  /* 0x0000009e519e7220 */ /* 0x000fe20000410000 */
[----:B------:R-:W-:Y:S01]  /*59e0*/  FFMA.FTZ R53, R53, R155, -R152 ;  /* 0x0000009b35357223 */ /* 0x000fe20000010898 */
[----:B------:R-:W-:-:S02]  /*59f0*/  HADD2.F32 R160, -RZ, R55.H0_H0 ;  /* 0x20000037ffa07230 */ /* 0x000fc40000004100 */
[-C--:B------:R-:W-:Y:S01]  /*5a00*/  FFMA.FTZ R152, R81, R154.reuse, -R156 ;  /* 0x0000009a51987223 */ /* 0x080fe2000001089c */
[----:B------:R-:W-:Y:S01]  /*5a10*/  FFMA.FTZ R81, R85, R154, R158 ;  /* 0x0000009a55517223 */ /* 0x000fe2000001009e */
[--C-:B------:R-:W-:Y:S02]  /*5a20*/  HADD2.F32 R154, -RZ, R153.reuse.H1_H1 ;  /* 0x30000099ff9a7230 */ /* 0x100fe40000004100 */
[----:B------:R-:W-:Y:S01]  /*5a30*/  HADD2.F32 R158, -RZ, R153.H0_H0 ;  /* 0x20000099ff9e7230 */ /* 0x000fe20000004100 */
[----:B------:R-:W-:Y:S01]  /*5a40*/  F2FP.F16.F32.PACK_AB R53, R152, R53 ;  /* 0x000000359835723e */ /* 0x000fe200000000ff */
[--C-:B------:R-:W-:Y:S02]  /*5a50*/  HADD2.F32 R153, -RZ, R87.reuse.H0_H0 ;  /* 0x20000057ff997230 */ /* 0x100fe40000004100 */
[----:B------:R-:W-:Y:S02]  /*5a60*/  HADD2.F32 R87, -RZ, R87.H1_H1 ;  /* 0x30000057ff577230 */ /* 0x000fe40000004100 */
[----:B------:R-:W-:-:S02]  /*5a70*/  HADD2.F32 R85, -RZ, R83.H0_H0 ;  /* 0x20000053ff557230 */ /* 0x000fc40000004100 */
[----:B------:R-:W-:Y:S02]  /*5a80*/  HADD2.F32 R83, -RZ, R83.H1_H1 ;  /* 0x30000053ff537230 */ /* 0x000fe40000004100 */
[----:B------:R-:W-:Y:S01]  /*5a90*/  FMUL.FTZ R162, R87, R160 ;  /* 0x000000a057a27220 */ /* 0x000fe20000410000 */
[----:B------:R-:W-:Y:S02]  /*5aa0*/  HADD2.F32 R156, -RZ, R52.H0_H0 ;  /* 0x20000034ff9c7230 */ /* 0x000fe40000004100 */
[-C--:B------:R-:W-:Y:S01]  /*5ab0*/  FMUL.FTZ R52, R153, R158.reuse ;  /* 0x0000009e99347220 */ /* 0x080fe20000410000 */
[----:B------:R-:W-:Y:S01]  /*5ac0*/  FMUL.FTZ R158, R85, R158 ;  /* 0x0000009e559e7220 */ /* 0x000fe20000410000 */
[----:B------:R-:W-:Y:S02]  /*5ad0*/  FMUL.FTZ R160, R83, R160 ;  /* 0x000000a053a07220 */ /* 0x000fe40000410000 */
[-C--:B------:R-:W-:Y:S01]  /*5ae0*/  FFMA.FTZ R52, R85, R154.reuse, -R52 ;  /* 0x0000009a55347223 */ /* 0x080fe20000010834 */
[----:B------:R-:W-:Y:S01]  /*5af0*/  FFMA.FTZ R55, R153, R154, R158 ;  /* 0x0000009a99377223 */ /* 0x000fe2000001009e */
[-C--:B------:R-:W-:Y:S01]  /*5b00*/  FFMA.FTZ R83, R83, R156.reuse, -R162 ;  /* 0x0000009c53537223 */ /* 0x080fe200000108a2 */
[----:B------:R-:W-:Y:S01]  /*5b10*/  FFMA.FTZ R154, R87, R156, R160 ;  /* 0x0000009c579a7223 */ /* 0x000fe200000100a0 */
[----:B------:R-:W-:-:S02]  /*5b20*/  HADD2.F32 R156, -RZ, R151.H0_H0 ;  /* 0x20000097ff9c7230 */ /* 0x000fc40000004100 */
[----:B------:R-:W-:Y:S01]  /*5b30*/  HADD2.F32 R158, -RZ, R151.H1_H1 ;  /* 0x30000097ff9e7230 */ /* 0x000fe20000004100 */
[----:B------:R-:W-:Y:S01]  /*5b40*/  F2FP.F16.F32.PACK_AB R83, R83, R52 ;  /* 0x000000345353723e */ /* 0x000fe200000000ff */
[----:B------:R-:W-:Y:S02]  /*5b50*/  HADD2.F32 R151, -RZ, R49.H0_H0 ;  /* 0x20000031ff977230 */ /* 0x000fe40000004100 */
[----:B------:R-:W-:Y:S02]  /*5b60*/  HADD2.F32 R85, -RZ, R84.H0_H0 ;  /* 0x20000054ff557230 */ /* 0x000fe40000004100 */
[----:B------:R-:W-:Y:S02]  /*5b70*/  HADD2.F32 R49, -RZ, R80.H0_H0 ;  /* 0x20000050ff317230 */ /* 0x000fe40000004100 */
[----:B------:R-:W-:Y:S02]  /*5b80*/  HADD2.F32 R84, -RZ, R84.H1_H1 ;  /* 0x30000054ff547230 */ /* 0x000fe40000004100 */
[----:B------:R-:W-:-:S02]  /*5b90*/  HADD2.F32 R80, -RZ, R80.H1_H1 ;  /* 0x30000050ff507230 */ /* 0x000fc40000004100 */
[----:B------:R-:W-:Y:S02]  /*5ba0*/  HADD2.F32 R87, -RZ, R48.H0_H0 ;  /* 0x20000030ff577230 */ /* 0x000fe40000004100 */
[-C--:B------:R-:W-:Y:S01]  /*5bb0*/  FMUL.FTZ R48, R85, R158.reuse ;  /* 0x0000009e55307220 */ /* 0x080fe20000410000 */
[C---:B------:R-:W-:Y:S01]  /*5bc0*/  FMUL.FTZ R158, R49.reuse, R158 ;  /* 0x0000009e319e7220 */ /* 0x040fe20000410000 */
[-C--:B------:R-:W-:Y:S01]  /*5bd0*/  FMUL.FTZ R153, R84, R151.reuse ;  /* 0x0000009754997220 */ /* 0x080fe20000410000 */
[C---:B------:R-:W-:Y:S01]  /*5be0*/  FMUL.FTZ R151, R80.reuse, R151 ;  /* 0x0000009750977220 */ /* 0x040fe20000410000 */
[-C--:B------:R-:W-:Y:S01]  /*5bf0*/  FFMA.FTZ R48, R49, R156.reuse, -R48 ;  /* 0x0000009c31307223 */ /* 0x080fe20000010830 */
[----:B------:R-:W-:Y:S01]  /*5c00*/  FFMA.FTZ R49, R85, R156, R158 ;  /* 0x0000009c55317223 */ /* 0x000fe2000001009e */
[-C--:B------:R-:W-:Y:S01]  /*5c10*/  FFMA.FTZ R153, R80, R87.reuse, -R153 ;  /* 0x0000005750997223 */ /* 0x080fe20000010899 */
[----:B------:R-:W-:Y:S01]  /*5c20*/  FFMA.FTZ R156, R84, R87, R151 ;  /* 0x00000057549c7223 */ /* 0x000fe20000010097 */
[----:B------:R-:W-:-:S02]  /*5c30*/  HADD2.F32 R87, -RZ, R51.H0_H0 ;  /* 0x20000033ff577230 */ /* 0x000fc40000004100 */
[----:B------:R-:W-:Y:S02]  /*5c40*/  HADD2.F32 R80, -RZ, R86.H0_H0 ;  /* 0x20000056ff507230 */ /* 0x000fe40000004100 */
[----:B------:R-:W-:Y:S02]  /*5c50*/  HADD2.F32 R84, -RZ, R150.H0_H0 ;  /* 0x20000096ff547230 */ /* 0x000fe40000004100 */
[----:B------:R-:W-:Y:S02]  /*5c60*/  HADD2.F32 R51, -RZ, R82.H0_H0 ;  /* 0x20000052ff337230 */ /* 0x000fe40000004100 */
[----:B------:R-:W-:Y:S02]  /*5c70*/  HADD2.F32 R86, -RZ, R86.H1_H1 ;  /* 0x30000056ff567230 */ /* 0x000fe40000004100 */
[----:B------:R-:W-:Y:S02]  /*5c80*/  HADD2.F32 R150, -RZ, R150.H1_H1 ;  /* 0x30000096ff967230 */ /* 0x000fe40000004100 */
[----:B------:R-:W-:-:S02]  /*5c90*/  HADD2.F32 R82, -RZ, R82.H1_H1 ;  /* 0x30000052ff527230 */ /* 0x000fc40000004100 */
[-C--:B------:R-:W-:Y:S01]  /*5ca0*/  FMUL.FTZ R155, R86, R87.reuse ;  /* 0x00000057569b7220 */ /* 0x080fe20000410000 */
[----:B------:R-:W-:Y:S02]  /*5cb0*/  HADD2.F32 R85, -RZ, R50.H0_H0 ;  /* 0x20000032ff557230 */ /* 0x000fe40000004100 */
[-C--:B------:R-:W-:Y:S01]  /*5cc0*/  FMUL.FTZ R50, R80, R150.reuse ;  /* 0x0000009650327220 */ /* 0x080fe20000410000 */
[C---:B------:R-:W-:Y:S01]  /*5cd0*/  FMUL.FTZ R151, R51.reuse, R150 ;  /* 0x0000009633977220 */ /* 0x040fe20000410000 */
[----:B------:R-:W-:Y:S02]  /*5ce0*/  FMUL.FTZ R87, R82, R87 ;  /* 0x0000005752577220 */ /* 0x000fe40000410000 */
        /* <DEDUP_REMOVED lines=9> */
[----:B------:R-:W-:Y:S02]  /*5d80*/  F2FP.F16.F32.PACK_AB R82, R155, R50 ;  /* 0x000000329b52723e */ /* 0x000fe400000000ff */
[----:B------:R-:W-:-:S07]  /*5d90*/  F2FP.F16.F32.PACK_AB R86, R86, R151 ;  /* 0x000000975656723e */ /* 0x000fce00000000ff */
.L_x_2774:
[----:B------:R-:W-:Y:S05]  /*5da0*/  BSYNC B2 ;  /* 0x0000000000027941 */ /* 0x000fea0003800000 */
.L_x_2773:
        /* <DEDUP_REMOVED lines=11> */
.L_x_2772:
[----:B------:R-:W-:Y:S05]  /*5e60*/  BSYNC B1 ;  /* 0x0000000000017941 */ /* 0x000fea0003800000 */
.L_x_2771:
        /* <DEDUP_REMOVED lines=9> */
[----:B------:R-:W-:Y:S02]  /*5f00*/  IADD3 R82, P4, P5, R100, R80, R40 ;  /* 0x0000005064527210 */ /* 0x000fe40007d9e028 */
[----:B------:R-:W-:-:S02]  /*5f10*/  IADD3 R84, R81, R49, RZ ;  /* 0x0000003151547210 */ /* 0x000fc40007ffe0ff */
[----:B------:R-:W-:Y:S02]  /*5f20*/  SHF.R.S32.HI R49, RZ, 0x1f, R48 ;  /* 0x0000001fff317819 */ /* 0x000fe40000011430 */
[----:B------:R-:W-:Y:S02]  /*5f30*/  IADD3.X R83, R41, R84, R106, P4, P5 ;  /* 0x0000005429537210 */ /* 0x000fe400027ea46a */
[----:B------:R-:W-:-:S04]  /*5f40*/  LEA.HI R48, R49, R48, RZ, 0x4 ;  /* 0x0000003031307211 */ /* 0x000fc800078f20ff */
[----:B------:R-:W-:-:S04]  /*5f50*/  LEA.HI.SX32 R48, R48, R105, 0x1c ;  /* 0x0000006930307211 */ /* 0x000fc800078fe2ff */
[----:B------:R-:W-:Y:S01]  /*5f60*/  SHF.R.S32.HI R49, RZ, 0x1f, R48 ;  /* 0x0000001fff317819 */ /* 0x000fe20000011430 */
[----:B------:R-:W-:-:S03]  /*5f70*/  IMAD.SHL.U32 R85, R48, 0x8, RZ ;  /* 0x0000000830557824 */ /* 0x000fc600078e00ff */
[----:B------:R-:W-:Y:S02]  /*5f80*/  LEA.HI R48, R49, R48, RZ, 0x3 ;  /* 0x0000003031307211 */ /* 0x000fe400078f18ff */
[----:B------:R-:W-:-:S03]  /*5f90*/  LOP3.LUT R49, R196, 0x38, R85, 0xf8, !PT ;  /* 0x00000038c4317812 */ /* 0x000fc600078ef855 */
[----:B------:R-:W-:Y:S01]  /*5fa0*/  IMAD.SHL.U32 R50, R48, 0x400, RZ ;  /* 0x0000040030327824 */ /* 0x000fe200078e00ff */
[----:B------:R-:W-:Y:S01]  /*5fb0*/  LOP3.LUT R48, R49, R230, RZ, 0x3c, !PT ;  /* 0x000000e631307212 */ /* 0x000fe200078e3cff */
[----:B------:R-:W-:-:S03]  /*5fc0*/  IMAD R49, R23, 0x4000, R30 ;  /* 0x0000400017317824 */ /* 0x000fc600078e021e */
[----:B------:R-:W-:Y:S01]  /*5fd0*/  LOP3.LUT R50, R50, 0x7fffe000, RZ, 0xc0, !PT ;  /* 0x7fffe00032327812 */ /* 0x000fe200078ec0ff */
[----:B------:R-:W-:-:S03]  /*5fe0*/  IMAD R49, R49, 0x2, R2 ;  /* 0x0000000231317824 */ /* 0x000fc600078e0202 */
[----:B------:R-:W-:-:S05]  /*5ff0*/  IADD3 R48, R48, R50, R199 ;  /* 0x0000003230307210 */ /* 0x000fca0007ffe0c7 */
[----:B------:R-:W-:-:S05]  /*6000*/  IMAD R51, R23, 0x4000, R48 ;  /* 0x0000400017337824 */ /* 0x000fca00078e0230 */
[----:B------:R-:W-:Y:S02]  /*6010*/  LEA R52, R51, R2, 0x1 ;  /* 0x0000000233347211 */ /* 0x000fe400078e08ff */
[----:B------:R-:W1:Y:S04]  /*6020*/  LDS.128 R48, [R49+0x18400] ;  /* 0x0184000031307984 */ /* 0x000e680000000c00 */
[----:B------:R-:W2:Y:S01]  /*6030*/  LDS.128 R52, [R52+0x18400] ;  /* 0x0184000034347984 */ /* 0x000ea20000000c00 */
[----:B------:R-:W-:Y:S05]  /*6040*/  @P3 BRA `(.L_x_2778) ;  /* 0x00000004005c3947 */ /* 0x000fea0003800000 */
[----:B------:R-:W-:Y:S01]  /*6050*/  SHF.R.U64 R86, R56, 0x10, R57 ;  /* 0x0000001038567819 */ /* 0x000fe20000001239 */
[----:B------:R-:W-:Y:S01]  /*6060*/  HADD2.F32 R87, -RZ, R149.H1_H1 ;  /* 0x30000095ff577230 */ /* 0x000fe20000004100 */
[----:B------:R-:W-:Y:S01]  /*6070*/  SHF.R.U64 R56, R58, 0x10, R59 ;  /* 0x000000103a387819 */ /* 0x000fe2000000123b */
[----:B-1----:R-:W-:Y:S01]  /*6080*/  IMAD.MOV.U32 R58, RZ, RZ, R48 ;  /* 0x000000ffff3a7224 */ /* 0x002fe200078e0030 */
[----:B------:R-:W-:Y:S01]  /*6090*/  SHF.R.U32.HI R124, RZ, 0x10, R61 ;  /* 0x00000010ff7c7819 */ /* 0x000fe2000001163d */
[----:B--2---:R-:W-:Y:S01]  /*60a0*/  IMAD.MOV.U32 R48, RZ, RZ, R53 ;  /* 0x000000ffff307224 */ /* 0x004fe200078e0035 */
[----:B------:R-:W-:Y:S01]  /*60b0*/  SHF.R.U64 R60, R60, 0x10, R61 ;  /* 0x000000103c3c7819 */ /* 0x000fe2000000123d */
[----:B------:R-:W-:Y:S01]  /*60c0*/  IMAD.MOV.U32 R61, RZ, RZ, R55 ;  /* 0x000000ffff3d7224 */ /* 0x000fe200078e0037 */
[----:B------:R-:W-:Y:S01]  /*60d0*/  SHF.R.U32.HI R143, RZ, 0x10, R59 ;  /* 0x00000010ff8f7819 */ /* 0x000fe2000001163b */
[----:B------:R-:W-:Y:S01]  /*60e0*/  IMAD.MOV.U32 R59, RZ, RZ, R52 ;  /* 0x000000ffff3b7224 */ /* 0x000fe200078e0034 */
[----:B------:R-:W-:Y:S01]  /*60f0*/  SHF.R.U32.HI R142, RZ, 0x10, R57 ;  /* 0x00000010ff8e7819 */ /* 0x000fe20000011639 */
[--C-:B------:R-:W-:Y:S01]  /*6100*/  HADD2.F32 R52, -RZ, R48.reuse.H0_H0 ;  /* 0x20000030ff347230 */ /* 0x100fe20000004100 */
[--C-:B------:R-:W-:Y:S01]  /*6110*/  SHF.R.U64 R57, R62, 0x10, R63.reuse ;  /* 0x000000103e397819 */ /* 0x100fe2000000123f */
[----:B------:R-:W-:Y:S01]  /*6120*/  HADD2.F32 R55, -RZ, R48.H1_H1 ;  /* 0x30000030ff377230 */ /* 0x000fe20000004100 */
[----:B------:R-:W-:Y:S01]  /*6130*/  SHF.R.U32.HI R125, RZ, 0x10, R63 ;  /* 0x00000010ff7d7819 */ /* 0x000fe2000001163f */
[----:B------:R-:W-:-:S02]  /*6140*/  IMAD.MOV.U32 R53, RZ, RZ, R51 ;  /* 0x000000ffff357224 */ /* 0x000fc400078e0033 */
[--C-:B------:R-:W-:Y:S02]  /*6150*/  HADD2.F32 R48, -RZ, R49.reuse.H0_H0 ;  /* 0x20000031ff307230 */ /* 0x100fe40000004100 */
[----:B------:R-:W-:Y:S02]  /*6160*/  HADD2.F32 R124, -RZ, R124.H0_H0 ;  /* 0x2000007cff7c7230 */ /* 0x000fe40000004100 */
[----:B------:R-:W-:Y:S02]  /*6170*/  HADD2.F32 R51, -RZ, R49.H1_H1 ;  /* 0x30000031ff337230 */ /* 0x000fe40000004100 */
[-C--:B------:R-:W-:Y:S01]  /*6180*/  FMUL.FTZ R49, R52, R87.reuse ;  /* 0x0000005734317220 */ /* 0x080fe20000410000 */
[----:B------:R-:W-:Y:S02]  /*6190*/  HADD2.F32 R63, -RZ, R147.H1_H1 ;  /* 0x30000093ff3f7230 */ /* 0x000fe40000004100 */
[----:B------:R-:W-:Y:S01]  /*61a0*/  FMUL.FTZ R87, R48, R87 ;  /* 0x0000005730577220 */ /* 0x000fe20000410000 */
[----:B------:R-:W-:-:S02]  /*61b0*/  HADD2.F32 R62, -RZ, R142.H0_H0 ;  /* 0x2000008eff3e7230 */ /* 0x000fc40000004100 */
[-C--:B------:R-:W-:Y:S01]  /*61c0*/  FMUL.FTZ R142, R55, R124.reuse ;  /* 0x0000007c378e7220 */ /* 0x080fe20000410000 */
[C---:B------:R-:W-:Y:S01]  /*61d0*/  FMUL.FTZ R124, R51.reuse, R124 ;  /* 0x0000007c337c7220 */ /* 0x040fe20000410000 */
[-C--:B------:R-:W-:Y:S01]  /*61e0*/  FFMA.FTZ R48, R48, R63.reuse, -R49 ;  /* 0x0000003f30307223 */ /* 0x080fe20000010831 */
[----:B------:R-:W-:Y:S01]  /*61f0*/  FFMA.FTZ R49, R52, R63, R87 ;  /* 0x0000003f34317223 */ /* 0x000fe20000010057 */
[-C--:B------:R-:W-:Y:S01]  /*6200*/  FFMA.FTZ R51, R51, R62.reuse, -R142 ;  /* 0x0000003e33337223 */ /* 0x080fe2000001088e */
[----:B------:R-:W-:Y:S01]  /*6210*/  FFMA.FTZ R52, R55, R62, R124 ;  /* 0x0000003e37347223 */ /* 0x000fe2000001007c */
[----:B------:R-:W-:Y:S02]  /*6220*/  HADD2.F32 R149, -RZ, R149.H0_H0 ;  /* 0x20000095ff957230 */ /* 0x000fe40000004100 */
[--C-:B------:R-:W-:Y:S01]  /*6230*/  HADD2.F32 R62, -RZ, R61.reuse.H0_H0 ;  /* 0x2000003dff3e7230 */ /* 0x100fe20000004100 */
[----:B------:R-:W-:Y:S01]  /*6240*/  F2FP.F16.F32.PACK_AB R51, R51, R48 ;  /* 0x000000303333723e */ /* 0x000fe200000000ff */
[----:B------:R-:W-:-:S02]  /*6250*/  HADD2.F32 R63, -RZ, R61.H1_H1 ;  /* 0x3000003dff3f7230 */ /* 0x000fc40000004100 */
[----:B------:R-:W-:Y:S02]  /*6260*/  HADD2.F32 R142, -RZ, R125.H0_H0 ;  /* 0x2000007dff8e7230 */ /* 0x000fe40000004100 */
[-C--:B------:R-:W-:Y:S01]  /*6270*/  FMUL.FTZ R144, R62, R149.reuse ;  /* 0x000000953e907220 */ /* 0x080fe20000410000 */
[--C-:B------:R-:W-:Y:S02]  /*6280*/  HADD2.F32 R55, -RZ, R53.reuse.H0_H0 ;  /* 0x20000035ff377230 */ /* 0x100fe40000004100 */
[----:B------:R-:W-:Y:S02]  /*6290*/  HADD2.F32 R61, -RZ, R53.H1_H1 ;  /* 0x30000035ff3d7230 */ /* 0x000fe40000004100 */
[----:B------:R-:W-:Y:S01]  /*62a0*/  FMUL.FTZ R150, R63, R142 ;  /* 0x0000008e3f967220 */ /* 0x000fe20000410000 */
[----:B------:R-:W-:Y:S02]  /*62b0*/  HADD2.F32 R87, -RZ, R146.H1_H1 ;  /* 0x30000092ff577230 */ /* 0x000fe40000004100 */
[----:B------:R-:W-:Y:S01]  /*62c0*/  FMUL.FTZ R149, R55, R149 ;  /* 0x0000009537957220 */ /* 0x000fe20000410000 */
[----:B------:R-:W-:-:S02]  /*62d0*/  HADD2.F32 R124, -RZ, R143.H0_H0 ;  /* 0x2000008fff7c7230 */ /* 0x000fc40000004100 */
[----:B------:R-:W-:Y:S01]  /*62e0*/  FMUL.FTZ R142, R61, R142 ;  /* 0x0000008e3d8e7220 */ /* 0x000fe20000410000 */
[----:B------:R-:W-:Y:S02]  /*62f0*/  HADD2.F32 R146, -RZ, R146.H0_H0 ;  /* 0x20000092ff927230 */ /* 0x000fe40000004100 */
[-C--:B------:R-:W-:Y:S01]  /*6300*/  FFMA.FTZ R53, R55, R87.reuse, -R144 ;  /* 0x0000005737357223 */ /* 0x080fe20000010890 */
[----:B------:R-:W-:Y:S01]  /*6310*/  FFMA.FTZ R55, R62, R87, R149 ;  /* 0x000000573e377223 */ /* 0x000fe20000010095 */
[-C--:B------:R-:W-:Y:S01]  /*6320*/  FFMA.FTZ R150, R61, R124.reuse, -R150 ;  /* 0x0000007c3d967223 */ /* 0x080fe20000010896 */
[----:B------:R-:W-:Y:S01]  /*6330*/  FFMA.FTZ R142, R63, R124, R142 ;  /* 0x0000007c3f8e7223 */ /* 0x000fe2000001008e */
[----:B------:R-:W-:Y:S02]  /*6340*/  HADD2.F32 R62, -RZ, R148.H1_H1 ;  /* 0x30000094ff3e7230 */ /* 0x000fe40000004100 */
[----:B------:R-:W-:Y:S01]  /*6350*/  HADD2.F32 R63, -RZ, R60.H0_H0 ;  /* 0x2000003cff3f7230 */ /* 0x000fe20000004100 */
[----:B------:R-:W-:Y:S01]  /*6360*/  F2FP.F16.F32.PACK_AB R150, R150, R53 ;  /* 0x000000359696723e */ /* 0x000fe200000000ff */
[--C-:B------:R-:W-:Y:S01]  /*6370*/  HADD2.F32 R61, -RZ, R59.reuse.H0_H0 ;  /* 0x2000003bff3d7230 */ /* 0x100fe20000004100 */
[----:B------:R-:W-:Y:S01]  /*6380*/  F2FP.F16.F32.PACK_AB R53, R52, R49 ;  /* 0x000000313435723e */ /* 0x000fe200000000ff */
[----:B------:R-:W-:Y:S01]  /*6390*/  HADD2.F32 R60, -RZ, R58.H0_H0 ;  /* 0x2000003aff3c7230 */ /* 0x000fe20000004100 */
[----:B------:R-:W-:Y:S01]  /*63a0*/  MOV R49, R51 ;  /* 0x0000003300317202 */ /* 0x000fe20000000f00 */
[----:B------:R-:W-:-:S02]  /*63b0*/  HADD2.F32 R59, -RZ, R59.H1_H1 ;  /* 0x3000003bff3b7230 */ /* 0x000fc40000004100 */
[-C--:B------:R-:W-:Y:S01]  /*63c0*/  FMUL.FTZ R87, R61, R62.reuse ;  /* 0x0000003e3d577220 */ /* 0x080fe20000410000 */
[----:B------:R-:W-:Y:S02]  /*63d0*/  HADD2.F32 R58, -RZ, R58.H1_H1 ;  /* 0x3000003aff3a7230 */ /* 0x000fe40000004100 */
[C---:B------:R-:W-:Y:S01]  /*63e0*/  FMUL.FTZ R62, R60.reuse, R62 ;  /* 0x0000003e3c3e7220 */ /* 0x040fe20000410000 */
[----:B------:R-:W-:Y:S02]  /*63f0*/  HADD2.F32 R86, -RZ, R86.H0_H0 ;  /* 0x20000056ff567230 */ /* 0x000fe40000004100 */
[-C--:B------:R-:W-:Y:S01]  /*6400*/  FMUL.FTZ R125, R59, R63.reuse ;  /* 0x0000003f3b7d7220 */ /* 0x080fe20000410000 */
[-C--:B------:R-:W-:Y:S01]  /*6410*/  FFMA.FTZ R87, R60, R146.reuse, -R87 ;  /* 0x000000923c577223 */ /* 0x080fe20000010857 */
[C---:B------:R-:W-:Y:S01]  /*6420*/  FMUL.FTZ R124, R58.reuse, R63 ;  /* 0x0000003f3a7c7220 */ /* 0x040fe20000410000 */
[----:B------:R-:W-:Y:S01]  /*6430*/  FFMA.FTZ R62, R61, R146, R62 ;  /* 0x000000923d3e7223 */ /* 0x000fe2000001003e */
[----:B------:R-:W-:Y:S01]  /*6440*/  FFMA.FTZ R60, R58, R86, -R125 ;  /* 0x000000563a3c7223 */ /* 0x000fe2000001087d */
[----:B------:R-:W-:-:S02]  /*6450*/  HADD2.F32 R61, -RZ, R57.H0_H0 ;  /* 0x20000039ff3d7230 */ /* 0x000fc40000004100 */
[----:B------:R-:W-:Y:S01]  /*6460*/  FFMA.FTZ R63, R59, R86, R124 ;  /* 0x000000563b3f7223 */ /* 0x000fe2000001007c */
[----:B------:R-:W-:Y:S01]  /*6470*/  HADD2.F32 R58, -RZ, R54.H0_H0 ;  /* 0x20000036ff3a7230 */ /* 0x000fe20000004100 */
[----:B------:R-:W-:Y:S01]  /*6480*/  F2FP.F16.F32.PACK_AB R55, R142, R55 ;  /* 0x000000378e37723e */ /* 0x000fe200000000ff */
[----:B------:R-:W-:Y:S01]  /*6490*/  HADD2.F32 R57, -RZ, R50.H0_H0 ;  /* 0x20000032ff397230 */ /* 0x000fe20000004100 */
[----:B------:R-:W-:Y:S01]  /*64a0*/  F2FP.F16.F32.PACK_AB R48, R60, R87 ;  /* 0x000000573c30723e */ /* 0x000fe200000000ff */
[----:B------:R-:W-:Y:S01]  /*64b0*/  HADD2.F32 R54, -RZ, R54.H1_H1 ;  /* 0x30000036ff367230 */ /* 0x000fe20000004100 */
[----:B------:R-:W-:Y:S01]  /*64c0*/  F2FP.F16.F32.PACK_AB R52, R63, R62 ;  /* 0x0000003e3f34723e */ /* 0x000fe200000000ff */
[----:B------:R-:W-:Y:S02]  /*64d0*/  HADD2.F32 R148, -RZ, R148.H0_H0 ;  /* 0x20000094ff947230 */ /* 0x000fe40000004100 */
[----:B------:R-:W-:Y:S02]  /*64e0*/  HADD2.F32 R50, -RZ, R50.H1_H1 ;  /* 0x30000032ff327230 */ /* 0x000fe40000004100 */
[----:B------:R-:W-:Y:S01]  /*64f0*/  FMUL.FTZ R143, R54, R61 ;  /* 0x0000003d368f7220 */ /* 0x000fe20000410000 */
[----:B------:R-:W-:-:S02]  /*6500*/  HADD2.F32 R147, -RZ, R147.H0_H0 ;  /* 0x20000093ff937230 */ /* 0x000fc40000004100 */
[CC--:B------:R-:W-:Y:S01]  /*6510*/  FMUL.FTZ R125, R57.reuse, R148.reuse ;  /* 0x00000094397d7220 */ /* 0x0c0fe20000410000 */
[----:B------:R-:W-:Y:S02]  /*6520*/  HADD2.F32 R59, -RZ, R56.H0_H0 ;  /* 0x20000038ff3b7230 */ /* 0x000fe40000004100 */
[----:B------:R-:W-:Y:S01]  /*6530*/  FMUL.FTZ R56, R58, R148 ;  /* 0x000000943a387220 */ /* 0x000fe20000410000 */
[----:B------:R-:W-:Y:S01]  /*6540*/  FMUL.FTZ R61, R50, R61 ;  /* 0x0000003d323d7220 */ /* 0x000fe20000410000 */
[-C--:B------:R-:W-:Y:S01]  /*6550*/  FFMA.FTZ R125, R58, R147.reuse, R125 ;  /* 0x000000933a7d7223 */ /* 0x080fe2000001007d */
[----:B------:R-:W-:Y:S02]  /*6560*/  IMAD.MOV.U32 R51, RZ, RZ, R150 ;  /* 0x000000ffff337224 */ /* 0x000fe400078e0096 */
[----:B------:R-:W-:Y:S01]  /*6570*/  FFMA.FTZ R56, R57, R147, -R56 ;  /* 0x0000009339387223 */ /* 0x000fe20000010838 */
[-C--:B------:R-:W-:Y:S01]  /*6580*/  FFMA.FTZ R143, R50, R59.reuse, -R143 ;  /* 0x0000003b328f7223 */ /* 0x080fe2000001088f */
[----:B------:R-:W-:-:S04]  /*6590*/  FFMA.FTZ R54, R54, R59, R61 ;  /* 0x0000003b36367223 */ /* 0x000fc8000001003d */
[----:B------:R-:W-:Y:S02]  /*65a0*/  F2FP.F16.F32.PACK_AB R50, R143, R56 ;  /* 0x000000388f32723e */ /* 0x000fe400000000ff */
[----:B------:R-:W-:-:S07]  /*65b0*/  F2FP.F16.F32.PACK_AB R54, R54, R125 ;  /* 0x0000007d3636723e */ /* 0x000fce00000000ff */
.L_x_2778:
[----:B------:R-:W-:Y:S05]  /*65c0*/  BSYNC B2 ;  /* 0x0000000000027941 */ /* 0x000fea0003800000 */
.L_x_2777:
        /* <DEDUP_REMOVED lines=11> */
.L_x_2776:
[----:B------:R-:W-:Y:S05]  /*6680*/  BSYNC B1 ;  /* 0x0000000000017941 */ /* 0x000fea0003800000 */
.L_x_2775:
        /* <DEDUP_REMOVED lines=23> */
[----:B------:R-:W-:-:S03]  /*6800*/  IMAD R49, R23, 0x4000, R29 ;  /* 0x0000400017317824 */ /* 0x000fc600078e021d */
[----:B------:R-:W-:Y:S01]  /*6810*/  LEA R51, R23, R48, 0xe ;  /* 0x0000003017337211 */ /* 0x000fe200078e70ff */
[----:B------:R-:W-:-:S04]  /*6820*/  IMAD R49, R49, 0x2, R2 ;  /* 0x0000000231317824 */ /* 0x000fc800078e0202 */
[----:B------:R-:W-:Y:S02]  /*6830*/  IMAD R52, R51, 0x2, R2 ;  /* 0x0000000233347824 */ /* 0x000fe400078e0202 */
[----:B------:R-:W1:Y:S04]  /*6840*/  LDS.128 R48, [R49+0x18400] ;  /* 0x0184000031307984 */ /* 0x000e680000000c00 */
[----:B------:R-:W2:Y:S01]  /*6850*/  LDS.128 R52, [R52+0x18400] ;  /* 0x0184000034347984 */ /* 0x000ea20000000c00 */
[----:B------:R-:W-:Y:S05]  /*6860*/  @P3 BRA `(.L_x_2782) ;  /* 0x0000000400583947 */ /* 0x000fea0003800000 */
[----:B------:R-:W-:Y:S02]  /*6870*/  SHF.R.U32.HI R80, RZ, 0x10, R69 ;  /* 0x00000010ff507819 */ /* 0x000fe40000011645 */
[--C-:B------:R-:W-:Y:S01]  /*6880*/  SHF.R.U64 R62, R66, 0x10, R67.reuse ;  /* 0x00000010423e7819 */ /* 0x100fe20000001243 */
[----:B--2---:R-:W-:Y:S01]  /*6890*/  IMAD.MOV.U32 R66, RZ, RZ, R52 ;  /* 0x000000ffff427224 */ /* 0x004fe200078e0034 */
[----:B------:R-:W-:Y:S01]  /*68a0*/  SHF.R.U32.HI R85, RZ, 0x10, R67 ;  /* 0x00000010ff557819 */ /* 0x000fe20000011643 */
[----:B-1----:R-:W-:Y:S01]  /*68b0*/  IMAD.MOV.U32 R52, RZ, RZ, R51 ;  /* 0x000000ffff347224 */ /* 0x002fe200078e0033 */
[----:B------:R-:W-:Y:S01]  /*68c0*/  MOV R67, R55 ;  /* 0x0000003700437202 */ /* 0x000fe20000000f00 */
[--C-:B------:R-:W-:Y:S01]  /*68d0*/  HADD2.F32 R55, -RZ, R53.reuse.H0_H0 ;  /* 0x20000035ff377230 */ /* 0x100fe20000004100 */
[--C-:B------:R-:W-:Y:S01]  /*68e0*/  SHF.R.U32.HI R82, RZ, 0x10, R65.reuse ;  /* 0x00000010ff527819 */ /* 0x100fe20000011641 */
[----:B------:R-:W-:Y:S01]  /*68f0*/  HADD2.F32 R53, -RZ, R53.H1_H1 ;  /* 0x30000035ff357230 */ /* 0x000fe20000004100 */
[----:B------:R-:W-:Y:S01]  /*6900*/  SHF.R.U64 R64, R64, 0x10, R65 ;  /* 0x0000001040407819 */ /* 0x000fe20000001241 */
[----:B------:R-:W-:Y:S01]  /*6910*/  HADD2.F32 R80, -RZ, R80.H0_H0 ;  /* 0x20000050ff507230 */ /* 0x000fe20000004100 */
[----:B------:R-:W-:Y:S01]  /*6920*/  SHF.R.U64 R83, R68, 0x10, R69 ;  /* 0x0000001044537819 */ /* 0x000fe20000001245 */
[----:B------:R-:W-:Y:S01]  /*6930*/  HADD2.F32 R51, -RZ, R49.H1_H1 ;  /* 0x30000031ff337230 */ /* 0x000fe20000004100 */
[----:B------:R-:W-:Y:S01]  /*6940*/  SHF.R.U64 R63, R70, 0x10, R71 ;  /* 0x00000010463f7819 */ /* 0x000fe20000001247 */
[----:B------:R-:W-:-:S02]  /*6950*/  IMAD.MOV.U32 R65, RZ, RZ, R48 ;  /* 0x000000ffff417224 */ /* 0x000fc400078e0030 */
[-C--:B------:R-:W-:Y:S01]  /*6960*/  FMUL.FTZ R84, R53, R80.reuse ;  /* 0x0000005035547220 */ /* 0x080fe20000410000 */
[----:B------:R-:W-:Y:S02]  /*6970*/  HADD2.F32 R69, -RZ, R141.H1_H1 ;  /* 0x3000008dff457230 */ /* 0x000fe40000004100 */
[----:B------:R-:W-:Y:S01]  /*6980*/  FMUL.FTZ R80, R51, R80 ;  /* 0x0000005033507220 */ /* 0x000fe20000410000 */
[----:B------:R-:W-:Y:S01]  /*6990*/  HADD2.F32 R70, -RZ, R82.H0_H0 ;  /* 0x20000052ff467230 */ /* 0x000fe20000004100 */
[----:B------:R-:W-:Y:S01]  /*69a0*/  SHF.R.U32.HI R81, RZ, 0x10, R71 ;  /* 0x00000010ff517819 */ /* 0x000fe20000011647 */
[----:B------:R-:W-:Y:S02]  /*69b0*/  HADD2.F32 R48, -RZ, R49.H0_H0 ;  /* 0x20000031ff307230 */ /* 0x000fe40000004100 */
[----:B------:R-:W-:Y:S01]  /*69c0*/  FMUL.FTZ R49, R55, R69 ;  /* 0x0000004537317220 */ /* 0x000fe20000410000 */
[----:B------:R-:W-:Y:S02]  /*69d0*/  HADD2.F32 R68, -RZ, R139.H1_H1 ;  /* 0x3000008bff447230 */ /* 0x000fe40000004100 */
[----:B------:R-:W-:Y:S01]  /*69e0*/  FFMA.FTZ R80, R53, R70, R80 ;  /* 0x0000004635507223 */ /* 0x000fe20000010050 */
[----:B------:R-:W-:-:S02]  /*69f0*/  HADD2.F32 R53, -RZ, R67.H0_H0 ;  /* 0x20000043ff357230 */ /* 0x000fc40000004100 */
[C---:B------:R-:W-:Y:S01]  /*6a00*/  FMUL.FTZ R82, R48.reuse, R69 ;  /* 0x0000004530527220 */ /* 0x040fe20000410000 */
[----:B------:R-:W-:Y:S01]  /*6a10*/  FFMA.FTZ R71, R51, R70, -R84 ;  /* 0x0000004633477223 */ /* 0x000fe20000010854 */
[----:B------:R-:W-:Y:S02]  /*6a20*/  HADD2.F32 R67, -RZ, R67.H1_H1 ;  /* 0x30000043ff437230 */ /* 0x000fe40000004100 */
[-C--:B------:R-:W-:Y:S01]  /*6a30*/  FFMA.FTZ R48, R48, R68.reuse, -R49 ;  /* 0x0000004430307223 */ /* 0x080fe20000010831 */
[----:B------:R-:W-:Y:S02]  /*6a40*/  HADD2.F32 R69, -RZ, R81.H0_H0 ;  /* 0x20000051ff457230 */ /* 0x000fe40000004100 */
[----:B------:R-:W-:Y:S01]  /*6a50*/  FFMA.FTZ R49, R55, R68, R82 ;  /* 0x0000004437317223 */ /* 0x000fe20000010052 */
[----:B------:R-:W-:Y:S02]  /*6a60*/  HADD2.F32 R70, -RZ, R140.H1_H1 ;  /* 0x3000008cff467230 */ /* 0x000fe40000004100 */
[----:B------:R-:W-:-:S02]  /*6a70*/  HADD2.F32 R51, -RZ, R52.H0_H0 ;  /* 0x20000034ff337230 */ /* 0x000fc40000004100 */
[-C--:B------:R-:W-:Y:S01]  /*6a80*/  FMUL.FTZ R81, R67, R69.reuse ;  /* 0x0000004543517220 */ /* 0x080fe20000410000 */
[----:B------:R-:W-:Y:S02]  /*6a90*/  HADD2.F32 R52, -RZ, R52.H1_H1 ;  /* 0x30000034ff347230 */ /* 0x000fe40000004100 */
[-C--:B------:R-:W-:Y:S01]  /*6aa0*/  FMUL.FTZ R82, R53, R70.reuse ;  /* 0x0000004635527220 */ /* 0x080fe20000410000 */
[----:B------:R-:W-:Y:S02]  /*6ab0*/  HADD2.F32 R55, -RZ, R85.H0_H0 ;  /* 0x20000055ff377230 */ /* 0x000fe40000004100 */
[----:B------:R-:W-:Y:S01]  /*6ac0*/  FMUL.FTZ R70, R51, R70 ;  /* 0x0000004633467220 */ /* 0x000fe20000410000 */
[----:B------:R-:W-:Y:S02]  /*6ad0*/  HADD2.F32 R68, -RZ, R138.H1_H1 ;  /* 0x3000008aff447230 */ /* 0x000fe40000004100 */
[----:B------:R-:W-:Y:S01]  /*6ae0*/  FMUL.FTZ R84, R52, R69 ;  /* 0x0000004534547220 */ /* 0x000fe20000410000 */
[----:B------:R-:W-:-:S02]  /*6af0*/  HADD2.F32 R141, -RZ, R141.H0_H0 ;  /* 0x2000008dff8d7230 */ /* 0x000fc40000004100 */
[----:B------:R-:W-:Y:S01]  /*6b00*/  FFMA.FTZ R81, R52, R55, -R81 ;  /* 0x0000003734517223 */ /* 0x000fe20000010851 */
        /* <DEDUP_REMOVED lines=15> */
[C---:B------:R-:W-:Y:S01]  /*6c00*/  FMUL.FTZ R53, R65.reuse, R53 ;  /* 0x0000003541357220 */ /* 0x040fe20000410000 */
[----:B------:R-:W-:Y:S02]  /*6c10*/  HADD2.F32 R63, -RZ, R63.H0_H0 ;  /* 0x2000003fff3f7230 */ /* 0x000fe40000004100 */
[-C--:B------:R-:W-:Y:S01]  /*6c20*/  FFMA.FTZ R65, R65, R64.reuse, -R70 ;  /* 0x0000004041417223 */ /* 0x080fe20000010846 */
[----:B------:R-:W-:Y:S02]  /*6c30*/  HADD2.F32 R51, -RZ, R50.H0_H0 ;  /* 0x20000032ff337230 */ /* 0x000fe40000004100 */
[----:B------:R-:W-:Y:S01]  /*6c40*/  FFMA.FTZ R84, R67, R55, R84 ;  /* 0x0000003743547223 */ /* 0x000fe20000010054 */
[----:B------:R-:W-:Y:S02]  /*6c50*/  HADD2.F32 R54, -RZ, R54.H1_H1 ;  /* 0x30000036ff367230 */ /* 0x000fe40000004100 */
[----:B------:R-:W-:Y:S01]  /*6c60*/  FFMA.FTZ R64, R66, R64, R53 ;  /* 0x0000004042407223 */ /* 0x000fe20000010035 */
[----:B------:R-:W-:Y:S01]  /*6c70*/  HADD2.F32 R140, -RZ, R140.H0_H0 ;  /* 0x2000008cff8c7230 */ /* 0x000fe20000004100 */
[----:B------:R-:W-:Y:S01]  /*6c80*/  F2FP.F16.F32.PACK_AB R71, R71, R48 ;  /* 0x000000304747723e */ /* 0x000fe200000000ff */
[----:B------:R-:W-:-:S02]  /*6c90*/  HADD2.F32 R50, -RZ, R50.H1_H1 ;  /* 0x30000032ff327230 */ /* 0x000fc40000004100 */
[-C--:B------:R-:W-:Y:S01]  /*6ca0*/  FMUL.FTZ R67, R54, R63.reuse ;  /* 0x0000003f36437220 */ /* 0x080fe20000410000 */
[----:B------:R-:W-:Y:S02]  /*6cb0*/  HADD2.F32 R138, -RZ, R138.H0_H0 ;  /* 0x2000008aff8a7230 */ /* 0x000fe40000004100 */
[CC--:B------:R-:W-:Y:S01]  /*6cc0*/  FMUL.FTZ R55, R51.reuse, R140.reuse ;  /* 0x0000008c33377220 */ /* 0x0c0fe20000410000 */
[----:B------:R-:W-:Y:S02]  /*6cd0*/  HADD2.F32 R53, -RZ, R62.H0_H0 ;  /* 0x2000003eff357230 */ /* 0x000fe40000004100 */
[----:B------:R-:W-:Y:S01]  /*6ce0*/  FMUL.FTZ R63, R50, R63 ;  /* 0x0000003f323f7220 */ /* 0x000fe20000410000 */
[C---:B------:R-:W-:Y:S01]  /*6cf0*/  FMUL.FTZ R62, R52.reuse, R140 ;  /* 0x0000008c343e7220 */ /* 0x040fe20000410000 */
[-C--:B------:R-:W-:Y:S01]  /*6d00*/  FFMA.FTZ R55, R52, R138.reuse, R55 ;  /* 0x0000008a34377223 */ /* 0x080fe20000010037 */
[----:B------:R-:W-:Y:S01]  /*6d10*/  F2FP.F16.F32.PACK_AB R69, R84, R69 ;  /* 0x000000455445723e */ /* 0x000fe200000000ff */
[-C--:B------:R-:W-:Y:S01]  /*6d20*/  FFMA.FTZ R54, R54, R53.reuse, R63 ;  /* 0x0000003536367223 */ /* 0x080fe2000001003f */
[----:B------:R-:W-:Y:S01]  /*6d30*/  FFMA.FTZ R62, R51, R138, -R62 ;  /* 0x0000008a333e7223 */ /* 0x000fe2000001083e */
[----:B------:R-:W-:Y:S01]  /*6d40*/  FFMA.FTZ R67, R50, R53, -R67 ;  /* 0x0000003532437223 */ /* 0x000fe20000010843 */
[----:B------:R-:W-:Y:S01]  /*6d50*/  F2FP.F16.F32.PACK_AB R53, R80, R49 ;  /* 0x000000315035723e */ /* 0x000fe200000000ff */
[----:B------:R-:W-:Y:S01]  /*6d60*/  IMAD.MOV.U32 R49, RZ, RZ, R71 ;  /* 0x000000ffff317224 */ /* 0x000fe200078e0047 */
[----:B------:R-:W-:Y:S01]  /*6d70*/  F2FP.F16.F32.PACK_AB R54, R54, R55 ;  /* 0x000000373636723e */ /* 0x000fe200000000ff */
[----:B------:R-:W-:Y:S01]  /*6d80*/  IMAD.MOV.U32 R55, RZ, RZ, R69 ;  /* 0x000000ffff377224 */ /* 0x000fe200078e0045 */
[----:B------:R-:W-:-:S02]  /*6d90*/  F2FP.F16.F32.PACK_AB R51, R81, R82 ;  /* 0x000000525133723e */ /* 0x000fc400000000ff */
[----:B------:R-:W-:Y:S02]  /*6da0*/  F2FP.F16.F32.PACK_AB R48, R65, R68 ;  /* 0x000000444130723e */ /* 0x000fe400000000ff */
[----:B------:R-:W-:Y:S02]  /*6db0*/  F2FP.F16.F32.PACK_AB R52, R64, R141 ;  /* 0x0000008d4034723e */ /* 0x000fe400000000ff */
[----:B------:R-:W-:-:S07]  /*6dc0*/  F2FP.F16.F32.PACK_AB R50, R67, R62 ;  /* 0x0000003e4332723e */ /* 0x000fce00000000ff */
.L_x_2782:
[----:B------:R-:W-:Y:S05]  /*6dd0*/  BSYNC B2 ;  /* 0x0000000000027941 */ /* 0x000fea0003800000 */
.L_x_2781:
        /* <DEDUP_REMOVED lines=11> */
.L_x_2780:
[----:B------:R-:W-:Y:S05]  /*6e90*/  BSYNC B1 ;  /* 0x0000000000017941 */ /* 0x000fea0003800000 */
.L_x_2779:
[C---:B------:R-:W-:Y:S01]  /*6ea0*/  ISETP.GE.OR P4, PT, R211.reuse, R115, P2 ;  /* 0x00000073d300720c */ /* 0x040fe20001786670 */
        /* <DEDUP_REMOVED lines=21> */
[----:B------:R-:W-:Y:S02]  /*7000*/  LOP3.LUT R48, R49, R228, RZ, 0x3c, !PT ;  /* 0x000000e431307212 */ /* 0x000fe400078e3cff */
[----:B------:R-:W-:Y:S02]  /*7010*/  LEA R49, R23, R28, 0xe ;  /* 0x0000001c17317211 */ /* 0x000fe400078e70ff */
[----:B------:R-:W-:-:S03]  /*7020*/  LOP3.LUT R50, R50, 0x7fffe000, RZ, 0xc0, !PT ;  /* 0x7fffe00032327812 */ /* 0x000fc600078ec0ff */
[----:B------:R-:W-:Y:S01]  /*7030*/  IMAD R49, R49, 0x2, R2 ;  /* 0x0000000231317824 */ /* 0x000fe200078e0202 */
[----:B------:R-:W-:-:S05]  /*7040*/  IADD3 R48, R48, R50, R197 ;  /* 0x0000003230307210 */ /* 0x000fca0007ffe0c5 */
[----:B------:R-:W-:-:S04]  /*7050*/  IMAD R51, R23, 0x4000, R48 ;  /* 0x0000400017337824 */ /* 0x000fc800078e0230 */
[----:B------:R-:W-:Y:S02]  /*7060*/  IMAD R52, R51, 0x2, R2 ;  /* 0x0000000233347824 */ /* 0x000fe400078e0202 */
[----:B------:R-:W1:Y:S04]  /*7070*/  LDS.128 R48, [R49+0x18400] ;  /* 0x0184000031307984 */ /* 0x000e680000000c00 */
[----:B------:R-:W2:Y:S01]  /*7080*/  LDS.128 R52, [R52+0x18400] ;  /* 0x0184000034347984 */ /* 0x000ea20000000c00 */
[----:B------:R-:W-:Y:S05]  /*7090*/  @P3 BRA `(.L_x_2784) ;  /* 0x0000000400583947 */ /* 0x000fea0003800000 */
[----:B------:R-:W-:Y:S01]  /*70a0*/  SHF.R.U32.HI R66, RZ, 0x10, R77 ;  /* 0x00000010ff427819 */ /* 0x000fe2000001164d */
[----:B--2---:R-:W-:Y:S01]  /*70b0*/  IMAD.MOV.U32 R62, RZ, RZ, R52 ;  /* 0x000000ffff3e7224 */ /* 0x004fe200078e0034 */
[----:B------:R-:W-:Y:S01]  /*70c0*/  MOV R63, R54 ;  /* 0x00000036003f7202 */ /* 0x000fe20000000f00 */
[----:B-1----:R-:W-:Y:S01]  /*70d0*/  IMAD.MOV.U32 R52, RZ, RZ, R50 ;  /* 0x000000ffff347224 */ /* 0x002fe200078e0032 */
[----:B------:R-:W-:Y:S01]  /*70e0*/  SHF.R.U32.HI R64, RZ, 0x10, R73 ;  /* 0x00000010ff407819 */ /* 0x000fe20000011649 */
[--C-:B------:R-:W-:Y:S01]  /*70f0*/  HADD2.F32 R54, -RZ, R53.reuse.H0_H0 ;  /* 0x20000035ff367230 */ /* 0x100fe20000004100 */
[--C-:B------:R-:W-:Y:S01]  /*7100*/  SHF.R.U64 R71, R78, 0x10, R79.reuse ;  /* 0x000000104e477819 */ /* 0x100fe2000000124f */
[----:B------:R-:W-:Y:S01]  /*7110*/  HADD2.F32 R53, -RZ, R53.H1_H1 ;  /* 0x30000035ff357230 */ /* 0x000fe20000004100 */
[----:B------:R-:W-:Y:S01]  /*7120*/  SHF.R.U32.HI R78, RZ, 0x10, R79 ;  /* 0x00000010ff4e7819 */ /* 0x000fe2000001164f */
[--C-:B------:R-:W-:Y:S01]  /*7130*/  HADD2.F32 R50, -RZ, R49.reuse.H0_H0 ;  /* 0x20000031ff327230 */ /* 0x100fe20000004100 */
[----:B------:R-:W-:Y:S01]  /*7140*/  SHF.R.U64 R76, R76, 0x10, R77 ;  /* 0x000000104c4c7819 */ /* 0x000fe2000000124d */
[----:B------:R-:W-:Y:S01]  /*7150*/  HADD2.F32 R66, -RZ, R66.H0_H0 ;  /* 0x20000042ff427230 */ /* 0x000fe20000004100 */
[--C-:B------:R-:W-:Y:S01]  /*7160*/  SHF.R.U64 R77, R74, 0x10, R75.reuse ;  /* 0x000000104a4d7819 */ /* 0x100fe2000000124b */
[----:B------:R-:W-:Y:S01]  /*7170*/  HADD2.F32 R49, -RZ, R49.H1_H1 ;  /* 0x30000031ff317230 */ /* 0x000fe20000004100 */
[----:B------:R-:W-:Y:S01]  /*7180*/  SHF.R.U32.HI R74, RZ, 0x10, R75 ;  /* 0x00000010ff4a7819 */ /* 0x000fe2000001164b */
[----:B------:R-:W-:-:S02]  /*7190*/  HADD2.F32 R67, -RZ, R132.H0_H0 ;  /* 0x20000084ff437230 */ /* 0x000fc40000004100 */
        /* <DEDUP_REMOVED lines=11> */
[----:B------:R-:W-:Y:S01]  /*7250*/  HADD2.F32 R49, -RZ, R51.H0_H0 ;  /* 0x20000033ff317230 */ /* 0x000fe20000004100 */
[----:B------:R-:W-:Y:S01]  /*7260*/  SHF.R.U64 R80, R72, 0x10, R73 ;  /* 0x0000001048507819 */ /* 0x000fe20000001249 */
[--C-:B------:R-:W-:Y:S02]  /*7270*/  HADD2.F32 R50, -RZ, R55.reuse.H0_H0 ;  /* 0x20000037ff327230 */ /* 0x100fe40000004100 */
[----:B------:R-:W-:Y:S02]  /*7280*/  HADD2.F32 R55, -RZ, R55.H1_H1 ;  /* 0x30000037ff377230 */ /* 0x000fe40000004100 */
[-C--:B------:R-:W-:Y:S01]  /*7290*/  FMUL.FTZ R65, R49, R64.reuse ;  /* 0x0000004031417220 */ /* 0x080fe20000410000 */
[----:B------:R-:W-:Y:S02]  /*72a0*/  HADD2.F32 R66, -RZ, R78.H0_H0 ;  /* 0x2000004eff427230 */ /* 0x000fe40000004100 */
[----:B------:R-:W-:Y:S01]  /*72b0*/  FMUL.FTZ R72, R50, R64 ;  /* 0x0000004032487220 */ /* 0x000fe20000410000 */
[----:B------:R-:W-:Y:S01]  /*72c0*/  HADD2.F32 R51, -RZ, R51.H1_H1 ;  /* 0x30000033ff337230 */ /* 0x000fe20000004100 */
[----:B------:R-:W-:Y:S01]  /*72d0*/  F2FP.F16.F32.PACK_AB R67, R70, R67 ;  /* 0x000000434643723e */ /* 0x000fe200000000ff */
[----:B------:R-:W-:-:S02]  /*72e0*/  HADD2.F32 R53, -RZ, R137.H0_H0 ;  /* 0x20000089ff357230 */ /* 0x000fc40000004100 */
[-C--:B------:R-:W-:Y:S01]  /*72f0*/  FMUL.FTZ R64, R55, R66.reuse ;  /* 0x0000004237407220 */ /* 0x080fe20000410000 */
[----:B------:R-:W-:Y:S02]  /*7300*/  HADD2.F32 R54, -RZ, R74.H0_H0 ;  /* 0x2000004aff367230 */ /* 0x000fe40000004100 */
[----:B------:R-:W-:Y:S01]  /*7310*/  FMUL.FTZ R74, R51, R66 ;  /* 0x00000042334a7220 */ /* 0x000fe20000410000 */
[----:B------:R-:W-:Y:S02]  /*7320*/  HADD2.F32 R132, -RZ, R132.H1_H1 ;  /* 0x30000084ff847230 */ /* 0x000fe40000004100 */
[-C--:B------:R-:W-:Y:S01]  /*7330*/  FFMA.FTZ R66, R50, R53.reuse, R65 ;  /* 0x0000003532427223 */ /* 0x080fe20000010041 */
[----:B------:R-:W-:Y:S01]  /*7340*/  FFMA.FTZ R72, R49, R53, -R72 ;  /* 0x0000003531487223 */ /* 0x000fe20000010848 */
[----:B------:R-:W-:Y:S02]  /*7350*/  HADD2.F32 R50, -RZ, R62.H0_H0 ;  /* 0x2000003eff327230 */ /* 0x000fe40000004100 */
[----:B------:R-:W-:Y:S01]  /*7360*/  FFMA.FTZ R73, R51, R54, -R64 ;  /* 0x0000003633497223 */ /* 0x000fe20000010840 */
[----:B------:R-:W-:-:S02]  /*7370*/  HADD2.F32 R53, -RZ, R76.H0_H0 ;  /* 0x2000004cff357230 */ /* 0x000fc40000004100 */
[----:B------:R-:W-:Y:S01]  /*7380*/  FFMA.FTZ R75, R55, R54, R74 ;  /* 0x00000036374b7223 */ /* 0x000fe2000001004a */
[----:B------:R-:W-:Y:S02]  /*7390*/  HADD2.F32 R49, -RZ, R48.H0_H0 ;  /* 0x20000030ff317230 */ /* 0x000fe40000004100 */
[-C--:B------:R-:W-:Y:S01]  /*73a0*/  FMUL.FTZ R54, R50, R132.reuse ;  /* 0x0000008432367220 */ /* 0x080fe20000410000 */
[----:B------:R-:W-:Y:S02]  /*73b0*/  HADD2.F32 R62, -RZ, R62.H1_H1 ;  /* 0x3000003eff3e7230 */ /* 0x000fe40000004100 */
[----:B------:R-:W-:Y:S02]  /*73c0*/  HADD2.F32 R48, -RZ, R48.H1_H1 ;  /* 0x30000030ff307230 */ /* 0x000fe40000004100 */
[----:B------:R-:W-:Y:S01]  /*73d0*/  FMUL.FTZ R55, R49, R132 ;  /* 0x0000008431377220 */ /* 0x000fe20000410000 */
[----:B------:R-:W-:Y:S02]  /*73e0*/  HADD2.F32 R136, -RZ, R136.H1_H1 ;  /* 0x30000088ff887230 */ /* 0x000fe40000004100 */
[----:B------:R-:W-:Y:S01]  /*73f0*/  FMUL.FTZ R65, R62, R53 ;  /* 0x000000353e417220 */ /* 0x000fe20000410000 */
[----:B------:R-:W-:-:S02]  /*7400*/  HADD2.F32 R51, -RZ, R80.H0_H0 ;  /* 0x20000050ff337230 */ /* 0x000fc40000004100 */
[C---:B------:R-:W-:Y:S01]  /*7410*/  FMUL.FTZ R53, R48.reuse, R53 ;  /* 0x0000003530357220 */ /* 0x040fe20000410000 */
[----:B------:R-:W-:Y:S02]  /*7420*/  HADD2.F32 R134, -RZ, R134.H1_H1 ;  /* 0x30000086ff867230 */ /* 0x000fe40000004100 */
[-C--:B------:R-:W-:Y:S01]  /*7430*/  FFMA.FTZ R54, R49, R136.reuse, -R54 ;  /* 0x0000008831367223 */ /* 0x080fe20000010836 */
[----:B------:R-:W-:Y:S02]  /*7440*/  HADD2.F32 R49, -RZ, R63.H0_H0 ;  /* 0x2000003fff317230 */ /* 0x000fe40000004100 */
[-C--:B------:R-:W-:Y:S01]  /*7450*/  FFMA.FTZ R65, R48, R51.reuse, -R65 ;  /* 0x0000003330417223 */ /* 0x080fe20000010841 */
[----:B------:R-:W-:Y:S01]  /*7460*/  FFMA.FTZ R62, R62, R51, R53 ;  /* 0x000000333e3e7223 */ /* 0x000fe20000010035 */
[----:B------:R-:W-:Y:S02]  /*7470*/  HADD2.F32 R51, -RZ, R71.H0_H0 ;  /* 0x20000047ff337230 */ /* 0x000fe40000004100 */
[----:B------:R-:W-:Y:S01]  /*7480*/  FFMA.FTZ R55, R50, R136, R55 ;  /* 0x0000008832377223 */ /* 0x000fe20000010037 */
[----:B------:R-:W-:-:S02]  /*7490*/  HADD2.F32 R48, -RZ, R52.H0_H0 ;  /* 0x20000034ff307230 */ /* 0x000fc40000004100 */
[----:B------:R-:W-:Y:S01]  /*74a0*/  FMUL.FTZ R53, R49, R134 ;  /* 0x0000008631357220 */ /* 0x000fe20000410000 */
[----:B------:R-:W-:Y:S01]  /*74b0*/  HADD2.F32 R63, -RZ, R63.H1_H1 ;  /* 0x3000003fff3f7230 */ /* 0x000fe20000004100 */
[----:B------:R-:W-:Y:S01]  /*74c0*/  F2FP.F16.F32.PACK_AB R75, R75, R66 ;  /* 0x000000424b4b723e */ /* 0x000fe200000000ff */
[----:B------:R-:W-:Y:S02]  /*74d0*/  HADD2.F32 R52, -RZ, R52.H1_H1 ;  /* 0x30000034ff347230 */ /* 0x000fe40000004100 */
[----:B------:R-:W-:Y:S01]  /*74e0*/  FMUL.FTZ R134, R48, R134 ;  /* 0x0000008630867220 */ /* 0x000fe20000410000 */
[----:B------:R-:W-:Y:S02]  /*74f0*/  HADD2.F32 R137, -RZ, R137.H1_H1 ;  /* 0x30000089ff897230 */ /* 0x000fe40000004100 */
        /* <DEDUP_REMOVED lines=13> */
[----:B------:R-:W-:Y:S01]  /*75d0*/  F2FP.F16.F32.PACK_AB R51, R73, R72 ;  /* 0x000000484933723e */ /* 0x000fe200000000ff */
[----:B------:R-:W-:Y:S01]  /*75e0*/  IMAD.MOV.U32 R53, RZ, RZ, R67 ;  /* 0x000000ffff357224 */ /* 0x000fe200078e0043 */
[----:B------:R-:W-:-:S07]  /*75f0*/  F2FP.F16.F32.PACK_AB R54, R63, R134 ;  /* 0x000000863f36723e */ /* 0x000fce00000000ff */
.L_x_2784:
[----:B------:R-:W-:Y:S05]  /*7600*/  BSYNC B1 ;  /* 0x0000000000017941 */ /* 0x000fea0003800000 */
.L_x_2783:
        /* <DEDUP_REMOVED lines=10> */
.L_x_2722:
[----:B------:R-:W-:-:S13]  /*76b0*/  ISETP.NE.AND P0, PT, R189, 0x3, PT ;  /* 0x00000003bd00780c */ /* 0x000fda0003f05270 */
[----:B------:R-:W-:Y:S05]  /*76c0*/  @!P0 BRA `(.L_x_2785) ;  /* 0x0000000000048947 */ /* 0x000fea0003800000 */
[----:B------:R-:W-:Y:S01]  /*76d0*/  BPT.TRAP 0x1 ;  /* 0x000000040000795c */ /* 0x000fe20000300000 */
.L_x_2785:
        /* <DEDUP_REMOVED lines=9> */
.L_x_3073:
[----:B------:R-:W-:Y:S05]  /*7770*/  BSYNC B1 ;  /* 0x0000000000017941 */ /* 0x000fea0003800000 */
.L_x_2786:
        /* <DEDUP_REMOVED lines=9> */
[----:B------:R-:W3:Y:S01]  /*7810*/  @!P1 LDS.128 R52, [R114+0x1c400] ;  /* 0x01c4000072349984 */ /* 0x000ee20000000c00 */
[----:B------:R-:W-:Y:S02]  /*7820*/  @!P2 IADD3.X R63, R65, R103, RZ, P3, !PT ;  /* 0x00000067413fa210 */ /* 0x000fe40001ffe4ff */
        /* <DEDUP_REMOVED lines=9> */
.L_x_2789:
[----:B------:R-:W-:Y:S05]  /*78c0*/  BSYNC B1 ;  /* 0x0000000000017941 */ /* 0x000fea0003800000 */
.L_x_2788:
        /* <DEDUP_REMOVED lines=19> */
.L_x_2791:
[----:B------:R-:W-:Y:S05]  /*7a00*/  BSYNC B1 ;  /* 0x0000000000017941 */ /* 0x000fea0003800000 */
.L_x_2790:
        /* <DEDUP_REMOVED lines=9> */
[----:B------:R-:W-:-:S04]  /*7aa0*/  @!P2 IADD3 R62, P3, R64, R39, RZ ;  /* 0x00000027403ea210 */ /* 0x000fc80007f7e0ff */
[----:B------:R-:W-:Y:S02]  /*7ab0*/  @!P2 IADD3.X R63, R66, R103, RZ, P3, !PT ;  /* 0x00000067423fa210 */ /* 0x000fe40001ffe4ff */
        /* <DEDUP_REMOVED lines=8> */
.L_x_2793:
[----:B------:R-:W-:Y:S05]  /*7b40*/  BSYNC B1 ;  /* 0x0000000000017941 */ /* 0x000fea0003800000 */
.L_x_2792:
[----:B------:R-:W-:-:S13]  /*7b50*/  ISETP.GE.AND P3, PT, R211, R115, PT ;  /* 0x00000073d300720c */ /* 0x000fda0003f66270 */
[----:B------:R-:W-:Y:S05]  /*7b60*/  @P3 BRA `(.L_x_2759) ;  /* 0x00000000004c3947 */ /* 0x000fea0003800000 */
[----:B------:R-:W3:Y:S01]  /*7b70*/  LDC.64 R62, c[0x0][0x300] ;  /* 0x0000c000ff3e7b82 */ /* 0x000ee20000000a00 */
[----:B-12-4-:R-:W1:Y:S01]  /*7b80*/  @!P2 LDS.128 R48, [R114+0x1b400] ;  /* 0x01b400007230a984 */ /* 0x016e620000000c00 */
[----:B------:R-:W-:-:S03]  /*7b90*/  IMAD.MOV.U32 R57, RZ, RZ, R65 ;  /* 0x000000ffff397224 */ /* 0x000fc600078e0041 */
        /* <DEDUP_REMOVED lines=16> */
.L_x_2759:
[----:B------:R-:W-:Y:S05]  /*7ca0*/  BSYNC B0 ;  /* 0x0000000000007941 */ /* 0x000fea0003800000 */
.L_x_2721:
        /* <DEDUP_REMOVED lines=12> */
[----:B------:R-:W-:-:S04]  /*7d70*/  @!P3 IADD3 R48, R110, 0x288a0, RZ ;  /* 0x000288a06e30b810 */ /* 0x000fc80007ffe0ff */
[----:B------:R-:W-:-:S04]  /*7d80*/  @!P3 PRMT R48, RZ, 0x654, R48 ;  /* 0x00000654ff30b816 */ /* 0x000fc80000000030 */
[----:B------:R1:W-:Y:S01]  /*7d90*/  @!P3 SYNCS.ARRIVE.TRANS64.RED.A1T0 RZ, [R48+URZ], RZ ;  /* 0x000000ff30ffb9a7 */ /* 0x0003e2000810043f */
[----:B------:R-:W-:Y:S05]  /*7da0*/  @!P0 BRA `(.L_x_2795) ;  /* 0x0000000000048947 */ /* 0x000fea0003800000 */
[----:B------:R-:W-:Y:S01]  /*7db0*/  BPT.TRAP 0x1 ;  /* 0x000000040000795c */ /* 0x000fe20000300000 */
.L_x_2795:
[----:B------:R-:W-:Y:S05]  /*7dc0*/  BSYNC B0 ;  /* 0x0000000000007941 */ /* 0x000fea0003800000 */
.L_x_2794:
[----:B------:R-:W2:Y:S01]  /*7dd0*/  SYNCS.PHASECHK.TRANS64.TRYWAIT P0, [R110+URZ+0x288b0], R119 ;  /* 0x0288b0776e0075a7 */ /* 0x000ea2000800017f */
[----:B------:R-:W-:Y:S01]  /*7de0*/  ULDC UR42, c[0x0][0x2f4] ;  /* 0x0000bd00002a7ab9 */ /* 0x000fe20000000800 */
[----:B------:R-:W-:Y:S01]  /*7df0*/  ULDC.64 UR36, c[0x0][0x328] ;  /* 0x0000ca0000247ab9 */ /* 0x000fe20000000a00 */
[----:B------:R-:W-:Y:S01]  /*7e00*/  ULDC.64 UR38, c[0x0][0x318] ;  /* 0x0000c60000267ab9 */ /* 0x000fe20000000a00 */
[----:B------:R-:W-:Y:S04]  /*7e10*/  BSSY B0, `(.L_x_2796) ;  /* 0x0000002000007945 */ /* 0x000fe80003800000 */
[----:B--2---:R-:W-:Y:S05]  /*7e20*/  @!P0 BRA `(.L_x_2797) ;  /* 0x0000016c00ec8947 */ /* 0x004fea0003800000 */
.L_x_3074:
[----:B------:R-:W-:Y:S05]  /*7e30*/  BSYNC B0 ;  /* 0x0000000000007941 */ /* 0x000fea0003800000 */
.L_x_2796:
        /* <DEDUP_REMOVED lines=18> */
.L_x_2799:
[----:B------:R-:W-:Y:S05]  /*7f60*/  BSYNC B0 ;  /* 0x0000000000007941 */ /* 0x000fea0003800000 */
.L_x_2798:
[----:B------:R-:W-:Y:S01]  /*7f70*/  ISETP.GE.AND P0, PT, R213, R115, PT ;  /* 0x00000073d500720c */ /* 0x000fe20003f06270 */
[----:B------:R-:W-:-:S12]  /*7f80*/  BSSY B0, `(.L_x_2800) ;  /* 0x0000012000007945 */ /* 0x000fd80003800000 */
[----:B------:R-:W-:Y:S05]  /*7f90*/  @P0 BRA `(.L_x_2801) ;  /* 0x0000000000400947 */ /* 0x000fea0003800000 */
[----:B---3--:R-:W-:Y:S02]  /*7fa0*/  IADD3 R51, P0, R52, 0x20, RZ ;  /* 0x0000002034337810 */ /* 0x008fe40007f1e0ff */
[----:B------:R-:W-:-:S03]  /*7fb0*/  MOV R49, R109 ;  /* 0x0000006d00317202 */ /* 0x000fc60000000f00 */
        /* <DEDUP_REMOVED lines=14> */
.L_x_2801:
[----:B------:R-:W-:Y:S05]  /*80a0*/  BSYNC B0 ;  /* 0x0000000000007941 */ /* 0x000fea0003800000 */
.L_x_2800:
        /* <DEDUP_REMOVED lines=19> */
.L_x_2803:
[----:B------:R-:W-:Y:S05]  /*81e0*/  BSYNC B0 ;  /* 0x0000000000007941 */ /* 0x000fea0003800000 */
.L_x_2802:
[----:B------:R-:W-:Y:S01]  /*81f0*/  ISETP.GE.AND P0, PT, R211, R115, PT ;  /* 0x00000073d300720c */ /* 0x000fe20003f06270 */
[----:B------:R-:W-:-:S12]  /*8200*/  BSSY B0, `(.L_x_2804) ;  /* 0x0000012000007945 */ /* 0x000fd80003800000 */
[----:B------:R-:W-:Y:S05]  /*8210*/  @P0 BRA `(.L_x_2805) ;  /* 0x0000000000400947 */ /* 0x000fea0003800000 */
[----:B-1-34-:R-:W-:Y:S01]  /*8220*/  IADD3 R51, P0, R52, 0x60, RZ ;  /* 0x0000006034337810 */ /* 0x01afe20007f1e0ff */
[----:B------:R-:W-:Y:S02]  /*8230*/  IMAD.MOV.U32 R48, RZ, RZ, R98 ;  /* 0x000000ffff307224 */ /* 0x000fe400078e0062 */
[----:B------:R-:W-:Y:S01]  /*8240*/  IMAD.MOV.U32 R49, RZ, RZ, R109 ;  /* 0x000000ffff317224 */ /* 0x000fe200078e006d */
[----:B------:R-:W-:Y:S01]  /*8250*/  IADD3.X R52, RZ, R53, RZ, P0, !PT ;  /* 0x00000035ff347210 */ /* 0x000fe200007fe4ff */
        /* <DEDUP_REMOVED lines=12> */
.L_x_2805:
[----:B------:R-:W-:Y:S05]  /*8320*/  BSYNC B0 ;  /* 0x0000000000007941 */ /* 0x000fea0003800000 */
.L_x_2804:
        /* <DEDUP_REMOVED lines=22> */
.L_x_2716:
[----:B------:R-:W1:Y:S01]  /*8490*/  LDC R0, c[0x0][0x448] ;  /* 0x00011200ff007b82 */ /* 0x000e620000000800 */
[----:B------:R-:W-:Y:S01]  /*84a0*/  IADD3 R3, R191, 0x7f, RZ ;  /* 0x0000007fbf037810 */ /* 0x000fe20007ffe0ff */
[----:B------:R-:W-:Y:S01]  /*84b0*/  IMAD.MOV.U32 R40, RZ, RZ, RZ ;  /* 0x000000ffff287224 */ /* 0x000fe200078e00ff */
        /* <DEDUP_REMOVED lines=8> */
[----:B------:R-:W-:Y:S01]  /*8540*/  MOV R138, RZ ;  /* 0x000000ff008a7202 */ /* 0x000fe20000000f00 */
        /* <DEDUP_REMOVED lines=12> */
[----:B-1----:R-:W-:Y:S01]  /*8610*/  ISETP.NE.AND P1, PT, R0, 0x1, PT ;  /* 0x000000010000780c */ /* 0x002fe20003f25270 */
[----:B------:R-:W-:Y:S01]  /*8620*/  IMAD.MOV.U32 R112, RZ, RZ, RZ ;  /* 0x000000ffff707224 */ /* 0x000fe200078e00ff */
[----:B0-----:R-:W-:Y:S02]  /*8630*/  CS2R R110, SRZ ;  /* 0x00000000006e7805 */ /* 0x001fe4000001ff00 */
        /* <DEDUP_REMOVED lines=8> */
[----:B------:R-:W-:Y:S01]  /*86c0*/  MOV R94, RZ ;  /* 0x000000ff005e7202 */ /* 0x000fe20000000f00 */
[----:B------:R-:W-:Y:S01]  /*86d0*/  IMAD.MOV.U32 R93, RZ, RZ, RZ ;  /* 0x000000ffff5d7224 */ /* 0x000fe200078e00ff */
[----:B------:R-:W0:Y:S01]  /*86e0*/  @P1 LDC R0, c[0x0][0x44c] ;  /* 0x00011300ff001b82 */ /* 0x000e220000000800 */
[----:B------:R-:W-:-:S07]  /*86f0*/  CS2R R90, SRZ ;  /* 0x00000000005a7805 */ /* 0x000fce000001ff00 */
[----:B------:R-:W1:Y:S01]  /*8700*/  @P1 LDC R5, c[0x0][0x450] ;  /* 0x00011400ff051b82 */ /* 0x000e620000000800 */
[----:B0-----:R-:W-:-:S05]  /*8710*/  @P1 IMAD.HI.U32 R0, R3, R0, RZ ;  /* 0x0000000003001227 */ /* 0x001fca00078e00ff */
[----:B-1----:R-:W-:Y:S02]  /*8720*/  @P1 SHF.R.U32.HI R3, RZ, R5, R0 ;  /* 0x00000005ff031219 */ /* 0x002fe40000011600 */
[----:B------:R-:W-:-:S03]  /*8730*/  PLOP3.LUT P1, PT, PT, PT, PT, 0x80, 0x0 ;  /* 0x000000000000781c */ /* 0x000fc60003f2f070 */
[----:B------:R-:W-:Y:S02]  /*8740*/  IMAD.IADD R3, R128, 0x1, R3 ;  /* 0x0000000180037824 */ /* 0x000fe400078e0203 */
[----:B------:R-:W-:-:S03]  /*8750*/  IMAD.MOV.U32 R128, RZ, RZ, RZ ;  /* 0x000000ffff807224 */ /* 0x000fc600078e00ff */
[----:B------:R-:W-:-:S04]  /*8760*/  SHF.R.S32.HI R0, RZ, 0x1f, R3 ;  /* 0x0000001fff007819 */ /* 0x000fc80000011403 */
[----:B------:R-:W-:Y:S01]  /*8770*/  LEA.HI R0, R0, R3, RZ, 0x7 ;  /* 0x0000000300007211 */ /* 0x000fe200078f38ff */
[----:B------:R-:W-:-:S03]  /*8780*/  IMAD.MOV.U32 R3, RZ, RZ, RZ ;  /* 0x000000ffff037224 */ /* 0x000fc600078e00ff */
[----:B------:R-:W-:Y:S01]  /*8790*/  SHF.R.S32.HI R4, RZ, 0x7, R0 ;  /* 0x00000007ff047819 */ /* 0x000fe20000011400 */
[----:B------:R-:W-:-:S03]  /*87a0*/  IMAD.MOV.U32 R0, RZ, RZ, RZ ;  /* 0x000000ffff007224 */ /* 0x000fc600078e00ff */
[----:B------:R-:W-:-:S04]  /*87b0*/  VIMNMX R129, R129, R4, PT ;  /* 0x0000000481817248 */ /* 0x000fc80003fe0100 */
[----:B------:R-:W-:Y:S01]  /*87c0*/  ISETP.GE.AND P2, PT, R129, 0x1, PT ;  /* 0x000000018100780c */ /* 0x000fe20003f46270 */
[----:B------:R-:W-:-:S12]  /*87d0*/  @P0 BRA `(.L_x_2807) ;  /* 0x00000000000c0947 */ /* 0x000fd80003800000 */
[----:B------:R-:W0:Y:S01]  /*87e0*/  FENCE.VIEW.ASYNC.G ;  /* 0x00000000000073c6 */ /* 0x000e220000000100 */
[----:B------:R-:W-:Y:S05]  /*87f0*/  WARPSYNC.ALL ;  /* 0x0000000000007948 */ /* 0x000fea0003800000 */
[----:B0-----:R-:W-:Y:S06]  /*8800*/  BAR.ARV 0xc, 0x180 ;  /* 0x0306000000007b1d */ /* 0x001fec0000002000 */
.L_x_2807:
[----:B------:R-:W-:Y:S01]  /*8810*/  CS2R R88, SRZ ;  /* 0x0000000000587805 */ /* 0x000fe2000001ff00 */
[----:B------:R-:W-:Y:S06]  /*8820*/  @!P2 BRA `(.L_x_2808) ;  /* 0x000000cc0084a947 */ /* 0x000fec0003800000 */
[----:B------:R-:W-:-:S03]  /*8830*/  UMOV UR4, 0xffffffff ;  /* 0xffffffff00047882 */ /* 0x000fc60000000000 */
[----:B------:R-:W-:Y:S05]  /*8840*/  BRA.DIV UR4, `(.L_x_2809) ;  /* 0x0000016604787947 */ /* 0x000fea000b800000 */
[----:B------:R0:W1:Y:S02]  /*8850*/  SHFL.IDX PT, R190, R224, RZ, 0x1f ;  /* 0x00001fffe0be7589 */ /* 0x00006400000e0000 */
.L_x_3077:
        /* <DEDUP_REMOVED lines=16> */
[----:B------:R-:W-:Y:S01]  /*8960*/  MOV R6, UR6 ;  /* 0x0000000600067c02 */ /* 0x000fe20008000f00 */
[----:B------:R-:W-:Y:S01]  /*8970*/  IMAD.U32 R7, RZ, RZ, UR7 ;  /* 0x00000007ff077e24 */ /* 0x000fe2000f8e00ff */
[----:B------:R-:W-:Y:S01]  /*8980*/  MOV R13, RZ ;  /* 0x000000ff000d7202 */ /* 0x000fe20000000f00 */
[----:B------:R-:W-:-:S02]  /*8990*/  IMAD.U32 R10, RZ, RZ, UR4 ;  /* 0x00000004ff0a7e24 */ /* 0x000fc4000f8e00ff */
[----:B------:R-:W-:Y:S02]  /*89a0*/  IMAD.U32 R11, RZ, RZ, UR5 ;  /* 0x00000005ff0b7e24 */ /* 0x000fe4000f8e00ff */
[----:B------:R-:W-:Y:S02]  /*89b0*/  IMAD.MOV.U32 R8, RZ, RZ, 0x70 ;  /* 0x00000070ff087424 */ /* 0x000fe400078e00ff */
[----:B-1----:R-:W-:-:S07]  /*89c0*/  IMAD.MOV.U32 R12, RZ, RZ, 0x1 ;  /* 0x00000001ff0c7424 */ /* 0x002fce00078e00ff */
[----:B------:R-:W-:-:S07]  /*89d0*/  LEPC R20, `(.L_x_2810) ;  /* 0x000000001014794e */ /* 0x000fce0000000000 */
[----:B0-2--5:R-:W-:Y:S05]  /*89e0*/  CALL.ABS.NOINC R14 ;  /* 0x000000000e007343 */ /* 0x025fea0003c00000 */
.L_x_2810:
        /* <DEDUP_REMOVED lines=12> */
.L_x_2814:
[----:B--2---:R2:W3:Y:S02]  /*8ab0*/  SYNCS.PHASECHK.TRANS64.TRYWAIT P0, [R2+URZ+0x28800], R3 ;  /* 0x02880003020075a7 */ /* 0x0044e4000800017f */
[----:B---3--:R-:W-:Y:S05]  /*8ac0*/  @!P0 NANOSLEEP.SYNCS 0x989680 ;  /* 0x009896800000895d */ /* 0x008fea0003900000 */
[----:B------:R-:W3:Y:S02]  /*8ad0*/  @!P0 SYNCS.PHASECHK.TRANS64 P0, [R2+URZ+0x28800], R3 ;  /* 0x02880003020085a7 */ /* 0x000ee4000800007f */
[----:B---3--:R-:W-:Y:S05]  /*8ae0*/  @!P0 BRA `(.L_x_2814) ;  /* 0xfffffffc00f08947 */ /* 0x008fea000383ffff */
.L_x_2813:
[----:B------:R-:W-:Y:S05]  /*8af0*/  BSYNC B0 ;  /* 0x0000000000007941 */ /* 0x000fea0003800000 */
.L_x_2812:
[----:B------:R-:W-:Y:S05]  /*8b00*/  BRA `(.L_x_2815) ;  /* 0x0000004c00907947 */ /* 0x000fea0003800000 */
.L_x_2811:
        /* <DEDUP_REMOVED lines=26> */
[----:B-1----:R-:W-:-:S07]  /*8cb0*/  IMAD.MOV.U32 R12, RZ, RZ, 0x1 ;  /* 0x00000001ff0c7424 */ /* 0x002fce00078e00ff */
[----:B------:R-:W-:-:S07]  /*8cc0*/  LEPC R20, `(.L_x_2816) ;  /* 0x000000001014794e */ /* 0x000fce0000000000 */
[----:B0-2---:R-:W-:Y:S05]  /*8cd0*/  CALL.ABS.NOINC R14 ;  /* 0x000000000e007343 */ /* 0x005fea0003c00000 */
.L_x_2816:
        /* <DEDUP_REMOVED lines=8> */
[----:B------:R-:W-:Y:S01]  /*8d60*/  ULDC.64 UR6, c[0x0][0x408] ;  /* 0x0001020000067ab9 */ /* 0x000fe20000000a00 */
[----:B------:R-:W-:Y:S01]  /*8d70*/  MOV R9, R31 ;  /* 0x0000001f00097202 */ /* 0x000fe20000000f00 */
        /* <DEDUP_REMOVED lines=29> */
.L_x_3083:
        /* <DEDUP_REMOVED lines=18> */
[C---:B0-----:R-:W-:Y:S02]  /*9070*/  @!P4 IADD3 R12, P1, R14.reuse, R12, RZ ;  /* 0x0000000c0e0cc210 */ /* 0x041fe40007f3e0ff */
[-C--:B------:R-:W-:Y:S02]  /*9080*/  @!P5 IADD3 R20, P2, R3, R15.reuse, RZ ;  /* 0x0000000f0314d210 */ /* 0x080fe40007f5e0ff */
[----:B------:R-:W-:Y:S02]  /*9090*/  @!P5 IADD3 R14, P3, R14, R15, RZ ;  /* 0x0000000f0e0ed210 */ /* 0x000fe40007f7e0ff */
[----:B------:R-:W-:-:S02]  /*90a0*/  CS2R R46, SRZ ;  /* 0x00000000002e7805 */ /* 0x000fc4000001ff00 */
[C---:B--2---:R-:W-:Y:S02]  /*90b0*/  @!P4 IADD3.X R11, R0.reuse, R13, RZ, P0, !PT ;  /* 0x0000000d000bc210 */ /* 0x044fe400007fe4ff */
[----:B------:R-:W-:Y:S01]  /*90c0*/  CS2R R48, SRZ ;  /* 0x0000000000307805 */ /* 0x000fe2000001ff00 */
[----:B------:R-:W-:Y:S02]  /*90d0*/  @!P5 IMAD.X R21, R0, 0x1, R9, P2 ;  /* 0x000000010015d824 */ /* 0x000fe400010e0609 */
[C---:B----4-:R-:W-:Y:S01]  /*90e0*/  @!P4 IMAD.X R13, R4.reuse, 0x1, R13, P1 ;  /* 0x00000001040dc824 */ /* 0x050fe200008e060d */
[----:B------:R0:W5:Y:S01]  /*90f0*/  @!P4 LD.E.64 R46, desc[UR40][R10.64] ;  /* 0x000000280a2ec980 */ /* 0x000162000c101b00 */
[----:B------:R-:W-:-:S03]  /*9100*/  @!P5 IMAD.X R15, R4, 0x1, R9, P3 ;  /* 0x00000001040fd824 */ /* 0x000fc600018e0609 */
[----:B------:R0:W5:Y:S04]  /*9110*/  @!P5 LD.E.64 R40, desc[UR40][R20.64] ;  /* 0x000000281428d980 */ /* 0x000168000c101b00 */
[----:B------:R0:W5:Y:S04]  /*9120*/  @!P5 LD.E.64 R44, desc[UR40][R14.64] ;  /* 0x000000280e2cd980 */ /* 0x000168000c101b00 */
[----:B------:R0:W5:Y:S02]  /*9130*/  @!P4 LD.E.64 R48, desc[UR40][R12.64] ;  /* 0x000000280c30c980 */ /* 0x000164000c101b00 */
.L_x_2821:
[----:B------:R-:W-:Y:S05]  /*9140*/  BSYNC B1 ;  /* 0x0000000000017941 */ /* 0x000fea0003800000 */
.L_x_2820:
[----:B--2--5:R-:W-:Y:S01]  /*9150*/  IMAD.MOV.U32 R0, RZ, RZ, R48 ;  /* 0x000000ffff007224 */ /* 0x024fe200078e0030 */
[----:B------:R-:W-:Y:S01]  /*9160*/  MOV R9, R45 ;  /* 0x0000002d00097202 */ /* 0x000fe20000000f00 */
[----:B---3--:R-:W-:Y:S01]  /*9170*/  IMAD.MOV.U32 R3, RZ, RZ, R49 ;  /* 0x000000ffff037224 */ /* 0x008fe200078e0031 */
[----:B------:R-:W-:Y:S01]  /*9180*/  UMOV UR4, 0xffffffff ;  /* 0xffffffff00047882 */ /* 0x000fe20000000000 */
[----:B----4-:R-:W-:Y:S01]  /*9190*/  IMAD.MOV.U32 R4, RZ, RZ, R44 ;  /* 0x000000ffff047224 */ /* 0x010fe200078e002c */
        /* <DEDUP_REMOVED lines=8> */
[----:B------:R-:W-:-:S02]  /*9220*/  PRMT R65, R65, 0x5410, R0 ;  /* 0x0000541041417816 */ /* 0x000fc40000000000 */
[----:B------:R-:W-:Y:S02]  /*9230*/  CS2R R38, SRZ ;  /* 0x0000000000267805 */ /* 0x000fe4000001ff00 */
        /* <DEDUP_REMOVED lines=8> */
.L_x_3089:
        /* <DEDUP_REMOVED lines=11> */
[----:B------:R-:W-:Y:S02]  /*9370*/  ISETP.GE.AND P5, PT, R185, UR4, PT ;  /* 0x00000004b9007c0c */ /* 0x000fe4000bfa6270 */
[----:B------:R-:W-:-:S07]  /*9380*/  CS2R R36, SRZ ;  /* 0x0000000000247805 */ /* 0x000fce000001ff00 */
[----:B------:R-:W-:-:S04]  /*9390*/  @!P4 SHF.L.U32 R12, R18, 0x1, RZ ;  /* 0x00000001120cc819 */ /* 0x000fc800000006ff */
[C---:B------:R-:W-:Y:S01]  /*93a0*/  @!P5 IMAD.SHL.U32 R11, R185.reuse, 0x2, RZ ;  /* 0x00000002b90bd824 */ /* 0x040fe200078e00ff */
[----:B------:R-:W-:Y:S02]  /*93b0*/  @!P5 SHF.L.U64.HI R15, R185, 0x1, R218 ;  /* 0x00000001b90fd819 */ /* 0x000fe400000102da */
[CC--:B----4-:R-:W-:Y:S02]  /*93c0*/  @!P4 IADD3 R10, P0, R3.reuse, R12.reuse, RZ ;  /* 0x0000000c030ac210 */ /* 0x0d0fe40007f1e0ff */
[-C--:B------:R-:W-:Y:S02]  /*93d0*/  @!P5 IADD3 R20, P2, R3, R11.reuse, RZ ;  /* 0x0000000b0314d210 */ /* 0x080fe40007f5e0ff */
[----:B0-----:R-:W-:Y:S02]  /*93e0*/  @!P4 IADD3 R12, P1, R14, R12, RZ ;  /* 0x0000000c0e0cc210 */ /* 0x001fe40007f3e0ff */
[----:B------:R-:W-:Y:S01]  /*93f0*/  @!P4 SHF.L.U64.HI R9, R18, 0x1, R19 ;  /* 0x000000011209c819 */ /* 0x000fe20000010213 */
[----:B---3--:R-:W-:Y:S01]  /*9400*/  @!P5 IMAD.X R21, R0, 0x1, R15, P2 ;  /* 0x000000010015d824 */ /* 0x008fe200010e060f */
[----:B------:R-:W-:-:S02]  /*9410*/  @!P5 IADD3 R14, P3, R14, R11, RZ ;  /* 0x0000000b0e0ed210 */ /* 0x000fc40007f7e0ff */
[----:B------:R-:W-:Y:S01]  /*9420*/  CS2R R38, SRZ ;  /* 0x0000000000267805 */ /* 0x000fe2000001ff00 */
[--C-:B------:R-:W-:Y:S01]  /*9430*/  @!P4 IMAD.X R11, R0, 0x1, R9.reuse, P0 ;  /* 0x00000001000bc824 */ /* 0x100fe200000e0609 */
[----:B------:R0:W5:Y:S01]  /*9440*/  @!P5 LD.E.64 R32, desc[UR40][R20.64] ;  /* 0x000000281420d980 */ /* 0x000162000c101b00 */
[C---:B-1----:R-:W-:Y:S02]  /*9450*/  @!P4 IMAD.X R13, R4.reuse, 0x1, R9, P1 ;  /* 0x00000001040dc824 */ /* 0x042fe400008e0609 */
[----:B------:R-:W-:Y:S01]  /*9460*/  @!P5 IMAD.X R15, R4, 0x1, R15, P3 ;  /* 0x00000001040fd824 */ /* 0x000fe200018e060f */
[----:B------:R0:W5:Y:S04]  /*9470*/  @!P4 LD.E.64 R36, desc[UR40][R10.64] ;  /* 0x000000280a24c980 */ /* 0x000168000c101b00 */
[----:B------:R0:W5:Y:S04]  /*9480*/  @!P5 LD.E.64 R34, desc[UR40][R14.64] ;  /* 0x000000280e22d980 */ /* 0x000168000c101b00 */
[----:B------:R0:W5:Y:S02]  /*9490*/  @!P4 LD.E.64 R38, desc[UR40][R12.64] ;  /* 0x000000280c26c980 */ /* 0x000164000c101b00 */
.L_x_2824:
[----:B------:R-:W-:Y:S05]  /*94a0*/  BSYNC B1 ;  /* 0x0000000000017941 */ /* 0x000fea0003800000 */
.L_x_2823:
[----:B----45:R-:W-:Y:S01]  /*94b0*/  IMAD.MOV.U32 R3, RZ, RZ, R39 ;  /* 0x000000ffff037224 */ /* 0x030fe200078e0027 */
[----:B---3--:R-:W-:Y:S01]  /*94c0*/  MOV R0, R38 ;  /* 0x0000002600007202 */ /* 0x008fe20000000f00 */
[----:B-1----:R-:W-:Y:S01]  /*94d0*/  IMAD.MOV.U32 R4, RZ, RZ, R34 ;  /* 0x000000ffff047224 */ /* 0x002fe200078e0022 */
[----:B------:R-:W-:Y:S01]  /*94e0*/  UMOV UR4, 0xffffffff ;  /* 0xffffffff00047882 */ /* 0x000fe20000000000 */
        /* <DEDUP_REMOVED lines=16> */
.L_x_3095:
        /* <DEDUP_REMOVED lines=23> */
[----:B------:R-:W-:Y:S02]  /*9760*/  CS2R R30, SRZ ;  /* 0x00000000001e7805 */ /* 0x000fe4000001ff00 */
[----:B------:R-:W-:Y:S01]  /*9770*/  @!P4 IADD3.X R11, R0, R9, RZ, P0, !PT ;  /* 0x00000009000bc210 */ /* 0x000fe200007fe4ff */
[C---:B-1----:R-:W-:Y:S01]  /*9780*/  @!P4 IMAD.X R13, R4.reuse, 0x1, R9, P1 ;  /* 0x00000001040dc824 */ /* 0x042fe200008e0609 */
[----:B------:R0:W5:Y:S01]  /*9790*/  @!P5 LD.E.64 R24, desc[UR40][R26.64] ;  /* 0x000000281a18d980 */ /* 0x000162000c101b00 */
[----:B------:R-:W-:-:S03]  /*97a0*/  @!P5 IMAD.X R15, R4, 0x1, R15, P3 ;  /* 0x00000001040fd824 */ /* 0x000fc600018e060f */
[----:B------:R0:W5:Y:S04]  /*97b0*/  @!P4 LD.E.64 R28, desc[UR40][R10.64] ;  /* 0x000000280a1cc980 */ /* 0x000168000c101b00 */
[----:B------:R0:W5:Y:S04]  /*97c0*/  @!P5 LD.E.64 R20, desc[UR40][R14.64] ;  /* 0x000000280e14d980 */ /* 0x000168000c101b00 */
[----:B------:R0:W5:Y:S02]  /*97d0*/  @!P4 LD.E.64 R30, desc[UR40][R12.64] ;  /* 0x000000280c1ec980 */ /* 0x000164000c101b00 */
.L_x_2827:
[----:B------:R-:W-:Y:S05]  /*97e0*/  BSYNC B1 ;  /* 0x0000000000017941 */ /* 0x000fea0003800000 */
.L_x_2826:
[----:B---3-5:R-:W-:Y:S01]  /*97f0*/  IMAD.MOV.U32 R0, RZ, RZ, R30 ;  /* 0x000000ffff007224 */ /* 0x028fe200078e001e */
[----:B------:R-:W-:Y:S01]  /*9800*/  MOV R9, R21 ;  /* 0x0000001500097202 */ /* 0x000fe20000000f00 */
[----:B----4-:R-:W-:Y:S01]  /*9810*/  IMAD.MOV.U32 R3, RZ, RZ, R31 ;  /* 0x000000ffff037224 */ /* 0x010fe200078e001f */
[----:B------:R-:W-:Y:S01]  /*9820*/  UMOV UR4, 0xffffffff ;  /* 0xffffffff00047882 */ /* 0x000fe20000000000 */
[----:B-1----:R-:W-:Y:S01]  /*9830*/  IMAD.MOV.U32 R4, RZ, RZ, R20 ;  /* 0x000000ffff047224 */ /* 0x002fe200078e0014 */
[----:B0-----:R-:W-:Y:S02]  /*9840*/  CS2R R26, SRZ ;  /* 0x00000000001a7805 */ /* 0x001fe4000001ff00 */
        /* <DEDUP_REMOVED lines=13> */
.L_x_3101:
        /* <DEDUP_REMOVED lines=20> */
[-C--:B------:R-:W-:Y:S02]  /*9a60*/  @!P5 IADD3 R62, P2, R3, R15.reuse, RZ ;  /* 0x0000000f033ed210 */ /* 0x080fe40007f5e0ff */
[----:B------:R-:W-:Y:S01]  /*9a70*/  @!P4 IADD3 R60, P1, R14, R60, RZ ;  /* 0x0000003c0e3cc210 */ /* 0x000fe20007f3e0ff */
[----:B-1----:R-:W-:Y:S01]  /*9a80*/  @!P4 IMAD.X R7, R0, 0x1, R11, P0 ;  /* 0x000000010007c824 */ /* 0x002fe200000e060b */
[----:B------:R-:W-:Y:S01]  /*9a90*/  @!P5 IADD3 R14, P3, R14, R15, RZ ;  /* 0x0000000f0e0ed210 */ /* 0x000fe20007f7e0ff */
[----:B------:R-:W-:Y:S01]  /*9aa0*/  @!P5 IMAD.X R63, R0, 0x1, R13, P2 ;  /* 0x00000001003fd824 */ /* 0x000fe200010e060d */
[----:B------:R-:W-:Y:S01]  /*9ab0*/  CS2R R26, SRZ ;  /* 0x00000000001a7805 */ /* 0x000fe2000001ff00 */
[C---:B----4-:R-:W-:Y:S01]  /*9ac0*/  @!P4 IMAD.X R61, R4.reuse, 0x1, R11, P1 ;  /* 0x00000001043dc824 */ /* 0x050fe200008e060b */
[----:B------:R-:W-:-:S02]  /*9ad0*/  @!P5 IADD3.X R15, R4, R13, RZ, P3, !PT ;  /* 0x0000000d040fd210 */ /* 0x000fc40001ffe4ff */
[----:B------:R-:W-:Y:S02]  /*9ae0*/  CS2R R10, SRZ ;  /* 0x00000000000a7805 */ /* 0x000fe4000001ff00 */
[----:B------:R-:W-:Y:S01]  /*9af0*/  CS2R R12, SRZ ;  /* 0x00000000000c7805 */ /* 0x000fe2000001ff00 */
[----:B------:R0:W5:Y:S04]  /*9b00*/  @!P5 LD.E.64 R8, desc[UR40][R62.64] ;  /* 0x000000283e08d980 */ /* 0x000168000c101b00 */
[----:B------:R0:W5:Y:S04]  /*9b10*/  @!P5 LD.E.64 R10, desc[UR40][R14.64] ;  /* 0x000000280e0ad980 */ /* 0x000168000c101b00 */
[----:B------:R0:W5:Y:S04]  /*9b20*/  @!P4 LD.E.64 R12, desc[UR40][R6.64] ;  /* 0x00000028060cc980 */ /* 0x000168000c101b00 */
[----:B------:R0:W5:Y:S02]  /*9b30*/  @!P4 LD.E.64 R26, desc[UR40][R60.64] ;  /* 0x000000283c1ac980 */ /* 0x000164000c101b00 */
.L_x_2830:
[----:B------:R-:W-:Y:S05]  /*9b40*/  BSYNC B1 ;  /* 0x0000000000017941 */ /* 0x000fea0003800000 */
.L_x_2829:
[----:B------:R-:W2:Y:S01]  /*9b50*/  SYNCS.PHASECHK.TRANS64.TRYWAIT P0, [R2+URZ+0x28800], R5 ;  /* 0x02880005020075a7 */ /* 0x000ea2000800017f */
[----:B---3-5:R-:W-:Y:S01]  /*9b60*/  IMAD.MOV.U32 R3, RZ, RZ, R26 ;  /* 0x000000ffff037224 */ /* 0x028fe200078e001a */
[----:B0-----:R-:W-:Y:S01]  /*9b70*/  MOV R7, R13 ;  /* 0x0000000d00077202 */ /* 0x001fe20000000f00 */
[----:B----4-:R-:W-:Y:S01]  /*9b80*/  IMAD.MOV.U32 R4, RZ, RZ, R27 ;  /* 0x000000ffff047224 */ /* 0x010fe200078e001b */
[----:B-1----:R-:W-:Y:S01]  /*9b90*/  VIADDMNMX R0, R64, -R191, 0x80, PT ;  /* 0x0000008040007446 */ /* 0x002fe200038009bf */
[----:B------:R-:W-:Y:S01]  /*9ba0*/  IMAD.MOV.U32 R6, RZ, RZ, R12 ;  /* 0x000000ffff067224 */ /* 0x000fe200078e000c */
[----:B------:R-:W-:Y:S02]  /*9bb0*/  BSSY B1, `(.L_x_2831) ;  /* 0x000000a000017945 */ /* 0x000fe40003800000 */
[----:B------:R-:W-:Y:S01]  /*9bc0*/  PRMT R15, R3, 0x5410, R4 ;  /* 0x00005410030f7816 */ /* 0x000fe20000000004 */
[----:B------:R-:W-:Y:S01]  /*9bd0*/  IMAD.MOV.U32 R3, RZ, RZ, R10 ;  /* 0x000000ffff037224 */ /* 0x000fe200078e000a */
[----:B------:R-:W-:Y:S01]  /*9be0*/  PRMT R55, R6, 0x5410, R7 ;  /* 0x0000541006377816 */ /* 0x000fe20000000007 */
[----:B------:R-:W-:Y:S01]  /*9bf0*/  IMAD.MOV.U32 R4, RZ, RZ, R11 ;  /* 0x000000ffff047224 */ /* 0x000fe200078e000b */
[----:B------:R-:W-:Y:S01]  /*9c00*/  ISETP.GE.AND P1, PT, R22, R0, PT ;  /* 0x000000001600720c */ /* 0x000fe20003f26270 */
[----:B------:R-:W-:-:S03]  /*9c10*/  IMAD.MOV.U32 R6, RZ, RZ, R9 ;  /* 0x000000ffff067224 */ /* 0x000fc600078e0009 */
[----:B------:R-:W-:Y:S01]  /*9c20*/  PRMT R3, R3, 0x5410, R4 ;  /* 0x0000541003037816 */ /* 0x000fe20000000004 */
[----:B------:R-:W-:Y:S01]  /*9c30*/  IMAD.MOV.U32 R4, RZ, RZ, R8 ;  /* 0x000000ffff047224 */ /* 0x000fe200078e0008 */
[----:B--2---:R-:W-:Y:S07]  /*9c40*/  @!P0 BRA `(.L_x_2832) ;  /* 0x0000015800648947 */ /* 0x004fee0003800000 */
.L_x_3102:
[----:B------:R-:W-:Y:S05]  /*9c50*/  BSYNC B1 ;  /* 0x0000000000017941 */ /* 0x000fea0003800000 */
.L_x_2831:
        /* <DEDUP_REMOVED lines=50> */
.L_x_2836:
[----:B------:R-:W-:Y:S05]  /*9f80*/  BSYNC B2 ;  /* 0x0000000000027941 */ /* 0x000fea0003800000 */
.L_x_2835:
        /* <DEDUP_REMOVED lines=20> */
[--C-:B------:R-:W-:Y:S02]  /*a0d0*/  HADD2.F32 R45, -RZ, R58.reuse.H0_H0 ;  /* 0x2000003aff2d7230 */ /* 0x100fe40000004100 */
[----:B------:R-:W-:Y:S01]  /*a0e0*/  FFMA.FTZ R49, R44, R47, -R49 ;  /* 0x0000002f2c317223 */ /* 0x000fe20000010831 */
[--C-:B------:R-:W-:Y:S02]  /*a0f0*/  HADD2.F32 R6, -RZ, R5.reuse.H0_H0 ;  /* 0x20000005ff067230 */ /* 0x100fe40000004100 */
[-C--:B------:R-:W-:Y:S01]  /*a100*/  FMUL.FTZ R48, R4, R46.reuse ;  /* 0x0000002e04307220 */ /* 0x080fe20000410000 */
[----:B------:R-:W-:Y:S02]  /*a110*/  HADD2.F32 R58, -RZ, R58.H1_H1 ;  /* 0x3000003aff3a7230 */ /* 0x000fe40000004100 */
        /* <DEDUP_REMOVED lines=18> */
.L_x_2834:
[----:B------:R-:W-:Y:S05]  /*a240*/  BSYNC B1 ;  /* 0x0000000000017941 */ /* 0x000fea0003800000 */
.L_x_2833:
        /* <DEDUP_REMOVED lines=50> */
.L_x_2840:
[----:B------:R-:W-:Y:S05]  /*a570*/  BSYNC B2 ;  /* 0x0000000000027941 */ /* 0x000fea0003800000 */
.L_x_2839:
        /* <DEDUP_REMOVED lines=43> */
.L_x_2838:
[----:B------:R-:W-:Y:S05]  /*a830*/  BSYNC B1 ;  /* 0x0000000000017941 */ /* 0x000fea0003800000 */
.L_x_2837:
        /* <DEDUP_REMOVED lines=50> */
.L_x_2844:
[----:B------:R-:W-:Y:S05]  /*ab60*/  BSYNC B2 ;  /* 0x0000000000027941 */ /* 0x000fea0003800000 */
.L_x_2843:
        /* <DEDUP_REMOVED lines=43> */
.L_x_2842:
[----:B------:R-:W-:Y:S05]  /*ae20*/  BSYNC B1 ;  /* 0x0000000000017941 */ /* 0x000fea0003800000 */
.L_x_2841:
        /* <DEDUP_REMOVED lines=49> */
.L_x_2847:
[----:B------:R-:W-:Y:S05]  /*b140*/  BSYNC B1 ;  /* 0x0000000000017941 */ /* 0x000fea0003800000 */
.L_x_2846:
        /* <DEDUP_REMOVED lines=44> */
.L_x_2818:
        /* <DEDUP_REMOVED lines=22> */
[----:B------:R-:W-:-:S02]  /*b570*/  LEA R34, P1, R26, UR6, 0x1 ;  /* 0x000000061a227c11 */ /* 0x000fc4000f8208ff */
[----:B------:R-:W-:Y:S02]  /*b580*/  IADD3 R3, R27, R3, RZ ;  /* 0x000000031b037210 */ /* 0x000fe40007ffe0ff */
[----:B------:R-:W-:Y:S02]  /*b590*/  LEA.HI.X R35, R24, UR5, R7, 0x1, P0 ;  /* 0x0000000518237c11 */ /* 0x000fe400080f0c07 */
        /* <DEDUP_REMOVED lines=17> */
[----:B----4-:R-:W-:-:S04]  /*b6b0*/  @!P1 IADD3 R14, P2, R14, R7, RZ ;  /* 0x000000070e0e9210 */ /* 0x010fc80007f5e0ff */
[----:B------:R-:W-:Y:S01]  /*b6c0*/  @!P1 MOV R4, R14 ;  /* 0x0000000e00049202 */ /* 0x000fe20000000f00 */
[----:B-----5:R-:W-:-:S06]  /*b6d0*/  @!P1 IMAD.X R5, R5, 0x1, R6, P2 ;  /* 0x0000000105059824 */ /* 0x020fcc00010e0606 */
[----:B------:R-:W3:Y:S01]  /*b6e0*/  @!P1 LD.E.128 R4, desc[UR40][R4.64] ;  /* 0x0000002804049980 */ /* 0x000ee2000c101d00 */
[----:B------:R-:W-:Y:S02]  /*b6f0*/  CS2R R46, SRZ ;  /* 0x00000000002e7805 */ /* 0x000fe4000001ff00 */
[----:B------:R-:W-:Y:S02]  /*b700*/  CS2R R48, SRZ ;  /* 0x0000000000307805 */ /* 0x000fe4000001ff00 */
[----:B------:R-:W-:Y:S01]  /*b710*/  CS2R R36, SRZ ;  /* 0x0000000000247805 */ /* 0x000fe2000001ff00 */
[----:B------:R1:W4:Y:S01]  /*b720*/  SHFL.IDX PT, R9, R33, 0x1, 0x181f ;  /* 0x00381f0021097f89 */ /* 0x00032200000e0000 */
[----:B------:R-:W-:-:S03]  /*b730*/  CS2R R20, SRZ ;  /* 0x0000000000147805 */ /* 0x000fc6000001ff00 */
[----:B------:R1:W0:Y:S01]  /*b740*/  SHFL.IDX PT, R14, R34, 0x1, 0x181f ;  /* 0x00381f00220e7f89 */ /* 0x00022200000e0000 */
[----:B--2---:R-:W-:Y:S01]  /*b750*/  @!P1 IMAD.MOV.U32 R46, RZ, RZ, R24 ;  /* 0x000000ffff2e9224 */ /* 0x004fe200078e0018 */
[----:B------:R-:W-:Y:S01]  /*b760*/  @!P1 MOV R49, R27 ;  /* 0x0000001b00319202 */ /* 0x000fe20000000f00 */
[----:B------:R-:W-:Y:S01]  /*b770*/  @!P1 IMAD.MOV.U32 R47, RZ, RZ, R25 ;  /* 0x000000ffff2f9224 */ /* 0x000fe200078e0019 */
[----:B------:R-:W-:Y:S01]  /*b780*/  CS2R R24, SRZ ;  /* 0x0000000000187805 */ /* 0x000fe2000001ff00 */
[----:B------:R-:W-:Y:S02]  /*b790*/  IMAD.MOV.U32 R3, RZ, RZ, R46 ;  /* 0x000000ffff037224 */ /* 0x000fe400078e002e */
[----:B------:R-:W-:Y:S02]  /*b7a0*/  IMAD.MOV.U32 R8, RZ, RZ, R47 ;  /* 0x000000ffff087224 */ /* 0x000fe400078e002f */
[----:B------:R-:W-:Y:S01]  /*b7b0*/  @!P1 IMAD.MOV.U32 R48, RZ, RZ, R26 ;  /* 0x000000ffff309224 */ /* 0x000fe200078e001a */
[----:B------:R-:W-:Y:S01]  /*b7c0*/  PRMT R64, R3, 0x7610, R64 ;  /* 0x0000761003407816 */ /* 0x000fe20000000040 */
[----:B------:R-:W-:Y:S01]  /*b7d0*/  IMAD.MOV.U32 R11, RZ, RZ, R49 ;  /* 0x000000ffff0b7224 */ /* 0x000fe200078e0031 */
[----:B------:R-:W-:Y:S01]  /*b7e0*/  PRMT R66, R8, 0x7610, R66 ;  /* 0x0000761008427816 */ /* 0x000fe20000000042 */
[----:B------:R1:W2:Y:S01]  /*b7f0*/  SHFL.IDX PT, R3, R35, 0x1, 0x181f ;  /* 0x00381f0023037f89 */ /* 0x0002a200000e0000 */
[----:B---3--:R-:W-:Y:S01]  /*b800*/  @!P1 MOV R37, R7 ;  /* 0x0000000700259202 */ /* 0x008fe20000000f00 */
[----:B------:R-:W-:-:S02]  /*b810*/  @!P1 IMAD.MOV.U32 R20, RZ, RZ, R4 ;  /* 0x000000ffff149224 */ /* 0x000fc400078e0004 */
[----:B------:R1:W3:Y:S01]  /*b820*/  SHFL.IDX PT, R8, R32, 0x1, 0x181f ;  /* 0x00381f0020087f89 */ /* 0x0002e200000e0000 */
[----:B------:R-:W-:Y:S02]  /*b830*/  @!P1 IMAD.MOV.U32 R21, RZ, RZ, R5 ;  /* 0x000000ffff159224 */ /* 0x000fe400078e0005 */
[----:B------:R-:W-:Y:S02]  /*b840*/  @!P1 IMAD.MOV.U32 R36, RZ, RZ, R6 ;  /* 0x000000ffff249224 */ /* 0x000fe400078e0006 */
[----:B------:R-:W-:Y:S02]  /*b850*/  IMAD.MOV.U32 R10, RZ, RZ, R48 ;  /* 0x000000ffff0a7224 */ /* 0x000fe400078e0030 */
[----:B------:R-:W-:Y:S02]  /*b860*/  IMAD.MOV.U32 R4, RZ, RZ, R20 ;  /* 0x000000ffff047224 */ /* 0x000fe400078e0014 */
[----:B------:R-:W-:Y:S01]  /*b870*/  IMAD.MOV.U32 R5, RZ, RZ, R21 ;  /* 0x000000ffff057224 */ /* 0x000fe200078e0015 */
[----:B------:R-:W-:Y:S01]  /*b880*/  PRMT R43, R10, 0x5410, R11 ;  /* 0x000054100a2b7816 */ /* 0x000fe2000000000b */
[----:B------:R-:W-:-:S02]  /*b890*/  IMAD.MOV.U32 R6, RZ, RZ, R36 ;  /* 0x000000ffff067224 */ /* 0x000fc400078e0024 */
[----:B------:R-:W-:Y:S01]  /*b8a0*/  IMAD.MOV.U32 R7, RZ, RZ, R37 ;  /* 0x000000ffff077224 */ /* 0x000fe200078e0025 */
[----:B------:R-:W-:Y:S02]  /*b8b0*/  PRMT R68, R5, 0x7610, R68 ;  /* 0x0000761005447816 */ /* 0x000fe40000000044 */
[----:B------:R-:W-:Y:S02]  /*b8c0*/  PRMT R65, R6, 0x5410, R4 ;  /* 0x0000541006417816 */ /* 0x000fe40000000004 */
[----:B01--4-:R-:W-:-:S07]  /*b8d0*/  PRMT R64, R64, 0x5410, R7 ;  /* 0x0000541040407816 */ /* 0x013fce0000000007 */
.L_x_3112:
        /* <DEDUP_REMOVED lines=11> */
[C---:B------:R-:W-:Y:S02]  /*b990*/  SHF.L.U32 R15, R16.reuse, 0x1, RZ ;  /* 0x00000001100f7819 */ /* 0x040fe400000006ff */
[----:B------:R-:W-:Y:S02]  /*b9a0*/  SHF.L.U64.HI R6, R16, 0x1, R17 ;  /* 0x0000000110067819 */ /* 0x000fe40000010211 */
[-C--:B---3--:R-:W-:Y:S02]  /*b9b0*/  IADD3 R4, P1, R8, R15.reuse, RZ ;  /* 0x0000000f08047210 */ /* 0x088fe40007f3e0ff */
[----:B------:R-:W-:-:S03]  /*b9c0*/  IADD3 R14, P2, R14, R15, RZ ;  /* 0x0000000f0e0e7210 */ /* 0x000fc60007f5e0ff */
[--C-:B--2---:R-:W-:Y:S02]  /*b9d0*/  IMAD.X R5, R3, 0x1, R6.reuse, P1 ;  /* 0x0000000103057824 */ /* 0x104fe400008e0606 */
[----:B------:R-:W-:-:S04]  /*b9e0*/  IMAD.X R15, R9, 0x1, R6, P2 ;  /* 0x00000001090f7824 */ /* 0x000fc800010e0606 */
[----:B------:R-:W5:Y:S04]  /*b9f0*/  LD.E.128 R4, desc[UR40][R4.64] ;  /* 0x0000002804047980 */ /* 0x000f68000c101d00 */
[----:B------:R0:W5:Y:S02]  /*ba00*/  LD.E.128 R24, desc[UR40][R14.64] ;  /* 0x000000280e187980 */ /* 0x000164000c101d00 */
.L_x_2850:
[----:B------:R-:W-:Y:S05]  /*ba10*/  BSYNC B1 ;  /* 0x0000000000017941 */ /* 0x000fea0003800000 */
.L_x_2849:
[----:B--2--5:R-:W-:Y:S01]  /*ba20*/  IMAD.MOV.U32 R3, RZ, RZ, R24 ;  /* 0x000000ffff037224 */ /* 0x024fe200078e0018 */
[----:B------:R-:W-:Y:S01]  /*ba30*/  MOV R10, R27 ;  /* 0x0000001b000a7202 */ /* 0x000fe20000000f00 */
[----:B---3--:R-:W-:Y:S01]  /*ba40*/  IMAD.MOV.U32 R8, RZ, RZ, R25 ;  /* 0x000000ffff087224 */ /* 0x008fe200078e0019 */
[----:B------:R-:W-:Y:S01]  /*ba50*/  UMOV UR4, 0xffffffff ;  /* 0xffffffff00047882 */ /* 0x000fe20000000000 */
[----:B------:R-:W-:-:S03]  /*ba60*/  IMAD.MOV.U32 R9, RZ, RZ, R26 ;  /* 0x000000ffff097224 */ /* 0x000fc600078e001a */
        /* <DEDUP_REMOVED lines=15> */
[----:B------:R-:W-:-:S02]  /*bb60*/  @!P1 SHF.L.U32 R31, R16, 0x1, RZ ;  /* 0x00000001101f9819 */ /* 0x000fc400000006ff */
[----:B------:R-:W-:Y:S02]  /*bb70*/  @!P1 SHF.L.U64.HI R29, R16, 0x1, R17 ;  /* 0x00000001101d9819 */ /* 0x000fe40000010211 */
        /* <DEDUP_REMOVED lines=16> */
[----:B------:R-:W-:Y:S01]  /*bc80*/  @!P1 IMAD.MOV.U32 R52, RZ, RZ, R10 ;  /* 0x000000ffff349224 */ /* 0x000fe200078e000a */
[----:B------:R-:W-:Y:S01]  /*bc90*/  MOV R3, R50 ;  /* 0x0000003200037202 */ /* 0x000fe20000000f00 */
[----:B------:R-:W-:-:S02]  /*bca0*/  IMAD.MOV.U32 R12, RZ, RZ, R51 ;  /* 0x000000ffff0c7224 */ /* 0x000fc400078e0033 */
[----:B------:R-:W-:Y:S02]  /*bcb0*/  @!P1 IMAD.MOV.U32 R53, RZ, RZ, R11 ;  /* 0x000000ffff359224 */ /* 0x000fe400078e000b */
[----:B------:R-:W-:Y:S01]  /*bcc0*/  IMAD.MOV.U32 R8, RZ, RZ, R52 ;  /* 0x000000ffff087224 */ /* 0x000fe200078e0034 */
[----:B------:R-:W-:Y:S01]  /*bcd0*/  PRMT R59, R3, 0x5410, R12 ;  /* 0x00005410033b7816 */ /* 0x000fe2000000000c */
[----:B------:R-:W-:Y:S01]  /*bce0*/  IMAD.MOV.U32 R9, RZ, RZ, R53 ;  /* 0x000000ffff097224 */ /* 0x000fe200078e0035 */
[----:B------:R2:W0:Y:S01]  /*bcf0*/  SHFL.IDX PT, R3, R35, 0x3, 0x181f ;  /* 0x00781f0023037f89 */ /* 0x00042200000e0000 */
[----:B---3--:R-:W-:Y:S01]  /*bd00*/  @!P1 MOV R38, R28 ;  /* 0x0000001c00269202 */ /* 0x008fe20000000f00 */
[----:B------:R-:W-:Y:S02]  /*bd10*/  @!P1 IMAD.MOV.U32 R39, RZ, RZ, R29 ;  /* 0x000000ffff279224 */ /* 0x000fe400078e001d */
[----:B------:R-:W-:Y:S01]  /*bd20*/  PRMT R44, R8, 0x5410, R9 ;  /* 0x00005410082c7816 */ /* 0x000fe20000000009 */
[----:B------:R-:W-:-:S02]  /*bd30*/  @!P1 IMAD.MOV.U32 R40, RZ, RZ, R30 ;  /* 0x000000ffff289224 */ /* 0x000fc400078e001e */
[----:B------:R-:W-:Y:S02]  /*bd40*/  @!P1 IMAD.MOV.U32 R41, RZ, RZ, R31 ;  /* 0x000000ffff299224 */ /* 0x000fe400078e001f */
[----:B------:R-:W-:Y:S01]  /*bd50*/  IMAD.MOV.U32 R8, RZ, RZ, R38 ;  /* 0x000000ffff087224 */ /* 0x000fe200078e0026 */
[----:B------:R-:W-:Y:S01]  /*bd60*/  MOV R10, R40 ;  /* 0x00000028000a7202 */ /* 0x000fe20000000f00 */
[----:B------:R-:W-:Y:S02]  /*bd70*/  IMAD.MOV.U32 R9, RZ, RZ, R39 ;  /* 0x000000ffff097224 */ /* 0x000fe400078e0027 */
[----:B------:R-:W-:-:S03]  /*bd80*/  IMAD.MOV.U32 R11, RZ, RZ, R41 ;  /* 0x000000ffff0b7224 */ /* 0x000fc600078e0029 */
[----:B------:R-:W-:Y:S02]  /*bd90*/  PRMT R62, R8, 0x5410, R9 ;  /* 0x00005410083e7816 */ /* 0x000fe40000000009 */
[----:B------:R-:W-:Y:S02]  /*bda0*/  CS2R R8, SRZ ;  /* 0x0000000000087805 */ /* 0x000fe4000001ff00 */
[----:B-12-4-:R-:W-:-:S07]  /*bdb0*/  PRMT R63, R10, 0x5410, R11 ;  /* 0x000054100a3f7816 */ /* 0x016fce000000000b */
.L_x_3122:
        /* <DEDUP_REMOVED lines=19> */
[----:B------:R-:W-:Y:S01]  /*bef0*/  IMAD.X R13, R3, 0x1, R10, P1 ;  /* 0x00000001030d7824 */ /* 0x000fe200008e060a */
[----:B------:R-:W-:-:S05]  /*bf00*/  IADD3.X R9, R33, R10, RZ, P2, !PT ;  /* 0x0000000a21097210 */ /* 0x000fca00017fe4ff */
[----:B------:R-:W5:Y:S04]  /*bf10*/  LD.E.128 R12, desc[UR40][R12.64] ;  /* 0x000000280c0c7980 */ /* 0x000f68000c101d00 */
[----:B------:R-:W5:Y:S02]  /*bf20*/  LD.E.128 R8, desc[UR40][R8.64] ;  /* 0x0000002808087980 */ /* 0x000f64000c101d00 */
.L_x_2853:
[----:B------:R-:W-:Y:S05]  /*bf30*/  BSYNC B1 ;  /* 0x0000000000017941 */ /* 0x000fea0003800000 */
.L_x_2852:
[----:B------:R-:W1:Y:S01]  /*bf40*/  SYNCS.PHASECHK.TRANS64.TRYWAIT P4, [R2+URZ+0x28800], R29 ;  /* 0x0288001d020075a7 */ /* 0x000e62000808017f */
[----:B------:R-:W-:Y:S01]  /*bf50*/  VIADDMNMX R0, R0, -R191, 0x80, PT ;  /* 0x0000008000007446 */ /* 0x000fe200038009bf */
[----:B0----5:R-:W-:Y:S01]  /*bf60*/  IMAD.MOV.U32 R3, RZ, RZ, R8 ;  /* 0x000000ffff037224 */ /* 0x021fe200078e0008 */
[----:B------:R-:W-:Y:S01]  /*bf70*/  MOV R30, R13 ;  /* 0x0000000d001e7202 */ /* 0x000fe20000000f00 */
[----:B------:R-:W-:Y:S01]  /*bf80*/  IMAD.MOV.U32 R28, RZ, RZ, R9 ;  /* 0x000000ffff1c7224 */ /* 0x000fe200078e0009 */
[-C--:B------:R-:W-:Y:S01]  /*bf90*/  ISETP.GE.OR P3, PT, R22, R0.reuse, P0 ;  /* 0x000000001600720c */ /* 0x080fe20000766670 */
[----:B------:R-:W-:Y:S01]  /*bfa0*/  BSSY B1, `(.L_x_2854) ;  /* 0x000000d000017945 */ /* 0x000fe20003800000 */
        /* <DEDUP_REMOVED lines=9> */
[----:B------:R-:W-:Y:S01]  /*c040*/  PRMT R61, R28, 0x5410, R30 ;  /* 0x000054101c3d7816 */ /* 0x000fe2000000001e */
[----:B------:R-:W-:Y:S01]  /*c050*/  IMAD.MOV.U32 R3, RZ, RZ, R15 ;  /* 0x000000ffff037224 */ /* 0x000fe200078e000f */
[----:B-1----:R-:W-:Y:S06]  /*c060*/  @!P4 BRA `(.L_x_2855) ;  /* 0x000001400034c947 */ /* 0x002fec0003800000 */
.L_x_3123:
[----:B------:R-:W-:Y:S05]  /*c070*/  BSYNC B1 ;  /* 0x0000000000017941 */ /* 0x000fea0003800000 */
.L_x_2854:
        /* <DEDUP_REMOVED lines=97> */
.L_x_2857:
[----:B------:R-:W-:Y:S05]  /*c690*/  BSYNC B1 ;  /* 0x0000000000017941 */ /* 0x000fea0003800000 */
.L_x_2856:
[----:B------:R-:W-:Y:S04]  /*c6a0*/  BSSY B1, `(.L_x_2858) ;  /* 0x0000060000017945 */ /* 0x000fe80003800000 */
[----:B------:R-:W-:Y:S05]  /*c6b0*/  @P2 BRA `(.L_x_2859) ;  /* 0x0000000400782947 */ /* 0x000fea0003800000 */
[----:B------:R-:W-:Y:S01]  /*c6c0*/  LEA.HI R20, R45, R206, RZ, 0x1d ;  /* 0x000000ce2d147211 */ /* 0x000fe200078fe8ff */
[----:B------:R-:W-:Y:S01]  /*c6d0*/  HADD2.F32 R36, -RZ, R54.H1_H1 ;  /* 0x30000036ff247230 */ /* 0x000fe20000004100 */
[----:B------:R-:W-:Y:S02]  /*c6e0*/  SHF.R.U64 R49, R24, 0x10, R25 ;  /* 0x0000001018317819 */ /* 0x000fe40000001219 */
[----:B01----:R-:W-:Y:S02]  /*c6f0*/  SHF.R.S32.HI R29, RZ, 0x1f, R20 ;  /* 0x0000001fff1d7819 */ /* 0x003fe40000011414 */
[----:B------:R-:W-:Y:S02]  /*c700*/  SHF.L.U32 R21, R20, 0x3, RZ ;  /* 0x0000000314157819 */ /* 0x000fe400000006ff */
[----:B------:R-:W-:Y:S02]  /*c710*/  LEA.HI R29, R29, R20, RZ, 0x3 ;  /* 0x000000141d1d7211 */ /* 0x000fe400078f18ff */
[----:B------:R-:W-:-:S02]  /*c720*/  LOP3.LUT R21, R196, 0x38, R21, 0xf8, !PT ;  /* 0x00000038c4157812 */ /* 0x000fc400078ef815 */
[----:B------:R-:W-:Y:S01]  /*c730*/  SHF.R.U32.HI R46, RZ, 0x10, R25 ;  /* 0x00000010ff2e7819 */ /* 0x000fe20000011619 */
[----:B------:R-:W-:Y:S01]  /*c740*/  IMAD.SHL.U32 R29, R29, 0x400, RZ ;  /* 0x000004001d1d7824 */ /* 0x000fe200078e00ff */
[----:B------:R-:W-:Y:S02]  /*c750*/  LOP3.LUT R20, R21, R230, RZ, 0x3c, !PT ;  /* 0x000000e615147212 */ /* 0x000fe400078e3cff */
[--C-:B------:R-:W-:Y:S01]  /*c760*/  SHF.R.U64 R47, R26, 0x10, R27.reuse ;  /* 0x000000101a2f7819 */ /* 0x100fe2000000121b */
[----:B------:R-:W-:Y:S01]  /*c770*/  HADD2.F32 R46, -RZ, R46.H0_H0 ;  /* 0x2000002eff2e7230 */ /* 0x000fe20000004100 */
[----:B------:R-:W-:Y:S02]  /*c780*/  LOP3.LUT R21, R29, 0x7fffe000, RZ, 0xc0, !PT ;  /* 0x7fffe0001d157812 */ /* 0x000fe400078ec0ff */
[----:B------:R-:W0:Y:S01]  /*c790*/  LDS.128 R28, [R223] ;  /* 0x00000000df1c7984 */ /* 0x000e220000000c00 */
[----:B------:R-:W-:Y:S01]  /*c7a0*/  SHF.R.U32.HI R43, RZ, 0x10, R27 ;  /* 0x00000010ff2b7819 */ /* 0x000fe2000001161b */
[--C-:B------:R-:W-:Y:S01]  /*c7b0*/  HADD2.F32 R27, -RZ, R57.reuse.H1_H1 ;  /* 0x30000039ff1b7230 */ /* 0x100fe20000004100 */
[----:B------:R-:W-:Y:S01]  /*c7c0*/  IADD3 R21, R20, R21, R199 ;  /* 0x0000001514157210 */ /* 0x000fe20007ffe0c7 */
[----:B------:R-:W-:Y:S01]  /*c7d0*/  HADD2.F32 R57, -RZ, R57.H0_H0 ;  /* 0x20000039ff397230 */ /* 0x000fe20000004100 */
[----:B------:R-:W-:-:S02]  /*c7e0*/  SHF.R.U64 R67, R4, 0x10, R5 ;  /* 0x0000001004437819 */ /* 0x000fc40000001205 */
[----:B------:R-:W-:Y:S01]  /*c7f0*/  SHF.R.U32.HI R37, RZ, 0x10, R5 ;  /* 0x00000010ff257819 */ /* 0x000fe20000011605 */
        /* <DEDUP_REMOVED lines=11> */
[--C-:B-1----:R-:W-:Y:S02]  /*c8b0*/  HADD2.F32 R24, -RZ, R33.reuse.H0_H0 ;  /* 0x20000021ff187230 */ /* 0x102fe40000004100 */
[----:B------:R-:W-:-:S02]  /*c8c0*/  HADD2.F32 R33, -RZ, R33.H1_H1 ;  /* 0x30000021ff217230 */ /* 0x000fc40000004100 */
[----:B------:R-:W-:Y:S02]  /*c8d0*/  HADD2.F32 R20, -RZ, R32.H0_H0 ;  /* 0x20000020ff147230 */ /* 0x000fe40000004100 */
[C---:B------:R-:W-:Y:S01]  /*c8e0*/  FMUL.FTZ R48, R24.reuse, R36 ;  /* 0x0000002418307220 */ /* 0x040fe20000410000 */
[-C--:B------:R-:W-:Y:S01]  /*c8f0*/  FMUL.FTZ R64, R24, R27.reuse ;  /* 0x0000001b18407220 */ /* 0x080fe20000410000 */
[----:B------:R-:W-:Y:S02]  /*c900*/  HADD2.F32 R24, -RZ, R37.H0_H0 ;  /* 0x20000025ff187230 */ /* 0x000fe40000004100 */
[----:B------:R-:W-:Y:S01]  /*c910*/  FFMA.FTZ R48, R5, R27, -R48 ;  /* 0x0000001b05307223 */ /* 0x000fe20000010830 */
[----:B------:R-:W-:Y:S02]  /*c920*/  HADD2.F32 R27, -RZ, R54.H0_H0 ;  /* 0x20000036ff1b7230 */ /* 0x000fe40000004100 */
[----:B------:R-:W-:Y:S01]  /*c930*/  FMUL.FTZ R54, R33, R46 ;  /* 0x0000002e21367220 */ /* 0x000fe20000410000 */
[----:B------:R-:W-:Y:S01]  /*c940*/  FFMA.FTZ R64, R5, R36, R64 ;  /* 0x0000002405407223 */ /* 0x000fe20000010040 */
[----:B------:R-:W-:Y:S01]  /*c950*/  FMUL.FTZ R36, R33, R24 ;  /* 0x0000001821247220 */ /* 0x000fe20000410000 */
[----:B------:R-:W-:-:S02]  /*c960*/  HADD2.F32 R25, -RZ, R34.H0_H0 ;  /* 0x20000022ff197230 */ /* 0x000fc40000004100 */
[C---:B------:R-:W-:Y:S01]  /*c970*/  FFMA.FTZ R33, R29.reuse, R24, -R54 ;  /* 0x000000181d217223 */ /* 0x040fe20000010836 */
[C---:B------:R-:W-:Y:S01]  /*c980*/  FMUL.FTZ R5, R20.reuse, R27 ;  /* 0x0000001b14057220 */ /* 0x040fe20000410000 */
[----:B------:R-:W-:Y:S02]  /*c990*/  HADD2.F32 R24, -RZ, R56.H0_H0 ;  /* 0x20000038ff187230 */ /* 0x000fe40000004100 */
[-C--:B------:R-:W-:Y:S01]  /*c9a0*/  FMUL.FTZ R20, R20, R57.reuse ;  /* 0x0000003914147220 */ /* 0x080fe20000410000 */
[----:B------:R-:W-:Y:S01]  /*c9b0*/  FFMA.FTZ R37, R29, R46, R36 ;  /* 0x0000002e1d257223 */ /* 0x000fe20000010024 */
[C---:B------:R-:W-:Y:S01]  /*c9c0*/  FFMA.FTZ R57, R4.reuse, R57, -R5 ;  /* 0x0000003904397223 */ /* 0x040fe20000010805 */
[----:B------:R-:W-:Y:S02]  /*c9d0*/  HADD2.F32 R5, -RZ, R58.H0_H0 ;  /* 0x2000003aff057230 */ /* 0x000fe40000004100 */
[----:B------:R-:W-:Y:S01]  /*c9e0*/  FFMA.FTZ R29, R4, R27, R20 ;  /* 0x0000001b041d7223 */ /* 0x000fe20000010014 */
[----:B------:R-:W-:-:S02]  /*c9f0*/  HADD2.F32 R26, -RZ, R35.H0_H0 ;  /* 0x20000023ff1a7230 */ /* 0x000fc40000004100 */
[C---:B------:R-:W-:Y:S01]  /*ca00*/  FMUL.FTZ R27, R25.reuse, R24 ;  /* 0x00000018191b7220 */ /* 0x040fe20000410000 */
[----:B------:R-:W-:Y:S02]  /*ca10*/  HADD2.F32 R58, -RZ, R58.H1_H1 ;  /* 0x3000003aff3a7230 */ /* 0x000fe40000004100 */
[-C--:B------:R-:W-:Y:S01]  /*ca20*/  FMUL.FTZ R25, R25, R5.reuse ;  /* 0x0000000519197220 */ /* 0x080fe20000410000 */
[----:B------:R-:W-:Y:S02]  /*ca30*/  HADD2.F32 R56, -RZ, R56.H1_H1 ;  /* 0x30000038ff387230 */ /* 0x000fe40000004100 */
[----:B------:R-:W-:Y:S01]  /*ca40*/  FFMA.FTZ R36, R6, R5, -R27 ;  /* 0x0000000506247223 */ /* 0x000fe2000001081b */
[----:B------:R-:W-:Y:S02]  /*ca50*/  HADD2.F32 R35, -RZ, R35.H1_H1 ;  /* 0x30000023ff237230 */ /* 0x000fe40000004100 */
[----:B------:R-:W-:Y:S01]  /*ca60*/  FMUL.FTZ R5, R26, R58 ;  /* 0x0000003a1a057220 */ /* 0x000fe20000410000 */
[----:B------:R-:W-:-:S02]  /*ca70*/  HADD2.F32 R20, -RZ, R43.H0_H0 ;  /* 0x2000002bff147230 */ /* 0x000fc40000004100 */
[----:B------:R-:W-:Y:S01]  /*ca80*/  FMUL.FTZ R46, R26, R56 ;  /* 0x000000381a2e7220 */ /* 0x000fe20000410000 */
[----:B------:R-:W-:Y:S02]  /*ca90*/  HADD2.F32 R4, -RZ, R65.H0_H0 ;  /* 0x20000041ff047230 */ /* 0x000fe40000004100 */
        /* <DEDUP_REMOVED lines=15> */
[----:B------:R-:W-:-:S02]  /*cb90*/  HADD2.F32 R30, -RZ, R30.H1_H1 ;  /* 0x3000001eff1e7230 */ /* 0x000fc40000004100 */
[-C--:B------:R-:W-:Y:S01]  /*cba0*/  FMUL.FTZ R32, R32, R5.reuse ;  /* 0x0000000520207220 */ /* 0x080fe20000410000 */
[----:B------:R-:W-:Y:S01]  /*cbb0*/  FFMA.FTZ R4, R28, R5, -R31 ;  /* 0x000000051c047223 */ /* 0x000fe2000001081f */
[-C--:B------:R-:W-:Y:S01]  /*cbc0*/  FMUL.FTZ R34, R34, R7.reuse ;  /* 0x0000000722227220 */ /* 0x080fe20000410000 */
[----:B------:R-:W-:Y:S01]  /*cbd0*/  F2FP.F16.F32.PACK_AB R5, R33, R48 ;  /* 0x000000302105723e */ /* 0x000fe200000000ff */
[----:B------:R-:W-:Y:S01]  /*cbe0*/  FFMA.FTZ R35, R30, R7, -R35 ;  /* 0x000000071e237223 */ /* 0x000fe20000010823 */
[----:B------:R-:W-:Y:S01]  /*cbf0*/  FFMA.FTZ R24, R28, R25, R32 ;  /* 0x000000191c187223 */ /* 0x000fe20000010020 */
[----:B------:R-:W-:Y:S01]  /*cc00*/  FFMA.FTZ R31, R30, R27, R34 ;  /* 0x0000001b1e1f7223 */ /* 0x000fe20000010022 */
[----:B------:R-:W-:Y:S02]  /*cc10*/  F2FP.F16.F32.PACK_AB R7, R43, R46 ;  /* 0x0000002e2b07723e */ /* 0x000fe400000000ff */
[----:B------:R-:W-:Y:S02]  /*cc20*/  F2FP.F16.F32.PACK_AB R4, R4, R57 ;  /* 0x000000390404723e */ /* 0x000fe400000000ff */
[----:B------:R-:W-:-:S02]  /*cc30*/  F2FP.F16.F32.PACK_AB R6, R35, R36 ;  /* 0x000000242306723e */ /* 0x000fc400000000ff */
[----:B------:R-:W-:Y:S02]  /*cc40*/  F2FP.F16.F32.PACK_AB R27, R47, R56 ;  /* 0x000000382f1b723e */ /* 0x000fe400000000ff */
[----:B------:R-:W-:Y:S01]  /*cc50*/  F2FP.F16.F32.PACK_AB R25, R37, R64 ;  /* 0x000000402519723e */ /* 0x000fe200000000ff */
[----:B------:R2:W-:Y:S01]  /*cc60*/  STS.128 [R223], R4 ;  /* 0x00000004df007388 */ /* 0x0005e20000000c00 */
[----:B------:R-:W-:Y:S02]  /*cc70*/  F2FP.F16.F32.PACK_AB R24, R24, R29 ;  /* 0x0000001d1818723e */ /* 0x000fe400000000ff */
[----:B------:R-:W-:-:S05]  /*cc80*/  F2FP.F16.F32.PACK_AB R26, R31, R26 ;  /* 0x0000001a1f1a723e */ /* 0x000fca00000000ff */
[----:B------:R2:W-:Y:S02]  /*cc90*/  STS.128 [R21+0x10400], R24 ;  /* 0x0104001815007388 */ /* 0x0005e40000000c00 */
.L_x_2859:
[----:B------:R-:W-:Y:S05]  /*cca0*/  BSYNC B1 ;  /* 0x0000000000017941 */ /* 0x000fea0003800000 */
.L_x_2858:
        /* <DEDUP_REMOVED lines=73> */
[----:B------:R-:W-:Y:S02]  /*d140*/  HADD2.F32 R29, -RZ, R47.H0_H0 ;  /* 0x2000002fff1d7230 */ /* 0x000fe40000004100 */
[----:B------:R-:W-:Y:S01]  /*d150*/  FFMA.FTZ R47, R7, R28, R30 ;  /* 0x0000001c072f7223 */ /* 0x000fe2000001001e */
        /* <DEDUP_REMOVED lines=21> */
.L_x_2861:
[----:B------:R-:W-:Y:S05]  /*d2b0*/  BSYNC B1 ;  /* 0x0000000000017941 */ /* 0x000fea0003800000 */
.L_x_2860:
[----:B-1----:R-:W-:Y:S01]  /*d2c0*/  PRMT R32, R0, 0x5410, R3 ;  /* 0x0000541000207816 */ /* 0x002fe20000000003 */
[----:B------:R-:W-:Y:S06]  /*d2d0*/  @P0 BRA `(.L_x_2845) ;  /* 0x0000000400780947 */ /* 0x000fec0003800000 */
[----:B------:R-:W-:Y:S01]  /*d2e0*/  LEA.HI R45, R45, R206, RZ, 0x1d ;  /* 0x000000ce2d2d7211 */ /* 0x000fe200078fe8ff */
[--C-:B--23--:R-:W-:Y:S01]  /*d2f0*/  HADD2.F32 R21, -RZ, R55.reuse.H1_H1 ;  /* 0x30000037ff157230 */ /* 0x10cfe20000004100 */
[----:B------:R-:W-:Y:S01]  /*d300*/  SHF.R.U32.HI R20, RZ, 0x10, R9 ;  /* 0x00000010ff147819 */ /* 0x000fe20000011609 */
[----:B------:R-:W-:Y:S01]  /*d310*/  HADD2.F32 R55, -RZ, R55.H0_H0 ;  /* 0x20000037ff377230 */ /* 0x000fe20000004100 */
[----:B------:R-:W-:Y:S02]  /*d320*/  SHF.R.S32.HI R0, RZ, 0x1f, R45 ;  /* 0x0000001fff007819 */ /* 0x000fe4000001142d */
[----:B------:R-:W-:Y:S01]  /*d330*/  SHF.L.U32 R3, R45, 0x3, RZ ;  /* 0x000000032d037819 */ /* 0x000fe200000006ff */
[----:B------:R-:W-:Y:S01]  /*d340*/  HADD2.F32 R20, -RZ, R20.H0_H0 ;  /* 0x20000014ff147230 */ /* 0x000fe20000004100 */
[----:B------:R-:W-:Y:S02]  /*d350*/  LEA.HI R0, R0, R45, RZ, 0x3 ;  /* 0x0000002d00007211 */ /* 0x000fe400078f18ff */
[----:B------:R-:W-:-:S02]  /*d360*/  LOP3.LUT R3, R194, 0x38, R3, 0xf8, !PT ;  /* 0x00000038c2037812 */ /* 0x000fc400078ef803 */
[----:B------:R-:W-:Y:S01]  /*d370*/  SHF.R.U64 R38, R12, 0x10, R13 ;  /* 0x000000100c267819 */ /* 0x000fe2000000120d */
[----:B------:R-:W-:Y:S01]  /*d380*/  IMAD.SHL.U32 R4, R0, 0x400, RZ ;  /* 0x0000040000047824 */ /* 0x000fe200078e00ff */
[----:B------:R-:W-:Y:S02]  /*d390*/  LOP3.LUT R0, R3, R228, RZ, 0x3c, !PT ;  /* 0x000000e403007212 */ /* 0x000fe400078e3cff */
[--C-:B------:R-:W-:Y:S02]  /*d3a0*/  SHF.R.U64 R37, R14, 0x10, R15.reuse ;  /* 0x000000100e257819 */ /* 0x100fe4000000120f */
[----:B------:R-:W-:Y:S02]  /*d3b0*/  LOP3.LUT R3, R4, 0x7fffe000, RZ, 0xc0, !PT ;  /* 0x7fffe00004037812 */ /* 0x000fe400078ec0ff */
[----:B------:R-:W1:Y:S01]  /*d3c0*/  LDS.128 R4, [R221] ;  /* 0x00000000dd047984 */ /* 0x000e620000000c00 */
        /* <DEDUP_REMOVED lines=9> */
[----:B------:R-:W2:Y:S01]  /*d460*/  LDS.128 R24, [R3+0x10400] ;  /* 0x0104000003187984 */ /* 0x000ea20000000c00 */
[--C-:B-1----:R-:W-:Y:S02]  /*d470*/  HADD2.F32 R8, -RZ, R5.reuse.H0_H0 ;  /* 0x20000005ff087230 */ /* 0x102fe40000004100 */
[----:B------:R-:W-:Y:S02]  /*d480*/  HADD2.F32 R5, -RZ, R5.H1_H1 ;  /* 0x30000005ff057230 */ /* 0x000fe40000004100 */
[----:B------:R-:W-:-:S02]  /*d490*/  HADD2.F32 R0, -RZ, R4.H0_H0 ;  /* 0x20000004ff007230 */ /* 0x000fc40000004100 */
[----:B------:R-:W-:Y:S02]  /*d4a0*/  HADD2.F32 R9, -RZ, R6.H0_H0 ;  /* 0x20000006ff097230 */ /* 0x000fe40000004100 */
[--C-:B------:R-:W-:Y:S02]  /*d4b0*/  HADD2.F32 R10, -RZ, R7.reuse.H0_H0 ;  /* 0x20000007ff0a7230 */ /* 0x100fe40000004100 */
[----:B------:R-:W-:Y:S02]  /*d4c0*/  HADD2.F32 R7, -RZ, R7.H1_H1 ;  /* 0x30000007ff077230 */ /* 0x000fe40000004100 */
[----:B------:R-:W-:Y:S02]  /*d4d0*/  HADD2.F32 R4, -RZ, R4.H1_H1 ;  /* 0x30000004ff047230 */ /* 0x000fe40000004100 */
[--C-:B--2---:R-:W-:Y:S02]  /*d4e0*/  HADD2.F32 R12, -RZ, R25.reuse.H0_H0 ;  /* 0x20000019ff0c7230 */ /* 0x104fe40000004100 */
[----:B------:R-:W-:-:S02]  /*d4f0*/  HADD2.F32 R25, -RZ, R25.H1_H1 ;  /* 0x30000019ff197230 */ /* 0x000fc40000004100 */
[----:B------:R-:W-:Y:S02]  /*d500*/  HADD2.F32 R11, -RZ, R24.H0_H0 ;  /* 0x20000018ff0b7230 */ /* 0x000fe40000004100 */
[C---:B0-----:R-:W-:Y:S01]  /*d510*/  FMUL.FTZ R29, R12.reuse, R21 ;  /* 0x000000150c1d7220 */ /* 0x041fe20000410000 */
[-C--:B------:R-:W-:Y:S01]  /*d520*/  FMUL.FTZ R31, R12, R15.reuse ;  /* 0x0000000f0c1f7220 */ /* 0x080fe20000410000 */
[----:B------:R-:W-:Y:S02]  /*d530*/  HADD2.F32 R12, -RZ, R28.H0_H0 ;  /* 0x2000001cff0c7230 */ /* 0x000fe40000004100 */
[C---:B------:R-:W-:Y:S01]  /*d540*/  FMUL.FTZ R28, R25.reuse, R20 ;  /* 0x00000014191c7220 */ /* 0x040fe20000410000 */
[C---:B------:R-:W-:Y:S01]  /*d550*/  FFMA.FTZ R29, R8.reuse, R15, -R29 ;  /* 0x0000000f081d7223 */ /* 0x040fe2000001081d */
[----:B------:R-:W-:Y:S01]  /*d560*/  FFMA.FTZ R31, R8, R21, R31 ;  /* 0x00000015081f7223 */ /* 0x000fe2000001001f */
[----:B------:R-:W-:Y:S02]  /*d570*/  HADD2.F32 R13, -RZ, R26.H0_H0 ;  /* 0x2000001aff0d7230 */ /* 0x000fe40000004100 */
[-C--:B------:R-:W-:Y:S01]  /*d580*/  FMUL.FTZ R8, R25, R12.reuse ;  /* 0x0000000c19087220 */ /* 0x080fe20000410000 */
[----:B------:R-:W-:Y:S01]  /*d590*/  FFMA.FTZ R30, R5, R12, -R28 ;  /* 0x0000000c051e7223 */ /* 0x000fe2000001081c */
[----:B------:R-:W-:Y:S01]  /*d5a0*/  FMUL.FTZ R15, R11, R55 ;  /* 0x000000370b0f7220 */ /* 0x000fe20000410000 */
[----:B------:R-:W-:-:S02]  /*d5b0*/  HADD2.F32 R12, -RZ, R60.H0_H0 ;  /* 0x2000003cff0c7230 */ /* 0x000fc40000004100 */
[-C--:B------:R-:W-:Y:S01]  /*d5c0*/  FMUL.FTZ R28, R11, R61.reuse ;  /* 0x0000003d0b1c7220 */ /* 0x080fe20000410000 */
[----:B------:R-:W-:Y:S01]  /*d5d0*/  FFMA.FTZ R20, R5, R20, R8 ;  /* 0x0000001405147223 */ /* 0x000fe20000010008 */
[----:B------:R-:W-:Y:S02]  /*d5e0*/  HADD2.F32 R8, -RZ, R32.H0_H0 ;  /* 0x20000020ff087230 */ /* 0x000fe40000004100 */
[C---:B------:R-:W-:Y:S01]  /*d5f0*/  FFMA.FTZ R15, R0.reuse, R61, -R15 ;  /* 0x0000003d000f7223 */ /* 0x040fe2000001080f */
[----:B------:R-:W-:Y:S02]  /*d600*/  HADD2.F32 R14, -RZ, R27.H0_H0 ;  /* 0x2000001bff0e7230 */ /* 0x000fe40000004100 */
        /* <DEDUP_REMOVED lines=43> */
.L_x_2845:
[----:B------:R-:W-:Y:S05]  /*d8c0*/  BSYNC B0 ;  /* 0x0000000000007941 */ /* 0x000fea0003800000 */
.L_x_2817:
        /* <DEDUP_REMOVED lines=8> */
.L_x_2815:
[----:B------:R-:W-:-:S13]  /*d950*/  ISETP.NE.AND P0, PT, R189, 0x3, PT ;  /* 0x00000003bd00780c */ /* 0x000fda0003f05270 */
[----:B------:R-:W-:Y:S05]  /*d960*/  @!P0 BRA `(.L_x_2862) ;  /* 0x0000000000048947 */ /* 0x000fea0003800000 */
[----:B------:R-:W-:Y:S01]  /*d970*/  BPT.TRAP 0x1 ;  /* 0x000000040000795c */ /* 0x000fe20000300000 */
.L_x_2862:
[----:B------:R-:W-:Y:S01]  /*d980*/  IMAD R0, R184, 0x8, R2 ;  /* 0x00000008b8007824 */ /* 0x000fe200078e0202 */
[----:B012---:R-:W-:-:S04]  /*d990*/  SHF.L.U32 R3, R186, 0x1f, RZ ;  /* 0x0000001fba037819 */ /* 0x007fc800000006ff */
[----:B------:R0:W1:Y:S01]  /*d9a0*/  SYNCS.PHASECHK.TRANS64.TRYWAIT P2, [R0+URZ+0x28830], R3 ;  /* 0x02883003000075a7 */ /* 0x000062000804017f */
[----:B------:R-:W-:Y:S05]  /*d9b0*/  @!P0 BRA `(.L_x_2863) ;  /* 0x0000000000048947 */ /* 0x000fea0003800000 */
[----:B------:R-:W-:Y:S01]  /*d9c0*/  BPT.TRAP 0x1 ;  /* 0x000000040000795c */ /* 0x000fe20000300000 */
.L_x_2863:
[----:B---34-:R-:W2:Y:S02]  /*d9d0*/  S2R R4, SR_TID.X ;  /* 0x0000000000047919 */ /* 0x018ea40000002100 */
[----:B--2---:R-:W-:-:S04]  /*d9e0*/  LOP3.LUT R4, R4, 0x7f, RZ, 0xc0, !PT ;  /* 0x0000007f04047812 */ /* 0x004fc800078ec0ff */
[----:B------:R-:W-:Y:S01]  /*d9f0*/  ISETP.NE.AND P1, PT, R4, RZ, PT ;  /* 0x000000ff0400720c */ /* 0x000fe20003f25270 */
[----:B-1----:R-:W-:-:S12]  /*da00*/  @P2 BRA `(.L_x_2864) ;  /* 0x0000000000082947 */ /* 0x002fd80003800000 */
[----:B------:R-:W1:Y:S02]  /*da10*/  SYNCS.PHASECHK.TRANS64.TRYWAIT P2, [R0+URZ+0x28830], R3 ;  /* 0x02883003000075a7 */ /* 0x000e64000804017f */
[----:B-1----:R-:W-:Y:S05]  /*da20*/  @!P2 BRA `(.L_x_2865) ;  /* 0x0000012400d8a947 */ /* 0x002fea0003800000 */
.L_x_2864:
[----:B------:R-:W-:Y:S05]  /*da30*/  WARPSYNC.ALL ;  /* 0x0000000000007948 */ /* 0x000fea0003800000 */
[----:B01----:R-:W-:Y:S01]  /*da40*/  VIADD R3, R2, 0x18400 ;  /* 0x0001840002037836 */ /* 0x003fe20000000000 */
[----:B------:R-:W-:Y:S01]  /*da50*/  R2UR UR24, R42 ;  /* 0x000000002a1872ca */ /* 0x000fe200000e0000 */
[----:B------:R-:W-:Y:S01]  /*da60*/  UMOV UR25, 0x40000040 ;  /* 0x4000004000197882 */ /* 0x000fe20000000000 */
[----:B------:R-:W-:Y:S01]  /*da70*/  MOV R7, 0x40000040 ;  /* 0x4000004000077802 */ /* 0x000fe20000000f00 */
        /* <DEDUP_REMOVED lines=16> */
[----:B------:R-:W-:Y:S01]  /*db80*/  MOV R9, 0x40000040 ;  /* 0x4000004000097802 */ /* 0x000fe20000000f00 */
        /* <DEDUP_REMOVED lines=21> */
[----:B------:R-:W-:Y:S01]  /*dce0*/  MOV R9, 0x40000040 ;  /* 0x4000004000097802 */ /* 0x000fe20000000f00 */
[----:B------:R-:W-:Y:S01]  /*dcf0*/  UIADD3 UR16, UR24, 0x404, URZ ;  /* 0x0000040418107890 */ /* 0x000fe2000fffe03f */
[----:B------:R-:W0:Y:S01]  /*dd00*/  LDC R3, c[0x0][0x448] ;  /* 0x00011200ff037b82 */ /* 0x000e220000000800 */
[----:B------:R-:W-:Y:S01]  /*dd10*/  UMOV UR17, 0x40000040 ;  /* 0x4000004000117882 */ /* 0x000fe20000000000 */
[----:B------:R-:W-:Y:S01]  /*dd20*/  R2UR UR10, R8 ;  /* 0x00000000080a72ca */ /* 0x000fe200000e0000 */
[----:B------:R-:W-:Y:S01]  /*dd30*/  VIADD R8, R6, 0x402 ;  /* 0x0000040206087836 */ /* 0x000fe20000000000 */
[----:B------:R-:W-:Y:S01]  /*dd40*/  R2UR UR19, R9 ;  /* 0x00000000091372ca */ /* 0x000fe200000e0000 */
[----:B------:R-:W-:Y:S01]  /*dd50*/  UIADD3 UR20, UR24, 0x406, URZ ;  /* 0x0000040618147890 */ /* 0x000fe2000fffe03f */
[----:B------:R-:W-:Y:S01]  /*dd60*/  @!P1 VIADD R0, R0, 0x28840 ;  /* 0x0002884000009836 */ /* 0x000fe20000000000 */
[----:B------:R-:W-:Y:S01]  /*dd70*/  UMOV UR21, 0x40000040 ;  /* 0x4000004000157882 */ /* 0x000fe20000000000 */
[----:B------:R-:W-:Y:S01]  /*dd80*/  R2UR UR14, R8 ;  /* 0x00000000080e72ca */ /* 0x000fe200000e0000 */
[C---:B------:R-:W-:Y:S01]  /*dd90*/  VIADD R8, R6.reuse, 0x404 ;  /* 0x0000040406087836 */ /* 0x040fe20000000000 */
[----:B------:R-:W-:Y:S01]  /*dda0*/  ULDC UR43, c[0x0][0x988] ;  /* 0x00026200002b7ab9 */ /* 0x000fe20000000800 */
[----:B------:R-:W-:Y:S01]  /*ddb0*/  VIADD R6, R6, 0x406 ;  /* 0x0000040606067836 */ /* 0x000fe20000000000 */
[----:B------:R-:W-:Y:S01]  /*ddc0*/  @!P1 PRMT R0, RZ, 0x654, R0 ;  /* 0x00000654ff009816 */ /* 0x000fe20000000000 */
[----:B------:R-:W-:Y:S01]  /*ddd0*/  ULDC UR44, c[0x0][0x988] ;  /* 0x00026200002c7ab9 */ /* 0x000fe20000000800 */
[----:B------:R-:W-:-:S02]  /*dde0*/  R2UR UR18, R8 ;  /* 0x00000000081272ca */ /* 0x000fc400000e0000 */
[----:B------:R-:W-:Y:S02]  /*ddf0*/  CS2R R150, SRZ ;  /* 0x0000000000967805 */ /* 0x000fe4000001ff00 */
[----:B------:R-:W-:Y:S02]  /*de00*/  R2UR UR22, R6 ;  /* 0x00000000061672ca */ /* 0x000fe400000e0000 */
[----:B------:R-:W-:Y:S02]  /*de10*/  CS2R R148, SRZ ;  /* 0x0000000000947805 */ /* 0x000fe4000001ff00 */
[----:B------:R-:W-:Y:S02]  /*de20*/  CS2R R146, SRZ ;  /* 0x0000000000927805 */ /* 0x000fe4000001ff00 */
[----:B------:R-:W-:Y:S02]  /*de30*/  CS2R R144, SRZ ;  /* 0x0000000000907805 */ /* 0x000fe4000001ff00 */
[----:B------:R-:W-:-:S02]  /*de40*/  CS2R R142, SRZ ;  /* 0x00000000008e7805 */ /* 0x000fc4000001ff00 */
[----:B------:R-:W-:Y:S02]  /*de50*/  CS2R R140, SRZ ;  /* 0x00000000008c7805 */ /* 0x000fe4000001ff00 */
[----:B------:R-:W-:Y:S02]  /*de60*/  CS2R R138, SRZ ;  /* 0x00000000008a7805 */ /* 0x000fe4000001ff00 */
[----:B------:R-:W-:Y:S02]  /*de70*/  CS2R R136, SRZ ;  /* 0x0000000000887805 */ /* 0x000fe4000001ff00 */
[----:B0-----:R-:W-:Y:S01]  /*de80*/  ISETP.NE.AND P2, PT, R3, 0x1, PT ;  /* 0x000000010300780c */ /* 0x001fe20003f45270 */
[----:B------:R-:W-:Y:S01]  /*de90*/  IMAD.IADD R3, R204, 0x1, R191 ;  /* 0x00000001cc037824 */ /* 0x000fe200078e02bf */
[----:B------:R-:W-:Y:S02]  /*dea0*/  CS2R R134, SRZ ;  /* 0x0000000000867805 */ /* 0x000fe4000001ff00 */
[----:B------:R-:W-:-:S02]  /*deb0*/  CS2R R132, SRZ ;  /* 0x0000000000847805 */ /* 0x000fc4000001ff00 */
[----:B------:R-:W-:Y:S02]  /*dec0*/  CS2R R130, SRZ ;  /* 0x0000000000827805 */ /* 0x000fe4000001ff00 */
[----:B------:R-:W-:Y:S02]  /*ded0*/  CS2R R126, SRZ ;  /* 0x00000000007e7805 */ /* 0x000fe4000001ff00 */
[----:B------:R-:W-:Y:S02]  /*dee0*/  CS2R R124, SRZ ;  /* 0x00000000007c7805 */ /* 0x000fe4000001ff00 */
[----:B------:R-:W-:Y:S02]  /*def0*/  CS2R R122, SRZ ;  /* 0x00000000007a7805 */ /* 0x000fe4000001ff00 */
[----:B------:R-:W-:Y:S01]  /*df00*/  CS2R R120, SRZ ;  /* 0x0000000000787805 */ /* 0x000fe2000001ff00 */
[----:B------:R-:W0:Y:S08]  /*df10*/  @P2 LDC R4, c[0x0][0x44c] ;  /* 0x00011300ff042b82 */ /* 0x000e300000000800 */
[----:B------:R-:W1:Y:S01]  /*df20*/  @P2 LDC R7, c[0x0][0x450] ;  /* 0x00011400ff072b82 */ /* 0x000e620000000800 */
[----:B0-----:R-:W-:-:S05]  /*df30*/  @P2 IMAD.HI.U32 R4, R3, R4, RZ ;  /* 0x0000000403042227 */ /* 0x001fca00078e00ff */
[----:B-1----:R-:W-:Y:S01]  /*df40*/  @P2 SHF.R.U32.HI R3, RZ, R7, R4 ;  /* 0x00000007ff032219 */ /* 0x002fe20000011604 */
[----:B------:R-:W-:-:S04]  /*df50*/  IMAD.MOV.U32 R4, RZ, RZ, -0x80 ;  /* 0xffffff80ff047424 */ /* 0x000fc800078e00ff */
[----:B------:R-:W0:Y:S01]  /*df60*/  SHFL.IDX PT, R8, R3, 0x1, 0x1c1f ;  /* 0x003c1f0003087f89 */ /* 0x000e2200000e0000 */
[----:B------:R-:W-:-:S03]  /*df70*/  IMAD R4, R129, R4, 0x80 ;  /* 0x0000008081047424 */ /* 0x000fc600078e0204 */
[----:B------:R-:W1:Y:S01]  /*df80*/  SHFL.IDX PT, R11, R3, RZ, 0x1c1f ;  /* 0x001c1fff030b7589 */ /* 0x000e6200000e0000 */
[----:B------:R-:W-:Y:S01]  /*df90*/  VIADD R6, R4, 0x1 ;  /* 0x0000000104067836 */ /* 0x000fe20000000000 */
[----:B------:R-:W-:-:S03]  /*dfa0*/  IADD3 R4, R193, R4, RZ ;  /* 0x00000004c1047210 */ /* 0x000fc60007ffe0ff */
[C---:B------:R-:W-:Y:S02]  /*dfb0*/  IMAD R6, R203.reuse, -0x2, R6 ;  /* 0xfffffffecb067824 */ /* 0x040fe400078e0206 */
[----:B------:R-:W-:-:S03]  /*dfc0*/  IMAD R4, R203, -0x2, R4 ;  /* 0xfffffffecb047824 */ /* 0x000fc600078e0204 */
[----:B------:R-:W-:-:S04]  /*dfd0*/  IADD3 R7, -R192, R6, R193 ;  /* 0x00000006c0077210 */ /* 0x000fc80007ffe1c1 */
[----:B0-----:R-:W-:-:S04]  /*dfe0*/  VIADDMNMX R8, R8, R7, R4, PT ;  /* 0x0000000708087246 */ /* 0x001fc80003800104 */
[C---:B------:R-:W-:Y:S02]  /*dff0*/  ISETP.GT.AND P4, PT, R8.reuse, RZ, PT ;  /* 0x000000ff0800720c */ /* 0x040fe40003f84270 */
[C---:B------:R-:W-:Y:S02]  /*e000*/  ISETP.GT.AND P5, PT, R8.reuse, 0x1, PT ;  /* 0x000000010800780c */ /* 0x040fe40003fa4270 */
[----:B------:R-:W-:Y:S02]  /*e010*/  ISETP.GT.AND P3, PT, R8, 0x8, PT ;  /* 0x000000080800780c */ /* 0x000fe40003f64270 */
[----:B-1----:R-:W-:Y:S01]  /*e020*/  VIADDMNMX R11, R11, R7, R4, PT ;  /* 0x000000070b0b7246 */ /* 0x002fe20003800104 */
        /* <DEDUP_REMOVED lines=8> */
[----:B------:R-:W-:Y:S01]  /*e0b0*/  HGMMA.64x128x16.F32 R24, gdesc[UR4], R24, gsb0 ;  /* 0x01e00000041879f0 */ /* 0x000fe20008000818 */
[----:B------:R-:W-:Y:S02]  /*e0c0*/  ULDC UR6, c[0x0][0x988] ;  /* 0x0002620000067ab9 */ /* 0x000fe40000000800 */
[----:B------:R-:W-:Y:S01]  /*e0d0*/  IMAD.U32 R3, RZ, RZ, UR6 ;  /* 0x00000006ff037e24 */ /* 0x000fe2000f8e00ff */
        /* <DEDUP_REMOVED lines=39> */
[----:B------:R-:W-:Y:S01]  /*e350*/  IMAD.MOV.U32 R43, RZ, RZ, R191 ;  /* 0x000000ffff2b7224 */ /* 0x000fe200078e00bf */
        /* <DEDUP_REMOVED lines=66> */
[C---:B------:R-:W-:Y:S02]  /*e780*/  ISETP.GT.AND P4, PT, R11.reuse, RZ, PT ;  /* 0x000000ff0b00720c */ /* 0x040fe40003f84270 */
[----:B------:R-:W-:Y:S02]  /*e790*/  FMNMX.FTZ R13, R46, R9, !PT ;  /* 0x000000092e0d7209 */ /* 0x000fe40007810000 */
[----:B------:R-:W-:-:S02]  /*e7a0*/  ISETP.GT.AND P5, PT, R11, 0x1, PT ;  /* 0x000000010b00780c */ /* 0x000fc40003fa4270 */
[----:B------:R-:W-:Y:S01]  /*e7b0*/  FSEL R92, R24, -INF , P4 ;  /* 0xff800000185c7808 */ /* 0x000fe20002000000 */
[----:B------:R-:W1:Y:S01]  /*e7c0*/  SHFL.BFLY PT, R8, R13, 0x2, 0x1f ;  /* 0x0c401f000d087f89 */ /* 0x000e6200000e0000 */
[----:B------:R-:W-:Y:S02]  /*e7d0*/  FSEL R25, R25, -INF , P5 ;  /* 0xff80000019197808 */ /* 0x000fe40002800000 */
[----:B------:R-:W-:Y:S02]  /*e7e0*/  ISETP.GT.AND P4, PT, R11, 0x9, PT ;  /* 0x000000090b00780c */ /* 0x000fe40003f84270 */
[----:B------:R-:W-:Y:S02]  /*e7f0*/  FMNMX.FTZ R7, R92, R25, !PT ;  /* 0x000000195c077209 */ /* 0x000fe40007810000 */
[----:B-1----:R-:W-:-:S05]  /*e800*/  FMNMX.FTZ R15, R13, R8, !PT ;  /* 0x000000080d0f7209 */ /* 0x002fca0007810000 */
[----:B------:R-:W1:Y:S02]  /*e810*/  SHFL.BFLY PT, R8, R15, 0x1, 0x1f ;  /* 0x0c201f000f087f89 */ /* 0x000e6400000e0000 */
[----:B-1----:R-:W-:-:S04]  /*e820*/  FMNMX.FTZ R8, R15, R8, !PT ;  /* 0x000000080f087209 */ /* 0x002fc80007810000 */
[C---:B------:R-:W-:Y:S01]  /*e830*/  FSETP.NEU.FTZ.AND P3, PT, R8.reuse, -INF , PT ;  /* 0xff8000000800780b */ /* 0x040fe20003f7d000 */
[----:B------:R-:W-:-:S05]  /*e840*/  FMUL.FTZ R9, R8, R3 ;  /* 0x0000000308097220 */ /* 0x000fca0000410000 */
[----:B------:R-:W-:Y:S02]  /*e850*/  FSEL R9, R9, RZ, P3 ;  /* 0x000000ff09097208 */ /* 0x000fe40001800000 */
[----:B------:R-:W-:-:S03]  /*e860*/  ISETP.GT.AND P3, PT, R11, 0x8, PT ;  /* 0x000000080b00780c */ /* 0x000fc60003f64270 */
[-CC-:B------:R-:W-:Y:S01]  /*e870*/  FFMA.FTZ R181, R12, R3.reuse, -R9.reuse ;  /* 0x000000030cb57223 */ /* 0x180fe20000010809 */
[-CC-:B------:R-:W-:Y:S01]  /*e880*/  FFMA.FTZ R12, R88, R3.reuse, -R9.reuse ;  /* 0x00000003580c7223 */ /* 0x180fe20000010809 */
[----:B------:R-:W-:Y:S01]  /*e890*/  FSEL R88, R28, -INF , P3 ;  /* 0xff8000001c587808 */ /* 0x000fe20001800000 */
[-CC-:B------:R-:W-:Y:S01]  /*e8a0*/  FFMA.FTZ R183, R90, R3.reuse, -R9.reuse ;  /* 0x000000035ab77223 */ /* 0x180fe20000010809 */
[----:B------:R-:W-:Y:S01]  /*e8b0*/  ISETP.GT.AND P3, PT, R11, 0x10, PT ;  /* 0x000000100b00780c */ /* 0x000fe20003f64270 */
[-CC-:B------:R-:W-:Y:S01]  /*e8c0*/  FFMA.FTZ R13, R94, R3.reuse, -R9.reuse ;  /* 0x000000035e0d7223 */ /* 0x180fe20000010809 */
[----:B------:R-:W-:Y:S01]  /*e8d0*/  FSEL R90, R29, -INF , P4 ;  /* 0xff8000001d5a7808 */ /* 0x000fe20002000000 */
[--C-:B------:R-:W-:Y:S01]  /*e8e0*/  FFMA.FTZ R177, R96, R3, -R9.reuse ;  /* 0x0000000360b17223 */ /* 0x100fe20000010809 */
[----:B------:R-:W-:Y:S01]  /*e8f0*/  FMNMX.FTZ R7, R88, R7, !PT ;  /* 0x0000000758077209 */ /* 0x000fe20007810000 */
[-CC-:B------:R-:W-:Y:S01]  /*e900*/  FFMA.FTZ R24, R100, R3.reuse, -R9.reuse ;  /* 0x0000000364187223 */ /* 0x180fe20000010809 */
[C---:B------:R-:W-:Y:S01]  /*e910*/  ISETP.GT.AND P4, PT, R11.reuse, 0x11, PT ;  /* 0x000000110b00780c */ /* 0x040fe20003f84270 */
[-CC-:B------:R-:W-:Y:S01]  /*e920*/  FFMA.FTZ R179, R102, R3.reuse, -R9.reuse ;  /* 0x0000000366b37223 */ /* 0x180fe20000010809 */
[----:B------:R-:W-:Y:S01]  /*e930*/  FSEL R94, R32, -INF , P3 ;  /* 0xff800000205e7808 */ /* 0x000fe20001800000 */
[--C-:B------:R-:W-:Y:S01]  /*e940*/  FFMA.FTZ R28, R104, R3, -R9.reuse ;  /* 0x00000003681c7223 */ /* 0x100fe20000010809 */
[----:B------:R-:W-:Y:S01]  /*e950*/  FMNMX.FTZ R7, R90, R7, !PT ;  /* 0x000000075a077209 */ /* 0x000fe20007810000 */
        /* <DEDUP_REMOVED lines=19> */
[C---:B------:R-:W-:Y:S01]  /*ea90*/  ISETP.GT.AND P4, PT, R11.reuse, 0x21, PT ;  /* 0x000000210b00780c */ /* 0x040fe20003f84270 */
[-CC-:B------:R-:W-:Y:S01]  /*eaa0*/  FFMA.FTZ R42, R42, R3.reuse, -R9.reuse ;  /* 0x000000032a2a7223 */ /* 0x180fe20000010809 */
[----:B------:R-:W-:Y:S01]  /*eab0*/  FSEL R40, R40, -INF , P3 ;  /* 0xff80000028287808 */ /* 0x000fe20001800000 */
[--C-:B------:R-:W-:Y:S01]  /*eac0*/  FFMA.FTZ R6, R6, R3, -R9.reuse ;  /* 0x0000000306067223 */ /* 0x100fe20000010809 */
[----:B------:R-:W-:Y:S01]  /*ead0*/  FMNMX.FTZ R7, R100, R7, !PT ;  /* 0x0000000764077209 */ /* 0x000fe20007810000 */
[----:B------:R-:W1:Y:S01]  /*eae0*/  MUFU.EX2 R4, R12 ;  /* 0x0000000c00047308 */ /* 0x000e620000000800 */
[----:B------:R-:W-:Y:S01]  /*eaf0*/  ISETP.GT.AND P3, PT, R11, 0x28, PT ;  /* 0x000000280b00780c */ /* 0x000fe20003f64270 */
[-CC-:B------:R-:W-:Y:S01]  /*eb00*/  FFMA.FTZ R10, R10, R3.reuse, -R9.reuse ;  /* 0x000000030a0a7223 */ /* 0x180fe20000010809 */
[----:B------:R-:W-:Y:S01]  /*eb10*/  FSEL R102, R41, -INF , P4 ;  /* 0xff80000029667808 */ /* 0x000fe20002000000 */
[--C-:B------:R-:W-:Y:S01]  /*eb20*/  FFMA.FTZ R157, R66, R3, -R9.reuse ;  /* 0x00000003429d7223 */ /* 0x100fe20000010809 */
[----:B------:R-:W-:Y:S01]  /*eb30*/  FMNMX.FTZ R7, R40, R7, !PT ;  /* 0x0000000728077209 */ /* 0x000fe20007810000 */
[-CC-:B------:R-:W-:Y:S01]  /*eb40*/  FFMA.FTZ R14, R14, R3.reuse, -R9.reuse ;  /* 0x000000030e0e7223 */ /* 0x180fe20000010809 */
[C---:B------:R-:W-:Y:S01]  /*eb50*/  ISETP.GT.AND P4, PT, R11.reuse, 0x29, PT ;  /* 0x000000290b00780c */ /* 0x040fe20003f84270 */
[----:B------:R-:W2:Y:S01]  /*eb60*/  MUFU.EX2 R183, R183 ;  /* 0x000000b700b77308 */ /* 0x000ea20000000800 */
[----:B------:R-:W-:Y:S01]  /*eb70*/  FSEL R44, R44, -INF , P3 ;  /* 0xff8000002c2c7808 */ /* 0x000fe20001800000 */
[--C-:B------:R-:W-:Y:S01]  /*eb80*/  FFMA.FTZ R159, R70, R3, -R9.reuse ;  /* 0x00000003469f7223 */ /* 0x100fe20000010809 */
[----:B------:R-:W-:Y:S01]  /*eb90*/  FMNMX.FTZ R7, R102, R7, !PT ;  /* 0x0000000766077209 */ /* 0x000fe20007810000 */
[-CC-:B------:R-:W-:Y:S01]  /*eba0*/  FFMA.FTZ R20, R20, R3.reuse, -R9.reuse ;  /* 0x0000000314147223 */ /* 0x180fe20000010809 */
[----:B------:R-:W-:Y:S01]  /*ebb0*/  ISETP.GT.AND P3, PT, R11, 0x30, PT ;  /* 0x000000300b00780c */ /* 0x000fe20003f64270 */
[--C-:B------:R-:W-:Y:S01]  /*ebc0*/  FFMA.FTZ R161, R74, R3, -R9.reuse ;  /* 0x000000034aa17223 */ /* 0x100fe20000010809 */
[----:B------:R-:W-:Y:S01]  /*ebd0*/  FSEL R104, R45, -INF , P4 ;  /* 0xff8000002d687808 */ /* 0x000fe20002000000 */
[----:B------:R3:W4:Y:S01]  /*ebe0*/  MUFU.EX2 R12, R13 ;  /* 0x0000000d000c7308 */ /* 0x0007220000000800 */
        /* <DEDUP_REMOVED lines=13> */
[----:B------:R-:W-:Y:S01]  /*ecc0*/  FFMA.FTZ R46, R46, R3, -R9 ;  /* 0x000000032e2e7223 */ /* 0x000fe20000010809 */
[----:B------:R-:W-:Y:S01]  /*ecd0*/  ISETP.GT.AND P4, PT, R11, 0x39, PT ;  /* 0x000000390b00780c */ /* 0x000fe20003f84270 */
[----:B------:R-:W0:Y:S01]  /*ece0*/  MUFU.EX2 R177, R177 ;  /* 0x000000b100b17308 */ /* 0x000e220000000800 */
[----:B------:R-:W-:-:S02]  /*ecf0*/  FSEL R52, R52, -INF , P3 ;  /* 0xff80000034347808 */ /* 0x000fc40001800000 */
[----:B------:R-:W-:Y:S02]  /*ed00*/  FMNMX.FTZ R7, R106, R7, !PT ;  /* 0x000000076a077209 */ /* 0x000fe40007810000 */
[----:B------:R-:W-:Y:S02]  /*ed10*/  ISETP.GT.AND P3, PT, R11, 0x40, PT ;  /* 0x000000400b00780c */ /* 0x000fe40003f64270 */
[----:B------:R-:W-:Y:S01]  /*ed20*/  FSEL R108, R53, -INF , P4 ;  /* 0xff800000356c7808 */ /* 0x000fe20002000000 */
[----:B------:R-:W0:Y:S01]  /*ed30*/  MUFU.EX2 R24, R24 ;  /* 0x0000001800187308 */ /* 0x000e220000000800 */
[----:B------:R-:W-:Y:S02]  /*ed40*/  FMNMX.FTZ R7, R52, R7, !PT ;  /* 0x0000000734077209 */ /* 0x000fe40007810000 */
[----:B------:R-:W-:Y:S02]  /*ed50*/  ISETP.GT.AND P4, PT, R11, 0x41, PT ;  /* 0x000000410b00780c */ /* 0x000fe40003f84270 */
[----:B------:R-:W-:-:S02]  /*ed60*/  FSEL R56, R56, -INF , P3 ;  /* 0xff80000038387808 */ /* 0x000fc40001800000 */
[----:B------:R-:W-:Y:S01]  /*ed70*/  FMNMX.FTZ R7, R108, R7, !PT ;  /* 0x000000076c077209 */ /* 0x000fe20007810000 */
[----:B------:R-:W0:Y:S01]  /*ed80*/  MUFU.EX2 R179, R179 ;  /* 0x000000b300b37308 */ /* 0x000e220000000800 */
[----:B------:R-:W-:Y:S02]  /*ed90*/  ISETP.GT.AND P3, PT, R11, 0x48, PT ;  /* 0x000000480b00780c */ /* 0x000fe40003f64270 */
[----:B------:R-:W-:Y:S02]  /*eda0*/  FSEL R110, R57, -INF , P4 ;  /* 0xff800000396e7808 */ /* 0x000fe40002000000 */
[----:B------:R-:W-:Y:S02]  /*edb0*/  FMNMX.FTZ R7, R56, R7, !PT ;  /* 0x0000000738077209 */ /* 0x000fe40007810000 */
[----:B------:R-:W-:Y:S01]  /*edc0*/  ISETP.GT.AND P4, PT, R11, 0x49, PT ;  /* 0x000000490b00780c */ /* 0x000fe20003f84270 */
[----:B------:R-:W0:Y:S01]  /*edd0*/  MUFU.EX2 R28, R28 ;  /* 0x0000001c001c7308 */ /* 0x000e220000000800 */
[----:B------:R-:W-:-:S02]  /*ede0*/  FSEL R112, R60, -INF , P3 ;  /* 0xff8000003c707808 */ /* 0x000fc40001800000 */
[----:B------:R-:W-:Y:S02]  /*edf0*/  FMNMX.FTZ R7, R110, R7, !PT ;  /* 0x000000076e077209 */ /* 0x000fe40007810000 */
[----:B------:R-:W-:Y:S02]  /*ee00*/  ISETP.GT.AND P3, PT, R11, 0x50, PT ;  /* 0x000000500b00780c */ /* 0x000fe40003f64270 */
[----:B------:R-:W-:Y:S01]  /*ee10*/  FSEL R60, R61, -INF , P4 ;  /* 0xff8000003d3c7808 */ /* 0x000fe20002000000 */
[----:B------:R-:W-:Y:S01]  /*ee20*/  MUFU.EX2 R173, R173 ;  /* 0x000000ad00ad7308 */ /* 0x000fe20000000800 */
[----:B------:R-:W-:Y:S02]  /*ee30*/  FMNMX.FTZ R7, R112, R7, !PT ;  /* 0x0000000770077209 */ /* 0x000fe40007810000 */
[----:B------:R-:W-:Y:S02]  /*ee40*/  ISETP.GT.AND P4, PT, R11, 0x51, PT ;  /* 0x000000510b00780c */ /* 0x000fe40003f84270 */
[----:B------:R-:W-:-:S02]  /*ee50*/  FSEL R64, R64, -INF , P3 ;  /* 0xff80000040407808 */ /* 0x000fc40001800000 */
[----:B------:R-:W-:Y:S01]  /*ee60*/  FMNMX.FTZ R7, R60, R7, !PT ;  /* 0x000000073c077209 */ /* 0x000fe20007810000 */
[----:B------:R-:W-:Y:S01]  /*ee70*/  MUFU.EX2 R32, R32 ;  /* 0x0000002000207308 */ /* 0x000fe20000000800 */
[----:B------:R-:W-:Y:S02]  /*ee80*/  ISETP.GT.AND P3, PT, R11, 0x58, PT ;  /* 0x000000580b00780c */ /* 0x000fe40003f64270 */
[----:B------:R-:W-:Y:S02]  /*ee90*/  FSEL R50, R65, -INF , P4 ;  /* 0xff80000041327808 */ /* 0x000fe40002000000 */
[----:B------:R-:W-:Y:S02]  /*eea0*/  FMNMX.FTZ R7, R64, R7, !PT ;  /* 0x0000000740077209 */ /* 0x000fe40007810000 */
[----:B------:R-:W-:Y:S01]  /*eeb0*/  ISETP.GT.AND P4, PT, R11, 0x59, PT ;  /* 0x000000590b00780c */ /* 0x000fe20003f84270 */
[----:B------:R-:W-:Y:S01]  /*eec0*/  MUFU.EX2 R175, R175 ;  /* 0x000000af00af7308 */ /* 0x000fe20000000800 */
        /* <DEDUP_REMOVED lines=32> */
[----:B------:R-:W-:Y:S02]  /*f0d0*/  FSEL R118, R85, -INF , P4 ;  /* 0xff80000055767808 */ /* 0x000fe40002000000 */
[----:B------:R-:W-:Y:S01]  /*f0e0*/  FMNMX.FTZ R7, R84, R7, !PT ;  /* 0x0000000754077209 */ /* 0x000fe20007810000 */
[----:B------:R-:W-:Y:S03]  /*f0f0*/  MUFU.EX2 R6, R6 ;  /* 0x0000000600067308 */ /* 0x000fe60000000800 */
[----:B------:R-:W-:-:S05]  /*f100*/  FMNMX.FTZ R7, R118, R7, !PT ;  /* 0x0000000776077209 */ /* 0x000fca0007810000 */
[----:B------:R-:W1:Y:S01]  /*f110*/  SHFL.BFLY PT, R62, R7, 0x2, 0x1f ;  /* 0x0c401f00073e7f89 */ /* 0x000e6200000e0000 */
[----:B------:R-:W-:Y:S08]  /*f120*/  MUFU.EX2 R155, R155 ;  /* 0x0000009b009b7308 */ /* 0x000ff00000000800 */
[----:B------:R-:W-:Y:S08]  /*f130*/  MUFU.EX2 R10, R10 ;  /* 0x0000000a000a7308 */ /* 0x000ff00000000800 */
[----:B------:R-:W-:Y:S01]  /*f140*/  MUFU.EX2 R157, R157 ;  /* 0x0000009d009d7308 */ /* 0x000fe20000000800 */
[----:B-1----:R-:W-:-:S07]  /*f150*/  FMNMX.FTZ R62, R7, R62, !PT ;  /* 0x0000003e073e7209 */ /* 0x002fce0007810000 */
[----:B------:R-:W-:Y:S01]  /*f160*/  MUFU.EX2 R14, R14 ;  /* 0x0000000e000e7308 */ /* 0x000fe20000000800 */
[----:B------:R-:W1:Y:S07]  /*f170*/  SHFL.BFLY PT, R7, R62, 0x1, 0x1f ;  /* 0x0c201f003e077f89 */ /* 0x000e6e00000e0000 */
[----:B------:R-:W-:Y:S08]  /*f180*/  MUFU.EX2 R159, R159 ;  /* 0x0000009f009f7308 */ /* 0x000ff00000000800 */
[----:B------:R-:W-:Y:S08]  /*f190*/  MUFU.EX2 R20, R20 ;  /* 0x0000001400147308 */ /* 0x000ff00000000800 */
[----:B------:R-:W-:Y:S01]  /*f1a0*/  MUFU.EX2 R161, R161 ;  /* 0x000000a100a17308 */ /* 0x000fe20000000800 */
[----:B-1----:R-:W-:-:S04]  /*f1b0*/  FMNMX.FTZ R7, R62, R7, !PT ;  /* 0x000000073e077209 */ /* 0x002fc80007810000 */
[C---:B------:R-:W-:Y:S01]  /*f1c0*/  FSETP.NEU.FTZ.AND P3, PT, R7.reuse, -INF , PT ;  /* 0xff8000000700780b */ /* 0x040fe20003f7d000 */
[----:B------:R-:W-:Y:S02]  /*f1d0*/  FMUL.FTZ R11, R7, R3 ;  /* 0x00000003070b7220 */ /* 0x000fe40000410000 */
[----:B------:R-:W-:Y:S03]  /*f1e0*/  MUFU.EX2 R26, R26 ;  /* 0x0000001a001a7308 */ /* 0x000fe60000000800 */
[----:B------:R-:W-:-:S05]  /*f1f0*/  FSEL R29, R11, RZ, P3 ;  /* 0x000000ff0b1d7208 */ /* 0x000fca0001800000 */
[----:B------:R-:W-:Y:S01]  /*f200*/  MUFU.EX2 R163, R163 ;  /* 0x000000a300a37308 */ /* 0x000fe20000000800 */
[-CC-:B------:R-:W-:Y:S01]  /*f210*/  FFMA.FTZ R180, R92, R3.reuse, -R29.reuse ;  /* 0x000000035cb47223 */ /* 0x180fe2000001081d */
[-CC-:B------:R-:W-:Y:S01]  /*f220*/  FFMA.FTZ R9, R25, R3.reuse, -R29.reuse ;  /* 0x0000000319097223 */ /* 0x180fe2000001081d */
[-CC-:B------:R-:W-:Y:S01]  /*f230*/  FFMA.FTZ R182, R88, R3.reuse, -R29.reuse ;  /* 0x0000000358b67223 */ /* 0x180fe2000001081d */
[-CC-:B------:R-:W-:Y:S01]  /*f240*/  FFMA.FTZ R172, R40, R3.reuse, -R29.reuse ;  /* 0x0000000328ac7223 */ /* 0x180fe2000001081d */
[----:B------:R-:W-:Y:S01]  /*f250*/  FADD.FTZ R40, R181, R4 ;  /* 0x00000004b5287221 */ /* 0x000fe20000010000 */
[-CC-:B------:R-:W-:Y:S01]  /*f260*/  FFMA.FTZ R11, R90, R3.reuse, -R29.reuse ;  /* 0x000000035a0b7223 */ /* 0x180fe2000001081d */
[-CC-:B------:R-:W-:Y:S01]  /*f270*/  FFMA.FTZ R176, R94, R3.reuse, -R29.reuse ;  /* 0x000000035eb07223 */ /* 0x180fe2000001081d */
[----:B------:R-:W-:Y:S01]  /*f280*/  MUFU.EX2 R180, R180 ;  /* 0x000000b400b47308 */ /* 0x000fe20000000800 */
[----:B--2---:R-:W-:Y:S01]  /*f290*/  FADD.FTZ R33, R183, R40 ;  /* 0x00000028b7217221 */ /* 0x004fe20000010000 */
[-CC-:B---3--:R-:W-:Y:S01]  /*f2a0*/  FFMA.FTZ R13, R96, R3.reuse, -R29.reuse ;  /* 0x00000003600d7223 */ /* 0x188fe2000001081d */
[-CC-:B------:R-:W-:Y:S01]  /*f2b0*/  FFMA.FTZ R168, R48, R3.reuse, -R29.reuse ;  /* 0x0000000330a87223 */ /* 0x180fe2000001081d */
[-C--:B------:R-:W-:Y:S01]  /*f2c0*/  FFMA.FTZ R178, R98, R3.reuse, -R29 ;  /* 0x0000000362b27223 */ /* 0x080fe2000001081d */
[----:B----4-:R-:W-:Y:S01]  /*f2d0*/  FADD.FTZ R40, R12, R33 ;  /* 0x000000210c287221 */ /* 0x010fe20000010000 */
[----:B------:R-:W1:Y:S01]  /*f2e0*/  @P2 LDC R48, c[0x0][0x44c] ;  /* 0x00011300ff302b82 */ /* 0x000e620000000800 */
[-CC-:B------:R-:W-:Y:S01]  /*f2f0*/  FFMA.FTZ R15, R100, R3.reuse, -R29.reuse ;  /* 0x00000003640f7223 */ /* 0x180fe2000001081d */
[----:B------:R-:W2:Y:S01]  /*f300*/  MUFU.EX2 R9, R9 ;  /* 0x0000000900097308 */ /* 0x000ea20000000800 */
[----:B0-----:R-:W-:Y:S01]  /*f310*/  FADD.FTZ R35, R177, R40 ;  /* 0x00000028b1237221 */ /* 0x001fe20000010000 */
[-CC-:B------:R-:W-:Y:S01]  /*f320*/  FFMA.FTZ R170, R52, R3.reuse, -R29.reuse ;  /* 0x0000000334aa7223 */ /* 0x180fe2000001081d */
[-CC-:B------:R-:W-:Y:S01]  /*f330*/  FFMA.FTZ R174, R44, R3.reuse, -R29.reuse ;  /* 0x000000032cae7223 */ /* 0x180fe2000001081d */
[-C--:B------:R-:W-:Y:S01]  /*f340*/  FFMA.FTZ R21, R102, R3.reuse, -R29 ;  /* 0x0000000366157223 */ /* 0x080fe2000001081d */
[----:B------:R-:W-:Y:S01]  /*f350*/  FADD.FTZ R40, R24, R35 ;  /* 0x0000002318287221 */ /* 0x000fe20000010000 */
[----:B------:R-:W0:Y:S01]  /*f360*/  @P2 LDC R52, c[0x0][0x450] ;  /* 0x00011400ff342b82 */ /* 0x000e220000000800 */
[-CC-:B------:R-:W-:Y:S01]  /*f370*/  FFMA.FTZ R25, R104, R3.reuse, -R29.reuse ;  /* 0x0000000368197223 */ /* 0x180fe2000001081d */
[----:B------:R-:W3:Y:S01]  /*f380*/  MUFU.EX2 R182, R182 ;  /* 0x000000b600b67308 */ /* 0x000ee20000000800 */
[----:B------:R-:W-:Y:S01]  /*f390*/  FADD.FTZ R37, R179, R40 ;  /* 0x00000028b3257221 */ /* 0x000fe20000010000 */
[-CC-:B------:R-:W-:Y:S01]  /*f3a0*/  FFMA.FTZ R27, R106, R3.reuse, -R29.reuse ;  /* 0x000000036a1b7223 */ /* 0x180fe2000001081d */
[-CC-:B------:R-:W-:Y:S01]  /*f3b0*/  FFMA.FTZ R31, R108, R3.reuse, -R29.reuse ;  /* 0x000000036c1f7223 */ /* 0x180fe2000001081d */
[-C--:B------:R-:W-:Y:S01]  /*f3c0*/  FFMA.FTZ R152, R56, R3.reuse, -R29 ;  /* 0x0000000338987223 */ /* 0x080fe2000001081d */
[----:B------:R-:W-:Y:S01]  /*f3d0*/  FADD.FTZ R44, R28, R37 ;  /* 0x000000251c2c7221 */ /* 0x000fe20000010000 */
[-CC-:B------:R-:W-:Y:S01]  /*f3e0*/  FFMA.FTZ R33, R110, R3.reuse, -R29.reuse ;  /* 0x000000036e217223 */ /* 0x180fe2000001081d */
[-C--:B------:R-:W-:Y:S01]  /*f3f0*/  FFMA.FTZ R154, R112, R3.reuse, -R29 ;  /* 0x00000003709a7223 */ /* 0x080fe2000001081d */
[----:B------:R-:W4:Y:S01]  /*f400*/  MUFU.EX2 R11, R11 ;  /* 0x0000000b000b7308 */ /* 0x000f220000000800 */
[----:B--2---:R-:W-:Y:S01]  /*f410*/  FADD.FTZ R35, R180, R9 ;  /* 0x00000009b4237221 */ /* 0x004fe20000010000 */
[----:B------:R-:W-:Y:S01]  /*f420*/  FADD.FTZ R39, R173, R44 ;  /* 0x0000002cad277221 */ /* 0x000fe20000010000 */
[-CC-:B------:R-:W-:Y:S01]  /*f430*/  FFMA.FTZ R60, R60, R3.reuse, -R29.reuse ;  /* 0x000000033c3c7223 */ /* 0x180fe2000001081d */
[-CC-:B------:R-:W-:Y:S01]  /*f440*/  FFMA.FTZ R64, R64, R3.reuse, -R29.reuse ;  /* 0x0000000340407223 */ /* 0x180fe2000001081d */
[----:B------:R-:W-:Y:S01]  /*f450*/  FFMA.FTZ R50, R50, R3, -R29 ;  /* 0x0000000332327223 */ /* 0x000fe2000001081d */
[----:B-1----:R-:W-:-:S04]  /*f460*/  @P2 IMAD.HI.U32 R41, R191, R48, RZ ;  /* 0x00000030bf292227 */ /* 0x002fc800078e00ff */
[-C--:B------:R-:W-:Y:S01]  /*f470*/  FFMA.FTZ R68, R68, R3.reuse, -R29 ;  /* 0x0000000344447223 */ /* 0x080fe2000001081d */
[----:B------:R-:W1:Y:S01]  /*f480*/  MUFU.EX2 R176, R176 ;  /* 0x000000b000b07308 */ /* 0x000e620000000800 */
[----:B---3--:R-:W-:Y:S01]  /*f490*/  FADD.FTZ R40, R182, R35 ;  /* 0x00000023b6287221 */ /* 0x008fe20000010000 */
[-CC-:B------:R-:W-:Y:S01]  /*f4a0*/  FFMA.FTZ R114, R114, R3.reuse, -R29.reuse ;  /* 0x0000000372727223 */ /* 0x180fe2000001081d */
[--C-:B------:R-:W-:Y:S01]  /*f4b0*/  FFMA.FTZ R72, R72, R3, -R29.reuse ;  /* 0x0000000348487223 */ /* 0x100fe2000001081d */
[----:B------:R-:W-:Y:S01]  /*f4c0*/  F2FP.F16.F32.PACK_AB R181, R4, R181 ;  /* 0x000000b504b5723e */ /* 0x000fe200000000ff */
[-C--:B------:R-:W-:Y:S01]  /*f4d0*/  FFMA.FTZ R54, R54, R3.reuse, -R29 ;  /* 0x0000000336367223 */ /* 0x080fe2000001081d */
[----:B0-----:R-:W-:Y:S01]  /*f4e0*/  @P2 SHF.R.U32.HI R43, RZ, R52, R41 ;  /* 0x00000034ff2b2219 */ /* 0x001fe20000011629 */
[----:B------:R-:W-:Y:S01]  /*f4f0*/  FFMA.FTZ R76, R76, R3, -R29 ;  /* 0x000000034c4c7223 */ /* 0x000fe2000001081d */
[----:B------:R-:W0:Y:S01]  /*f500*/  MUFU.EX2 R13, R13 ;  /* 0x0000000d000d7308 */ /* 0x000e220000000800 */
[----:B----4-:R-:W-:Y:S01]  /*f510*/  FADD.FTZ R37, R11, R40 ;  /* 0x000000280b257221 */ /* 0x010fe20000010000 */
[----:B------:R-:W-:Y:S01]  /*f520*/  FADD.FTZ R40, R32, R39 ;  /* 0x0000002720287221 */ /* 0x000fe20000010000 */
[----:B------:R-:W-:Y:S01]  /*f530*/  IADD3 R44, R43, R193, -R192 ;  /* 0x000000c12b2c7210 */ /* 0x000fe20007ffe8c0 */
[-CC-:B------:R-:W-:Y:S01]  /*f540*/  FFMA.FTZ R116, R116, R3.reuse, -R29.reuse ;  /* 0x0000000374747223 */ /* 0x180fe2000001081d */
[-C--:B------:R-:W-:Y:S01]  /*f550*/  FFMA.FTZ R80, R80, R3.reuse, -R29 ;  /* 0x0000000350507223 */ /* 0x080fe2000001081d */
[----:B------:R-:W-:Y:S01]  /*f560*/  FADD.FTZ R39, R175, R40 ;  /* 0x00000028af277221 */ /* 0x000fe20000010000 */
[----:B------:R-:W-:Y:S01]  /*f570*/  SHF.R.S32.HI R47, RZ, 0x1f, R44 ;  /* 0x0000001fff2f7819 */ /* 0x000fe2000001142c */
[----:B------:R-:W2:Y:S01]  /*f580*/  MUFU.EX2 R178, R178 ;  /* 0x000000b200b27308 */ /* 0x000ea20000000800 */
[----:B-1----:R-:W-:Y:S01]  /*f590*/  FADD.FTZ R0, R176, R37 ;  /* 0x00000025b0007221 */ /* 0x002fe20000010000 */
[----:B------:R-:W-:Y:S01]  /*f5a0*/  FADD.FTZ R40, R36, R39 ;  /* 0x0000002724287221 */ /* 0x000fe20000010000 */
[-CC-:B------:R-:W-:Y:S01]  /*f5b0*/  FFMA.FTZ R58, R58, R3.reuse, -R29.reuse ;  /* 0x000000033a3a7223 */ /* 0x180fe2000001081d */
[-CC-:B------:R-:W-:Y:S01]  /*f5c0*/  FFMA.FTZ R84, R84, R3.reuse, -R29.reuse ;  /* 0x0000000354547223 */ /* 0x180fe2000001081d */
[----:B------:R-:W-:Y:S01]  /*f5d0*/  FFMA.FTZ R118, R118, R3, -R29 ;  /* 0x0000000376767223 */ /* 0x000fe2000001081d */
[----:B------:R-:W-:Y:S01]  /*f5e0*/  FADD.FTZ R41, R169, R40 ;  /* 0x00000028a9297221 */ /* 0x000fe20000010000 */
[----:B------:R-:W-:Y:S01]  /*f5f0*/  LEA.HI R29, R47, R44, RZ, 0x7 ;  /* 0x0000002c2f1d7211 */ /* 0x000fe200078f38ff */
[----:B------:R-:W1:Y:S01]  /*f600*/  MUFU.EX2 R15, R15 ;  /* 0x0000000f000f7308 */ /* 0x000e620000000800 */
[C---:B0-----:R-:W-:Y:S01]  /*f610*/  FADD.FTZ R37, R13.reuse, R0 ;  /* 0x000000000d257221 */ /* 0x041fe20000010000 */
[----:B------:R-:W-:Y:S01]  /*f620*/  FADD.FTZ R40, R38, R41 ;  /* 0x0000002926287221 */ /* 0x000fe20000010000 */
[----:B------:R-:W-:-:S02]  /*f630*/  F2FP.F16.F32.PACK_AB R176, R13, R176 ;  /* 0x000000b00db0723e */ /* 0x000fc400000000ff */
[----:B-----5:R-:W-:Y:S02]  /*f640*/  CS2R R112, SRZ ;  /* 0x0000000000707805 */ /* 0x020fe4000001ff00 */
[----:B------:R-:W-:Y:S01]  /*f650*/  SHF.R.S32.HI R13, RZ, 0x7, R29 ;  /* 0x00000007ff0d7819 */ /* 0x000fe2000001141d */
[----:B------:R-:W-:Y:S01]  /*f660*/  FADD.FTZ R41, R171, R40 ;  /* 0x00000028ab297221 */ /* 0x000fe20000010000 */
[----:B------:R-:W-:Y:S01]  /*f670*/  F2FP.F16.F32.PACK_AB R180, R9, R180 ;  /* 0x000000b409b4723e */ /* 0x000fe200000000ff */
[----:B------:R-:W0:Y:S01]  /*f680*/  MUFU.EX2 R172, R172 ;  /* 0x000000ac00ac7308 */ /* 0x000e220000000800 */
[----:B--2---:R-:W-:Y:S01]  /*f690*/  FADD.FTZ R0, R178, R37 ;  /* 0x00000025b2007221 */ /* 0x004fe20000010000 */
[----:B------:R-:W-:Y:S01]  /*f6a0*/  FADD.FTZ R40, R42, R41 ;  /* 0x000000292a287221 */ /* 0x000fe20000010000 */
[----:B------:R-:W-:Y:S02]  /*f6b0*/  VIMNMX R13, RZ, R13, !PT ;  /* 0x0000000dff0d7248 */ /* 0x000fe40007fe0100 */
[----:B------:R-:W-:-:S02]  /*f6c0*/  CS2R R110, SRZ ;  /* 0x00000000006e7805 */ /* 0x000fc4000001ff00 */
[----:B------:R-:W-:Y:S01]  /*f6d0*/  F2FP.F16.F32.PACK_AB R182, R11, R182 ;  /* 0x000000b60bb6723e */ /* 0x000fe200000000ff */
[----:B------:R-:W-:Y:S01]  /*f6e0*/  FADD.FTZ R43, R153, R40 ;  /* 0x00000028992b7221 */ /* 0x000fe20000010000 */
[----:B------:R-:W-:Y:S01]  /*f6f0*/  F2FP.F16.F32.PACK_AB R183, R12, R183 ;  /* 0x000000b70cb7723e */ /* 0x000fe200000000ff */
[----:B------:R-:W2:Y:S01]  /*f700*/  MUFU.EX2 R21, R21 ;  /* 0x0000001500157308 */ /* 0x000ea20000000800 */
[----:B-1----:R-:W-:Y:S01]  /*f710*/  FADD.FTZ R39, R15, R0 ;  /* 0x000000000f277221 */ /* 0x002fe20000010000 */
[----:B------:R-:W-:Y:S01]  /*f720*/  FADD.FTZ R40, R6, R43 ;  /* 0x0000002b06287221 */ /* 0x000fe20000010000 */
[----:B------:R-:W-:Y:S02]  /*f730*/  F2FP.F16.F32.PACK_AB R177, R24, R177 ;  /* 0x000000b118b1723e */ /* 0x000fe400000000ff */
[----:B------:R-:W-:Y:S02]  /*f740*/  CS2R R108, SRZ ;  /* 0x00000000006c7805 */ /* 0x000fe4000001ff00 */
[----:B------:R-:W-:Y:S01]  /*f750*/  F2FP.F16.F32.PACK_AB R179, R28, R179 ;  /* 0x000000b31cb3723e */ /* 0x000fe200000000ff */
[----:B------:R-:W-:Y:S01]  /*f760*/  FADD.FTZ R43, R155, R40 ;  /* 0x000000289b2b7221 */ /* 0x000fe20000010000 */
[----:B------:R-:W-:Y:S01]  /*f770*/  F2FP.F16.F32.PACK_AB R155, R10, R155 ;  /* 0x0000009b0a9b723e */ /* 0x000fe200000000ff */
[----:B------:R-:W1:Y:S01]  /*f780*/  MUFU.EX2 R174, R174 ;  /* 0x000000ae00ae7308 */ /* 0x000e620000000800 */
[----:B0-----:R-:W-:Y:S01]  /*f790*/  FADD.FTZ R0, R172, R39 ;  /* 0x00000027ac007221 */ /* 0x001fe20000010000 */
[----:B------:R-:W-:Y:S01]  /*f7a0*/  FADD.FTZ R40, R10, R43 ;  /* 0x0000002b0a287221 */ /* 0x000fe20000010000 */
[----:B------:R-:W-:Y:S01]  /*f7b0*/  VIADD R10, R129, 0xfffffffe ;  /* 0xfffffffe810a7836 */ /* 0x000fe20000000000 */
[----:B------:R-:W-:-:S02]  /*f7c0*/  F2FP.F16.F32.PACK_AB R173, R32, R173 ;  /* 0x000000ad20ad723e */ /* 0x000fc400000000ff */
[----:B------:R-:W-:Y:S01]  /*f7d0*/  CS2R R128, SRZ ;  /* 0x0000000000807805 */ /* 0x000fe2000001ff00 */
[----:B------:R-:W-:Y:S01]  /*f7e0*/  FADD.FTZ R45, R157, R40 ;  /* 0x000000289d2d7221 */ /* 0x000fe20000010000 */
[----:B------:R-:W-:Y:S01]  /*f7f0*/  F2FP.F16.F32.PACK_AB R175, R36, R175 ;  /* 0x000000af24af723e */ /* 0x000fe200000000ff */
[----:B------:R-:W0:Y:S01]  /*f800*/  MUFU.EX2 R25, R25 ;  /* 0x0000001900197308 */ /* 0x000e220000000800 */
[----:B--2---:R-:W-:Y:S01]  /*f810*/  FADD.FTZ R39, R21, R0 ;  /* 0x0000000015277221 */ /* 0x004fe20000010000 */
[----:B------:R-:W-:Y:S01]  /*f820*/  FADD.FTZ R40, R14, R45 ;  /* 0x0000002d0e287221 */ /* 0x000fe20000010000 */
[----:B------:R-:W-:Y:S02]  /*f830*/  ISETP.GE.AND P3, PT, R10, R13, PT ;  /* 0x0000000d0a00720c */ /* 0x000fe40003f66270 */
[----:B------:R-:W-:Y:S02]  /*f840*/  CS2R R106, SRZ ;  /* 0x00000000006a7805 */ /* 0x000fe4000001ff00 */
[----:B------:R-:W-:Y:S01]  /*f850*/  F2FP.F16.F32.PACK_AB R169, R38, R169 ;  /* 0x000000a926a9723e */ /* 0x000fe200000000ff */
[----:B------:R-:W-:Y:S01]  /*f860*/  FADD.FTZ R45, R159, R40 ;  /* 0x000000289f2d7221 */ /* 0x000fe20000010000 */
[----:B------:R-:W-:Y:S01]  /*f870*/  F2FP.F16.F32.PACK_AB R171, R42, R171 ;  /* 0x000000ab2aab723e */ /* 0x000fe200000000ff */
[----:B------:R-:W2:Y:S01]  /*f880*/  MUFU.EX2 R168, R168 ;  /* 0x000000a800a87308 */ /* 0x000ea20000000800 */
[----:B-1----:R-:W-:Y:S01]  /*f890*/  FADD.FTZ R0, R174, R39 ;  /* 0x00000027ae007221 */ /* 0x002fe20000010000 */
[----:B------:R-:W-:Y:S01]  /*f8a0*/  FADD.FTZ R4, R20, R45 ;  /* 0x0000002d14047221 */ /* 0x000fe20000010000 */
[----:B------:R-:W-:-:S02]  /*f8b0*/  F2FP.F16.F32.PACK_AB R153, R6, R153 ;  /* 0x000000990699723e */ /* 0x000fc400000000ff */
[----:B------:R-:W-:Y:S02]  /*f8c0*/  CS2R R104, SRZ ;  /* 0x0000000000687805 */ /* 0x000fe4000001ff00 */
[----:B------:R-:W-:Y:S01]  /*f8d0*/  F2FP.F16.F32.PACK_AB R157, R14, R157 ;  /* 0x0000009d0e9d723e */ /* 0x000fe200000000ff */
[----:B------:R-:W-:Y:S01]  /*f8e0*/  FADD.FTZ R47, R161, R4 ;  /* 0x00000004a12f7221 */ /* 0x000fe20000010000 */
[----:B------:R-:W-:Y:S01]  /*f8f0*/  F2FP.F16.F32.PACK_AB R159, R20, R159 ;  /* 0x0000009f149f723e */ /* 0x000fe200000000ff */
[----:B------:R-:W1:Y:S01]  /*f900*/  MUFU.EX2 R27, R27 ;  /* 0x0000001b001b7308 */ /* 0x000e620000000800 */
[----:B0-----:R-:W-:Y:S01]  /*f910*/  FADD.FTZ R41, R25, R0 ;  /* 0x0000000019297221 */ /* 0x001fe20000010000 */
[C---:B------:R-:W-:Y:S01]  /*f920*/  FADD.FTZ R4, R26.reuse, R47 ;  /* 0x0000002f1a047221 */ /* 0x040fe20000010000 */
[----:B------:R-:W-:Y:S02]  /*f930*/  F2FP.F16.F32.PACK_AB R161, R26, R161 ;  /* 0x000000a11aa1723e */ /* 0x000fe400000000ff */
[----:B------:R-:W-:-:S02]  /*f940*/  CS2R R102, SRZ ;  /* 0x0000000000667805 */ /* 0x000fc4000001ff00 */
[----:B------:R-:W-:Y:S01]  /*f950*/  F2FP.F16.F32.PACK_AB R178, R15, R178 ;  /* 0x000000b20fb2723e */ /* 0x000fe200000000ff */
[----:B------:R-:W-:Y:S01]  /*f960*/  FADD.FTZ R47, R163, R4 ;  /* 0x00000004a32f7221 */ /* 0x000fe20000010000 */
[----:B------:R-:W-:Y:S01]  /*f970*/  F2FP.F16.F32.PACK_AB R172, R21, R172 ;  /* 0x000000ac15ac723e */ /* 0x000fe200000000ff */
[----:B------:R-:W0:Y:S01]  /*f980*/  MUFU.EX2 R170, R170 ;  /* 0x000000aa00aa7308 */ /* 0x000e220000000800 */
[----:B--2---:R-:W-:Y:S01]  /*f990*/  FADD.FTZ R0, R168, R41 ;  /* 0x00000029a8007221 */ /* 0x004fe20000010000 */
[----:B------:R-:W-:Y:S02]  /*f9a0*/  F2FP.F16.F32.PACK_AB R174, R25, R174 ;  /* 0x000000ae19ae723e */ /* 0x000fe400000000ff */
[----:B------:R-:W-:Y:S02]  /*f9b0*/  CS2R R100, SRZ ;  /* 0x0000000000647805 */ /* 0x000fe4000001ff00 */
[----:B------:R-:W-:Y:S02]  /*f9c0*/  CS2R R98, SRZ ;  /* 0x0000000000627805 */ /* 0x000fe4000001ff00 */
[----:B------:R-:W-:-:S02]  /*f9d0*/  CS2R R96, SRZ ;  /* 0x0000000000607805 */ /* 0x000fc4000001ff00 */
[----:B------:R-:W-:Y:S02]  /*f9e0*/  CS2R R94, SRZ ;  /* 0x00000000005e7805 */ /* 0x000fe4000001ff00 */
[----:B------:R-:W-:Y:S01]  /*f9f0*/  CS2R R92, SRZ ;  /* 0x00000000005c7805 */ /* 0x000fe2000001ff00 */
[----:B------:R-:W2:Y:S01]  /*fa00*/  MUFU.EX2 R31, R31 ;  /* 0x0000001f001f7308 */ /* 0x000ea20000000800 */
[C---:B-1----:R-:W-:Y:S01]  /*fa10*/  FADD.FTZ R41, R27.reuse, R0 ;  /* 0x000000001b297221 */ /* 0x042fe20000010000 */
[----:B------:R-:W-:Y:S02]  /*fa20*/  F2FP.F16.F32.PACK_AB R168, R27, R168 ;  /* 0x000000a81ba8723e */ /* 0x000fe400000000ff */
[----:B------:R-:W-:Y:S02]  /*fa30*/  CS2R R90, SRZ ;  /* 0x00000000005a7805 */ /* 0x000fe4000001ff00 */
[----:B------:R-:W-:Y:S02]  /*fa40*/  CS2R R88, SRZ ;  /* 0x0000000000587805 */ /* 0x000fe4000001ff00 */
        /* <DEDUP_REMOVED lines=20> */
[----:B------:R2:W3:Y:S01]  /*fb90*/  MUFU.EX2 R39, R114 ;  /* 0x0000007200277308 */ /* 0x0004e20000000800 */
[----:B-1----:R-:W-:-:S07]  /*fba0*/  FADD.FTZ R0, R68, R45 ;  /* 0x0000002d44007221 */ /* 0x002fce0000010000 */
[----:B------:R-:W1:Y:S01]  /*fbb0*/  MUFU.EX2 R165, R165 ;  /* 0x000000a500a57308 */ /* 0x000e620000000800 */
[C---:B0-----:R-:W-:Y:S01]  /*fbc0*/  FADD.FTZ R4, R30.reuse, R47 ;  /* 0x0000002f1e047221 */ /* 0x041fe20000010000 */
[----:B------:R-:W-:Y:S02]  /*fbd0*/  F2FP.F16.F32.PACK_AB R163, R30, R163 ;  /* 0x000000a31ea3723e */ /* 0x000fe400000000ff */
[----:B--2---:R-:W-:-:S04]  /*fbe0*/  CS2R R114, SRZ ;  /* 0x0000000000727805 */ /* 0x004fc8000001ff00 */
[----:B------:R-:W0:Y:S01]  /*fbf0*/  MUFU.EX2 R72, R72 ;  /* 0x0000004800487308 */ /* 0x000e220000000800 */
[C---:B---3--:R-:W-:Y:S01]  /*fc00*/  FADD.FTZ R47, R39.reuse, R0 ;  /* 0x00000000272f7221 */ /* 0x048fe20000010000 */
        /* <DEDUP_REMOVED lines=11> */
[----:B------:R1:W3:Y:S01]  /*fcc0*/  MUFU.EX2 R43, R116 ;  /* 0x00000074002b7308 */ /* 0x0002e20000000800 */
[----:B0-----:R-:W-:-:S07]  /*fcd0*/  FADD.FTZ R49, R167, R4 ;  /* 0x00000004a7317221 */ /* 0x001fce0000010000 */
[----:B------:R-:W0:Y:S01]  /*fce0*/  MUFU.EX2 R80, R80 ;  /* 0x0000005000507308 */ /* 0x000e220000000800 */
[----:B--2---:R-:W-:Y:S01]  /*fcf0*/  FADD.FTZ R4, R76, R47 ;  /* 0x0000002f4c047221 */ /* 0x004fe20000010000 */
[----:B-1----:R-:W-:-:S06]  /*fd00*/  CS2R R116, SRZ ;  /* 0x0000000000747805 */ /* 0x002fcc000001ff00 */
[----:B------:R-:W1:Y:S01]  /*fd10*/  MUFU.EX2 R45, R58 ;  /* 0x0000003a002d7308 */ /* 0x000e620000000800 */
[C---:B---3--:R-:W-:Y:S01]  /*fd20*/  FADD.FTZ R11, R43.reuse, R4 ;  /* 0x000000042b0b7221 */ /* 0x048fe20000010000 */
[----:B------:R-:W-:-:S06]  /*fd30*/  F2FP.F16.F32.PACK_AB R162, R43, R76 ;  /* 0x0000004c2ba2723e */ /* 0x000fcc00000000ff */
[----:B------:R-:W2:Y:S01]  /*fd40*/  MUFU.EX2 R84, R84 ;  /* 0x0000005400547308 */ /* 0x000ea20000000800 */
[----:B0-----:R-:W-:-:S07]  /*fd50*/  FADD.FTZ R4, R80, R11 ;  /* 0x0000000b50047221 */ /* 0x001fce0000010000 */
[----:B------:R-:W0:Y:S01]  /*fd60*/  MUFU.EX2 R46, R46 ;  /* 0x0000002e002e7308 */ /* 0x000e220000000800 */
[C---:B-1----:R-:W-:Y:S01]  /*fd70*/  FADD.FTZ R11, R45.reuse, R4 ;  /* 0x000000042d0b7221 */ /* 0x042fe20000010000 */
[----:B------:R-:W-:-:S06]  /*fd80*/  F2FP.F16.F32.PACK_AB R164, R45, R80 ;  /* 0x000000502da4723e */ /* 0x000fcc00000000ff */
[----:B------:R1:W3:Y:S01]  /*fd90*/  MUFU.EX2 R9, R118 ;  /* 0x0000007600097308 */ /* 0x0002e20000000800 */
[----:B--2---:R-:W-:Y:S01]  /*fda0*/  FADD.FTZ R4, R84, R11 ;  /* 0x0000000b54047221 */ /* 0x004fe20000010000 */
[C---:B0-----:R-:W-:Y:S01]  /*fdb0*/  FADD.FTZ R0, R46.reuse, R49 ;  /* 0x000000312e007221 */ /* 0x041fe20000010000 */
[----:B------:R-:W-:Y:S02]  /*fdc0*/  F2FP.F16.F32.PACK_AB R167, R46, R167 ;  /* 0x000000a72ea7723e */ /* 0x000fe400000000ff */
[----:B-1----:R-:W-:Y:S01]  /*fdd0*/  CS2R R118, SRZ ;  /* 0x0000000000767805 */ /* 0x002fe2000001ff00 */
[C---:B---3--:R-:W-:Y:S01]  /*fde0*/  FADD.FTZ R4, R9.reuse, R4 ;  /* 0x0000000409047221 */ /* 0x048fe20000010000 */
[----:B------:R-:W-:Y:S01]  /*fdf0*/  F2FP.F16.F32.PACK_AB R166, R9, R84 ;  /* 0x0000005409a6723e */ /* 0x000fe200000000ff */
[----:B------:R-:W-:Y:S06]  /*fe00*/  @!P3 BRA `(.L_x_2866) ;  /* 0x0000002800d4b947 */ /* 0x000fec0003800000 */
[----:B------:R-:W-:Y:S01]  /*fe10*/  IMAD.MOV.U32 R12, RZ, RZ, R8 ;  /* 0x000000ffff0c7224 */ /* 0x000fe200078e0008 */
[----:B------:R-:W-:Y:S01]  /*fe20*/  MOV R11, R7 ;  /* 0x00000007000b7202 */ /* 0x000fe20000000f00 */
[----:B------:R-:W-:Y:S02]  /*fe30*/  IMAD.MOV.U32 R15, RZ, RZ, R186 ;  /* 0x000000ffff0f7224 */ /* 0x000fe400078e00ba */
[----:B------:R-:W-:Y:S02]  /*fe40*/  IMAD.MOV.U32 R14, RZ, RZ, R184 ;  /* 0x000000ffff0e7224 */ /* 0x000fe400078e00b8 */
[----:B------:R-:W-:-:S07]  /*fe50*/  IMAD.MOV.U32 R151, RZ, RZ, RZ ;  /* 0x000000ffff977224 */ /* 0x000fce00078e00ff */
.L_x_2876:
[----:B------:R-:W-:Y:S01]  /*fe60*/  ISETP.NE.AND P3, PT, R190, RZ, PT ;  /* 0x000000ffbe00720c */ /* 0x000fe20003f65270 */
[----:B------:R-:W-:Y:S01]  /*fe70*/  VIADD R184, R14, 0x1 ;  /* 0x000000010eb87836 */ /* 0x000fe20000000000 */
[----:B------:R-:W-:Y:S05]  /*fe80*/  YIELD ;  /* 0x0000000000007946 */ /* 0x000fea0003800000 */
[----:B------:R-:W-:-:S04]  /*fe90*/  ISETP.NE.AND P4, PT, R184, 0x2, PT ;  /* 0x00000002b800780c */ /* 0x000fc80003f85270 */
[----:B------:R-:W-:Y:S02]  /*fea0*/  SEL R186, RZ, 0x1, P4 ;  /* 0x00000001ffba7807 */ /* 0x000fe40002000000 */
[----:B------:R-:W-:Y:S02]  /*feb0*/  SEL R184, R184, RZ, P4 ;  /* 0x000000ffb8b87207 */ /* 0x000fe40002000000 */
[----:B------:R-:W-:Y:S01]  /*fec0*/  LOP3.LUT R186, R15, R186, RZ, 0x3c, !PT ;  /* 0x000000ba0fba7212 */ /* 0x000fe200078e3cff */
[----:B------:R-:W-:Y:S06]  /*fed0*/  @P3 BRA `(.L_x_2867) ;  /* 0x0000000000303947 */ /* 0x000fec0003800000 */
[----:B------:R-:W-:Y:S05]  /*fee0*/  @!P0 BRA `(.L_x_2868) ;  /* 0x0000000000048947 */ /* 0x000fea0003800000 */
[----:B------:R-:W-:Y:S01]  /*fef0*/  BPT.TRAP 0x1 ;  /* 0x000000040000795c */ /* 0x000fe20000300000 */
.L_x_2868:
[----:B------:R-:W-:Y:S01]  /*ff00*/  IMAD R3, R184, 0x8, R2 ;  /* 0x00000008b8037824 */ /* 0x000fe200078e0202 */
[----:B------:R-:W-:-:S04]  /*ff10*/  SHF.L.U32 R6, R186, 0x1f, RZ ;  /* 0x0000001fba067819 */ /* 0x000fc800000006ff */
[----:B------:R0:W1:Y:S01]  /*ff20*/  SYNCS.PHASECHK.TRANS64.TRYWAIT P4, [R3+URZ+0x28830], R6 ;  /* 0x02883006030075a7 */ /* 0x000062000808017f */
[----:B------:R-:W-:Y:S05]  /*ff30*/  @!P0 BRA `(.L_x_2869) ;  /* 0x0000000000048947 */ /* 0x000fea0003800000 */
[----:B------:R-:W-:Y:S01]  /*ff40*/  BPT.TRAP 0x1 ;  /* 0x000000040000795c */ /* 0x000fe20000300000 */
.L_x_2869:
[----:B------:R-:W-:Y:S04]  /*ff50*/  BSSY B0, `(.L_x_2867) ;  /* 0x0000004000007945 */ /* 0x000fe80003800000 */
[----:B-1----:R-:W-:Y:S05]  /*ff60*/  @P4 BRA `(.L_x_2870) ;  /* 0x0000000000084947 */ /* 0x002fea0003800000 */
[----:B------:R-:W1:Y:S02]  /*ff70*/  SYNCS.PHASECHK.TRANS64.TRYWAIT P4, [R3+URZ+0x28830], R6 ;  /* 0x02883006030075a7 */ /* 0x000e64000808017f */
[----:B-1----:R-:W-:Y:S05]  /*ff80*/  @!P4 BRA `(.L_x_2871) ;  /* 0x000001000094c947 */ /* 0x002fea0003800000 */
.L_x_2870:
[----:B------:R-:W-:Y:S05]  /*ff90*/  BSYNC B0 ;  /* 0x0000000000007941 */ /* 0x000fea0003800000 */
.L_x_2867:
[----:B01----:R-:W0:Y:S01]  /*ffa0*/  S2R R3, SR_TID.X ;  /* 0x0000000000037919 */ /* 0x003e220000002100 */
[----:B------:R-:W-:Y:S05]  /*ffb0*/  WARPSYNC.ALL ;  /* 0x0000000000007948 */ /* 0x000fea0003800000 */
[----:B------:R-:W-:Y:S01]  /*ffc0*/  IMAD.MOV.U32 R7, RZ, RZ, 0x40000040 ;  /* 0x40000040ff077424 */ /* 0x000fe200078e00ff */
[----:B------:R-:W-:Y:S01]  /*ffd0*/  LEA R6, R184, R5, 0xb ;  /* 0x00000005b8067211 */ /* 0x000fe200078e58ff */
[----:B------:R-:W-:-:S03]  /*ffe0*/  IMAD.MOV.U32 R9, RZ, RZ, 0x40000040 ;  /* 0x40000040ff097424 */ /* 0x000fc600078e00ff */
[C---:B------:R-:W-:Y:S01]  /*fff0*/  R2UR UR26, R6.reuse ;  /* 0x00000000061a72ca */ /* 0x040fe200000e0000 */
[----:B------:R-:W-:Y:S01]  /*10000*/  VIADD R8, R6, 0x2 ;  /* 0x0000000206087836 */ /* 0x000fe20000000000 */
[----:B------:R-:W-:Y:S01]  /*10010*/  R2UR UR27, R7 ;  /* 0x00000000071b72ca */ /* 0x000fe200000e0000 */
[----:B------:R-:W-:Y:S01]  /*10020*/  IMAD.MOV.U32 R7, RZ, RZ, 0x40000040 ;  /* 0x40000040ff077424 */ /* 0x000fe200078e00ff */
[----:B------:R-:W-:Y:S02]  /*10030*/  R2UR UR31, R9 ;  /* 0x00000000091f72ca */ /* 0x000fe400000e0000 */
[----:B------:R-:W-:Y:S01]  /*10040*/  R2UR UR30, R8 ;  /* 0x00000000081e72ca */ /* 0x000fe200000e0000 */
[----:B------:R-:W-:Y:S01]  /*10050*/  VIADD R8, R6, 0x4 ;  /* 0x0000000406087836 */ /* 0x000fe20000000000 */
[----:B------:R-:W-:Y:S02]  /*10060*/  MOV R9, 0x40000040 ;  /* 0x4000004000097802 */ /* 0x000fe40000000f00 */
        /* <DEDUP_REMOVED lines=51> */
.L_x_2873:
[----:B------:R-:W-:Y:S01]  /*103a0*/  SHF.L.U32 R3, R15, 0x1f, RZ ;  /* 0x0000001f0f037819 */ /* 0x000fe200000006ff */
[----:B------:R-:W-:-:S04]  /*103b0*/  IMAD R6, R14, 0x8, R2 ;  /* 0x000000080e067824 */ /* 0x000fc800078e0202 */
[----:B------:R0:W1:Y:S01]  /*103c0*/  SYNCS.PHASECHK.TRANS64.TRYWAIT P3, [R6+URZ+0x28850], R3 ;  /* 0x02885003060075a7 */ /* 0x000062000806017f */
[----:B------:R-:W-:Y:S05]  /*103d0*/  @!P0 BRA `(.L_x_2874) ;  /* 0x0000000000048947 */ /* 0x000fea0003800000 */
[----:B------:R-:W-:Y:S01]  /*103e0*/  BPT.TRAP 0x1 ;  /* 0x000000040000795c */ /* 0x000fe20000300000 */
.L_x_2874:
[----:B-1----:R-:W-:Y:S05]  /*103f0*/  @P3 BRA `(.L_x_2872) ;  /* 0x0000000000083947 */ /* 0x002fea0003800000 */
[----:B------:R-:W1:Y:S02]  /*10400*/  SYNCS.PHASECHK.TRANS64.TRYWAIT P3, [R6+URZ+0x28850], R3 ;  /* 0x02885003060075a7 */ /* 0x000e64000806017f */
[----:B-1----:R-:W-:Y:S05]  /*10410*/  @!P3 BRA `(.L_x_2875) ;  /* 0x000000fc0084b947 */ /* 0x002fea0003800000 */
.L_x_2872:
[----:B01----:R-:W-:Y:S01]  /*10420*/  IADD3 R3, R2, 0x400, RZ ;  /* 0x0000040002037810 */ /* 0x003fe20007ffe0ff */
[----:B------:R-:W-:Y:S01]  /*10430*/  IMAD.MOV.U32 R7, RZ, RZ, 0x40000040 ;  /* 0x40000040ff077424 */ /* 0x000fe200078e00ff */
[----:B------:R-:W-:Y:S05]  /*10440*/  WARPSYNC.ALL ;  /* 0x0000000000007948 */ /* 0x000fea0003800000 */
[----:B------:R-:W-:Y:S01]  /*10450*/  SHF.R.U32.HI R3, RZ, 0x4, R3 ;  /* 0x00000004ff037819 */ /* 0x000fe20000011603 */
[----:B------:R-:W-:Y:S01]  /*10460*/  WARPGROUP.ARRIVE ;  /* 0x00000000000079c5 */ /* 0x000fe20000000000 */
[----:B------:R-:W-:Y:S01]  /*10470*/  R2UR UR7, R7 ;  /* 0x00000000070772ca */ /* 0x000fe200000e0000 */
[----:B------:R-:W-:Y:S01]  /*10480*/  IMAD.MOV.U32 R9, RZ, RZ, 0x40000040 ;  /* 0x40000040ff097424 */ /* 0x000fe200078e00ff */
[----:B------:R-:W-:Y:S01]  /*10490*/  LOP3.LUT R3, R3, 0x3fff, RZ, 0xc0, !PT ;  /* 0x00003fff03037812 */ /* 0x000fe200078ec0ff */
[----:B------:R-:W-:-:S02]  /*104a0*/  IMAD.IADD R20, R204, 0x1, R191 ;  /* 0x00000001cc147824 */ /* 0x000fc400078e02bf */
[----:B------:R-:W0:Y:S01]  /*104b0*/  S2R R233, SR_TID.X ;  /* 0x0000000000e97919 */ /* 0x000e220000002100 */
        /* <DEDUP_REMOVED lines=8> */
[----:B------:R-:W-:Y:S02]  /*10540*/  R2UR UR7, R9 ;  /* 0x00000000090772ca */ /* 0x000fe400000e0000 */
[----:B------:R-:W-:Y:S02]  /*10550*/  MOV R9, 0x40000040 ;  /* 0x4000004000097802 */ /* 0x000fe40000000f00 */
[----:B0-----:R-:W-:Y:S01]  /*10560*/  SHF.R.U32.HI R233, RZ, 0x7, R233 ;  /* 0x00000007ffe97819 */ /* 0x001fe200000116e9 */
[----:B-1----:R-:W-:Y:S01]  /*10570*/  @P2 IMAD.HI.U32 R3, R20, R3, RZ ;  /* 0x0000000314032227 */ /* 0x002fe200078e00ff */
[----:B------:R-:W-:Y:S02]  /*10580*/  WARPGROUP.DEPBAR.LE gsb0, 0x0 ;  /* 0x00008000000079c5 */ /* 0x000fe40000010000 */
[----:B------:R-:W-:-:S06]  /*10590*/  WARPGROUP.ARRIVE ;  /* 0x00000000000079c5 */ /* 0x000fcc0000000000 */
[----:B------:R-:W-:Y:S01]  /*105a0*/  HGMMA.64x128x16.F32 R88, R176, gdesc[UR4].tnspB, R88, gsb0 ;  /* 0x41e00004b0587df0 */ /* 0x000fe20008000858 */
[----:B------:R-:W-:Y:S02]  /*105b0*/  R2UR UR6, R8 ;  /* 0x00000000080672ca */ /* 0x000fe400000e0000 */
[----:B------:R-:W-:Y:S01]  /*105c0*/  R2UR UR7, R9 ;  /* 0x00000000090772ca */ /* 0x000fe200000e0000 */
[----:B------:R-:W0:Y:S01]  /*105d0*/  @P2 LDC R8, c[0x0][0x450] ;  /* 0x00011400ff082b82 */ /* 0x000e220000000800 */
[----:B------:R-:W-:Y:S01]  /*105e0*/  IMAD.MOV.U32 R9, RZ, RZ, 0x40000040 ;  /* 0x40000040ff097424 */ /* 0x000fe200078e00ff */
[----:B0-----:R-:W-:Y:S01]  /*105f0*/  @P2 SHF.R.U32.HI R20, RZ, R8, R3 ;  /* 0x00000008ff142219 */ /* 0x001fe20000011603 */
[----:B------:R-:W-:-:S04]  /*10600*/  IMAD.MOV.U32 R3, RZ, RZ, -0x80 ;  /* 0xffffff80ff037424 */ /* 0x000fc800078e00ff */
[----:B------:R-:W-:-:S04]  /*10610*/  IMAD R8, R10, R3, 0x1 ;  /* 0x000000010a087424 */ /* 0x000fc800078e0203 */
[----:B------:R-:W-:-:S05]  /*10620*/  IMAD R8, R203, -0x2, R8 ;  /* 0xfffffffecb087824 */ /* 0x000fca00078e0208 */
[----:B------:R-:W-:Y:S01]  /*10630*/  IADD3 R15, -R192, R8, R193 ;  /* 0x00000008c00f7210 */ /* 0x000fe20007ffe1c1 */
[----:B------:R-:W-:Y:S01]  /*10640*/  VIADD R8, R6, 0x180 ;  /* 0x0000018006087836 */ /* 0x000fe20000000000 */
[----:B------:R-:W-:Y:S02]  /*10650*/  WARPGROUP.DEPBAR.LE gsb0, 0x0 ;  /* 0x00008000000079c5 */ /* 0x000fe40000010000 */
[----:B------:R-:W-:-:S06]  /*10660*/  WARPGROUP.ARRIVE ;  /* 0x00000000000079c5 */ /* 0x000fcc0000000000 */
[----:B------:R-:W-:Y:S01]  /*10670*/  HGMMA.64x128x16.F32 R88, R172, gdesc[UR4].tnspB, R88, gsb0 ;  /* 0x41e00004ac587df0 */ /* 0x000fe20008000858 */
[----:B------:R-:W-:Y:S02]  /*10680*/  R2UR UR6, R8 ;  /* 0x00000000080672ca */ /* 0x000fe400000e0000 */
[----:B------:R-:W-:Y:S01]  /*10690*/  R2UR UR7, R9 ;  /* 0x00000000090772ca */ /* 0x000fe200000e0000 */
[----:B------:R-:W-:Y:S01]  /*106a0*/  IMAD.MOV.U32 R9, RZ, RZ, 0x40000040 ;  /* 0x40000040ff097424 */ /* 0x000fe200078e00ff */
[----:B------:R-:W-:Y:S02]  /*106b0*/  WARPGROUP.DEPBAR.LE gsb0, 0x0 ;  /* 0x00008000000079c5 */ /* 0x000fe40000010000 */
[----:B------:R-:W-:Y:S01]  /*106c0*/  WARPGROUP.ARRIVE ;  /* 0x00000000000079c5 */ /* 0x000fe20000000000 */
[----:B------:R-:W0:Y:S04]  /*106d0*/  SHFL.IDX PT, R172, R20, RZ, 0x1c1f ;  /* 0x001c1fff14ac7589 */ /* 0x000e2800000e0000 */
[----:B------:R-:W1:Y:S04]  /*106e0*/  SHFL.IDX PT, R20, R20, 0x1, 0x1c1f ;  /* 0x003c1f0014147f89 */ /* 0x000e6800000e0000 */
[----:B------:R-:W-:Y:S01]  /*106f0*/  HGMMA.64x128x16.F32 R88, R168, gdesc[UR4].tnspB, R88, gsb0 ;  /* 0x41e00004a8587df0 */ /* 0x000fe20008000858 */
[----:B------:R-:W-:Y:S01]  /*10700*/  R2UR UR7, R9 ;  /* 0x00000000090772ca */ /* 0x000fe200000e0000 */
[----:B------:R-:W-:-:S02]  /*10710*/  IMAD.MOV.U32 R9, RZ, RZ, 0x40000040 ;  /* 0x40000040ff097424 */ /* 0x000fc400078e00ff */
[C---:B0-----:R-:W-:Y:S02]  /*10720*/  IMAD.IADD R3, R15.reuse, 0x1, R172 ;  /* 0x000000010f037824 */ /* 0x041fe400078e02ac */
[----:B-1----:R-:W-:-:S03]  /*10730*/  IMAD.IADD R15, R15, 0x1, R20 ;  /* 0x000000010f0f7824 */ /* 0x002fc600078e0214 */
[C---:B------:R-:W-:Y:S02]  /*10740*/  ISETP.GT.AND P3, PT, R3.reuse, RZ, PT ;  /* 0x000000ff0300720c */ /* 0x040fe40003f64270 */
[C---:B------:R-:W-:Y:S02]  /*10750*/  ISETP.GT.AND P4, PT, R3.reuse, 0x1, PT ;  /* 0x000000010300780c */ /* 0x040fe40003f84270 */
[----:B------:R-:W-:Y:S02]  /*10760*/  FSEL R24, R24, -INF , P3 ;  /* 0xff80000018187808 */ /* 0x000fe40001800000 */
[----:B------:R-:W-:Y:S02]  /*10770*/  ISETP.GT.AND P3, PT, R3, 0x8, PT ;  /* 0x000000080300780c */ /* 0x000fe40003f64270 */
[----:B------:R-:W-:Y:S02]  /*10780*/  FSEL R172, R25, -INF , P4 ;  /* 0xff80000019ac7808 */ /* 0x000fe40002000000 */
[----:B------:R-:W-:-:S02]  /*10790*/  FMNMX.FTZ R7, R24, R11, !PT ;  /* 0x0000000b18077209 */ /* 0x000fc40007810000 */
[C---:B------:R-:W-:Y:S02]  /*107a0*/  ISETP.GT.AND P4, PT, R3.reuse, 0x9, PT ;  /* 0x000000090300780c */ /* 0x040fe40003f84270 */
[----:B------:R-:W-:Y:S02]  /*107b0*/  FSEL R28, R28, -INF , P3 ;  /* 0xff8000001c1c7808 */ /* 0x000fe40001800000 */
[----:B------:R-:W-:Y:S02]  /*107c0*/  FMNMX.FTZ R7, R172, R7, !PT ;  /* 0x00000007ac077209 */ /* 0x000fe40007810000 */
        /* <DEDUP_REMOVED lines=13> */
[----:B------:R-:W-:Y:S02]  /*108a0*/  FMNMX.FTZ R7, R36, R7, !PT ;  /* 0x0000000724077209 */ /* 0x000fe40007810000 */
[----:B------:R-:W-:-:S02]  /*108b0*/  FSEL R40, R40, -INF , P3 ;  /* 0xff80000028287808 */ /* 0x000fc40001800000 */
[----:B------:R-:W-:Y:S02]  /*108c0*/  ISETP.GT.AND P3, PT, R3, 0x28, PT ;  /* 0x000000280300780c */ /* 0x000fe40003f64270 */
[----:B------:R-:W-:Y:S02]  /*108d0*/  ISETP.GT.AND P5, PT, R15, RZ, PT ;  /* 0x000000ff0f00720c */ /* 0x000fe40003fa4270 */
[----:B------:R-:W-:Y:S02]  /*108e0*/  FSEL R44, R44, -INF , P3 ;  /* 0xff8000002c2c7808 */ /* 0x000fe40001800000 */
[----:B------:R-:W-:Y:S02]  /*108f0*/  ISETP.GT.AND P3, PT, R3, 0x30, PT ;  /* 0x000000300300780c */ /* 0x000fe40003f64270 */
[----:B------:R-:W-:Y:S02]  /*10900*/  FSEL R26, R26, -INF , P5 ;  /* 0xff8000001a1a7808 */ /* 0x000fe40002800000 */
[----:B------:R-:W-:-:S02]  /*10910*/  FSEL R48, R48, -INF , P3 ;  /* 0xff80000030307808 */ /* 0x000fc40001800000 */
[----:B------:R-:W-:Y:S02]  /*10920*/  ISETP.GT.AND P3, PT, R3, 0x38, PT ;  /* 0x000000380300780c */ /* 0x000fe40003f64270 */
[----:B------:R-:W-:Y:S02]  /*10930*/  ISETP.GT.AND P5, PT, R15, 0x8, PT ;  /* 0x000000080f00780c */ /* 0x000fe40003fa4270 */
        /* <DEDUP_REMOVED lines=23> */
[C---:B------:R-:W-:Y:S02]  /*10ab0*/  ISETP.GT.AND P5, PT, R15.reuse, 0x28, PT ;  /* 0x000000280f00780c */ /* 0x040fe40003fa4270 */
[----:B------:R-:W-:Y:S02]  /*10ac0*/  FSEL R84, R84, -INF , P3 ;  /* 0xff80000054547808 */ /* 0x000fe40001800000 */
[----:B------:R-:W-:Y:S02]  /*10ad0*/  FSEL R46, R46, -INF , P5 ;  /* 0xff8000002e2e7808 */ /* 0x000fe40002800000 */
[----:B------:R-:W-:Y:S01]  /*10ae0*/  ISETP.GT.AND P5, PT, R15, 0x30, PT ;  /* 0x000000300f00780c */ /* 0x000fe20003fa4270 */
[----:B------:R-:W-:Y:S02]  /*10af0*/  WARPGROUP.DEPBAR.LE gsb0, 0x0 ;  /* 0x00008000000079c5 */ /* 0x000fe40000010000 */
[----:B------:R-:W-:Y:S01]  /*10b00*/  FSEL R168, R37, -INF , P4 ;  /* 0xff80000025a87808 */ /* 0x000fe20002000000 */
[----:B------:R-:W-:Y:S01]  /*10b10*/  WARPGROUP.ARRIVE ;  /* 0x00000000000079c5 */ /* 0x000fe20000000000 */
[----:B------:R-:W-:-:S02]  /*10b20*/  ISETP.GT.AND P4, PT, R3, 0x21, PT ;  /* 0x000000210300780c */ /* 0x000fc40003f84270 */
[----:B------:R-:W-:Y:S02]  /*10b30*/  FMNMX.FTZ R7, R168, R7, !PT ;  /* 0x00000007a8077209 */ /* 0x000fe40007810000 */
[----:B------:R-:W-:Y:S02]  /*10b40*/  FSEL R170, R41, -INF , P4 ;  /* 0xff80000029aa7808 */ /* 0x000fe40002000000 */
[----:B------:R-:W-:Y:S02]  /*10b50*/  FMNMX.FTZ R7, R40, R7, !PT ;  /* 0x0000000728077209 */ /* 0x000fe40007810000 */
[----:B------:R-:W-:Y:S02]  /*10b60*/  ISETP.GT.AND P4, PT, R3, 0x29, PT ;  /* 0x000000290300780c */ /* 0x000fe40003f84270 */
[----:B------:R-:W-:Y:S02]  /*10b70*/  FMNMX.FTZ R7, R170, R7, !PT ;  /* 0x00000007aa077209 */ /* 0x000fe40007810000 */
[----:B------:R-:W-:-:S02]  /*10b80*/  FSEL R178, R45, -INF , P4 ;  /* 0xff8000002db27808 */ /* 0x000fc40002000000 */
[----:B------:R-:W-:Y:S02]  /*10b90*/  FMNMX.FTZ R7, R44, R7, !PT ;  /* 0x000000072c077209 */ /* 0x000fe40007810000 */
[----:B------:R-:W-:Y:S02]  /*10ba0*/  ISETP.GT.AND P4, PT, R3, 0x31, PT ;  /* 0x000000310300780c */ /* 0x000fe40003f84270 */
[----:B------:R-:W-:Y:S02]  /*10bb0*/  FMNMX.FTZ R7, R178, R7, !PT ;  /* 0x00000007b2077209 */ /* 0x000fe40007810000 */
[----:B------:R-:W-:Y:S02]  /*10bc0*/  FSEL R180, R49, -INF , P4 ;  /* 0xff80000031b47808 */ /* 0x000fe40002000000 */
[----:B------:R-:W-:Y:S02]  /*10bd0*/  FMNMX.FTZ R7, R48, R7, !PT ;  /* 0x0000000730077209 */ /* 0x000fe40007810000 */
        /* <DEDUP_REMOVED lines=22> */
[----:B------:R-:W-:Y:S02]  /*10d40*/  IADD3 R8, R6, 0x200, RZ ;  /* 0x0000020006087810 */ /* 0x000fe40007ffe0ff */
[----:B------:R-:W-:Y:S02]  /*10d50*/  FSEL R73, R73, -INF , P4 ;  /* 0xff80000049497808 */ /* 0x000fe40002000000 */
[----:B------:R-:W-:-:S02]  /*10d60*/  R2UR UR6, R8 ;  /* 0x00000000080672ca */ /* 0x000fc400000e0000 */
[----:B------:R-:W-:Y:S02]  /*10d70*/  FMNMX.FTZ R7, R72, R7, !PT ;  /* 0x0000000748077209 */ /* 0x000fe40007810000 */
[----:B------:R-:W-:Y:S02]  /*10d80*/  ISETP.GT.AND P4, PT, R3, 0x69, PT ;  /* 0x000000690300780c */ /* 0x000fe40003f84270 */
[----:B------:R-:W-:Y:S02]  /*10d90*/  FMNMX.FTZ R7, R73, R7, !PT ;  /* 0x0000000749077209 */ /* 0x000fe40007810000 */
[----:B------:R-:W-:Y:S02]  /*10da0*/  FSEL R77, R77, -INF , P4 ;  /* 0xff8000004d4d7808 */ /* 0x000fe40002000000 */
[----:B------:R-:W-:Y:S02]  /*10db0*/  FMNMX.FTZ R8, R76, R7, !PT ;  /* 0x000000074c087209 */ /* 0x000fe40007810000 */
[----:B------:R-:W-:Y:S01]  /*10dc0*/  ISETP.GT.AND P4, PT, R3, 0x71, PT ;  /* 0x000000710300780c */ /* 0x000fe20003f84270 */
[----:B------:R-:W-:Y:S01]  /*10dd0*/  HGMMA.64x128x16.F32 R88, R152, gdesc[UR4].tnspB, R88, gsb0 ;  /* 0x41e0000498587df0 */ /* 0x000fe20008000858 */
[----:B------:R-:W-:-:S02]  /*10de0*/  FMNMX.FTZ R7, R77, R8, !PT ;  /* 0x000000084d077209 */ /* 0x000fc40007810000 */
[----:B------:R-:W-:Y:S02]  /*10df0*/  FSEL R81, R81, -INF , P4 ;  /* 0xff80000051517808 */ /* 0x000fe40002000000 */
[----:B------:R-:W-:Y:S02]  /*10e00*/  FMNMX.FTZ R8, R80, R7, !PT ;  /* 0x0000000750087209 */ /* 0x000fe40007810000 */
[----:B------:R-:W-:Y:S02]  /*10e10*/  ISETP.GT.AND P4, PT, R3, 0x79, PT ;  /* 0x000000790300780c */ /* 0x000fe40003f84270 */
[----:B------:R-:W-:Y:S02]  /*10e20*/  FMNMX.FTZ R3, R81, R8, !PT ;  /* 0x0000000851037209 */ /* 0x000fe40007810000 */
[----:B------:R-:W-:Y:S02]  /*10e30*/  R2UR UR7, R9 ;  /* 0x00000000090772ca */ /* 0x000fe400000e0000 */
[----:B------:R-:W-:-:S02]  /*10e40*/  FMNMX.FTZ R3, R84, R3, !PT ;  /* 0x0000000354037209 */ /* 0x000fc40007810000 */
[----:B------:R-:W-:Y:S02]  /*10e50*/  FSEL R50, R50, -INF , P5 ;  /* 0xff80000032327808 */ /* 0x000fe40002800000 */
[C---:B------:R-:W-:Y:S02]  /*10e60*/  ISETP.GT.AND P5, PT, R15.reuse, 0x38, PT ;  /* 0x000000380f00780c */ /* 0x040fe40003fa4270 */
[----:B------:R-:W-:Y:S02]  /*10e70*/  IADD3 R20, R6, 0x300, RZ ;  /* 0x0000030006147810 */ /* 0x000fe40007ffe0ff */
[----:B------:R-:W-:Y:S02]  /*10e80*/  FSEL R54, R54, -INF , P5 ;  /* 0xff80000036367808 */ /* 0x000fe40002800000 */
[----:B------:R-:W-:-:S04]  /*10e90*/  ISETP.GT.AND P5, PT, R15, 0x40, PT ;  /* 0x000000400f00780c */ /* 0x000fc80003fa4270 */
        /* <DEDUP_REMOVED lines=14> */
[----:B------:R-:W-:Y:S01]  /*10f80*/  FSEL R86, R86, -INF , P5 ;  /* 0xff80000056567808 */ /* 0x000fe20002800000 */
[----:B------:R-:W-:Y:S02]  /*10f90*/  WARPGROUP.DEPBAR.LE gsb0, 0x0 ;  /* 0x00008000000079c5 */ /* 0x000fe40000010000 */
[----:B------:R-:W-:Y:S01]  /*10fa0*/  FSEL R152, R85, -INF , P4 ;  /* 0xff80000055987808 */ /* 0x000fe20002000000 */
[----:B------:R-:W-:Y:S01]  /*10fb0*/  WARPGROUP.ARRIVE ;  /* 0x00000000000079c5 */ /* 0x000fe20000000000 */
[----:B------:R-:W-:Y:S02]  /*10fc0*/  ISETP.GT.AND P4, PT, R15, 0x1, PT ;  /* 0x000000010f00780c */ /* 0x000fe40003f84270 */
[----:B------:R-:W-:Y:S01]  /*10fd0*/  FMNMX.FTZ R21, R152, R3, !PT ;  /* 0x0000000398157209 */ /* 0x000fe20007810000 */
[----:B------:R-:W-:Y:S01]  /*10fe0*/  IMAD.U32 R3, RZ, RZ, UR44 ;  /* 0x0000002cff037e24 */ /* 0x000fe2000f8e00ff */
[----:B------:R-:W-:Y:S02]  /*10ff0*/  FSEL R154, R27, -INF , P4 ;  /* 0xff8000001b9a7808 */ /* 0x000fe40002000000 */
[----:B------:R-:W-:Y:S01]  /*11000*/  ISETP.GT.AND P4, PT, R15, 0x9, PT ;  /* 0x000000090f00780c */ /* 0x000fe20003f84270 */
[----:B------:R-:W0:Y:S02]  /*11010*/  SHFL.BFLY PT, R8, R21, 0x2, 0x1f ;  /* 0x0c401f0015087f89 */ /* 0x000e2400000e0000 */
[----:B0-----:R-:W-:-:S02]  /*11020*/  FMNMX.FTZ R33, R21, R8, !PT ;  /* 0x0000000815217209 */ /* 0x001fc40007810000 */
[----:B------:R-:W-:-:S03]  /*11030*/  FMNMX.FTZ R21, R26, R12, !PT ;  /* 0x0000000c1a157209 */ /* 0x000fc60007810000 */
[----:B------:R-:W0:Y:S01]  /*11040*/  SHFL.BFLY PT, R8, R33, 0x1, 0x1f ;  /* 0x0c201f0021087f89 */ /* 0x000e2200000e0000 */
[----:B------:R-:W-:-:S04]  /*11050*/  FMNMX.FTZ R21, R154, R21, !PT ;  /* 0x000000159a157209 */ /* 0x000fc80007810000 */
[----:B------:R-:W-:Y:S02]  /*11060*/  FMNMX.FTZ R21, R30, R21, !PT ;  /* 0x000000151e157209 */ /* 0x000fe40007810000 */
[----:B0-----:R-:W-:Y:S01]  /*11070*/  FMNMX.FTZ R7, R33, R8, !PT ;  /* 0x0000000821077209 */ /* 0x001fe20007810000 */
[----:B------:R-:W-:-:S03]  /*11080*/  VIADD R8, R6, 0x280 ;  /* 0x0000028006087836 */ /* 0x000fc60000000000 */
[C---:B------:R-:W-:Y:S01]  /*11090*/  FSETP.NEU.FTZ.AND P3, PT, R7.reuse, -INF , PT ;  /* 0xff8000000700780b */ /* 0x040fe20003f7d000 */
[----:B------:R-:W-:Y:S01]  /*110a0*/  FMUL.FTZ R29, R7, R3 ;  /* 0x00000003071d7220 */ /* 0x000fe20000410000 */
[----:B------:R-:W-:-:S04]  /*110b0*/  R2UR UR6, R8 ;  /* 0x00000000080672ca */ /* 0x000fc800000e0000 */
[----:B------:R-:W-:-:S05]  /*110c0*/  FSEL R29, R29, RZ, P3 ;  /* 0x000000ff1d1d7208 */ /* 0x000fca0001800000 */
[-CC-:B------:R-:W-:Y:S01]  /*110d0*/  FFMA.FTZ R9, R28, R3.reuse, -R29.reuse ;  /* 0x000000031c097223 */ /* 0x180fe2000001081d */
[-CC-:B------:R-:W-:Y:S01]  /*110e0*/  FFMA.FTZ R28, R174, R3.reuse, -R29.reuse ;  /* 0x00000003ae1c7223 */ /* 0x180fe2000001081d */
[-CC-:B------:R-:W-:Y:S01]  /*110f0*/  FFMA.FTZ R27, R32, R3.reuse, -R29.reuse ;  /* 0x00000003201b7223 */ /* 0x180fe2000001081d */
[-CC-:B------:R-:W-:Y:S01]  /*11100*/  FFMA.FTZ R32, R168, R3.reuse, -R29.reuse ;  /* 0x00000003a8207223 */ /* 0x180fe2000001081d */
[----:B------:R-:W-:Y:S01]  /*11110*/  HGMMA.64x128x16.F32 R88, R156, gdesc[UR4].tnspB, R88, gsb0 ;  /* 0x41e000049c587df0 */ /* 0x000fe20008000858 */
[-CC-:B------:R-:W-:Y:S01]  /*11120*/  FFMA.FTZ R25, R24, R3.reuse, -R29.reuse ;  /* 0x0000000318197223 */ /* 0x180fe2000001081d */
[-CC-:B------:R-:W-:Y:S01]  /*11130*/  FFMA.FTZ R24, R172, R3.reuse, -R29.reuse ;  /* 0x00000003ac187223 */ /* 0x180fe2000001081d */
[-CC-:B------:R-:W-:Y:S01]  /*11140*/  FFMA.FTZ R172, R40, R3.reuse, -R29.reuse ;  /* 0x0000000328ac7223 */ /* 0x180fe2000001081d */
[-CC-:B------:R-:W-:Y:S01]  /*11150*/  FFMA.FTZ R40, R178, R3.reuse, -R29.reuse ;  /* 0x00000003b2287223 */ /* 0x180fe2000001081d */
[-CC-:B------:R-:W-:Y:S01]  /*11160*/  FFMA.FTZ R37, R48, R3.reuse, -R29.reuse ;  /* 0x0000000330257223 */ /* 0x180fe2000001081d */
[----:B------:R-:W-:Y:S01]  /*11170*/  FFMA.FTZ R48, R232, R3, -R29 ;  /* 0x00000003e8307223 */ /* 0x000fe2000001081d */
[----:B------:R-:W-:Y:S01]  /*11180*/  R2UR UR6, R20 ;  /* 0x00000000140672ca */ /* 0x000fe200000e0000 */
[----:B------:R-:W-:-:S02]  /*11190*/  VIADD R20, R6, 0x380 ;  /* 0x0000038006147836 */ /* 0x000fc40000000000 */
        /* <DEDUP_REMOVED lines=27> */
[----:B------:R-:W-:Y:S01]  /*11350*/  MUFU.EX2 R52, R52 ;  /* 0x0000003400347308 */ /* 0x000fe20000000800 */
[----:B------:R-:W-:-:S02]  /*11360*/  WARPGROUP.DEPBAR.LE gsb0, 0x0 ;  /* 0x00008000000079c5 */ /* 0x000fc40000010000 */
[----:B------:R-:W-:Y:S01]  /*11370*/  FSEL R156, R31, -INF , P4 ;  /* 0xff8000001f9c7808 */ /* 0x000fe20002000000 */
[--C-:B------:R-:W-:Y:S01]  /*11380*/  FFMA.FTZ R31, R36, R3, -R29.reuse ;  /* 0x00000003241f7223 */ /* 0x100fe2000001081d */
[----:B------:R-:W-:Y:S01]  /*11390*/  ISETP.GT.AND P4, PT, R15, 0x11, PT ;  /* 0x000000110f00780c */ /* 0x000fe20003f84270 */
[----:B------:R-:W-:Y:S01]  /*113a0*/  WARPGROUP.ARRIVE ;  /* 0x00000000000079c5 */ /* 0x000fe20000000000 */
[----:B------:R-:W-:Y:S01]  /*113b0*/  FMNMX.FTZ R21, R156, R21, !PT ;  /* 0x000000159c157209 */ /* 0x000fe20007810000 */
[----:B------:R-:W-:Y:S01]  /*113c0*/  MUFU.EX2 R56, R56 ;  /* 0x0000003800387308 */ /* 0x000fe20000000800 */
[----:B------:R-:W-:Y:S01]  /*113d0*/  FSEL R158, R35, -INF , P4 ;  /* 0xff800000239e7808 */ /* 0x000fe20002000000 */
[--C-:B------:R-:W-:Y:S01]  /*113e0*/  FFMA.FTZ R35, R44, R3, -R29.reuse ;  /* 0x000000032c237223 */ /* 0x100fe2000001081d */
[----:B------:R-:W-:Y:S01]  /*113f0*/  FMNMX.FTZ R21, R34, R21, !PT ;  /* 0x0000001522157209 */ /* 0x000fe20007810000 */
[----:B------:R-:W-:Y:S01]  /*11400*/  FFMA.FTZ R44, R180, R3, -R29 ;  /* 0x00000003b42c7223 */ /* 0x000fe2000001081d */
[----:B------:R-:W-:-:S02]  /*11410*/  ISETP.GT.AND P4, PT, R15, 0x19, PT ;  /* 0x000000190f00780c */ /* 0x000fc40003f84270 */
[----:B------:R-:W-:Y:S01]  /*11420*/  FMNMX.FTZ R21, R158, R21, !PT ;  /* 0x000000159e157209 */ /* 0x000fe20007810000 */
[----:B------:R-:W-:Y:S01]  /*11430*/  MUFU.EX2 R31, R31 ;  /* 0x0000001f001f7308 */ /* 0x000fe20000000800 */
[----:B------:R-:W-:Y:S01]  /*11440*/  FSEL R174, R39, -INF , P4 ;  /* 0xff80000027ae7808 */ /* 0x000fe20002000000 */
[--C-:B------:R-:W-:Y:S01]  /*11450*/  FFMA.FTZ R39, R182, R3, -R29.reuse ;  /* 0x00000003b6277223 */ /* 0x100fe2000001081d */
[----:B------:R-:W-:Y:S02]  /*11460*/  FMNMX.FTZ R21, R38, R21, !PT ;  /* 0x0000001526157209 */ /* 0x000fe40007810000 */
[----:B------:R-:W-:Y:S02]  /*11470*/  ISETP.GT.AND P4, PT, R15, 0x21, PT ;  /* 0x000000210f00780c */ /* 0x000fe40003f84270 */
        /* <DEDUP_REMOVED lines=11> */
[----:B------:R-:W-:Y:S01]  /*11530*/  FMNMX.FTZ R21, R46, R21, !PT ;  /* 0x000000152e157209 */ /* 0x000fe20007810000 */
[----:B------:R-:W-:Y:S01]  /*11540*/  FFMA.FTZ R72, R81, R3, -R29 ;  /* 0x0000000351487223 */ /* 0x000fe2000001081d */
[----:B------:R-:W-:Y:S02]  /*11550*/  ISETP.GT.AND P4, PT, R15, 0x31, PT ;  /* 0x000000310f00780c */ /* 0x000fe40003f84270 */
[----:B------:R-:W-:Y:S01]  /*11560*/  FMNMX.FTZ R21, R168, R21, !PT ;  /* 0x00000015a8157209 */ /* 0x000fe20007810000 */
[----:B------:R-:W-:Y:S01]  /*11570*/  MUFU.EX2 R39, R39 ;  /* 0x0000002700277308 */ /* 0x000fe20000000800 */
[----:B------:R-:W-:-:S02]  /*11580*/  FSEL R51, R51, -INF , P4 ;  /* 0xff80000033337808 */ /* 0x000fc40002000000 */
[----:B------:R-:W-:Y:S02]  /*11590*/  FMNMX.FTZ R8, R50, R21, !PT ;  /* 0x0000001532087209 */ /* 0x000fe40007810000 */
[----:B------:R-:W-:Y:S02]  /*115a0*/  ISETP.GT.AND P4, PT, R15, 0x39, PT ;  /* 0x000000390f00780c */ /* 0x000fe40003f84270 */
[----:B------:R-:W-:Y:S01]  /*115b0*/  FMNMX.FTZ R21, R51, R8, !PT ;  /* 0x0000000833157209 */ /* 0x000fe20007810000 */
[----:B------:R-:W-:Y:S01]  /*115c0*/  MUFU.EX2 R43, R43 ;  /* 0x0000002b002b7308 */ /* 0x000fe20000000800 */
[----:B------:R-:W-:Y:S02]  /*115d0*/  FSEL R55, R55, -INF , P4 ;  /* 0xff80000037377808 */ /* 0x000fe40002000000 */
[----:B------:R-:W-:Y:S02]  /*115e0*/  FMNMX.FTZ R8, R54, R21, !PT ;  /* 0x0000001536087209 */ /* 0x000fe40007810000 */
[----:B------:R-:W-:-:S02]  /*115f0*/  ISETP.GT.AND P4, PT, R15, 0x41, PT ;  /* 0x000000410f00780c */ /* 0x000fc40003f84270 */
[----:B------:R-:W-:Y:S01]  /*11600*/  FMNMX.FTZ R21, R55, R8, !PT ;  /* 0x0000000837157209 */ /* 0x000fe20007810000 */
[----:B------:R-:W-:Y:S01]  /*11610*/  MUFU.EX2 R45, R45 ;  /* 0x0000002d002d7308 */ /* 0x000fe20000000800 */
[----:B------:R-:W-:Y:S02]  /*11620*/  FSEL R59, R59, -INF , P4 ;  /* 0xff8000003b3b7808 */ /* 0x000fe40002000000 */
[----:B------:R-:W-:Y:S02]  /*11630*/  FMNMX.FTZ R8, R58, R21, !PT ;  /* 0x000000153a087209 */ /* 0x000fe40007810000 */
        /* <DEDUP_REMOVED lines=35> */
[----:B0-----:R-:W-:Y:S02]  /*11870*/  F2FP.F16.F32.PACK_AB R152, R48, R41 ;  /* 0x000000293098723e */ /* 0x001fe400000000ff */
[----:B------:R-:W-:Y:S01]  /*11880*/  FMNMX.FTZ R21, R232, R21, !PT ;  /* 0x00000015e8157209 */ /* 0x000fe20007810000 */
[----:B------:R0:W-:Y:S04]  /*11890*/  MUFU.EX2 R15, R60 ;  /* 0x0000003c000f7308 */ /* 0x0001e80000000800 */
[----:B------:R-:W1:Y:S04]  /*118a0*/  SHFL.BFLY PT, R8, R21, 0x2, 0x1f ;  /* 0x0c401f0015087f89 */ /* 0x000e6800000e0000 */
[----:B------:R-:W-:Y:S01]  /*118b0*/  MUFU.EX2 R76, R76 ;  /* 0x0000004c004c7308 */ /* 0x000fe20000000800 */
[----:B0-----:R-:W-:-:S07]  /*118c0*/  FFMA.FTZ R60, R69, R3, -R29 ;  /* 0x00000003453c7223 */ /* 0x001fce000001081d */
[----:B------:R-:W-:Y:S01]  /*118d0*/  MUFU.EX2 R60, R60 ;  /* 0x0000003c003c7308 */ /* 0x000fe20000000800 */
[----:B-1----:R-:W-:-:S05]  /*118e0*/  FMNMX.FTZ R8, R21, R8, !PT ;  /* 0x0000000815087209 */ /* 0x002fca0007810000 */
[----:B------:R-:W0:Y:S02]  /*118f0*/  SHFL.BFLY PT, R21, R8, 0x1, 0x1f ;  /* 0x0c201f0008157f89 */ /* 0x000e2400000e0000 */
[----:B0-----:R-:W-:Y:S01]  /*11900*/  FMNMX.FTZ R8, R8, R21, !PT ;  /* 0x0000001508087209 */ /* 0x001fe20007810000 */
[----:B------:R-:W-:-:S03]  /*11910*/  IMAD.MOV.U32 R21, RZ, RZ, 0x40000040 ;  /* 0x40000040ff157424 */ /* 0x000fc600078e00ff */
[C---:B------:R-:W-:Y:S01]  /*11920*/  FSETP.NEU.FTZ.AND P4, PT, R8.reuse, -INF , PT ;  /* 0xff8000000800780b */ /* 0x040fe20003f9d000 */
[----:B------:R-:W-:Y:S01]  /*11930*/  FMUL.FTZ R61, R8, R3 ;  /* 0x00000003083d7220 */ /* 0x000fe20000410000 */
[----:B------:R-:W-:Y:S01]  /*11940*/  R2UR UR7, R21 ;  /* 0x00000000150772ca */ /* 0x000fe200000e0000 */
[----:B------:R-:W-:-:S03]  /*11950*/  IMAD.MOV.U32 R21, RZ, RZ, 0x40000040 ;  /* 0x40000040ff157424 */ /* 0x000fc600078e00ff */
[----:B------:R-:W-:-:S05]  /*11960*/  FSEL R29, R61, RZ, P4 ;  /* 0x000000ff3d1d7208 */ /* 0x000fca0002000000 */
[-CC-:B------:R-:W-:Y:S01]  /*11970*/  FFMA.FTZ R175, R46, R3.reuse, -R29.reuse ;  /* 0x000000032eaf7223 */ /* 0x180fe2000001081d */
[----:B------:R-:W-:Y:S01]  /*11980*/  FSEL R46, R7, RZ, P3 ;  /* 0x000000ff072e7208 */ /* 0x000fe20001800000 */
[-CC-:B------:R-:W-:Y:S01]  /*11990*/  FFMA.FTZ R26, R26, R3.reuse, -R29.reuse ;  /* 0x000000031a1a7223 */ /* 0x180fe2000001081d */
[-C--:B------:R-:W-:Y:S01]  /*119a0*/  FFMA.FTZ R181, R154, R3.reuse, -R29 ;  /* 0x000000039ab57223 */ /* 0x080fe2000001081d */
[----:B------:R-:W-:Y:S01]  /*119b0*/  HGMMA.64x128x16.F32 R88, R160, gdesc[UR4].tnspB, R88, gsb0 ;  /* 0x41e00004a0587df0 */ /* 0x000fe20008000858 */
[----:B------:R-:W-:Y:S01]  /*119c0*/  R2UR UR6, R20 ;  /* 0x00000000140672ca */ /* 0x000fe200000e0000 */
[----:B------:R-:W-:Y:S01]  /*119d0*/  FADD.FTZ R46, -R46, R11 ;  /* 0x0000000b2e2e7221 */ /* 0x000fe20000010100 */
[----:B------:R-:W-:Y:S01]  /*119e0*/  R2UR UR7, R21 ;  /* 0x00000000150772ca */ /* 0x000fe200000e0000 */
[----:B------:R-:W-:Y:S01]  /*119f0*/  MUFU.EX2 R26, R26 ;  /* 0x0000001a001a7308 */ /* 0x000fe20000000800 */
[----:B------:R-:W-:Y:S01]  /*11a00*/  FSEL R11, R8, RZ, P4 ;  /* 0x000000ff080b7208 */ /* 0x000fe20002000000 */
[-C--:B------:R-:W-:Y:S01]  /*11a10*/  FMUL.FTZ R6, R46, R3.reuse ;  /* 0x000000032e067220 */ /* 0x080fe20000410000 */
[-CC-:B------:R-:W-:Y:S01]  /*11a20*/  FFMA.FTZ R183, R30, R3.reuse, -R29.reuse ;  /* 0x000000031eb77223 */ /* 0x180fe2000001081d */
[-CC-:B------:R-:W-:Y:S01]  /*11a30*/  FFMA.FTZ R84, R156, R3.reuse, -R29.reuse ;  /* 0x000000039c547223 */ /* 0x180fe2000001081d */
[-CC-:B------:R-:W-:Y:S01]  /*11a40*/  FFMA.FTZ R177, R34, R3.reuse, -R29.reuse ;  /* 0x0000000322b17223 */ /* 0x180fe2000001081d */
[----:B------:R-:W-:Y:S01]  /*11a50*/  FADD.FTZ R12, -R11, R12 ;  /* 0x0000000c0b0c7221 */ /* 0x000fe20000010100 */
[----:B------:R-:W-:Y:S01]  /*11a60*/  IADD3 R20, -R233, 0xb, RZ ;  /* 0x0000000be9147810 */ /* 0x000fe20007ffe1ff */
[----:B------:R-:W-:Y:S01]  /*11a70*/  MUFU.EX2 R6, R6 ;  /* 0x0000000600067308 */ /* 0x000fe20000000800 */
[-C--:B------:R-:W-:Y:S01]  /*11a80*/  FFMA.FTZ R30, R158, R3.reuse, -R29 ;  /* 0x000000039e1e7223 */ /* 0x080fe2000001081d */
[----:B------:R-:W-:Y:S01]  /*11a90*/  FMUL.FTZ R11, R12, R3 ;  /* 0x000000030c0b7220 */ /* 0x000fe20000410000 */
[----:B------:R-:W-:-:S02]  /*11aa0*/  @!P1 IMAD R12, R184, 0x8, R2 ;  /* 0x00000008b80c9824 */ /* 0x000fc400078e0202 */
[-CC-:B------:R-:W-:Y:S01]  /*11ab0*/  FFMA.FTZ R179, R38, R3.reuse, -R29.reuse ;  /* 0x0000000326b37223 */ /* 0x180fe2000001081d */
[----:B------:R-:W-:Y:S01]  /*11ac0*/  @!P1 LEA R46, R14, R2, 0x3 ;  /* 0x000000020e2e9211 */ /* 0x000fe200078e18ff */
[-CC-:B------:R-:W-:Y:S01]  /*11ad0*/  FFMA.FTZ R80, R174, R3.reuse, -R29.reuse ;  /* 0x00000003ae507223 */ /* 0x180fe2000001081d */
[----:B------:R-:W-:Y:S01]  /*11ae0*/  @!P1 VIADD R12, R12, 0x28840 ;  /* 0x000288400c0c9836 */ /* 0x000fe20000000000 */
[----:B------:R-:W0:Y:S01]  /*11af0*/  MUFU.EX2 R11, R11 ;  /* 0x0000000b000b7308 */ /* 0x000e220000000800 */
[-CC-:B------:R-:W-:Y:S01]  /*11b00*/  FFMA.FTZ R173, R42, R3.reuse, -R29.reuse ;  /* 0x000000032aad7223 */ /* 0x180fe2000001081d */
[-CC-:B------:R-:W-:Y:S01]  /*11b10*/  FFMA.FTZ R42, R51, R3.reuse, -R29.reuse ;  /* 0x00000003332a7223 */ /* 0x180fe2000001081d */
[-CC-:B------:R-:W-:Y:S01]  /*11b20*/  FFMA.FTZ R34, R36, R3.reuse, -R29.reuse ;  /* 0x0000000324227223 */ /* 0x180fe2000001081d */
[----:B------:R-:W-:Y:S01]  /*11b30*/  @!P1 PRMT R21, RZ, 0x654, R12 ;  /* 0x00000654ff159816 */ /* 0x000fe2000000000c */
[----:B------:R-:W-:Y:S02]  /*11b40*/  @!P1 VIADD R46, R46, 0x28860 ;  /* 0x000288602e2e9836 */ /* 0x000fe40000000000 */
[-CC-:B------:R-:W-:Y:S01]  /*11b50*/  FFMA.FTZ R36, R168, R3.reuse, -R29.reuse ;  /* 0x00000003a8247223 */ /* 0x180fe2000001081d */
[-CC-:B------:R-:W-:Y:S01]  /*11b60*/  FFMA.FTZ R169, R50, R3.reuse, -R29.reuse ;  /* 0x0000000332a97223 */ /* 0x180fe2000001081d */
[----:B------:R-:W1:Y:S01]  /*11b70*/  MUFU.EX2 R181, R181 ;  /* 0x000000b500b57308 */ /* 0x000e620000000800 */
[-CC-:B------:R-:W-:Y:S01]  /*11b80*/  FFMA.FTZ R171, R54, R3.reuse, -R29.reuse ;  /* 0x0000000336ab7223 */ /* 0x180fe2000001081d */
[----:B------:R-:W-:Y:S01]  /*11b90*/  @!P1 PRMT R46, RZ, 0x654, R46 ;  /* 0x00000654ff2e9816 */ /* 0x000fe2000000002e */
[-CC-:B------:R-:W-:Y:S01]  /*11ba0*/  FFMA.FTZ R38, R55, R3.reuse, -R29.reuse ;  /* 0x0000000337267223 */ /* 0x180fe2000001081d */
[-CC-:B------:R-:W-:Y:S01]  /*11bb0*/  FFMA.FTZ R153, R58, R3.reuse, -R29.reuse ;  /* 0x000000033a997223 */ /* 0x180fe2000001081d */
[-CC-:B------:R-:W-:Y:S01]  /*11bc0*/  FFMA.FTZ R59, R59, R3.reuse, -R29.reuse ;  /* 0x000000033b3b7223 */ /* 0x180fe2000001081d */
[-CC-:B------:R-:W-:Y:S01]  /*11bd0*/  FFMA.FTZ R155, R62, R3.reuse, -R29.reuse ;  /* 0x000000033e9b7223 */ /* 0x180fe2000001081d */
[-CC-:B------:R-:W-:Y:S01]  /*11be0*/  FFMA.FTZ R157, R66, R3.reuse, -R29.reuse ;  /* 0x00000003429d7223 */ /* 0x180fe2000001081d */
[----:B------:R-:W2:Y:S01]  /*11bf0*/  MUFU.EX2 R183, R183 ;  /* 0x000000b700b77308 */ /* 0x000ea20000000800 */
[----:B0-----:R-:W-:Y:S01]  /*11c00*/  FFMA.FTZ R0, R11, R0, R26 ;  /* 0x000000000b007223 */ /* 0x001fe2000001001a */
[-CC-:B------:R-:W-:Y:S01]  /*11c10*/  FFMA.FTZ R159, R70, R3.reuse, -R29.reuse ;  /* 0x00000003469f7223 */ /* 0x180fe2000001081d */
[-CC-:B------:R-:W-:Y:S01]  /*11c20*/  FFMA.FTZ R78, R78, R3.reuse, -R29.reuse ;  /* 0x000000034e4e7223 */ /* 0x180fe2000001081d */
[-CC-:B------:R-:W-:Y:S01]  /*11c30*/  FFMA.FTZ R82, R82, R3.reuse, -R29.reuse ;  /* 0x0000000352527223 */ /* 0x180fe2000001081d */
[--C-:B------:R-:W-:Y:S01]  /*11c40*/  FFMA.FTZ R83, R83, R3, -R29.reuse ;  /* 0x0000000353537223 */ /* 0x100fe2000001081d */
[----:B------:R-:W-:Y:S01]  /*11c50*/  F2FP.F16.F32.PACK_AB R154, R52, R15 ;  /* 0x0000000f349a723e */ /* 0x000fe200000000ff */
[-CC-:B------:R-:W-:Y:S01]  /*11c60*/  FFMA.FTZ R86, R86, R3.reuse, -R29.reuse ;  /* 0x0000000356567223 */ /* 0x180fe2000001081d */
[----:B------:R-:W0:Y:S01]  /*11c70*/  MUFU.EX2 R84, R84 ;  /* 0x0000005400547308 */ /* 0x000e220000000800 */
[C---:B-1----:R-:W-:Y:S01]  /*11c80*/  FADD.FTZ R14, R181.reuse, R0 ;  /* 0x00000000b50e7221 */ /* 0x042fe20000010000 */
[----:B------:R-:W-:Y:S01]  /*11c90*/  FFMA.FTZ R0, R178, R3, -R29 ;  /* 0x00000003b2007223 */ /* 0x000fe2000001081d */
[----:B------:R-:W-:-:S02]  /*11ca0*/  F2FP.F16.F32.PACK_AB R181, R181, R26 ;  /* 0x0000001ab5b5723e */ /* 0x000fc400000000ff */
[C---:B------:R-:W-:Y:S01]  /*11cb0*/  ISETP.GT.AND P3, PT, R10.reuse, R13, PT ;  /* 0x0000000d0a00720c */ /* 0x040fe20003f64270 */
[----:B------:R-:W-:Y:S01]  /*11cc0*/  VIADD R10, R10, 0xffffffff ;  /* 0xffffffff0a0a7836 */ /* 0x000fe20000000000 */
[----:B------:R-:W-:Y:S01]  /*11cd0*/  F2FP.F16.F32.PACK_AB R178, R32, R31 ;  /* 0x0000001f20b2723e */ /* 0x000fe200000000ff */
[----:B------:R-:W1:Y:S01]  /*11ce0*/  MUFU.EX2 R177, R177 ;  /* 0x000000b100b17308 */ /* 0x000e620000000800 */
[----:B--2---:R-:W-:Y:S01]  /*11cf0*/  FADD.FTZ R51, R183, R14 ;  /* 0x0000000eb7337221 */ /* 0x004fe20000010000 */
[----:B------:R-:W-:Y:S02]  /*11d00*/  F2FP.F16.F32.PACK_AB R174, R40, R35 ;  /* 0x0000002328ae723e */ /* 0x000fe400000000ff */
[----:B------:R-:W-:Y:S02]  /*11d10*/  F2FP.F16.F32.PACK_AB R168, R44, R37 ;  /* 0x000000252ca8723e */ /* 0x000fe400000000ff */
[----:B------:R-:W-:Y:S02]  /*11d20*/  F2FP.F16.F32.PACK_AB R156, R56, R43 ;  /* 0x0000002b389c723e */ /* 0x000fe400000000ff */
[----:B------:R-:W2:Y:S01]  /*11d30*/  MUFU.EX2 R30, R30 ;  /* 0x0000001e001e7308 */ /* 0x000ea20000000800 */
[C---:B0-----:R-:W-:Y:S01]  /*11d40*/  FADD.FTZ R14, R84.reuse, R51 ;  /* 0x00000033540e7221 */ /* 0x041fe20000010000 */
[----:B------:R-:W-:-:S02]  /*11d50*/  F2FP.F16.F32.PACK_AB R183, R84, R183 ;  /* 0x000000b754b7723e */ /* 0x000fc400000000ff */
[----:B------:R-:W-:-:S04]  /*11d60*/  F2FP.F16.F32.PACK_AB R158, R60, R45 ;  /* 0x0000002d3c9e723e */ /* 0x000fc800000000ff */
[----:B------:R-:W0:Y:S01]  /*11d70*/  MUFU.EX2 R179, R179 ;  /* 0x000000b300b37308 */ /* 0x000e220000000800 */
[----:B-1----:R-:W-:-:S07]  /*11d80*/  FADD.FTZ R51, R177, R14 ;  /* 0x0000000eb1337221 */ /* 0x002fce0000010000 */
[----:B------:R-:W1:Y:S01]  /*11d90*/  MUFU.EX2 R80, R80 ;  /* 0x0000005000507308 */ /* 0x000e620000000800 */
[----:B--2---:R-:W-:-:S07]  /*11da0*/  F2FP.F16.F32.PACK_AB R177, R30, R177 ;  /* 0x000000b11eb1723e */ /* 0x004fce00000000ff */
[----:B------:R-:W2:Y:S08]  /*11db0*/  MUFU.EX2 R173, R173 ;  /* 0x000000ad00ad7308 */ /* 0x000eb00000000800 */
[----:B------:R-:W3:Y:S08]  /*11dc0*/  MUFU.EX2 R34, R34 ;  /* 0x0000002200227308 */ /* 0x000ef00000000800 */
[----:B------:R-:W4:Y:S08]  /*11dd0*/  MUFU.EX2 R175, R175 ;  /* 0x000000af00af7308 */ /* 0x000f300000000800 */
[----:B------:R-:W5:Y:S08]  /*11de0*/  MUFU.EX2 R36, R36 ;  /* 0x0000002400247308 */ /* 0x000f700000000800 */
[----:B------:R-:W5:Y:S08]  /*11df0*/  MUFU.EX2 R169, R169 ;  /* 0x000000a900a97308 */ /* 0x000f700000000800 */
[----:B------:R-:W5:Y:S08]  /*11e00*/  MUFU.EX2 R42, R42 ;  /* 0x0000002a002a7308 */ /* 0x000f700000000800 */
[----:B------:R-:W5:Y:S08]  /*11e10*/  MUFU.EX2 R171, R171 ;  /* 0x000000ab00ab7308 */ /* 0x000f700000000800 */
[----:B------:R-:W5:Y:S01]  /*11e20*/  MUFU.EX2 R38, R38 ;  /* 0x0000002600267308 */ /* 0x000f620000000800 */
[----:B------:R-:W-:-:S02]  /*11e30*/  WARPGROUP.DEPBAR.LE gsb0, 0x0 ;  /* 0x00008000000079c5 */ /* 0x000fc40000010000 */
[----:B------:R-:W-:Y:S01]  /*11e40*/  WARPGROUP.ARRIVE ;  /* 0x00000000000079c5 */ /* 0x000fe20000000000 */
[----:B------:R-:W-:Y:S01]  /*11e50*/  FFMA.FTZ R161, R74, R3, -R29 ;  /* 0x000000034aa17223 */ /* 0x000fe2000001081d */
[----:B------:R-:W-:-:S03]  /*11e60*/  F2FP.F16.F32.PACK_AB R160, R64, R47 ;  /* 0x0000002f40a0723e */ /* 0x000fc600000000ff */
[----:B------:R-:W5:Y:S01]  /*11e70*/  MUFU.EX2 R153, R153 ;  /* 0x0000009900997308 */ /* 0x000f620000000800 */
[----:B------:R-:W-:Y:S01]  /*11e80*/  F2FP.F16.F32.PACK_AB R162, R68, R49 ;  /* 0x0000003144a2723e */ /* 0x000fe200000000ff */
[----:B------:R-:W-:Y:S06]  /*11e90*/  HGMMA.64x128x16.F32 R88, R164, gdesc[UR4].tnspB, R88, gsb0 ;  /* 0x41e00004a4587df0 */ /* 0x000fec0008000858 */
        /* <DEDUP_REMOVED lines=13> */
[-C--:B------:R-:W-:Y:S01]  /*11f70*/  FMUL.FTZ R90, R90, R11.reuse ;  /* 0x0000000b5a5a7220 */ /* 0x080fe20000410000 */
[----:B0-----:R-:W-:Y:S01]  /*11f80*/  FADD.FTZ R20, R30, R51 ;  /* 0x000000331e147221 */ /* 0x001fe20000010000 */
[-C--:B------:R-:W-:Y:S01]  /*11f90*/  FMUL.FTZ R91, R91, R11.reuse ;  /* 0x0000000b5b5b7220 */ /* 0x080fe20000410000 */
[-C--:B------:R-:W-:Y:S01]  /*11fa0*/  FMUL.FTZ R94, R94, R11.reuse ;  /* 0x0000000b5e5e7220 */ /* 0x080fe20000410000 */
[----:B------:R-:W-:Y:S01]  /*11fb0*/  FMUL.FTZ R95, R95, R11 ;  /* 0x0000000b5f5f7220 */ /* 0x000fe20000410000 */
[----:B------:R-:W-:Y:S01]  /*11fc0*/  FADD.FTZ R51, R179, R20 ;  /* 0x00000014b3337221 */ /* 0x000fe20000010000 */
[----:B------:R-:W-:Y:S01]  /*11fd0*/  FFMA.FTZ R20, R75, R3, -R29 ;  /* 0x000000034b147223 */ /* 0x000fe2000001081d */
[----:B-1----:R-:W-:Y:S01]  /*11fe0*/  FFMA.FTZ R21, R6, R4, R25 ;  /* 0x0000000406157223 */ /* 0x002fe20000010019 */
[----:B------:R0:W-:Y:S01]  /*11ff0*/  @!P1 SYNCS.ARRIVE.TRANS64.RED.A1T0 RZ, [R46+URZ], RZ ;  /* 0x000000ff2eff99a7 */ /* 0x0001e2000810043f */
[-C--:B------:R-:W-:Y:S01]  /*12000*/  FMUL.FTZ R98, R98, R11.reuse ;  /* 0x0000000b62627220 */ /* 0x080fe20000410000 */
[-C--:B------:R-:W-:Y:S01]  /*12010*/  FMUL.FTZ R99, R99, R11.reuse ;  /* 0x0000000b63637220 */ /* 0x080fe20000410000 */
[----:B------:R-:W-:Y:S01]  /*12020*/  FADD.FTZ R4, R24, R21 ;  /* 0x0000001518047221 */ /* 0x000fe20000010000 */
[----:B------:R-:W-:Y:S01]  /*12030*/  MUFU.EX2 R20, R20 ;  /* 0x0000001400147308 */ /* 0x000fe20000000800 */
[-C--:B------:R-:W-:Y:S01]  /*12040*/  FMUL.FTZ R102, R102, R11.reuse ;  /* 0x0000000b66667220 */ /* 0x080fe20000410000 */
[-C--:B------:R-:W-:Y:S01]  /*12050*/  FMUL.FTZ R103, R103, R11.reuse ;  /* 0x0000000b67677220 */ /* 0x080fe20000410000 */
[----:B------:R-:W-:Y:S01]  /*12060*/  FADD.FTZ R21, R9, R4 ;  /* 0x0000000409157221 */ /* 0x000fe20000010000 */
[----:B0-----:R-:W-:Y:S01]  /*12070*/  FADD.FTZ R46, R80, R51 ;  /* 0x00000033502e7221 */ /* 0x001fe20000010000 */
[-C--:B------:R-:W-:Y:S01]  /*12080*/  FMUL.FTZ R106, R106, R11.reuse ;  /* 0x0000000b6a6a7220 */ /* 0x080fe20000410000 */
[-C--:B------:R-:W-:Y:S01]  /*12090*/  FMUL.FTZ R107, R107, R11.reuse ;  /* 0x0000000b6b6b7220 */ /* 0x080fe20000410000 */
[----:B------:R-:W-:Y:S01]  /*120a0*/  FADD.FTZ R4, R28, R21 ;  /* 0x000000151c047221 */ /* 0x000fe20000010000 */
[----:B--2---:R-:W-:Y:S01]  /*120b0*/  FADD.FTZ R51, R173, R46 ;  /* 0x0000002ead337221 */ /* 0x004fe20000010000 */
[-C--:B------:R-:W-:Y:S01]  /*120c0*/  FMUL.FTZ R110, R110, R11.reuse ;  /* 0x0000000b6e6e7220 */ /* 0x080fe20000410000 */
[----:B------:R-:W-:Y:S01]  /*120d0*/  FMUL.FTZ R111, R111, R11 ;  /* 0x0000000b6f6f7220 */ /* 0x000fe20000410000 */
[----:B------:R-:W-:Y:S01]  /*120e0*/  FADD.FTZ R21, R27, R4 ;  /* 0x000000041b157221 */ /* 0x000fe20000010000 */
[----:B---3--:R-:W-:Y:S01]  /*120f0*/  FADD.FTZ R46, R34, R51 ;  /* 0x00000033222e7221 */ /* 0x008fe20000010000 */
[----:B------:R-:W-:Y:S01]  /*12100*/  FFMA.FTZ R4, R67, R3, -R29 ;  /* 0x0000000343047223 */ /* 0x000fe2000001081d */
[-C--:B------:R-:W-:Y:S01]  /*12110*/  FMUL.FTZ R114, R114, R11.reuse ;  /* 0x0000000b72727220 */ /* 0x080fe20000410000 */
[----:B------:R-:W-:Y:S01]  /*12120*/  FADD.FTZ R14, R176, R21 ;  /* 0x00000015b00e7221 */ /* 0x000fe20000010000 */
[----:B----4-:R-:W-:Y:S01]  /*12130*/  FADD.FTZ R55, R175, R46 ;  /* 0x0000002eaf377221 */ /* 0x010fe20000010000 */
[-C--:B------:R-:W-:Y:S01]  /*12140*/  FMUL.FTZ R115, R115, R11.reuse ;  /* 0x0000000b73737220 */ /* 0x080fe20000410000 */
[----:B------:R-:W-:Y:S01]  /*12150*/  FMUL.FTZ R118, R118, R11 ;  /* 0x0000000b76767220 */ /* 0x000fe20000410000 */
[----:B------:R-:W-:Y:S01]  /*12160*/  FADD.FTZ R21, R31, R14 ;  /* 0x0000000e1f157221 */ /* 0x000fe20000010000 */
[----:B------:R-:W-:Y:S01]  /*12170*/  FFMA.FTZ R14, R180, R3, -R29 ;  /* 0x00000003b40e7223 */ /* 0x000fe2000001081d */
[----:B------:R-:W-:Y:S01]  /*12180*/  F2FP.F16.F32.PACK_AB R180, R24, R25 ;  /* 0x0000001918b4723e */ /* 0x000fe200000000ff */
[----:B------:R-:W0:Y:S01]  /*12190*/  MUFU.EX2 R4, R4 ;  /* 0x0000000400047308 */ /* 0x000e220000000800 */
[----:B------:R-:W-:Y:S01]  /*121a0*/  FADD.FTZ R21, R32, R21 ;  /* 0x0000001520157221 */ /* 0x000fe20000010000 */
[-C--:B------:R-:W-:Y:S01]  /*121b0*/  FMUL.FTZ R119, R119, R11.reuse ;  /* 0x0000000b77777220 */ /* 0x080fe20000410000 */
[-C--:B------:R-:W-:Y:S01]  /*121c0*/  FMUL.FTZ R122, R122, R11.reuse ;  /* 0x0000000b7a7a7220 */ /* 0x080fe20000410000 */
[----:B------:R-:W-:Y:S01]  /*121d0*/  FMUL.FTZ R123, R123, R11 ;  /* 0x0000000b7b7b7220 */ /* 0x000fe20000410000 */
[----:B------:R-:W-:Y:S01]  /*121e0*/  FADD.FTZ R50, R172, R21 ;  /* 0x00000015ac327221 */ /* 0x000fe20000010000 */
[--C-:B------:R-:W-:Y:S01]  /*121f0*/  FFMA.FTZ R21, R182, R3, -R29.reuse ;  /* 0x00000003b6157223 */ /* 0x100fe2000001081d */
[----:B------:R-:W-:Y:S01]  /*12200*/  F2FP.F16.F32.PACK_AB R182, R28, R9 ;  /* 0x000000091cb6723e */ /* 0x000fe200000000ff */
[----:B------:R-:W1:Y:S01]  /*12210*/  MUFU.EX2 R14, R14 ;  /* 0x0000000e000e7308 */ /* 0x000e620000000800 */
[----:B------:R-:W-:Y:S01]  /*12220*/  FADD.FTZ R50, R33, R50 ;  /* 0x0000003221327221 */ /* 0x000fe20000010000 */
[----:B------:R-:W-:Y:S01]  /*12230*/  FFMA.FTZ R29, R232, R3, -R29 ;  /* 0x00000003e81d7223 */ /* 0x000fe2000001081d */
[-C--:B------:R-:W-:Y:S01]  /*12240*/  FMUL.FTZ R126, R126, R11.reuse ;  /* 0x0000000b7e7e7220 */ /* 0x080fe20000410000 */
[-C--:B------:R-:W-:Y:S01]  /*12250*/  FMUL.FTZ R127, R127, R11.reuse ;  /* 0x0000000b7f7f7220 */ /* 0x080fe20000410000 */
[----:B------:R-:W-:Y:S01]  /*12260*/  FADD.FTZ R51, R35, R50 ;  /* 0x0000003223337221 */ /* 0x000fe20000010000 */
[----:B-----5:R-:W-:Y:S01]  /*12270*/  FADD.FTZ R50, R36, R55 ;  /* 0x0000003724327221 */ /* 0x020fe20000010000 */
[-C--:B------:R-:W-:Y:S01]  /*12280*/  FMUL.FTZ R130, R130, R11.reuse ;  /* 0x0000000b82827220 */ /* 0x080fe20000410000 */
[----:B------:R2:W3:Y:S01]  /*12290*/  MUFU.EX2 R163, R21 ;  /* 0x0000001500a37308 */ /* 0x0004e20000000800 */
        /* <DEDUP_REMOVED lines=23> */
[----:B------:R-:W-:Y:S01]  /*12410*/  FMUL.FTZ R150, R150, R11 ;  /* 0x0000000b96967220 */ /* 0x000fe20000410000 */
[----:B------:R-:W-:Y:S01]  /*12420*/  FADD.FTZ R24, R48, R9 ;  /* 0x0000000930187221 */ /* 0x000fe20000010000 */
[----:B------:R-:W-:Y:S01]  /*12430*/  FADD.FTZ R25, R155, R26 ;  /* 0x0000001a9b197221 */ /* 0x000fe20000010000 */
[C---:B------:R-:W-:Y:S01]  /*12440*/  F2FP.F16.F32.PACK_AB R155, R0.reuse, R155 ;  /* 0x0000009b009b723e */ /* 0x040fe200000000ff */
[----:B------:R-:W-:Y:S01]  /*12450*/  FMUL.FTZ R151, R151, R11 ;  /* 0x0000000b97977220 */ /* 0x000fe20000410000 */
[----:B------:R-:W-:Y:S01]  /*12460*/  FADD.FTZ R9, R15, R24 ;  /* 0x000000180f097221 */ /* 0x000fe20000010000 */
[----:B------:R-:W-:Y:S01]  /*12470*/  FADD.FTZ R26, R0, R25 ;  /* 0x00000019001a7221 */ /* 0x000fe20000010000 */
[----:B------:R-:W-:Y:S01]  /*12480*/  F2FP.F16.F32.PACK_AB R176, R176, R27 ;  /* 0x0000001bb0b0723e */ /* 0x000fe200000000ff */
[-C--:B------:R-:W-:Y:S01]  /*12490*/  FMUL.FTZ R88, R88, R6.reuse ;  /* 0x0000000658587220 */ /* 0x080fe20000410000 */
[----:B------:R-:W-:Y:S01]  /*124a0*/  FADD.FTZ R24, R52, R9 ;  /* 0x0000000934187221 */ /* 0x000fe20000010000 */
[----:B------:R-:W-:Y:S01]  /*124b0*/  FADD.FTZ R25, R157, R26 ;  /* 0x0000001a9d197221 */ /* 0x000fe20000010000 */
[C---:B0-----:R-:W-:Y:S01]  /*124c0*/  F2FP.F16.F32.PACK_AB R157, R4.reuse, R157 ;  /* 0x0000009d049d723e */ /* 0x041fe200000000ff */
[-C--:B------:R-:W-:Y:S01]  /*124d0*/  FMUL.FTZ R89, R89, R6.reuse ;  /* 0x0000000659597220 */ /* 0x080fe20000410000 */
[----:B------:R-:W-:Y:S01]  /*124e0*/  FADD.FTZ R9, R43, R24 ;  /* 0x000000182b097221 */ /* 0x000fe20000010000 */
[----:B------:R-:W-:Y:S01]  /*124f0*/  FADD.FTZ R26, R4, R25 ;  /* 0x00000019041a7221 */ /* 0x000fe20000010000 */
[----:B------:R-:W-:Y:S01]  /*12500*/  F2FP.F16.F32.PACK_AB R179, R80, R179 ;  /* 0x000000b350b3723e */ /* 0x000fe200000000ff */
[-C--:B------:R-:W-:Y:S01]  /*12510*/  FMUL.FTZ R92, R92, R6.reuse ;  /* 0x000000065c5c7220 */ /* 0x080fe20000410000 */
[----:B------:R-:W-:Y:S01]  /*12520*/  FADD.FTZ R24, R56, R9 ;  /* 0x0000000938187221 */ /* 0x000fe20000010000 */
[----:B--2---:R-:W-:Y:S01]  /*12530*/  FADD.FTZ R21, R159, R26 ;  /* 0x0000001a9f157221 */ /* 0x004fe20000010000 */
[C---:B-1----:R-:W-:Y:S01]  /*12540*/  F2FP.F16.F32.PACK_AB R159, R14.reuse, R159 ;  /* 0x0000009f0e9f723e */ /* 0x042fe200000000ff */
        /* <DEDUP_REMOVED lines=16> */
[----:B------:R-:W-:Y:S01]  /*12650*/  FMUL.FTZ R101, R101, R6 ;  /* 0x0000000665657220 */ /* 0x000fe20000410000 */
[----:B------:R-:W-:Y:S01]  /*12660*/  FADD.FTZ R9, R49, R0 ;  /* 0x0000000031097221 */ /* 0x000fe20000010000 */
[----:B---3--:R-:W-:Y:S01]  /*12670*/  FADD.FTZ R15, R163, R15 ;  /* 0x0000000fa30f7221 */ /* 0x008fe20000010000 */
        /* <DEDUP_REMOVED lines=11> */
[----:B------:R-:W-:Y:S01]  /*12730*/  FADD.FTZ R15, R86, R15 ;  /* 0x0000000f560f7221 */ /* 0x000fe20000010000 */
[----:B------:R-:W-:Y:S01]  /*12740*/  F2FP.F16.F32.PACK_AB R163, R163, R78 ;  /* 0x0000004ea3a3723e */ /* 0x000fe200000000ff */
[-C--:B------:R-:W-:Y:S01]  /*12750*/  FMUL.FTZ R109, R109, R6.reuse ;  /* 0x000000066d6d7220 */ /* 0x080fe20000410000 */
[----:B------:R-:W-:Y:S01]  /*12760*/  FADD.FTZ R9, R57, R0 ;  /* 0x0000000039097221 */ /* 0x000fe20000010000 */
[----:B----4-:R-:W-:Y:S01]  /*12770*/  FADD.FTZ R0, R29, R15 ;  /* 0x0000000f1d007221 */ /* 0x010fe20000010000 */
[----:B------:R-:W-:Y:S01]  /*12780*/  F2FP.F16.F32.PACK_AB R164, R72, R53 ;  /* 0x0000003548a4723e */ /* 0x000fe200000000ff */
[----:B------:R-:W-:Y:S01]  /*12790*/  FMUL.FTZ R112, R112, R6 ;  /* 0x0000000670707220 */ /* 0x000fe20000410000 */
[----:B------:R-:W-:Y:S01]  /*127a0*/  F2FP.F16.F32.PACK_AB R165, R83, R82 ;  /* 0x0000005253a5723e */ /* 0x000fe200000000ff */
[C---:B------:R-:W-:Y:S01]  /*127b0*/  FADD.FTZ R4, R76.reuse, R9 ;  /* 0x000000094c047221 */ /* 0x040fe20000010000 */
        /* <DEDUP_REMOVED lines=21> */
[----:B------:R-:W-:Y:S01]  /*12910*/  IMAD.MOV.U32 R15, RZ, RZ, R186 ;  /* 0x000000ffff0f7224 */ /* 0x000fe200078e00ba */
[----:B------:R-:W-:Y:S01]  /*12920*/  MOV R11, R7 ;  /* 0x00000007000b7202 */ /* 0x000fe20000000f00 */
[----:B------:R-:W-:-:S02]  /*12930*/  IMAD.MOV.U32 R14, RZ, RZ, R184 ;  /* 0x000000ffff0e7224 */ /* 0x000fc400078e00b8 */
[----:B------:R-:W-:Y:S01]  /*12940*/  IMAD.MOV.U32 R12, RZ, RZ, R8 ;  /* 0x000000ffff0c7224 */ /* 0x000fe200078e0008 */
[----:B------:R-:W-:Y:S06]  /*12950*/  @P3 BRA `(.L_x_2876) ;  /* 0xffffffd400403947 */ /* 0x000fec000383ffff */
.L_x_2866:
[----:B------:R-:W-:-:S13]  /*12960*/  ISETP.GE.AND P2, PT, R10, RZ, PT ;  /* 0x000000ff0a00720c */ /* 0x000fda0003f46270 */
[----:B------:R-:W-:Y:S05]  /*12970*/  @!P2 BRA `(.L_x_2877) ;  /* 0x000000200084a947 */ /* 0x000fea0003800000 */
[----:B------:R-:W-:Y:S02]  /*12980*/  IMAD.MOV.U32 R11, RZ, RZ, R8 ;  /* 0x000000ffff0b7224 */ /* 0x000fe400078e0008 */
[----:B------:R-:W-:Y:S02]  /*12990*/  IMAD.MOV.U32 R13, RZ, RZ, R7 ;  /* 0x000000ffff0d7224 */ /* 0x000fe400078e0007 */
[----:B------:R-:W-:Y:S02]  /*129a0*/  IMAD.MOV.U32 R14, RZ, RZ, R186 ;  /* 0x000000ffff0e7224 */ /* 0x000fe400078e00ba */
[----:B------:R-:W-:-:S07]  /*129b0*/  IMAD.MOV.U32 R12, RZ, RZ, R184 ;  /* 0x000000ffff0c7224 */ /* 0x000fce00078e00b8 */
.L_x_2887:
        /* <DEDUP_REMOVED lines=10> */
.L_x_2879:
[----:B------:R-:W-:Y:S02]  /*12a60*/  LEA R3, R184, R2, 0x3 ;  /* 0x00000002b8037211 */ /* 0x000fe400078e18ff */
[----:B------:R-:W-:-:S04]  /*12a70*/  SHF.L.U32 R6, R186, 0x1f, RZ ;  /* 0x0000001fba067819 */ /* 0x000fc800000006ff */
[----:B------:R0:W1:Y:S01]  /*12a80*/  SYNCS.PHASECHK.TRANS64.TRYWAIT P3, [R3+URZ+0x28830], R6 ;  /* 0x02883006030075a7 */ /* 0x000062000806017f */
[----:B------:R-:W-:Y:S05]  /*12a90*/  @!P0 BRA `(.L_x_2880) ;  /* 0x0000000000048947 */ /* 0x000fea0003800000 */
[----:B------:R-:W-:Y:S01]  /*12aa0*/  BPT.TRAP 0x1 ;  /* 0x000000040000795c */ /* 0x000fe20000300000 */
.L_x_2880:
[----:B------:R-:W-:Y:S04]  /*12ab0*/  BSSY B0, `(.L_x_2878) ;  /* 0x0000004000007945 */ /* 0x000fe80003800000 */
[----:B-1----:R-:W-:Y:S05]  /*12ac0*/  @P3 BRA `(.L_x_2881) ;  /* 0x0000000000083947 */ /* 0x002fea0003800000 */
[----:B------:R-:W1:Y:S02]  /*12ad0*/  SYNCS.PHASECHK.TRANS64.TRYWAIT P3, [R3+URZ+0x28830], R6 ;  /* 0x02883006030075a7 */ /* 0x000e64000806017f */
[----:B-1----:R-:W-:Y:S05]  /*12ae0*/  @!P3 BRA `(.L_x_2882) ;  /* 0x000000d400e4b947 */ /* 0x002fea0003800000 */
.L_x_2881:
[----:B------:R-:W-:Y:S05]  /*12af0*/  BSYNC B0 ;  /* 0x0000000000007941 */ /* 0x000fea0003800000 */
.L_x_2878:
        /* <DEDUP_REMOVED lines=9> */
[----:B------:R-:W-:-:S02]  /*12b90*/  R2UR UR30, R8 ;  /* 0x00000000081e72ca */ /* 0x000fc400000e0000 */
[----:B------:R-:W-:Y:S01]  /*12ba0*/  R2UR UR31, R9 ;  /* 0x00000000091f72ca */ /* 0x000fe200000e0000 */
[----:B------:R-:W-:Y:S01]  /*12bb0*/  IMAD.MOV.U32 R9, RZ, RZ, 0x40000040 ;  /* 0x40000040ff097424 */ /* 0x000fe200078e00ff */
[----:B------:R-:W-:Y:S02]  /*12bc0*/  IADD3 R8, R6, 0x4, RZ ;  /* 0x0000000406087810 */ /* 0x000fe40007ffe0ff */
[----:B------:R-:W-:Y:S02]  /*12bd0*/  R2UR UR23, R7 ;  /* 0x00000000071772ca */ /* 0x000fe400000e0000 */
        /* <DEDUP_REMOVED lines=9> */
[----:B------:R-:W-:Y:S02]  /*12c70*/  R2UR UR10, R8 ;  /* 0x00000000080a72ca */ /* 0x000fe400000e0000 */
[----:B------:R-:W-:Y:S01]  /*12c80*/  R2UR UR11, R9 ;  /* 0x00000000090b72ca */ /* 0x000fe200000e0000 */
[----:B------:R-:W-:Y:S01]  /*12c90*/  VIADD R3, R3, 0x8 ;  /* 0x0000000803037836 */ /* 0x000fe20000000000 */
[----:B------:R-:W-:Y:S01]  /*12ca0*/  IADD3 R8, R6, 0x402, RZ ;  /* 0x0000040206087810 */ /* 0x000fe20007ffe0ff */
[----:B------:R-:W-:-:S03]  /*12cb0*/  IMAD.MOV.U32 R9, RZ, RZ, 0x40000040 ;  /* 0x40000040ff097424 */ /* 0x000fc600078e00ff */
[----:B------:R0:W-:Y:S01]  /*12cc0*/  BAR.SYNC.DEFER_BLOCKING R3, 0x100 ;  /* 0x000400030000751d */ /* 0x0001e20000010000 */
[----:B------:R-:W-:Y:S01]  /*12cd0*/  R2UR UR14, R8 ;  /* 0x00000000080e72ca */ /* 0x000fe200000e0000 */
[C---:B------:R-:W-:Y:S01]  /*12ce0*/  VIADD R8, R6.reuse, 0x404 ;  /* 0x0000040406087836 */ /* 0x040fe20000000000 */
[----:B------:R-:W-:Y:S01]  /*12cf0*/  R2UR UR15, R9 ;  /* 0x00000000090f72ca */ /* 0x000fe200000e0000 */
[----:B------:R-:W-:Y:S02]  /*12d00*/  IMAD.MOV.U32 R9, RZ, RZ, 0x40000040 ;  /* 0x40000040ff097424 */ /* 0x000fe400078e00ff */
[----:B------:R-:W-:Y:S01]  /*12d10*/  VIADD R6, R6, 0x406 ;  /* 0x0000040606067836 */ /* 0x000fe20000000000 */
        /* <DEDUP_REMOVED lines=30> */
.L_x_2884:
[----:B------:R-:W-:Y:S02]  /*12f00*/  SHF.L.U32 R3, R14, 0x1f, RZ ;  /* 0x0000001f0e037819 */ /* 0x000fe400000006ff */
[----:B------:R-:W-:-:S04]  /*12f10*/  LEA R6, R12, R2, 0x3 ;  /* 0x000000020c067211 */ /* 0x000fc800078e18ff */
[----:B------:R0:W1:Y:S01]  /*12f20*/  SYNCS.PHASECHK.TRANS64.TRYWAIT P2, [R6+URZ+0x28850], R3 ;  /* 0x02885003060075a7 */ /* 0x000062000804017f */
[----:B------:R-:W-:Y:S05]  /*12f30*/  @!P0 BRA `(.L_x_2885) ;  /* 0x0000000000048947 */ /* 0x000fea0003800000 */
[----:B------:R-:W-:Y:S01]  /*12f40*/  BPT.TRAP 0x1 ;  /* 0x000000040000795c */ /* 0x000fe20000300000 */
.L_x_2885:
[----:B-1----:R-:W-:Y:S05]  /*12f50*/  @P2 BRA `(.L_x_2883) ;  /* 0x0000000000082947 */ /* 0x002fea0003800000 */
[----:B------:R-:W1:Y:S02]  /*12f60*/  SYNCS.PHASECHK.TRANS64.TRYWAIT P2, [R6+URZ+0x28850], R3 ;  /* 0x02885003060075a7 */ /* 0x000e64000804017f */
[----:B-1----:R-:W-:Y:S05]  /*12f70*/  @!P2 BRA `(.L_x_2886) ;  /* 0x000000d000d4a947 */ /* 0x002fea0003800000 */
.L_x_2883:
        /* <DEDUP_REMOVED lines=8> */
[----:B------:R-:W-:Y:S02]  /*13000*/  R2UR UR7, R7 ;  /* 0x00000000070772ca */ /* 0x000fe400000e0000 */
[----:B------:R-:W-:Y:S02]  /*13010*/  LOP3.LUT R3, R3, 0x4000000, RZ, 0xfc, !PT ;  /* 0x0400000003037812 */ /* 0x000fe400078efcff */
[C---:B------:R-:W-:Y:S01]  /*13020*/  ISETP.GT.AND P2, PT, R10.reuse, RZ, PT ;  /* 0x000000ff0a00720c */ /* 0x040fe20003f44270 */
[----:B------:R-:W-:Y:S02]  /*13030*/  VIADD R10, R10, 0xffffffff ;  /* 0xffffffff0a0a7836 */ /* 0x000fe40000000000 */
[C---:B------:R-:W-:Y:S02]  /*13040*/  IMAD R6, R12.reuse, 0x800, R3 ;  /* 0x000008000c067824 */ /* 0x040fe400078e0203 */
[----:B------:R-:W-:-:S02]  /*13050*/  @!P1 IMAD R12, R12, 0x8, R2 ;  /* 0x000000080c0c9824 */ /* 0x000fc400078e0202 */
[C---:B------:R-:W-:Y:S01]  /*13060*/  VIADD R8, R6.reuse, 0x80 ;  /* 0x0000008006087836 */ /* 0x040fe20000000000 */
[----:B------:R-:W-:Y:S01]  /*13070*/  R2UR UR6, R6 ;  /* 0x00000000060672ca */ /* 0x000fe200000e0000 */
[----:B------:R-:W-:-:S05]  /*13080*/  @!P1 VIADD R12, R12, 0x28860 ;  /* 0x000288600c0c9836 */ /* 0x000fca0000000000 */
[----:B------:R-:W-:-:S07]  /*13090*/  @!P1 PRMT R12, RZ, 0x654, R12 ;  /* 0x00000654ff0c9816 */ /* 0x000fce000000000c */
[----:B------:R-:W-:Y:S01]  /*130a0*/  HGMMA.64x128x16.F32 R88, R180, gdesc[UR4].tnspB, R88, gsb0 ;  /* 0x41e00004b4587df0 */ /* 0x000fe20008000858 */
[----:B------:R-:W-:Y:S02]  /*130b0*/  R2UR UR6, R8 ;  /* 0x00000000080672ca */ /* 0x000fe400000e0000 */
[----:B------:R-:W-:Y:S01]  /*130c0*/  R2UR UR7, R9 ;  /* 0x00000000090772ca */ /* 0x000fe200000e0000 */
[----:B------:R-:W-:Y:S01]  /*130d0*/  IMAD.MOV.U32 R9, RZ, RZ, 0x40000040 ;  /* 0x40000040ff097424 */ /* 0x000fe200078e00ff */
[----:B------:R-:W-:Y:S02]  /*130e0*/  FMNMX.FTZ R8, R24, R13, !PT ;  /* 0x0000000d18087209 */ /* 0x000fe40007810000 */
[----:B0-----:R-:W-:Y:S02]  /*130f0*/  SHF.R.U32.HI R192, RZ, 0x7, R192 ;  /* 0x00000007ffc07819 */ /* 0x001fe400000116c0 */
[----:B------:R-:W-:Y:S02]  /*13100*/  FMNMX.FTZ R3, R25, R8, !PT ;  /* 0x0000000819037209 */ /* 0x000fe40007810000 */
[----:B------:R-:W-:-:S02]  /*13110*/  IADD3 R8, R6, 0x100, RZ ;  /* 0x0000010006087810 */ /* 0x000fc40007ffe0ff */
[----:B------:R-:W-:-:S04]  /*13120*/  FMNMX.FTZ R14, R28, R3, !PT ;  /* 0x000000031c0e7209 */ /* 0x000fc80007810000 */
[----:B------:R-:W-:Y:S01]  /*13130*/  FMNMX.FTZ R3, R29, R14, !PT ;  /* 0x0000000e1d037209 */ /* 0x000fe20007810000 */
[----:B------:R-:W-:Y:S02]  /*13140*/  WARPGROUP.DEPBAR.LE gsb0, 0x0 ;  /* 0x00008000000079c5 */ /* 0x000fe40000010000 */
[----:B------:R-:W-:-:S06]  /*13150*/  WARPGROUP.ARRIVE ;  /* 0x00000000000079c5 */ /* 0x000fcc0000000000 */
[----:B------:R-:W-:Y:S01]  /*13160*/  HGMMA.64x128x16.F32 R88, R176, gdesc[UR4].tnspB, R88, gsb0 ;  /* 0x41e00004b0587df0 */ /* 0x000fe20008000858 */
[----:B------:R-:W-:Y:S02]  /*13170*/  R2UR UR6, R8 ;  /* 0x00000000080672ca */ /* 0x000fe400000e0000 */
[----:B------:R-:W-:Y:S01]  /*13180*/  R2UR UR7, R9 ;  /* 0x00000000090772ca */ /* 0x000fe200000e0000 */
[----:B------:R-:W-:Y:S01]  /*13190*/  IMAD.MOV.U32 R9, RZ, RZ, 0x40000040 ;  /* 0x40000040ff097424 */ /* 0x000fe200078e00ff */
        /* <DEDUP_REMOVED lines=22> */
[----:B------:R-:W-:-:S03]  /*13300*/  VIADD R8, R6, 0x180 ;  /* 0x0000018006087836 */ /* 0x000fc60000000000 */
[----:B------:R-:W-:-:S04]  /*13310*/  FMNMX.FTZ R14, R76, R3, !PT ;  /* 0x000000034c0e7209 */ /* 0x000fc80007810000 */
[----:B------:R-:W-:Y:S01]  /*13320*/  FMNMX.FTZ R3, R77, R14, !PT ;  /* 0x0000000e4d037209 */ /* 0x000fe20007810000 */
[----:B------:R-:W-:Y:S02]  /*13330*/  WARPGROUP.DEPBAR.LE gsb0, 0x0 ;  /* 0x00008000000079c5 */ /* 0x000fe40000010000 */
[----:B------:R-:W-:-:S06]  /*13340*/  WARPGROUP.ARRIVE ;  /* 0x00000000000079c5 */ /* 0x000fcc0000000000 */
[----:B------:R-:W-:Y:S01]  /*13350*/  HGMMA.64x128x16.F32 R88, R172, gdesc[UR4].tnspB, R88, gsb0 ;  /* 0x41e00004ac587df0 */ /* 0x000fe20008000858 */
[----:B------:R-:W-:Y:S02]  /*13360*/  R2UR UR6, R8 ;  /* 0x00000000080672ca */ /* 0x000fe400000e0000 */
[----:B------:R-:W-:Y:S02]  /*13370*/  R2UR UR7, R9 ;  /* 0x00000000090772ca */ /* 0x000fe400000e0000 */
[----:B------:R-:W-:Y:S02]  /*13380*/  FMNMX.FTZ R8, R80, R3, !PT ;  /* 0x0000000350087209 */ /* 0x000fe40007810000 */
[----:B------:R-:W-:Y:S02]  /*13390*/  MOV R9, 0x40000040 ;  /* 0x4000004000097802 */ /* 0x000fe40000000f00 */
[----:B------:R-:W-:-:S04]  /*133a0*/  FMNMX.FTZ R3, R81, R8, !PT ;  /* 0x0000000851037209 */ /* 0x000fc80007810000 */
[----:B------:R-:W-:-:S04]  /*133b0*/  FMNMX.FTZ R8, R84, R3, !PT ;  /* 0x0000000354087209 */ /* 0x000fc80007810000 */
[----:B------:R-:W-:-:S05]  /*133c0*/  FMNMX.FTZ R8, R85, R8, !PT ;  /* 0x0000000855087209 */ /* 0x000fca0007810000 */
[----:B------:R-:W0:Y:S02]  /*133d0*/  SHFL.BFLY PT, R3, R8, 0x2, 0x1f ;  /* 0x0c401f0008037f89 */ /* 0x000e2400000e0000 */
[----:B0-----:R-:W-:Y:S01]  /*133e0*/  FMNMX.FTZ R15, R8, R3, !PT ;  /* 0x00000003080f7209 */ /* 0x001fe20007810000 */
[----:B------:R-:W-:Y:S02]  /*133f0*/  VIADD R8, R6, 0x200 ;  /* 0x0000020006087836 */ /* 0x000fe40000000000 */
[----:B------:R-:W-:Y:S02]  /*13400*/  IMAD.U32 R3, RZ, RZ, UR43 ;  /* 0x0000002bff037e24 */ /* 0x000fe4000f8e00ff */
[----:B------:R-:W0:Y:S02]  /*13410*/  SHFL.BFLY PT, R14, R15, 0x1, 0x1f ;  /* 0x0c201f000f0e7f89 */ /* 0x000e2400000e0000 */
[----:B0-----:R-:W-:-:S05]  /*13420*/  FMNMX.FTZ R7, R15, R14, !PT ;  /* 0x0000000e0f077209 */ /* 0x001fca0007810000 */
[----:B------:R-:W-:-:S04]  /*13430*/  FADD.FTZ R14, -R7, R13 ;  /* 0x0000000d070e7221 */ /* 0x000fc80000010100 */
[-C--:B------:R-:W-:Y:S01]  /*13440*/  FMUL.FTZ R13, R14, R3.reuse ;  /* 0x000000030e0d7220 */ /* 0x080fe20000410000 */
        /* <DEDUP_REMOVED lines=27> */
[----:B------:R-:W-:-:S02]  /*13600*/  R2UR UR6, R8 ;  /* 0x00000000080672ca */ /* 0x000fc400000e0000 */
[----:B------:R-:W-:Y:S02]  /*13610*/  R2UR UR7, R9 ;  /* 0x00000000090772ca */ /* 0x000fe400000e0000 */
        /* <DEDUP_REMOVED lines=26> */
[----:B------:R-:W-:Y:S01]  /*137c0*/  FMNMX.FTZ R9, R59, R8, !PT ;  /* 0x000000083b097209 */ /* 0x000fe20007810000 */
[----:B------:R-:W-:-:S03]  /*137d0*/  VIADD R8, R6, 0x280 ;  /* 0x0000028006087836 */ /* 0x000fc60000000000 */
[----:B------:R-:W-:Y:S01]  /*137e0*/  FMNMX.FTZ R20, R62, R9, !PT ;  /* 0x000000093e147209 */ /* 0x000fe20007810000 */
[----:B------:R-:W-:Y:S01]  /*137f0*/  IMAD.MOV.U32 R9, RZ, RZ, 0x40000040 ;  /* 0x40000040ff097424 */ /* 0x000fe200078e00ff */
[----:B------:R-:W-:Y:S02]  /*13800*/  MUFU.EX2 R69, R69 ;  /* 0x0000004500457308 */ /* 0x000fe40000000800 */
[----:B------:R-:W-:Y:S01]  /*13810*/  FMNMX.FTZ R15, R63, R20, !PT ;  /* 0x000000143f0f7209 */ /* 0x000fe20007810000 */
[----:B------:R-:W-:-:S06]  /*13820*/  FFMA.FTZ R20, R72, R3, -R14 ;  /* 0x0000000348147223 */ /* 0x000fcc000001080e */
[----:B------:R-:W-:Y:S01]  /*13830*/  MUFU.EX2 R20, R20 ;  /* 0x0000001400147308 */ /* 0x000fe20000000800 */
[----:B------:R-:W-:Y:S02]  /*13840*/  WARPGROUP.DEPBAR.LE gsb0, 0x0 ;  /* 0x00008000000079c5 */ /* 0x000fe40000010000 */
[----:B------:R-:W-:Y:S01]  /*13850*/  WARPGROUP.ARRIVE ;  /* 0x00000000000079c5 */ /* 0x000fe20000000000 */
[-CC-:B------:R-:W-:Y:S01]  /*13860*/  FFMA.FTZ R168, R48, R3.reuse, -R14.reuse ;  /* 0x0000000330a87223 */ /* 0x180fe2000001080e */
[----:B------:R-:W-:-:S04]  /*13870*/  FFMA.FTZ R170, R52, R3, -R14 ;  /* 0x0000000334aa7223 */ /* 0x000fc8000001080e */
        /* <DEDUP_REMOVED lines=18> */
[----:B0-----:R-:W-:Y:S01]  /*139a0*/  FMNMX.FTZ R15, R8, R9, !PT ;  /* 0x00000009080f7209 */ /* 0x001fe20007810000 */
[----:B------:R-:W-:Y:S02]  /*139b0*/  VIADD R8, R6, 0x300 ;  /* 0x0000030006087836 */ /* 0x000fe40000000000 */
[----:B------:R-:W-:Y:S02]  /*139c0*/  IMAD.MOV.U32 R9, RZ, RZ, 0x40000040 ;  /* 0x40000040ff097424 */ /* 0x000fe400078e00ff */
[----:B------:R-:W0:Y:S01]  /*139d0*/  SHFL.BFLY PT, R32, R15, 0x1, 0x1f ;  /* 0x0c201f000f207f89 */ /* 0x000e2200000e0000 */
[----:B------:R-:W-:Y:S02]  /*139e0*/  WARPGROUP.DEPBAR.LE gsb0, 0x0 ;  /* 0x00008000000079c5 */ /* 0x000fe40000010000 */
[----:B------:R-:W-:Y:S01]  /*139f0*/  WARPGROUP.ARRIVE ;  /* 0x00000000000079c5 */ /* 0x000fe20000000000 */
[-CC-:B------:R-:W-:Y:S01]  /*13a00*/  FFMA.FTZ R153, R33, R3.reuse, -R14.reuse ;  /* 0x0000000321997223 */ /* 0x180fe2000001080e */
[-CC-:B------:R-:W-:Y:S01]  /*13a10*/  FFMA.FTZ R33, R41, R3.reuse, -R14.reuse ;  /* 0x0000000329217223 */ /* 0x180fe2000001080e */
[-CC-:B------:R-:W-:Y:S01]  /*13a20*/  FFMA.FTZ R41, R45, R3.reuse, -R14.reuse ;  /* 0x000000032d297223 */ /* 0x180fe2000001080e */
[-CC-:B------:R-:W-:Y:S01]  /*13a30*/  FFMA.FTZ R45, R53, R3.reuse, -R14.reuse ;  /* 0x00000003352d7223 */ /* 0x180fe2000001080e */
[-CC-:B------:R-:W-:Y:S01]  /*13a40*/  FFMA.FTZ R155, R57, R3.reuse, -R14.reuse ;  /* 0x00000003399b7223 */ /* 0x180fe2000001080e */
[----:B------:R-:W-:Y:S01]  /*13a50*/  HGMMA.64x128x16.F32 R88, R156, gdesc[UR4].tnspB, R88, gsb0 ;  /* 0x41e000049c587df0 */ /* 0x000fe20008000858 */
[----:B------:R-:W-:Y:S01]  /*13a60*/  R2UR UR6, R8 ;  /* 0x00000000080672ca */ /* 0x000fe200000e0000 */
[-CC-:B------:R-:W-:Y:S01]  /*13a70*/  FFMA.FTZ R53, R65, R3.reuse, -R14.reuse ;  /* 0x0000000341357223 */ /* 0x180fe2000001080e */
[----:B------:R-:W-:Y:S01]  /*13a80*/  R2UR UR7, R9 ;  /* 0x00000000090772ca */ /* 0x000fe200000e0000 */
[-CC-:B------:R-:W-:Y:S01]  /*13a90*/  FFMA.FTZ R152, R56, R3.reuse, -R14.reuse ;  /* 0x0000000338987223 */ /* 0x180fe2000001080e */
[----:B0-----:R-:W-:Y:S01]  /*13aa0*/  FMNMX.FTZ R8, R15, R32, !PT ;  /* 0x000000200f087209 */ /* 0x001fe20007810000 */
[-CC-:B------:R-:W-:Y:S01]  /*13ab0*/  FFMA.FTZ R154, R60, R3.reuse, -R14.reuse ;  /* 0x000000033c9a7223 */ /* 0x180fe2000001080e */
[-CC-:B------:R-:W-:Y:S01]  /*13ac0*/  FFMA.FTZ R57, R73, R3.reuse, -R14.reuse ;  /* 0x0000000349397223 */ /* 0x180fe2000001080e */
[-CC-:B------:R-:W-:Y:S01]  /*13ad0*/  FFMA.FTZ R65, R77, R3.reuse, -R14.reuse ;  /* 0x000000034d417223 */ /* 0x180fe2000001080e */
[-CC-:B------:R-:W-:Y:S01]  /*13ae0*/  FFMA.FTZ R9, R84, R3.reuse, -R14.reuse ;  /* 0x0000000354097223 */ /* 0x180fe2000001080e */
[-C--:B------:R-:W-:Y:S01]  /*13af0*/  FFMA.FTZ R32, R85, R3.reuse, -R14 ;  /* 0x0000000355207223 */ /* 0x080fe2000001080e */
[----:B------:R-:W-:Y:S01]  /*13b00*/  MOV R15, 0x40000040 ;  /* 0x40000040000f7802 */ /* 0x000fe20000000f00 */
[-C--:B------:R-:W-:Y:S01]  /*13b10*/  FMUL.FTZ R36, R8, R3.reuse ;  /* 0x0000000308247220 */ /* 0x080fe20000410000 */
[----:B------:R-:W-:Y:S03]  /*13b20*/  MUFU.EX2 R153, R153 ;  /* 0x0000009900997308 */ /* 0x000fe60000000800 */
[-CC-:B------:R-:W-:Y:S01]  /*13b30*/  FFMA.FTZ R26, R26, R3.reuse, -R36.reuse ;  /* 0x000000031a1a7223 */ /* 0x180fe20000010824 */
[-CC-:B------:R-:W-:Y:S01]  /*13b40*/  FFMA.FTZ R181, R27, R3.reuse, -R36.reuse ;  /* 0x000000031bb57223 */ /* 0x180fe20000010824 */
[-CC-:B------:R-:W-:Y:S01]  /*13b50*/  FFMA.FTZ R183, R30, R3.reuse, -R36.reuse ;  /* 0x000000031eb77223 */ /* 0x180fe20000010824 */
[-CC-:B------:R-:W-:Y:S01]  /*13b60*/  FFMA.FTZ R30, R31, R3.reuse, -R36.reuse ;  /* 0x000000031f1e7223 */ /* 0x180fe20000010824 */
[-CC-:B------:R-:W-:Y:S01]  /*13b70*/  FFMA.FTZ R177, R34, R3.reuse, -R36.reuse ;  /* 0x0000000322b17223 */ /* 0x180fe20000010824 */
[----:B------:R-:W-:Y:S01]  /*13b80*/  IADD3 R31, -R192, 0xb, RZ ;  /* 0x0000000bc01f7810 */ /* 0x000fe20007ffe1ff */
        /* <DEDUP_REMOVED lines=19> */
[----:B------:R-:W-:-:S05]  /*13cc0*/  FFMA.FTZ R86, R86, R3, -R36 ;  /* 0x0000000356567223 */ /* 0x000fca0000010824 */
        /* <DEDUP_REMOVED lines=18> */
[-C--:B------:R-:W-:Y:S01]  /*13df0*/  FFMA.FTZ R157, R66, R3.reuse, -R36 ;  /* 0x00000003429d7223 */ /* 0x080fe20000010824 */
[----:B------:R-:W-:Y:S01]  /*13e00*/  HGMMA.64x128x16.F32 R88, R160, gdesc[UR4].tnspB, R88, gsb0 ;  /* 0x41e00004a0587df0 */ /* 0x000fe20008000858 */
[----:B------:R-:W-:Y:S01]  /*13e10*/  FMUL.FTZ R11, R14, R3 ;  /* 0x000000030e0b7220 */ /* 0x000fe20000410000 */
[----:B------:R-:W-:Y:S01]  /*13e20*/  VIADD R14, R6, 0x380 ;  /* 0x00000380060e7836 */ /* 0x000fe20000000000 */
[----:B------:R-:W-:Y:S01]  /*13e30*/  R2UR UR7, R15 ;  /* 0x000000000f0772ca */ /* 0x000fe200000e0000 */
[----:B------:R-:W-:-:S02]  /*13e40*/  @!P1 IMAD R15, R184, 0x8, R2 ;  /* 0x00000008b80f9824 */ /* 0x000fc400078e0202 */
[-CC-:B------:R-:W-:Y:S01]  /*13e50*/  FFMA.FTZ R6, R55, R3.reuse, -R36.reuse ;  /* 0x0000000337067223 */ /* 0x180fe20000010824 */
[----:B------:R-:W-:Y:S01]  /*13e60*/  MUFU.EX2 R171, R171 ;  /* 0x000000ab00ab7308 */ /* 0x000fe20000000800 */
[----:B------:R-:W-:Y:S01]  /*13e70*/  R2UR UR6, R14 ;  /* 0x000000000e0672ca */ /* 0x000fe200000e0000 */
[----:B------:R-:W-:Y:S02]  /*13e80*/  @!P1 VIADD R27, R15, 0x28840 ;  /* 0x000288400f1b9836 */ /* 0x000fe40000000000 */
[-CC-:B------:R-:W-:Y:S01]  /*13e90*/  FFMA.FTZ R14, R58, R3.reuse, -R36.reuse ;  /* 0x000000033a0e7223 */ /* 0x180fe20000010824 */
[-CC-:B------:R-:W-:Y:S01]  /*13ea0*/  FFMA.FTZ R15, R59, R3.reuse, -R36.reuse ;  /* 0x000000033b0f7223 */ /* 0x180fe20000010824 */
[----:B------:R-:W-:Y:S01]  /*13eb0*/  FFMA.FTZ R159, R70, R3, -R36 ;  /* 0x00000003469f7223 */ /* 0x000fe20000010824 */
[----:B------:R-:W-:Y:S01]  /*13ec0*/  @!P1 PRMT R27, RZ, 0x654, R27 ;  /* 0x00000654ff1b9816 */ /* 0x000fe2000000001b */
[----:B------:R-:W0:Y:S08]  /*13ed0*/  MUFU.EX2 R11, R11 ;  /* 0x0000000b000b7308 */ /* 0x000e300000000800 */
[----:B------:R-:W-:Y:S08]  /*13ee0*/  MUFU.EX2 R45, R45 ;  /* 0x0000002d002d7308 */ /* 0x000ff00000000800 */
[----:B------:R-:W-:Y:S01]  /*13ef0*/  MUFU.EX2 R6, R6 ;  /* 0x0000000600067308 */ /* 0x000fe20000000800 */
[----:B0-----:R-:W-:-:S04]  /*13f00*/  FFMA.FTZ R46, R11, R0, R26 ;  /* 0x000000000b2e7223 */ /* 0x001fc8000001001a */
[C---:B------:R-:W-:Y:S01]  /*13f10*/  FADD.FTZ R46, R181.reuse, R46 ;  /* 0x0000002eb52e7221 */ /* 0x040fe20000010000 */
[----:B------:R-:W-:Y:S02]  /*13f20*/  F2FP.F16.F32.PACK_AB R181, R181, R26 ;  /* 0x0000001ab5b5723e */ /* 0x000fe400000000ff */
        /* <DEDUP_REMOVED lines=14> */
[----:B------:R-:W-:Y:S01]  /*14010*/  WARPGROUP.ARRIVE ;  /* 0x00000000000079c5 */ /* 0x000fe20000000000 */
[----:B------:R-:W-:-:S04]  /*14020*/  FFMA.FTZ R161, R74, R3, -R36 ;  /* 0x000000034aa17223 */ /* 0x000fc80000010824 */
[----:B------:R-:W1:Y:S01]  /*14030*/  MUFU.EX2 R65, R65 ;  /* 0x0000004100417308 */ /* 0x000e620000000800 */
[----:B0-----:R-:W-:Y:S01]  /*14040*/  F2FP.F16.F32.PACK_AB R160, R57, R20 ;  /* 0x0000001439a0723e */ /* 0x001fe200000000ff */
[----:B------:R-:W-:Y:S06]  /*14050*/  HGMMA.64x128x16.F32 R88, R164, gdesc[UR4].tnspB, R88, gsb0 ;  /* 0x41e00004a4587df0 */ /* 0x000fec0008000858 */
[----:B------:R-:W-:Y:S08]  /*14060*/  MUFU.EX2 R161, R161 ;  /* 0x000000a100a17308 */ /* 0x000ff00000000800 */
[----:B------:R-:W0:Y:S01]  /*14070*/  MUFU.EX2 R79, R79 ;  /* 0x0000004f004f7308 */ /* 0x000e220000000800 */
[----:B-1----:R-:W-:-:S07]  /*14080*/  F2FP.F16.F32.PACK_AB R162, R65, R24 ;  /* 0x0000001841a2723e */ /* 0x002fce00000000ff */
[----:B------:R-:W-:Y:S08]  /*14090*/  MUFU.EX2 R82, R82 ;  /* 0x0000005200527308 */ /* 0x000ff00000000800 */
[----:B------:R-:W-:Y:S01]  /*140a0*/  MUFU.EX2 R83, R83 ;  /* 0x0000005300537308 */ /* 0x000fe20000000800 */
[----:B0-----:R-:W-:-:S07]  /*140b0*/  F2FP.F16.F32.PACK_AB R163, R79, R78 ;  /* 0x0000004e4fa3723e */ /* 0x001fce00000000ff */
[----:B------:R-:W-:Y:S08]  /*140c0*/  MUFU.EX2 R9, R9 ;  /* 0x0000000900097308 */ /* 0x000ff00000000800 */
[----:B------:R-:W-:Y:S08]  /*140d0*/  MUFU.EX2 R86, R86 ;  /* 0x0000005600567308 */ /* 0x000ff00000000800 */
[----:B------:R-:W-:Y:S01]  /*140e0*/  MUFU.EX2 R32, R32 ;  /* 0x0000002000207308 */ /* 0x000fe20000000800 */
[----:B------:R-:W-:-:S02]  /*140f0*/  WARPGROUP.DEPBAR.LE gsb0, 0x0 ;  /* 0x00008000000079c5 */ /* 0x000fc40000010000 */
[----:B------:R0:W-:Y:S06]  /*14100*/  BAR.ARV R31, 0x100 ;  /* 0x0004001f0000751d */ /* 0x0001ec0000002000 */
[----:B------:R1:W-:Y:S01]  /*14110*/  @!P1 SYNCS.ARRIVE.TRANS64.RED.A1T0 RZ, [R27+URZ], RZ ;  /* 0x000000ff1bff99a7 */ /* 0x0003e2000810043f */
[----:B------:R-:W-:Y:S01]  /*14120*/  FMUL.FTZ R88, R88, R13 ;  /* 0x0000000d58587220 */ /* 0x000fe20000410000 */
[----:B0-----:R-:W-:Y:S01]  /*14130*/  FADD.FTZ R31, R183, R46 ;  /* 0x0000002eb71f7221 */ /* 0x001fe20000010000 */
[----:B------:R-:W-:Y:S01]  /*14140*/  F2FP.F16.F32.PACK_AB R183, R30, R183 ;  /* 0x000000b71eb7723e */ /* 0x000fe200000000ff */
[-C--:B------:R-:W-:Y:S01]  /*14150*/  FMUL.FTZ R89, R89, R13.reuse ;  /* 0x0000000d59597220 */ /* 0x080fe20000410000 */
[-C--:B------:R-:W-:Y:S01]  /*14160*/  FMUL.FTZ R92, R92, R13.reuse ;  /* 0x0000000d5c5c7220 */ /* 0x080fe20000410000 */
[-C--:B------:R-:W-:Y:S01]  /*14170*/  FMUL.FTZ R93, R93, R13.reuse ;  /* 0x0000000d5d5d7220 */ /* 0x080fe20000410000 */
[-C--:B------:R-:W-:Y:S01]  /*14180*/  FMUL.FTZ R96, R96, R13.reuse ;  /* 0x0000000d60607220 */ /* 0x080fe20000410000 */
[----:B-1----:R-:W-:Y:S01]  /*14190*/  FADD.FTZ R27, R21, R4 ;  /* 0x00000004151b7221 */ /* 0x002fe20000010000 */
[----:B------:R0:W-:Y:S01]  /*141a0*/  @!P1 SYNCS.ARRIVE.TRANS64.RED.A1T0 RZ, [R12+URZ], RZ ;  /* 0x000000ff0cff99a7 */ /* 0x0001e2000810043f */
[-C--:B------:R-:W-:Y:S01]  /*141b0*/  FMUL.FTZ R97, R97, R13.reuse ;  /* 0x0000000d61617220 */ /* 0x080fe20000410000 */
[----:B------:R-:W-:Y:S01]  /*141c0*/  FMUL.FTZ R100, R100, R13 ;  /* 0x0000000d64647220 */ /* 0x000fe20000410000 */
[----:B------:R-:W-:Y:S01]  /*141d0*/  FADD.FTZ R4, R182, R27 ;  /* 0x0000001bb6047221 */ /* 0x000fe20000010000 */
[----:B------:R-:W-:Y:S01]  /*141e0*/  F2FP.F16.F32.PACK_AB R182, R25, R182 ;  /* 0x000000b619b6723e */ /* 0x000fe200000000ff */
[----:B------:R-:W-:Y:S01]  /*141f0*/  FFMA.FTZ R27, R63, R3, -R36 ;  /* 0x000000033f1b7223 */ /* 0x000fe20000010824 */
[-C--:B------:R-:W-:Y:S01]  /*14200*/  FMUL.FTZ R101, R101, R13.reuse ;  /* 0x0000000d65657220 */ /* 0x080fe20000410000 */
[----:B------:R-:W-:Y:S01]  /*14210*/  FADD.FTZ R35, R25, R4 ;  /* 0x0000000419237221 */ /* 0x000fe20000010000 */
[----:B------:R-:W-:Y:S01]  /*14220*/  FADD.FTZ R4, R30, R31 ;  /* 0x0000001f1e047221 */ /* 0x000fe20000010000 */
[-C--:B------:R-:W-:Y:S01]  /*14230*/  FMUL.FTZ R104, R104, R13.reuse ;  /* 0x0000000d68687220 */ /* 0x080fe20000410000 */
[----:B------:R-:W-:Y:S01]  /*14240*/  FMUL.FTZ R105, R105, R13 ;  /* 0x0000000d69697220 */ /* 0x000fe20000410000 */
[----:B0-----:R-:W-:Y:S01]  /*14250*/  FADD.FTZ R12, R176, R35 ;  /* 0x00000023b00c7221 */ /* 0x001fe20000010000 */
[----:B------:R-:W-:Y:S01]  /*14260*/  FADD.FTZ R31, R177, R4 ;  /* 0x00000004b11f7221 */ /* 0x000fe20000010000 */
[----:B------:R-:W0:Y:S01]  /*14270*/  MUFU.EX2 R27, R27 ;  /* 0x0000001b001b7308 */ /* 0x000e220000000800 */
[----:B------:R-:W-:Y:S01]  /*14280*/  FFMA.FTZ R4, R67, R3, -R36 ;  /* 0x0000000343047223 */ /* 0x000fe20000010824 */
[----:B------:R-:W-:Y:S01]  /*14290*/  FADD.FTZ R35, R153, R12 ;  /* 0x0000000c99237221 */ /* 0x000fe20000010000 */
[C---:B------:R-:W-:Y:S01]  /*142a0*/  FADD.FTZ R46, R34.reuse, R31 ;  /* 0x0000001f222e7221 */ /* 0x040fe20000010000 */
[----:B------:R-:W-:Y:S01]  /*142b0*/  F2FP.F16.F32.PACK_AB R177, R34, R177 ;  /* 0x000000b122b1723e */ /* 0x000fe200000000ff */
[-C--:B------:R-:W-:Y:S01]  /*142c0*/  FFMA.FTZ R12, R71, R3.reuse, -R36 ;  /* 0x00000003470c7223 */ /* 0x080fe20000010824 */
[----:B------:R-:W-:Y:S01]  /*142d0*/  FADD.FTZ R48, R178, R35 ;  /* 0x00000023b2307221 */ /* 0x000fe20000010000 */
[----:B------:R-:W-:Y:S01]  /*142e0*/  FADD.FTZ R31, R179, R46 ;  /* 0x0000002eb31f7221 */ /* 0x000fe20000010000 */
[----:B------:R-:W1:Y:S01]  /*142f0*/  MUFU.EX2 R4, R4 ;  /* 0x0000000400047308 */ /* 0x000e620000000800 */
[----:B------:R-:W-:Y:S01]  /*14300*/  F2FP.F16.F32.PACK_AB R176, R153, R176 ;  /* 0x000000b099b0723e */ /* 0x000fe200000000ff */
[----:B------:R-:W-:Y:S01]  /*14310*/  FADD.FTZ R35, R29, R48 ;  /* 0x000000301d237221 */ /* 0x000fe20000010000 */
[----:B------:R-:W-:Y:S01]  /*14320*/  FADD.FTZ R46, R38, R31 ;  /* 0x0000001f262e7221 */ /* 0x000fe20000010000 */
[----:B------:R-:W-:Y:S01]  /*14330*/  F2FP.F16.F32.PACK_AB R153, R15, R14 ;  /* 0x0000000e0f99723e */ /* 0x000fe200000000ff */
[----:B------:R-:W-:Y:S01]  /*14340*/  FFMA.FTZ R36, R87, R3, -R36 ;  /* 0x0000000357247223 */ /* 0x000fe20000010824 */
[----:B------:R-:W-:Y:S01]  /*14350*/  FADD.FTZ R48, R172, R35 ;  /* 0x00000023ac307221 */ /* 0x000fe20000010000 */
[----:B------:R-:W-:Y:S01]  /*14360*/  FADD.FTZ R31, R173, R46 ;  /* 0x0000002ead1f7221 */ /* 0x000fe20000010000 */
[----:B------:R-:W2:Y:S01]  /*14370*/  MUFU.EX2 R12, R12 ;  /* 0x0000000c000c7308 */ /* 0x000ea20000000800 */
        /* <DEDUP_REMOVED lines=27> */
[----:B------:R-:W3:Y:S01]  /*14530*/  MUFU.EX2 R26, R75 ;  /* 0x0000004b001a7308 */ /* 0x000ee20000000800 */
[-C--:B------:R-:W-:Y:S01]  /*14540*/  FMUL.FTZ R129, R129, R13.reuse ;  /* 0x0000000d81817220 */ /* 0x080fe20000410000 */
[----:B------:R-:W-:Y:S01]  /*14550*/  FADD.FTZ R30, R152, R25 ;  /* 0x00000019981e7221 */ /* 0x000fe20000010000 */
[----:B------:R-:W-:Y:S01]  /*14560*/  FADD.FTZ R34, R14, R21 ;  /* 0x000000150e227221 */ /* 0x000fe20000010000 */
[C---:B------:R-:W-:Y:S01]  /*14570*/  F2FP.F16.F32.PACK_AB R152, R155.reuse, R152 ;  /* 0x000000989b98723e */ /* 0x040fe200000000ff */
[-C--:B------:R-:W-:Y:S01]  /*14580*/  FMUL.FTZ R132, R132, R13.reuse ;  /* 0x0000000d84847220 */ /* 0x080fe20000410000 */
[----:B------:R-:W-:Y:S01]  /*14590*/  FADD.FTZ R21, R155, R30 ;  /* 0x0000001e9b157221 */ /* 0x000fe20000010000 */
[----:B------:R-:W-:Y:S01]  /*145a0*/  FADD.FTZ R25, R15, R34 ;  /* 0x000000220f197221 */ /* 0x000fe20000010000 */
[----:B0-----:R-:W-:Y:S01]  /*145b0*/  F2FP.F16.F32.PACK_AB R155, R27, R0 ;  /* 0x000000001b9b723e */ /* 0x001fe200000000ff */
        /* <DEDUP_REMOVED lines=11> */
[----:B-1----:R-:W-:Y:S01]  /*14670*/  F2FP.F16.F32.PACK_AB R157, R4, R157 ;  /* 0x0000009d049d723e */ /* 0x002fe200000000ff */
[-C--:B------:R-:W-:Y:S01]  /*14680*/  FMUL.FTZ R144, R144, R13.reuse ;  /* 0x0000000d90907220 */ /* 0x080fe20000410000 */
[----:B------:R-:W-:Y:S01]  /*14690*/  FADD.FTZ R25, R53, R30 ;  /* 0x0000001e35197221 */ /* 0x000fe20000010000 */
[----:B------:R-:W-:Y:S01]  /*146a0*/  FADD.FTZ R30, R4, R21 ;  /* 0x00000015041e7221 */ /* 0x000fe20000010000 */
[-C--:B------:R-:W-:Y:S01]  /*146b0*/  FMUL.FTZ R145, R145, R13.reuse ;  /* 0x0000000d91917220 */ /* 0x080fe20000410000 */
[----:B------:R-:W-:Y:S01]  /*146c0*/  FMUL.FTZ R148, R148, R13 ;  /* 0x0000000d94947220 */ /* 0x000fe20000410000 */
[----:B------:R-:W-:Y:S01]  /*146d0*/  FADD.FTZ R34, R158, R25 ;  /* 0x000000199e227221 */ /* 0x000fe20000010000 */
[----:B------:R-:W-:Y:S01]  /*146e0*/  FADD.FTZ R21, R159, R30 ;  /* 0x0000001e9f157221 */ /* 0x000fe20000010000 */
[C---:B--2---:R-:W-:Y:S01]  /*146f0*/  F2FP.F16.F32.PACK_AB R159, R12.reuse, R159 ;  /* 0x0000009f0c9f723e */ /* 0x044fe200000000ff */
        /* <DEDUP_REMOVED lines=52> */
[----:B------:R-:W-:Y:S01]  /*14a40*/  FADD.FTZ R0, R36, R15 ;  /* 0x0000000f24007221 */ /* 0x000fe20000010000 */
[----:B------:R-:W-:Y:S01]  /*14a50*/  F2FP.F16.F32.PACK_AB R172, R33, R172 ;  /* 0x000000ac21ac723e */ /* 0x000fe200000000ff */
[----:B------:R-:W-:Y:S01]  /*14a60*/  IMAD.MOV.U32 R12, RZ, RZ, R184 ;  /* 0x000000ffff0c7224 */ /* 0x000fe200078e00b8 */
        /* <DEDUP_REMOVED lines=16> */
[----:B------:R-:W-:Y:S01]  /*14b70*/  MOV R14, R186 ;  /* 0x000000ba000e7202 */ /* 0x000fe20000000f00 */
[----:B------:R-:W-:Y:S06]  /*14b80*/  @P2 BRA `(.L_x_2887) ;  /* 0xffffffdc008c2947 */ /* 0x000fec000383ffff */
.L_x_2877:
[----:B------:R-:W-:Y:S05]  /*14b90*/  WARPSYNC.ALL ;  /* 0x0000000000007948 */ /* 0x000fea0003800000 */
[----:B------:R-:W-:Y:S06]  /*14ba0*/  BAR.ARV 0x8, 0x180 ;  /* 0x0206000000007b1d */ /* 0x000fec0000002000 */
[----:B------:R-:W-:Y:S05]  /*14bb0*/  @!P0 BRA `(.L_x_2888) ;  /* 0x0000000000048947 */ /* 0x000fea0003800000 */
[----:B------:R-:W-:Y:S01]  /*14bc0*/  BPT.TRAP 0x1 ;  /* 0x000000040000795c */ /* 0x000fe20000300000 */
.L_x_2888:
[----:B------:R-:W-:Y:S01]  /*14bd0*/  IMAD R12, R184, 0x8, R2 ;  /* 0x00000008b80c7824 */ /* 0x000fe200078e0202 */
[----:B------:R-:W-:-:S04]  /*14be0*/  SHF.L.U32 R5, R186, 0x1f, RZ ;  /* 0x0000001fba057819 */ /* 0x000fc800000006ff */
[----:B------:R0:W1:Y:S01]  /*14bf0*/  SYNCS.PHASECHK.TRANS64.TRYWAIT P2, [R12+URZ+0x28850], R5 ;  /* 0x028850050c0075a7 */ /* 0x000062000804017f */
[----:B------:R-:W-:Y:S05]  /*14c00*/  @!P0 BRA `(.L_x_2889) ;  /* 0x0000000000048947 */ /* 0x000fea0003800000 */
[----:B------:R-:W-:Y:S01]  /*14c10*/  BPT.TRAP 0x1 ;  /* 0x000000040000795c */ /* 0x000fe20000300000 */
.L_x_2889:
[----:B------:R-:W-:-:S05]  /*14c20*/  VIADD R2, R2, 0x400 ;  /* 0x0000040002027836 */ /* 0x000fca0000000000 */
[----:B------:R-:W-:-:S04]  /*14c30*/  SHF.R.U32.HI R2, RZ, 0x4, R2 ;  /* 0x00000004ff027819 */ /* 0x000fc80000011602 */
[----:B------:R-:W-:-:S04]  /*14c40*/  LOP3.LUT R2, R2, 0x3fff, RZ, 0xc0, !PT ;  /* 0x00003fff02027812 */ /* 0x000fc800078ec0ff */
[----:B------:R-:W-:Y:S01]  /*14c50*/  LOP3.LUT R11, R2, 0x4000000, RZ, 0xfc, !PT ;  /* 0x04000000020b7812 */ /* 0x000fe200078efcff */
[----:B-1----:R-:W-:Y:S06]  /*14c60*/  @P2 BRA `(.L_x_2890) ;  /* 0x0000000000082947 */ /* 0x002fec0003800000 */
[----:B------:R-:W1:Y:S02]  /*14c70*/  SYNCS.PHASECHK.TRANS64.TRYWAIT P0, [R12+URZ+0x28850], R5 ;  /* 0x028850050c0075a7 */ /* 0x000e64000800017f */
[----:B-1----:R-:W-:Y:S05]  /*14c80*/  @!P0 BRA `(.L_x_2891) ;  /* 0x000000b400a48947 */ /* 0x002fea0003800000 */
.L_x_2890:
[----:B------:R-:W-:Y:S01]  /*14c90*/  LEA R10, R184, R11, 0xb ;  /* 0x0000000bb80a7211 */ /* 0x000fe200078e58ff */
[----:B------:R-:W-:Y:S01]  /*14ca0*/  IMAD.MOV.U32 R11, RZ, RZ, 0x40000040 ;  /* 0x40000040ff0b7424 */ /* 0x000fe200078e00ff */
[----:B------:R-:W-:Y:S05]  /*14cb0*/  WARPSYNC.ALL ;  /* 0x0000000000007948 */ /* 0x000fea0003800000 */
[C---:B------:R-:W-:Y:S01]  /*14cc0*/  R2UR UR6, R10.reuse ;  /* 0x000000000a0672ca */ /* 0x040fe200000e0000 */
[----:B------:R-:W-:Y:S01]  /*14cd0*/  WARPGROUP.ARRIVE ;  /* 0x00000000000079c5 */ /* 0x000fe20000000000 */
[----:B------:R-:W-:Y:S01]  /*14ce0*/  R2UR UR7, R11 ;  /* 0x000000000b0772ca */ /* 0x000fe200000e0000 */
[----:B------:R-:W-:Y:S01]  /*14cf0*/  VIADD R14, R10, 0x80 ;  /* 0x000000800a0e7836 */ /* 0x000fe20000000000 */
[----:B01----:R-:W0:Y:S01]  /*14d00*/  SHFL.BFLY PT, R5, R4, 0x2, 0x1f ;  /* 0x0c401f0004057f89 */ /* 0x003e2200000e0000 */
[----:B------:R-:W-:-:S02]  /*14d10*/  IMAD.MOV.U32 R15, RZ, RZ, 0x40000040 ;  /* 0x40000040ff0f7424 */ /* 0x000fc400078e00ff */
[----:B------:R-:W-:Y:S01]  /*14d20*/  IMAD.MOV.U32 R11, RZ, RZ, 0x40000040 ;  /* 0x40000040ff0b7424 */ /* 0x000fe200078e00ff */
[----:B------:R-:W1:Y:S01]  /*14d30*/  SHFL.BFLY PT, R9, R0, 0x2, 0x1f ;  /* 0x0c401f0000097f89 */ /* 0x000e6200000e0000 */
[----:B------:R-:W-:Y:S02]  /*14d40*/  VIADD R184, R184, 0x1 ;  /* 0x00000001b8b87836 */ /* 0x000fe40000000000 */
[----:B------:R-:W-:Y:S02]  /*14d50*/  IMAD.MOV.U32 R40, RZ, RZ, -0x800000 ;  /* 0xff800000ff287424 */ /* 0x000fe400078e00ff */
[----:B------:R-:W-:Y:S01]  /*14d60*/  VIADD R214, R214, 0x1 ;  /* 0x00000001d6d67836 */ /* 0x000fe20000000000 */
[----:B------:R-:W-:Y:S01]  /*14d70*/  ISETP.NE.AND P0, PT, R184, 0x2, PT ;  /* 0x00000002b800780c */ /* 0x000fe20003f05270 */
[----:B------:R-:W-:Y:S01]  /*14d80*/  HGMMA.64x128x16.F32 R88, R180, gdesc[UR4].tnspB, R88, gsb0 ;  /* 0x41e00004b4587df0 */ /* 0x000fe20008000858 */
[----:B------:R-:W-:Y:S01]  /*14d90*/  R2UR UR6, R14 ;  /* 0x000000000e0672ca */ /* 0x000fe200000e0000 */
[----:B------:R-:W-:Y:S01]  /*14da0*/  VIADD R14, R10, 0x100 ;  /* 0x000001000a0e7836 */ /* 0x000fe20000000000 */
[----:B------:R-:W-:Y:S01]  /*14db0*/  R2UR UR7, R15 ;  /* 0x000000000f0772ca */ /* 0x000fe200000e0000 */
[----:B------:R-:W-:Y:S01]  /*14dc0*/  IMAD.MOV.U32 R15, RZ, RZ, 0x40000040 ;  /* 0x40000040ff0f7424 */ /* 0x000fe200078e00ff */
[----:B------:R-:W-:Y:S01]  /*14dd0*/  SEL R184, R184, RZ, P0 ;  /* 0x000000ffb8b87207 */ /* 0x000fe20000000000 */
[----:B0-----:R-:W-:Y:S01]  /*14de0*/  FADD.FTZ R5, R5, R4 ;  /* 0x0000000405057221 */ /* 0x001fe20000010000 */
[----:B-1----:R-:W-:-:S04]  /*14df0*/  FADD.FTZ R9, R9, R0 ;  /* 0x0000000009097221 */ /* 0x002fc80000010000 */
[----:B------:R-:W0:Y:S01]  /*14e00*/  SHFL.BFLY PT, R2, R5, 0x1, 0x1f ;  /* 0x0c201f0005027f89 */ /* 0x000e2200000e0000 */
[----:B------:R-:W-:-:S03]  /*14e10*/  IMAD.MOV.U32 R0, RZ, RZ, -0x800000 ;  /* 0xff800000ff007424 */ /* 0x000fc600078e00ff */
[----:B------:R-:W1:Y:S01]  /*14e20*/  SHFL.BFLY PT, R6, R9, 0x1, 0x1f ;  /* 0x0c201f0009067f89 */ /* 0x000e6200000e0000 */
[----:B0-----:R-:W-:Y:S01]  /*14e30*/  FADD.FTZ R13, R5, R2 ;  /* 0x00000002050d7221 */ /* 0x001fe20000010000 */
[----:B------:R-:W-:Y:S01]  /*14e40*/  SEL R5, RZ, 0x1, P0 ;  /* 0x00000001ff057807 */ /* 0x000fe20000000000 */
[----:B------:R-:W-:-:S03]  /*14e50*/  IMAD.MOV.U32 R2, RZ, RZ, RZ ;  /* 0x000000ffff027224 */ /* 0x000fc600078e00ff */
[----:B------:R-:W-:Y:S02]  /*14e60*/  FSETP.NE.FTZ.AND P2, PT, R13, RZ, PT ;  /* 0x000000ff0d00720b */ /* 0x000fe40003f55000 */
[----:B------:R-:W-:Y:S01]  /*14e70*/  LOP3.LUT R186, R186, R5, RZ, 0x3c, !PT ;  /* 0x00000005baba7212 */ /* 0x000fe200078e3cff */
[----:B------:R-:W-:-:S10]  /*14e80*/  IMAD.MOV.U32 R5, RZ, RZ, RZ ;  /* 0x000000ffff057224 */ /* 0x000fd400078e00ff */
[----:B------:R-:W-:Y:S01]  /*14e90*/  @P2 MUFU.RCP R2, R13 ;  /* 0x0000000d00022308 */ /* 0x000fe20000001000 */
[----:B------:R-:W-:Y:S01]  /*14ea0*/  @P2 FMUL.FTZ R4, R3, 0.69314718246459960938 ;  /* 0x3f31721803042820 */ /* 0x000fe20000410000 */
        /* <DEDUP_REMOVED lines=27> */
[C---:B------:R-:W-:Y:S01]  /*15060*/  IADD3 R14, R10.reuse, 0x300, RZ ;  /* 0x000003000a0e7810 */ /* 0x040fe20007ffe0ff */
[----:B------:R-:W-:Y:S01]  /*15070*/  VIADD R10, R10, 0x380 ;  /* 0x000003800a0a7836 */ /* 0x000fe20000000000 */
[----:B------:R-:W-:Y:S02]  /*15080*/  WARPGROUP.DEPBAR.LE gsb0, 0x0 ;  /* 0x00008000000079c5 */ /* 0x000fe40000010000 */
[----:B------:R-:W-:-:S07]  /*15090*/  WARPGROUP.ARRIVE ;  /* 0x00000000000079c5 */ /* 0x000fce0000000000 */
[----:B------:R-:W-:Y:S01]  /*150a0*/  HGMMA.64x128x16.F32 R88, R156, gdesc[UR4].tnspB, R88, gsb0 ;  /* 0x41e000049c587df0 */ /* 0x000fe20008000858 */
[----:B------:R-:W-:Y:S01]  /*150b0*/  R2UR UR6, R14 ;  /* 0x000000000e0672ca */ /* 0x000fe200000e0000 */
[----:B-1----:R-:W-:Y:S01]  /*150c0*/  FADD.FTZ R14, R9, R6 ;  /* 0x00000006090e7221 */ /* 0x002fe20000010000 */
[----:B------:R-:W-:Y:S01]  /*150d0*/  R2UR UR7, R15 ;  /* 0x000000000f0772ca */ /* 0x000fe200000e0000 */
[----:B------:R-:W0:Y:S03]  /*150e0*/  @P2 MUFU.LG2 R6, R13 ;  /* 0x0000000d00062308 */ /* 0x000e260000000c00 */
[----:B------:R-:W-:-:S13]  /*150f0*/  FSETP.NE.FTZ.AND P3, PT, R14, RZ, PT ;  /* 0x000000ff0e00720b */ /* 0x000fda0003f75000 */
[----:B------:R-:W-:Y:S01]  /*15100*/  @P3 MUFU.RCP R5, R14 ;  /* 0x0000000e00053308 */ /* 0x000fe20000001000 */
[----:B------:R-:W-:Y:S02]  /*15110*/  WARPGROUP.DEPBAR.LE gsb0, 0x0 ;  /* 0x00008000000079c5 */ /* 0x000fe40000010000 */
[----:B------:R-:W-:-:S06]  /*15120*/  WARPGROUP.ARRIVE ;  /* 0x00000000000079c5 */ /* 0x000fcc0000000000 */
[----:B------:R-:W-:Y:S01]  /*15130*/  HGMMA.64x128x16.F32 R88, R160, gdesc[UR4].tnspB, R88, gsb0 ;  /* 0x41e00004a0587df0 */ /* 0x000fe20008000858 */
[----:B------:R-:W-:Y:S02]  /*15140*/  R2UR UR6, R10 ;  /* 0x000000000a0672ca */ /* 0x000fe400000e0000 */
[----:B------:R-:W-:Y:S01]  /*15150*/  R2UR UR7, R11 ;  /* 0x000000000b0772ca */ /* 0x000fe200000e0000 */
[----:B------:R-:W1:Y:S01]  /*15160*/  @P3 MUFU.LG2 R10, R14 ;  /* 0x0000000e000a3308 */ /* 0x000e620000000c00 */
[----:B------:R-:W-:Y:S01]  /*15170*/  @!P1 IADD3 R11, R12, 0x28860, RZ ;  /* 0x000288600c0b9810 */ /* 0x000fe20007ffe0ff */
[----:B------:R-:W-:Y:S01]  /*15180*/  @P3 FMUL.FTZ R12, R3, 0.69314718246459960938 ;  /* 0x3f317218030c3820 */ /* 0x000fe20000410000 */
[----:B0-----:R-:W-:Y:S02]  /*15190*/  @P2 FMUL.FTZ R3, R6, 0.69314718246459960938 ;  /* 0x3f31721806032820 */ /* 0x001fe40000410000 */
[----:B------:R-:W-:Y:S02]  /*151a0*/  @!P1 PRMT R11, RZ, 0x654, R11 ;  /* 0x00000654ff0b9816 */ /* 0x000fe4000000000b */
[----:B------:R-:W-:Y:S01]  /*151b0*/  @P2 FFMA.FTZ R40, R4, R7, R3 ;  /* 0x0000000704282223 */ /* 0x000fe20000010003 */
[----:B-1----:R-:W-:-:S04]  /*151c0*/  @P3 FMUL.FTZ R9, R10, 0.69314718246459960938 ;  /* 0x3f3172180a093820 */ /* 0x002fc80000410000 */
[----:B------:R-:W-:Y:S01]  /*151d0*/  @P3 FFMA.FTZ R0, R12, R8, R9 ;  /* 0x000000080c003223 */ /* 0x000fe20000010009 */
[----:B------:R-:W-:Y:S02]  /*151e0*/  WARPGROUP.DEPBAR.LE gsb0, 0x0 ;  /* 0x00008000000079c5 */ /* 0x000fe40000010000 */
[----:B------:R-:W-:-:S06]  /*151f0*/  WARPGROUP.ARRIVE ;  /* 0x00000000000079c5 */ /* 0x000fcc0000000000 */
[----:B------:R-:W-:Y:S03]  /*15200*/  HGMMA.64x128x16.F32 R88, R164, gdesc[UR4].tnspB, R88, gsb0 ;  /* 0x41e00004a4587df0 */ /* 0x000fe60008000858 */
[----:B------:R-:W-:Y:S02]  /*15210*/  WARPGROUP.DEPBAR.LE gsb0, 0x0 ;  /* 0x00008000000079c5 */ /* 0x000fe40000010000 */
        /* <DEDUP_REMOVED lines=33> */
[----:B------:R-:W-:Y:S01]  /*15430*/  PLOP3.LUT P1, PT, PT, PT, PT, 0x8, 0x0 ;  /* 0x000000000000781c */ /* 0x000fe20003f2e170 */
[-C--:B------:R-:W-:Y:S01]  /*15440*/  FMUL.FTZ R90, R90, R5.reuse ;  /* 0x000000055a5a7220 */ /* 0x080fe20000410000 */
[-C--:B------:R-:W-:Y:S01]  /*15450*/  FMUL.FTZ R91, R91, R5.reuse ;  /* 0x000000055b5b7220 */ /* 0x080fe20000410000 */
[-C--:B------:R-:W-:Y:S01]  /*15460*/  FMUL.FTZ R94, R94, R5.reuse ;  /* 0x000000055e5e7220 */ /* 0x080fe20000410000 */
        /* <DEDUP_REMOVED lines=29> */
.L_x_2808:
[----:B------:R-:W-:Y:S05]  /*15640*/  WARPSYNC.ALL ;  /* 0x0000000000007948 */ /* 0x000fea0003800000 */
[----:B------:R-:W0:Y:S08]  /*15650*/  S2UR UR5, SR_CgaCtaId ;  /* 0x00000000000579c3 */ /* 0x000e300000008800 */
[----:B------:R-:W-:Y:S06]  /*15660*/  BAR.SYNC.DEFER_BLOCKING 0x5, 0x180 ;  /* 0x0146000000007b1d */ /* 0x000fec0000010000 */
[----:B------:R-:W-:Y:S01]  /*15670*/  UMOV UR4, 0x400 ;  /* 0x0000040000047882 */ /* 0x000fe20000000000 */
[----:B------:R-:W-:Y:S01]  /*15680*/  BSSY B0, `(.L_x_2892) ;  /* 0x00001f9000007945 */ /* 0x000fe20003800000 */
[----:B0-----:R-:W-:-:S06]  /*15690*/  ULEA UR4, UR5, UR4, 0x18 ;  /* 0x0000000405047291 */ /* 0x001fcc000f8ec03f */
[----:B------:R-:W-:-:S05]  /*156a0*/  IMAD.U32 R2, RZ, RZ, UR4 ;  /* 0x00000004ff027e24 */ /* 0x000fca000f8e00ff */
        /* <DEDUP_REMOVED lines=10> */
[----:B------:R-:W-:Y:S01]  /*15750*/  F2FP.F16.F32.PACK_AB R36, R137, R36 ;  /* 0x000000248924723e */ /* 0x000fe200000000ff */
[----:B------:R-:W3:Y:S01]  /*15760*/  LDC R56, c[0x0][0xbe8] ;  /* 0x0002fa00ff387b82 */ /* 0x000ee20000000800 */
        /* <DEDUP_REMOVED lines=8> */
[----:B------:R-:W-:Y:S02]  /*157f0*/  IADD3.X R5, RZ, R9, RZ, P5, !PT ;  /* 0x00000009ff057210 */ /* 0x000fe40002ffe4ff */
[C---:B------:R-:W-:Y:S02]  /*15800*/  IADD3 R53, P5, R8.reuse, 0x4060, RZ ;  /* 0x0000406008357810 */ /* 0x040fe40007fbe0ff */
[----:B------:R-:W-:Y:S02]  /*15810*/  IADD3 R43, P0, R8, 0x40, RZ ;  /* 0x00000040082b7810 */ /* 0x000fe40007f1e0ff */
[----:B-1----:R-:W-:-:S02]  /*15820*/  LOP3.LUT R28, R53, 0x380, RZ, 0xc0, !PT ;  /* 0x00000380351c7812 */ /* 0x002fc400078ec0ff */
[C---:B------:R-:W-:Y:S01]  /*15830*/  IADD3 R45, P1, R8.reuse, 0x60, RZ ;  /* 0x00000060082d7810 */ /* 0x040fe20007f3e0ff */
[--C-:B------:R-:W-:Y:S01]  /*15840*/  IMAD.X R7, RZ, RZ, R9.reuse, P0 ;  /* 0x000000ffff077224 */ /* 0x100fe200000e0609 */
[----:B------:R-:W-:Y:S02]  /*15850*/  SHF.R.U64 R33, R33, 0x3, RZ ;  /* 0x0000000321217819 */ /* 0x000fe400000012ff */
[----:B------:R-:W-:Y:S01]  /*15860*/  LOP3.LUT R4, R41, 0x380, RZ, 0xc0, !PT ;  /* 0x0000038029047812 */ /* 0x000fe200078ec0ff */
[----:B------:R-:W-:Y:S01]  /*15870*/  IMAD.X R13, RZ, RZ, R9, P1 ;  /* 0x000000ffff0d7224 */ /* 0x000fe200008e0609 */
[----:B------:R-:W-:Y:S02]  /*15880*/  LOP3.LUT R6, R43, 0x380, RZ, 0xc0, !PT ;  /* 0x000003802b067812 */ /* 0x000fe400078ec0ff */
[C---:B------:R-:W-:Y:S02]  /*15890*/  IADD3 R47, P2, R8.reuse, 0x4000, RZ ;  /* 0x00004000082f7810 */ /* 0x040fe40007f5e0ff */
[----:B------:R-:W-:-:S02]  /*158a0*/  IADD3 R49, P3, R8, 0x4020, RZ ;  /* 0x0000402008317810 */ /* 0x000fc40007f7e0ff */
[----:B------:R-:W-:Y:S01]  /*158b0*/  IADD3 R51, P4, R8, 0x4040, RZ ;  /* 0x0000404008337810 */ /* 0x000fe20007f9e0ff */
[--C-:B------:R-:W-:Y:S01]  /*158c0*/  IMAD.X R15, RZ, RZ, R9.reuse, P2 ;  /* 0x000000ffff0f7224 */ /* 0x100fe200010e0609 */
[----:B------:R-:W-:Y:S01]  /*158d0*/  SHF.R.U64 R28, R28, 0x3, RZ ;  /* 0x000000031c1c7819 */ /* 0x000fe200000012ff */
[--C-:B------:R-:W-:Y:S01]  /*158e0*/  IMAD.X R25, RZ, RZ, R9.reuse, P3 ;  /* 0x000000ffff197224 */ /* 0x100fe200018e0609 */
[----:B------:R-:W-:Y:S01]  /*158f0*/  LOP3.LUT R12, R45, 0x380, RZ, 0xc0, !PT ;  /* 0x000003802d0c7812 */ /* 0x000fe200078ec0ff */
[----:B------:R-:W-:Y:S01]  /*15900*/  IMAD.X R27, RZ, RZ, R9, P4 ;  /* 0x000000ffff1b7224 */ /* 0x000fe200020e0609 */
[----:B------:R-:W-:Y:S02]  /*15910*/  LOP3.LUT R8, R33, R8, RZ, 0x3c, !PT ;  /* 0x0000000821087212 */ /* 0x000fe400078e3cff */
[----:B------:R-:W-:Y:S02]  /*15920*/  SHF.R.U64 R4, R4, 0x3, RZ ;  /* 0x0000000304047819 */ /* 0x000fe400000012ff */
[----:B------:R-:W-:-:S02]  /*15930*/  SHF.R.U64 R6, R6, 0x3, RZ ;  /* 0x0000000306067819 */ /* 0x000fc400000012ff */
[----:B------:R-:W-:Y:S02]  /*15940*/  LOP3.LUT R14, R47, 0x380, RZ, 0xc0, !PT ;  /* 0x000003802f0e7812 */ /* 0x000fe400078ec0ff */
[----:B------:R-:W-:Y:S02]  /*15950*/  LOP3.LUT R32, R28, R53, RZ, 0x3c, !PT ;  /* 0x000000351c207212 */ /* 0x000fe400078e3cff */
[----:B------:R-:W-:Y:S02]  /*15960*/  IADD3.X R33, RZ, R9, RZ, P5, !PT ;  /* 0x00000009ff217210 */ /* 0x000fe40002ffe4ff */
[----:B------:R-:W-:Y:S02]  /*15970*/  SHF.R.U64 R12, R12, 0x3, RZ ;  /* 0x000000030c0c7819 */ /* 0x000fe400000012ff */
[----:B------:R-:W-:Y:S02]  /*15980*/  LOP3.LUT R24, R49, 0x380, RZ, 0xc0, !PT ;  /* 0x0000038031187812 */ /* 0x000fe400078ec0ff */
[----:B------:R-:W-:-:S02]  /*15990*/  LOP3.LUT R26, R51, 0x380, RZ, 0xc0, !PT ;  /* 0x00000380331a7812 */ /* 0x000fc400078ec0ff */
[----:B------:R-:W-:Y:S02]  /*159a0*/  MOV R28, R8 ;  /* 0x00000008001c7202 */ /* 0x000fe40000000f00 */
[----:B------:R-:W-:Y:S02]  /*159b0*/  LOP3.LUT R4, R4, R41, RZ, 0x3c, !PT ;  /* 0x0000002904047212 */ /* 0x000fe400078e3cff */
[----:B------:R-:W-:Y:S02]  /*159c0*/  LOP3.LUT R6, R6, R43, RZ, 0x3c, !PT ;  /* 0x0000002b06067212 */ /* 0x000fe400078e3cff */
[----:B------:R-:W-:Y:S02]  /*159d0*/  F2FP.F16.F32.PACK_AB R8, R89, R88 ;  /* 0x000000585908723e */ /* 0x000fe400000000ff */
[----:B------:R-:W-:Y:S02]  /*159e0*/  F2FP.F16.F32.PACK_AB R9, R91, R90 ;  /* 0x0000005a5b09723e */ /* 0x000fe400000000ff */
[----:B------:R-:W-:-:S02]  /*159f0*/  SHF.R.U64 R14, R14, 0x3, RZ ;  /* 0x000000030e0e7819 */ /* 0x000fc400000012ff */
[----:B------:R-:W-:Y:S01]  /*15a00*/  LOP3.LUT R12, R12, R45, RZ, 0x3c, !PT ;  /* 0x0000002d0c0c7212 */ /* 0x000fe200078e3cff */
[----:B------:R1:W-:Y:S01]  /*15a10*/  STSM.16.M88.4 [R28], R8 ;  /* 0x000000081c007844 */ /* 0x0003e20000000200 */
[----:B------:R-:W-:Y:S02]  /*15a20*/  SHF.R.U64 R24, R24, 0x3, RZ ;  /* 0x0000000318187819 */ /* 0x000fe400000012ff */
[----:B------:R-:W-:Y:S02]  /*15a30*/  SHF.R.U64 R26, R26, 0x3, RZ ;  /* 0x000000031a1a7819 */ /* 0x000fe400000012ff */
[----:B------:R-:W-:Y:S02]  /*15a40*/  MOV R46, R4 ;  /* 0x00000004002e7202 */ /* 0x000fe40000000f00 */
[----:B------:R-:W-:Y:S02]  /*15a50*/  MOV R45, R6 ;  /* 0x00000006002d7202 */ /* 0x000fe40000000f00 */
[----:B------:R-:W-:-:S02]  /*15a60*/  F2FP.F16.F32.PACK_AB R4, R97, R96 ;  /* 0x000000606104723e */ /* 0x000fc400000000ff */
[----:B------:R-:W-:Y:S02]  /*15a70*/  F2FP.F16.F32.PACK_AB R5, R99, R98 ;  /* 0x000000626305723e */ /* 0x000fe400000000ff */
[----:B------:R-:W-:Y:S02]  /*15a80*/  F2FP.F16.F32.PACK_AB R6, R101, R100 ;  /* 0x000000646506723e */ /* 0x000fe400000000ff */
[----:B------:R-:W-:Y:S02]  /*15a90*/  F2FP.F16.F32.PACK_AB R7, R103, R102 ;  /* 0x000000666707723e */ /* 0x000fe400000000ff */
[----:B------:R-:W-:Y:S02]  /*15aa0*/  LOP3.LUT R14, R14, R47, RZ, 0x3c, !PT ;  /* 0x0000002f0e0e7212 */ /* 0x000fe400078e3cff */
[----:B-1----:R-:W-:Y:S01]  /*15ab0*/  F2FP.F16.F32.PACK_AB R8, R105, R104 ;  /* 0x000000686908723e */ /* 0x002fe200000000ff */
[----:B------:R-:W-:Y:S01]  /*15ac0*/  STSM.16.M88.4 [R46], R4 ;  /* 0x000000042e007844 */ /* 0x000fe20000000200 */
[----:B------:R-:W-:-:S02]  /*15ad0*/  F2FP.F16.F32.PACK_AB R9, R107, R106 ;  /* 0x0000006a6b09723e */ /* 0x000fc400000000ff */
[----:B------:R-:W-:Y:S02]  /*15ae0*/  F2FP.F16.F32.PACK_AB R10, R109, R108 ;  /* 0x0000006c6d0a723e */ /* 0x000fe400000000ff */
[----:B------:R-:W-:Y:S02]  /*15af0*/  F2FP.F16.F32.PACK_AB R11, R111, R110 ;  /* 0x0000006e6f0b723e */ /* 0x000fe400000000ff */
[----:B------:R-:W-:Y:S02]  /*15b00*/  LOP3.LUT R24, R24, R49, RZ, 0x3c, !PT ;  /* 0x0000003118187212 */ /* 0x000fe400078e3cff */
[----:B------:R-:W-:Y:S01]  /*15b10*/  LOP3.LUT R26, R26, R51, RZ, 0x3c, !PT ;  /* 0x000000331a1a7212 */ /* 0x000fe200078e3cff */
[----:B------:R1:W-:Y:S01]  /*15b20*/  STSM.16.M88.4 [R45], R8 ;  /* 0x000000082d007844 */ /* 0x0003e20000000200 */
[----:B------:R-:W-:Y:S02]  /*15b30*/  MOV R44, R12 ;  /* 0x0000000c002c7202 */ /* 0x000fe40000000f00 */
[----:B------:R-:W-:-:S02]  /*15b40*/  MOV R42, R14 ;  /* 0x0000000e002a7202 */ /* 0x000fc40000000f00 */
[----:B------:R-:W-:Y:S02]  /*15b50*/  MOV R43, R24 ;  /* 0x00000018002b7202 */ /* 0x000fe40000000f00 */
[----:B------:R-:W-:Y:S02]  /*15b60*/  MOV R41, R26 ;  /* 0x0000001a00297202 */ /* 0x000fe40000000f00 */
[----:B------:R-:W-:Y:S02]  /*15b70*/  F2FP.F16.F32.PACK_AB R12, R35, R112 ;  /* 0x00000070230c723e */ /* 0x000fe400000000ff */
[----:B------:R-:W-:Y:S02]  /*15b80*/  F2FP.F16.F32.PACK_AB R13, R115, R114 ;  /* 0x00000072730d723e */ /* 0x000fe400000000ff */
[----:B------:R-:W-:Y:S02]  /*15b90*/  F2FP.F16.F32.PACK_AB R14, R117, R116 ;  /* 0x00000074750e723e */ /* 0x000fe400000000ff */
[----:B------:R-:W-:-:S02]  /*15ba0*/  F2FP.F16.F32.PACK_AB R15, R119, R118 ;  /* 0x00000076770f723e */ /* 0x000fc400000000ff */
[----:B------:R-:W-:Y:S02]  /*15bb0*/  F2FP.F16.F32.PACK_AB R24, R121, R120 ;  /* 0x000000787918723e */ /* 0x000fe400000000ff */
[----:B------:R-:W-:Y:S01]  /*15bc0*/  F2FP.F16.F32.PACK_AB R25, R123, R122 ;  /* 0x0000007a7b19723e */ /* 0x000fe200000000ff */
[----:B------:R-:W-:Y:S01]  /*15bd0*/  STSM.16.M88.4 [R44], R12 ;  /* 0x0000000c2c007844 */ /* 0x000fe20000000200 */
[----:B------:R-:W-:Y:S02]  /*15be0*/  F2FP.F16.F32.PACK_AB R26, R125, R124 ;  /* 0x0000007c7d1a723e */ /* 0x000fe400000000ff */
[----:B------:R-:W-:Y:S02]  /*15bf0*/  F2FP.F16.F32.PACK_AB R27, R127, R126 ;  /* 0x0000007e7f1b723e */ /* 0x000fe400000000ff */
[----:B------:R-:W-:Y:S02]  /*15c00*/  MOV R28, R32 ;  /* 0x00000020001c7202 */ /* 0x000fe40000000f00 */
[----:B------:R-:W-:Y:S01]  /*15c10*/  ISETP.NE.U32.AND P0, PT, RZ, UR4, PT ;  /* 0x00000004ff007c0c */ /* 0x000fe2000bf05070 */
[----:B------:R2:W-:Y:S01]  /*15c20*/  STSM.16.M88.4 [R42], R24 ;  /* 0x000000182a007844 */ /* 0x0005e20000000200 */
[----:B-1----:R-:W-:-:S02]  /*15c30*/  IADD3 R8, P1, R208, UR4, RZ ;  /* 0x00000004d0087c10 */ /* 0x002fc4000ff3e0ff */
[----:B------:R-:W-:Y:S02]  /*15c40*/  F2FP.F16.F32.PACK_AB R32, R3, R128 ;  /* 0x000000800320723e */ /* 0x000fe400000000ff */
[----:B------:R-:W-:Y:S02]  /*15c50*/  F2FP.F16.F32.PACK_AB R33, R131, R130 ;  /* 0x000000828321723e */ /* 0x000fe400000000ff */
[----:B------:R-:W-:Y:S02]  /*15c60*/  F2FP.F16.F32.PACK_AB R35, R135, R134 ;  /* 0x000000868723723e */ /* 0x000fe400000000ff */
[----:B------:R-:W-:Y:S02]  /*15c70*/  F2FP.F16.F32.PACK_AB R4, R145, R144 ;  /* 0x000000909104723e */ /* 0x000fe400000000ff */
[----:B------:R-:W-:Y:S01]  /*15c80*/  F2FP.F16.F32.PACK_AB R5, R147, R146 ;  /* 0x000000929305723e */ /* 0x000fe200000000ff */
[----:B------:R1:W-:Y:S01]  /*15c90*/  STSM.16.M88.4 [R43], R32 ;  /* 0x000000202b007844 */ /* 0x0003e20000000200 */
[----:B------:R-:W-:-:S02]  /*15ca0*/  F2FP.F16.F32.PACK_AB R6, R149, R148 ;  /* 0x000000949506723e */ /* 0x000fc400000000ff */
[----:B------:R-:W-:Y:S01]  /*15cb0*/  F2FP.F16.F32.PACK_AB R7, R151, R150 ;  /* 0x000000969707723e */ /* 0x000fe200000000ff */
[----:B------:R1:W-:Y:S01]  /*15cc0*/  STSM.16.M88.4 [R41], R36 ;  /* 0x0000002429007844 */ /* 0x0003e20000000200 */
[----:B------:R-:W-:Y:S01]  /*15cd0*/  ISETP.NE.AND.EX P0, PT, RZ, UR5, PT, P0 ;  /* 0x00000005ff007c0c */ /* 0x000fe2000bf05300 */
[----:B--2---:R-:W-:Y:S01]  /*15ce0*/  IMAD.MOV.U32 R42, RZ, RZ, RZ ;  /* 0x000000ffff2a7224 */ /* 0x004fe200078e00ff */
[----:B------:R-:W-:Y:S01]  /*15cf0*/  IADD3.X R9, R209, UR5, RZ, P1, !PT ;  /* 0x00000005d1097c10 */ /* 0x000fe20008ffe4ff */
[----:B------:R-:W-:Y:S01]  /*15d00*/  ULDC.64 UR4, c[0x0][0xc08] ;  /* 0x0003020000047ab9 */ /* 0x000fe20000000a00 */
[----:B------:R1:W-:Y:S01]  /*15d10*/  STSM.16.M88.4 [R28], R4 ;  /* 0x000000041c007844 */ /* 0x0003e20000000200 */
[----:B------:R-:W-:Y:S01]  /*15d20*/  BAR.SYNC.DEFER_BLOCKING 0x1, 0x100 ;  /* 0x0044000000007b1d */ /* 0x000fe20000010000 */
[----:B------:R-:W-:-:S04]  /*15d30*/  ISETP.NE.U32.AND P2, PT, RZ, UR4, PT ;  /* 0x00000004ff007c0c */ /* 0x000fc8000bf45070 */
[----:B------:R-:W-:-:S13]  /*15d40*/  ISETP.NE.AND.EX P2, PT, RZ, UR5, PT, P2 ;  /* 0x00000005ff007c0c */ /* 0x000fda000bf45320 */
[----:B------:R-:W-:Y:S01]  /*15d50*/  @P2 IADD3 R208, P3, R208, UR4, RZ ;  /* 0x00000004d0d02c10 */ /* 0x000fe2000ff7e0ff */
[----:B------:R-:W-:Y:S02]  /*15d60*/  ULDC UR4, c[0x0][0xa88] ;  /* 0x0002a20000047ab9 */ /* 0x000fe40000000800 */
[----:B------:R-:W-:Y:S01]  /*15d70*/  IMAD.U32 R3, RZ, RZ, UR4 ;  /* 0x00000004ff037e24 */ /* 0x000fe2000f8e00ff */
[----:B------:R-:W-:Y:S01]  /*15d80*/  @P2 IADD3.X R209, R209, UR5, RZ, P3, !PT ;  /* 0x00000005d1d12c10 */ /* 0x000fe20009ffe4ff */
[----:B------:R1:W5:Y:S01]  /*15d90*/  @P0 LDG.E R42, desc[UR40][R8.64] ;  /* 0x00000028082a0981 */ /* 0x000362000c1e1900 */
[----:B---3--:R-:W-:Y:S01]  /*15da0*/  ISETP.NE.AND P1, PT, R56, 0x1, PT ;  /* 0x000000013800780c */ /* 0x008fe20003f25270 */
[----:B------:R-:W-:Y:S02]  /*15db0*/  IMAD.IADD R15, R204, 0x1, R191 ;  /* 0x00000001cc0f7824 */ /* 0x000fe400078e02bf */
[----:B------:R1:W5:Y:S10]  /*15dc0*/  @P2 LDG.E R3, desc[UR40][R208.64] ;  /* 0x00000028d0032981 */ /* 0x000374000c1e1900 */
[----:B------:R-:W2:Y:S08]  /*15dd0*/  @P1 LDC R10, c[0x0][0xbec] ;  /* 0x0002fb00ff0a1b82 */ /* 0x000eb00000000800 */
[----:B------:R-:W3:Y:S01]  /*15de0*/  @P1 LDC R11, c[0x0][0xbf0] ;  /* 0x0002fc00ff0b1b82 */ /* 0x000ee20000000800 */
[----:B-1----:R-:W-:Y:S05]  /*15df0*/  @P2 BRA `(.L_x_2894) ;  /* 0x0000000000102947 */ /* 0x002fea0003800000 */
[----:B------:R-:W-:Y:S05]  /*15e00*/  @!P0 BRA `(.L_x_2894) ;  /* 0x00000000000c8947 */ /* 0x000fea0003800000 */
[----:B------:R-:W4:Y:S04]  /*15e10*/  LDG.E R4, desc[UR40][R8.64] ;  /* 0x0000002808047981 */ /* 0x000f28000c1e1900 */
[----:B-----5:R-:W4:Y:S02]  /*15e20*/  LDG.E R3, desc[UR40][R8.64+0x4] ;  /* 0x0000042808037981 */ /* 0x020f24000c1e1900 */
[----:B----4-:R-:W-:-:S07]  /*15e30*/  IMAD.IADD R3, R3, 0x1, -R4 ;  /* 0x0000000103037824 */ /* 0x010fce00078e0a04 */
.L_x_2894:
[----:B------:R-:W-:Y:S01]  /*15e40*/  SHF.R.S32.HI R28, RZ, 0x1f, R207 ;  /* 0x0000001fff1c7819 */ /* 0x000fe200000114cf */
[----:B--2---:R-:W-:Y:S01]  /*15e50*/  @P1 IMAD.HI.U32 R4, R15, R10, RZ ;  /* 0x0000000a0f041227 */ /* 0x004fe200078e00ff */
[----:B------:R-:W-:Y:S01]  /*15e60*/  ULDC.64 UR4, c[0x0][0xb90] ;  /* 0x0002e40000047ab9 */ /* 0x000fe20000000a00 */
[----:B-----5:R-:W-:Y:S01]  /*15e70*/  SHF.R.S32.HI R43, RZ, 0x1f, R42 ;  /* 0x0000001fff2b7819 */ /* 0x020fe2000001142a */
[----:B------:R-:W1:Y:S01]  /*15e80*/  @P1 LDC R41, c[0x0][0xbec] ;  /* 0x0002fb00ff291b82 */ /* 0x000e620000000800 */
[----:B------:R-:W-:Y:S01]  /*15e90*/  IMAD R6, R28, UR4, RZ ;  /* 0x000000041c067c24 */ /* 0x000fe2000f8e02ff */
[----:B------:R-:W-:Y:S01]  /*15ea0*/  SEL R217, R217, RZ, !P0 ;  /* 0x000000ffd9d97207 */ /* 0x000fe20004000000 */
[----:B------:R-:W-:Y:S01]  /*15eb0*/  IMAD.MOV.U32 R7, RZ, RZ, R15 ;  /* 0x000000ffff077224 */ /* 0x000fe200078e000f */
[----:B---3--:R-:W-:Y:S01]  /*15ec0*/  @P1 SHF.R.U32.HI R7, RZ, R11, R4 ;  /* 0x0000000bff071219 */ /* 0x008fe20000011604 */
[----:B------:R-:W-:Y:S01]  /*15ed0*/  IMAD.WIDE.U32 R4, R207, UR4, R42 ;  /* 0x00000004cf047c25 */ /* 0x000fe2000f8e002a */
[----:B------:R-:W-:-:S02]  /*15ee0*/  SEL R57, R210, RZ, !P0 ;  /* 0x000000ffd2397207 */ /* 0x000fc40004000000 */
[----:B------:R-:W-:Y:S01]  /*15ef0*/  IADD3 R11, R16, R227, RZ ;  /* 0x000000e3100b7210 */ /* 0x000fe20007ffe0ff */
[----:B------:R-:W-:Y:S01]  /*15f00*/  IMAD R9, R207, UR5, R6 ;  /* 0x00000005cf097c24 */ /* 0x000fe2000f8e0206 */
[----:B------:R-:W-:Y:S01]  /*15f10*/  ULDC.64 UR4, c[0x0][0xb98] ;  /* 0x0002e60000047ab9 */ /* 0x000fe20000000a00 */
[----:B------:R-:W-:Y:S02]  /*15f20*/  IMAD.MOV R13, RZ, RZ, -R7 ;  /* 0x000000ffff0d7224 */ /* 0x000fe400078e0a07 */
[----:B------:R-:W-:Y:S02]  /*15f30*/  IMAD.IADD R5, R5, 0x1, R9 ;  /* 0x0000000105057824 */ /* 0x000fe400078e0209 */
[----:B------:R-:W-:Y:S02]  /*15f40*/  IMAD R9, R56, R13, R15 ;  /* 0x0000000d38097224 */ /* 0x000fe400078e020f */
[----:B------:R-:W-:Y:S02]  /*15f50*/  IMAD R6, R217, UR4, RZ ;  /* 0x00000004d9067c24 */ /* 0x000fe4000f8e02ff */
        /* <DEDUP_REMOVED lines=8> */
[----:B------:R-:W-:Y:S01]  /*15fe0*/  IMAD R58, R3, R56, RZ ;  /* 0x00000038033a7224 */ /* 0x000fe200078e02ff */
[----:B------:R-:W-:Y:S01]  /*15ff0*/  IADD3.X R5, R11, R5, R8, P2, !PT ;  /* 0x000000050b057210 */ /* 0x000fe200017fe408 */
[----:B------:R-:W-:Y:S01]  /*16000*/  IMAD R6, R6, UR4, RZ ;  /* 0x0000000406067c24 */ /* 0x000fe2000f8e02ff */
[----:B------:R-:W-:-:S02]  /*16010*/  LOP3.LUT R8, R7, 0x380, RZ, 0xc0, !PT ;  /* 0x0000038007087812 */ /* 0x000fc400078ec0ff */
[----:B------:R-:W-:Y:S01]  /*16020*/  IADD3 R33, P3, R20, 0x4000, RZ ;  /* 0x0000400014217810 */ /* 0x000fe20007f7e0ff */
[C---:B------:R-:W-:Y:S01]  /*16030*/  IMAD R11, R9.reuse, UR5, R6 ;  /* 0x00000005090b7c24 */ /* 0x040fe2000f8e0206 */
[----:B------:R-:W-:Y:S01]  /*16040*/  SHF.R.U64 R8, R8, 0x3, RZ ;  /* 0x0000000308087819 */ /* 0x000fe200000012ff */
[----:B------:R-:W-:Y:S01]  /*16050*/  IMAD.WIDE.U32 R4, R9, UR4, R4 ;  /* 0x0000000409047c25 */ /* 0x000fe2000f8e0004 */
[----:B------:R-:W-:Y:S01]  /*16060*/  ULDC.64 UR4, c[0x0][0xb50] ;  /* 0x0002d40000047ab9 */ /* 0x000fe20000000a00 */
[----:B------:R-:W-:Y:S02]  /*16070*/  LOP3.LUT R32, R33, 0x380, RZ, 0xc0, !PT ;  /* 0x0000038021207812 */ /* 0x000fe400078ec0ff */
[----:B------:R-:W-:Y:S01]  /*16080*/  IMAD.IADD R5, R5, 0x1, R11 ;  /* 0x0000000105057824 */ /* 0x000fe200078e020b */
[----:B------:R-:W-:Y:S01]  /*16090*/  LEA R6, P2, R4, UR4, 0x2 ;  /* 0x0000000404067c11 */ /* 0x000fe2000f8410ff */
[----:B------:R-:W-:Y:S01]  /*160a0*/  IMAD.X R9, RZ, RZ, R21, P0 ;  /* 0x000000ffff097224 */ /* 0x000fe200000e0615 */
[----:B------:R-:W-:-:S02]  /*160b0*/  LOP3.LUT R8, R8, R7, RZ, 0x3c, !PT ;  /* 0x0000000708087212 */ /* 0x000fc400078e3cff */
[----:B------:R-:W-:Y:S01]  /*160c0*/  LEA.HI.X R7, R4, UR5, R5, 0x2, P2 ;  /* 0x0000000504077c11 */ /* 0x000fe200090f1405 */
[----:B------:R-:W-:Y:S01]  /*160d0*/  IMAD.IADD R5, R225, 0x1, R191 ;  /* 0x00000001e1057824 */ /* 0x000fe200078e02bf */
[----:B------:R-:W-:Y:S01]  /*160e0*/  IADD3 R25, P2, R20, 0x3000, RZ ;  /* 0x0000300014197810 */ /* 0x000fe20007f5e0ff */
[----:B------:R-:W-:Y:S01]  /*160f0*/  SHFL.IDX PT, R52, R6, RZ, 0x1c1f ;  /* 0x001c1fff06347589 */ /* 0x000fe200000e0000 */
[----:B------:R-:W-:Y:S01]  /*16100*/  SHF.R.U64 R32, R32, 0x3, RZ ;  /* 0x0000000320207819 */ /* 0x000fe200000012ff */
[----:B------:R-:W-:Y:S01]  /*16110*/  VIADD R3, R5, 0x8 ;  /* 0x0000000805037836 */ /* 0x000fe20000000000 */
[----:B------:R-:W-:Y:S01]  /*16120*/  LOP3.LUT R24, R25, 0x380, RZ, 0xc0, !PT ;  /* 0x0000038019187812 */ /* 0x000fe200078ec0ff */
[----:B------:R-:W2:Y:S01]  /*16130*/  SHFL.IDX PT, R53, R7, RZ, 0x1c1f ;  /* 0x001c1fff07357589 */ /* 0x000ea200000e0000 */
[----:B------:R-:W-:Y:S01]  /*16140*/  IADD3 R13, P4, R20, 0x2000, RZ ;  /* 0x00002000140d7810 */ /* 0x000fe20007f9e0ff */
[----:B------:R-:W-:Y:S01]  /*16150*/  ULDC.64 UR4, c[0x0][0xaa0] ;  /* 0x0002a80000047ab9 */ /* 0x000fe20000000a00 */
[----:B------:R-:W-:Y:S01]  /*16160*/  SHF.R.U64 R24, R24, 0x3, RZ ;  /* 0x0000000318187819 */ /* 0x000fe200000012ff */
[----:B------:R-:W-:Y:S01]  /*16170*/  SHFL.IDX PT, R54, R6, 0x1, 0x1c1f ;  /* 0x003c1f0006367f89 */ /* 0x000fe200000e0000 */
[----:B------:R-:W-:Y:S01]  /*16180*/  LOP3.LUT R32, R32, R33, RZ, 0x3c, !PT ;  /* 0x0000002120207212 */ /* 0x000fe200078e3cff */
[----:B------:R-:W-:Y:S01]  /*16190*/  IMAD.X R33, RZ, RZ, R21, P3 ;  /* 0x000000ffff217224 */ /* 0x000fe200018e0615 */
[----:B------:R-:W-:Y:S01]  /*161a0*/  LOP3.LUT P0, RZ, R220, 0x3, RZ, 0xc0, !PT ;  /* 0x00000003dcff7812 */ /* 0x000fe2000780c0ff */
[----:B------:R-:W3:Y:S01]  /*161b0*/  SHFL.IDX PT, R55, R7, 0x1, 0x1c1f ;  /* 0x003c1f0007377f89 */ /* 0x000ee200000e0000 */
[----:B------:R-:W-:-:S02]  /*161c0*/  LOP3.LUT R12, R13, 0x380, RZ, 0xc0, !PT ;  /* 0x000003800d0c7812 */ /* 0x000fc400078ec0ff */
[----:B------:R-:W-:Y:S01]  /*161d0*/  LOP3.LUT R24, R24, R25, RZ, 0x3c, !PT ;  /* 0x0000001918187212 */ /* 0x000fe200078e3cff */
[----:B------:R-:W-:Y:S01]  /*161e0*/  IMAD.X R25, RZ, RZ, R21, P2 ;  /* 0x000000ffff197224 */ /* 0x000fe200010e0615 */
[----:B------:R-:W-:Y:S02]  /*161f0*/  IADD3 R4, P3, R20, 0x7000, RZ ;  /* 0x0000700014047810 */ /* 0x000fe40007f7e0ff */
[-C--:B------:R-:W-:Y:S02]  /*16200*/  ISETP.GE.OR P2, PT, R5, R58.reuse, P0 ;  /* 0x0000003a0500720c */ /* 0x080fe40000746670 */
[----:B------:R-:W-:Y:S02]  /*16210*/  ISETP.GE.OR P0, PT, R3, R58, P0 ;  /* 0x0000003a0300720c */ /* 0x000fe40000706670 */
[----:B------:R-:W-:Y:S02]  /*16220*/  SHF.R.U64 R12, R12, 0x3, RZ ;  /* 0x000000030c0c7819 */ /* 0x000fe400000012ff */
[----:B------:R-:W-:-:S02]  /*16230*/  LOP3.LUT R3, R4, 0x380, RZ, 0xc0, !PT ;  /* 0x0000038004037812 */ /* 0x000fc400078ec0ff */
[----:B------:R-:W-:Y:S02]  /*16240*/  LOP3.LUT R12, R12, R13, RZ, 0x3c, !PT ;  /* 0x0000000d0c0c7212 */ /* 0x000fe400078e3cff */
[----:B------:R-:W-:Y:S02]  /*16250*/  SHF.R.U64 R3, R3, 0x3, RZ ;  /* 0x0000000303037819 */ /* 0x000fe400000012ff */
[----:B------:R-:W-:Y:S01]  /*16260*/  IADD3.X R13, RZ, R21, RZ, P4, !PT ;  /* 0x00000015ff0d7210 */ /* 0x000fe200027fe4ff */
[----:B--2---:R-:W-:Y:S01]  /*16270*/  @!P2 ST.E desc[UR40][R52.64], R40 ;  /* 0x000000283400a985 */ /* 0x004fe2000c101928 */
[C---:B------:R-:W-:Y:S02]  /*16280*/  IADD3 R37, P5, R20.reuse, 0x5000, RZ ;  /* 0x0000500014257810 */ /* 0x040fe40007fbe0ff */
[C---:B------:R-:W-:Y:S01]  /*16290*/  IADD3 R45, P4, R20.reuse, 0x6000, RZ ;  /* 0x00006000142d7810 */ /* 0x040fe20007f9e0ff */
[----:B---3--:R2:W-:Y:S01]  /*162a0*/  @!P0 ST.E desc[UR40][R54.64], R0 ;  /* 0x0000000036008985 */ /* 0x0085e2000c101928 */
[----:B------:R-:W-:-:S02]  /*162b0*/  LOP3.LUT R5, R20, 0x380, RZ, 0xc0, !PT ;  /* 0x0000038014057812 */ /* 0x000fc400078ec0ff */
[----:B------:R-:W-:Y:S01]  /*162c0*/  LOP3.LUT R48, R3, R4, RZ, 0x3c, !PT ;  /* 0x0000000403307212 */ /* 0x000fe200078e3cff */
[----:B------:R-:W-:Y:S01]  /*162d0*/  IMAD R3, R43, UR4, RZ ;  /* 0x000000042b037c24 */ /* 0x000fe2000f8e02ff */
[----:B------:R-:W-:Y:S01]  /*162e0*/  LOP3.LUT R36, R37, 0x380, RZ, 0xc0, !PT ;  /* 0x0000038025247812 */ /* 0x000fe200078ec0ff */
[----:B------:R-:W3:Y:S01]  /*162f0*/  @P1 LDC R43, c[0x0][0xbf0] ;  /* 0x0002fc00ff2b1b82 */ /* 0x000ee20000000800 */
[----:B------:R-:W-:Y:S01]  /*16300*/  LOP3.LUT R44, R45, 0x380, RZ, 0xc0, !PT ;  /* 0x000003802d2c7812 */ /* 0x000fe200078ec0ff */
[----:B------:R-:W5:Y:S01]  /*16310*/  LD.E.128 R8, desc[UR40][R8.64] ;  /* 0x0000002808087980 */ /* 0x000f62000c101d00 */
[----:B------:R-:W-:Y:S02]  /*16320*/  SHF.R.U64 R5, R5, 0x3, RZ ;  /* 0x0000000305057819 */ /* 0x000fe400000012ff */
[----:B------:R-:W-:Y:S02]  /*16330*/  SHF.R.U64 R36, R36, 0x3, RZ ;  /* 0x0000000324247819 */ /* 0x000fe400000012ff */
[----:B------:R-:W-:Y:S01]  /*16340*/  IADD3.X R49, RZ, R21, RZ, P3, !PT ;  /* 0x00000015ff317210 */ /* 0x000fe20001ffe4ff */
[----:B--2---:R-:W-:Y:S01]  /*16350*/  IMAD R0, R206, 0x20, R22 ;  /* 0x00000020ce007824 */ /* 0x004fe200078e0216 */
[----:B------:R-:W-:Y:S01]  /*16360*/  SHF.R.U64 R44, R44, 0x3, RZ ;  /* 0x000000032c2c7819 */ /* 0x000fe200000012ff */
[----:B------:R-:W5:Y:S01]  /*16370*/  LD.E.128 R12, desc[UR40][R12.64] ;  /* 0x000000280c0c7980 */ /* 0x000f62000c101d00 */
[----:B------:R-:W-:-:S02]  /*16380*/  LOP3.LUT R20, R5, R20, RZ, 0x3c, !PT ;  /* 0x0000001405147212 */ /* 0x000fc400078e3cff */
[----:B------:R-:W-:Y:S01]  /*16390*/  LOP3.LUT R36, R36, R37, RZ, 0x3c, !PT ;  /* 0x0000002524247212 */ /* 0x000fe200078e3cff */
[--C-:B------:R-:W-:Y:S01]  /*163a0*/  IMAD.X R37, RZ, RZ, R21.reuse, P5 ;  /* 0x000000ffff257224 */ /* 0x100fe200028e0615 */
[----:B------:R-:W-:Y:S01]  /*163b0*/  LOP3.LUT R44, R44, R45, RZ, 0x3c, !PT ;  /* 0x0000002d2c2c7212 */ /* 0x000fe200078e3cff */
[----:B------:R-:W-:Y:S01]  /*163c0*/  IMAD.X R45, RZ, RZ, R21, P4 ;  /* 0x000000ffff2d7224 */ /* 0x000fe200020e0615 */
[----:B------:R2:W5:Y:S01]  /*163d0*/  LD.E.128 R4, desc[UR40][R20.64] ;  /* 0x0000002814047980 */ /* 0x000562000c101d00 */
[C---:B------:R-:W-:Y:S02]  /*163e0*/  IMAD R3, R42.reuse, UR5, R3 ;  /* 0x000000052a037c24 */ /* 0x040fe4000f8e0203 */
[----:B------:R-:W-:Y:S01]  /*163f0*/  IMAD.IADD R40, R191, 0x1, R0 ;  /* 0x00000001bf287824 */ /* 0x000fe200078e0200 */
[----:B------:R-:W5:Y:S04]  /*16400*/  LD.E.128 R24, desc[UR40][R24.64] ;  /* 0x0000002818187980 */ /* 0x000f68000c101d00 */
[----:B------:R-:W5:Y:S01]  /*16410*/  LD.E.128 R32, desc[UR40][R32.64] ;  /* 0x0000002820207980 */ /* 0x000f62000c101d00 */
[----:B--2---:R-:W-:Y:S01]  /*16420*/  IMAD.WIDE.U32 R20, R42, UR4, RZ ;  /* 0x000000042a147c25 */ /* 0x004fe2000f8e00ff */
[----:B------:R-:W-:-:S02]  /*16430*/  ULDC.64 UR4, c[0x0][0xae8] ;  /* 0x0002ba0000047ab9 */ /* 0x000fc40000000a00 */
[----:B------:R-:W5:Y:S01]  /*16440*/  LD.E.128 R36, desc[UR40][R36.64] ;  /* 0x0000002824247980 */ /* 0x000f62000c101d00 */
[----:B------:R-:W-:Y:S02]  /*16450*/  IMAD.IADD R21, R21, 0x1, R3 ;  /* 0x0000000115157824 */ /* 0x000fe400078e0203 */
[----:B------:R-:W-:Y:S01]  /*16460*/  IMAD R28, R28, UR4, RZ ;  /* 0x000000041c1c7c24 */ /* 0x000fe2000f8e02ff */
[----:B------:R-:W5:Y:S01]  /*16470*/  LD.E.128 R44, desc[UR40][R44.64] ;  /* 0x000000282c2c7980 */ /* 0x000f62000c101d00 */
[----:B------:R-:W-:-:S03]  /*16480*/  IMAD.WIDE.U32 R20, R207, UR4, R20 ;  /* 0x00000004cf147c25 */ /* 0x000fc6000f8e0014 */
[----:B------:R-:W5:Y:S01]  /*16490*/  LD.E.128 R48, desc[UR40][R48.64] ;  /* 0x0000002830307980 */ /* 0x000f62000c101d00 */
[----:B------:R-:W-:Y:S01]  /*164a0*/  IMAD R3, R207, UR5, R28 ;  /* 0x00000005cf037c24 */ /* 0x000fe2000f8e021c */
[----:B------:R-:W-:Y:S01]  /*164b0*/  ULDC.64 UR4, c[0x0][0xaf0] ;  /* 0x0002bc0000047ab9 */ /* 0x000fe20000000a00 */
[----:B-1----:R-:W-:Y:S01]  /*164c0*/  @P1 IMAD.HI.U32 R0, R40, R41, RZ ;  /* 0x0000002928001227 */ /* 0x002fe200078e00ff */
[----:B------:R-:W-:Y:S01]  /*164d0*/  @!PT LDS RZ, [RZ] ;  /* 0x00000000fffff984 */ /* 0x000fe20000000800 */
[----:B------:R-:W-:Y:S01]  /*164e0*/  @!PT LDS RZ, [RZ] ;  /* 0x00000000fffff984 */ /* 0x000fe20000000800 */
[----:B------:R-:W-:Y:S01]  /*164f0*/  @!PT LDS RZ, [RZ] ;  /* 0x00000000fffff984 */ /* 0x000fe20000000800 */
[----:B------:R-:W-:Y:S01]  /*16500*/  @!PT LDS RZ, [RZ] ;  /* 0x00000000fffff984 */ /* 0x000fe20000000800 */
[----:B------:R1:W-:Y:S06]  /*16510*/  MEMBAR.ALL.CTA ;  /* 0x0000000000007992 */ /* 0x0003ec0000008000 */
[----:B-1----:R-:W1:Y:S01]  /*16520*/  FENCE.VIEW.ASYNC.S ;  /* 0x00000000000073c6 */ /* 0x002e620000000000 */
[----:B------:R-:W-:-:S02]  /*16530*/  IMAD.IADD R21, R21, 0x1, R3 ;  /* 0x0000000115157824 */ /* 0x000fc400078e0203 */
[----:B------:R-:W-:Y:S01]  /*16540*/  IMAD.MOV.U32 R3, RZ, RZ, R40 ;  /* 0x000000ffff037224 */ /* 0x000fe200078e0028 */
[----:B---3--:R-:W-:Y:S01]  /*16550*/  @P1 SHF.R.U32.HI R3, RZ, R43, R0 ;  /* 0x0000002bff031219 */ /* 0x008fe20000011600 */
[----:B------:R-:W-:Y:S02]  /*16560*/  IMAD R28, R217, UR4, RZ ;  /* 0x00000004d91c7c24 */ /* 0x000fe4000f8e02ff */
[----:B------:R-:W-:Y:S01]  /*16570*/  IMAD.WIDE.U32 R20, R57, UR4, R20 ;  /* 0x0000000439147c25 */ /* 0x000fe2000f8e0014 */
[----:B------:R-:W-:Y:S02]  /*16580*/  SHF.R.S32.HI R0, RZ, 0x1f, R3 ;  /* 0x0000001fff007819 */ /* 0x000fe40000011403 */
[----:B------:R-:W-:Y:S01]  /*16590*/  IADD3 R43, -R3, RZ, RZ ;  /* 0x000000ff032b7210 */ /* 0x000fe20007ffe1ff */
[----:B------:R-:W-:Y:S01]  /*165a0*/  IMAD R41, R57, UR5, R28 ;  /* 0x0000000539297c24 */ /* 0x000fe2000f8e021c */
[----:B------:R-:W-:Y:S02]  /*165b0*/  ULDC.64 UR4, c[0x0][0xae0] ;  /* 0x0002b80000047ab9 */ /* 0x000fe40000000a00 */
[----:B------:R-:W-:-:S02]  /*165c0*/  IMAD R0, R0, UR4, RZ ;  /* 0x0000000400007c24 */ /* 0x000fc4000f8e02ff */
[----:B------:R-:W-:Y:S02]  /*165d0*/  IMAD.IADD R21, R21, 0x1, R41 ;  /* 0x0000000115157824 */ /* 0x000fe400078e0229 */
[----:B------:R-:W-:Y:S02]  /*165e0*/  IMAD R41, R56, R43, R40 ;  /* 0x0000002b38297224 */ /* 0x000fe400078e0228 */
[C---:B------:R-:W-:Y:S02]  /*165f0*/  IMAD R43, R3.reuse, UR5, R0 ;  /* 0x00000005032b7c24 */ /* 0x040fe4000f8e0200 */
[----:B------:R-:W-:Y:S01]  /*16600*/  IMAD.WIDE.U32 R20, R3, UR4, R20 ;  /* 0x0000000403147c25 */ /* 0x000fe2000f8e0014 */
[----:B------:R-:W-:Y:S01]  /*16610*/  SHF.R.S32.HI R0, RZ, 0x1f, R41 ;  /* 0x0000001fff007819 */ /* 0x000fe20000011429 */
[----:B------:R-:W-:Y:S02]  /*16620*/  ULDC.64 UR4, c[0x0][0xad8] ;  /* 0x0002b60000047ab9 */ /* 0x000fe40000000a00 */
[----:B------:R-:W-:-:S02]  /*16630*/  IMAD.IADD R191, R22, 0x1, R191 ;  /* 0x0000000116bf7824 */ /* 0x000fc400078e02bf */
[----:B------:R-:W-:Y:S02]  /*16640*/  IMAD.IADD R21, R21, 0x1, R43 ;  /* 0x0000000115157824 */ /* 0x000fe400078e022b */
[----:B------:R-:W-:Y:S02]  /*16650*/  IMAD R28, R0, UR4, RZ ;  /* 0x00000004001c7c24 */ /* 0x000fe4000f8e02ff */
[----:B------:R-:W-:Y:S02]  /*16660*/  VIADD R0, R191, 0x20 ;  /* 0x00000020bf007836 */ /* 0x000fe40000000000 */
[C---:B------:R-:W-:Y:S02]  /*16670*/  IMAD R43, R41.reuse, UR5, R28 ;  /* 0x00000005292b7c24 */ /* 0x040fe4000f8e021c */
[----:B------:R-:W-:Y:S01]  /*16680*/  IMAD.WIDE.U32 R20, R41, UR4, R20 ;  /* 0x0000000429147c25 */ /* 0x000fe2000f8e0014 */
[-C--:B------:R-:W-:Y:S01]  /*16690*/  ISETP.GE.AND P0, PT, R0, R58.reuse, PT ;  /* 0x0000003a0000720c */ /* 0x080fe20003f06270 */
[----:B------:R-:W-:Y:S01]  /*166a0*/  ULDC.64 UR4, c[0x0][0xa80] ;  /* 0x0002a00000047ab9 */ /* 0x000fe20000000a00 */
[C---:B------:R-:W-:Y:S01]  /*166b0*/  ISETP.GE.AND P2, PT, R191.reuse, R58, PT ;  /* 0x0000003abf00720c */ /* 0x040fe20003f46270 */
[----:B------:R-:W-:Y:S01]  /*166c0*/  VIADD R0, R2, 0x28820 ;  /* 0x0002882002007836 */ /* 0x000fe20000000000 */
[----:B------:R-:W-:Y:S01]  /*166d0*/  IADD3 R3, R191, 0x40, RZ ;  /* 0x00000040bf037810 */ /* 0x000fe20007ffe0ff */
[----:B------:R-:W-:Y:S01]  /*166e0*/  IMAD.IADD R21, R21, 0x1, R43 ;  /* 0x0000000115157824 */ /* 0x000fe200078e022b */
[----:B------:R-:W-:-:S02]  /*166f0*/  LEA R28, P3, R20, UR4, 0x1 ;  /* 0x00000004141c7c11 */ /* 0x000fc4000f8608ff */
[----:B------:R-:W-:Y:S02]  /*16700*/  ISETP.GE.AND P1, PT, R3, R58, PT ;  /* 0x0000003a0300720c */ /* 0x000fe40003f26270 */
[----:B------:R-:W-:Y:S02]  /*16710*/  PRMT R0, RZ, 0x654, R0 ;  /* 0x00000654ff007816 */ /* 0x000fe40000000000 */
[----:B------:R-:W-:Y:S01]  /*16720*/  LEA.HI.X R3, R20, UR5, R21, 0x1, P3 ;  /* 0x0000000514037c11 */ /* 0x000fe200098f0c15 */
[----:B-1----:R1:W2:Y:S01]  /*16730*/  SHFL.IDX PT, R40, R28, RZ, 0x181f ;  /* 0x00181fff1c287589 */ /* 0x0022a200000e0000 */
[----:B------:R3:W-:Y:S01]  /*16740*/  SYNCS.ARRIVE.TRANS64.RED.A1T0 RZ, [R0+URZ], RZ ;  /* 0x000000ff00ff79a7 */ /* 0x0007e2000810043f */
[----:B------:R-:W-:Y:S02]  /*16750*/  BSSY B1, `(.L_x_2895) ;  /* 0x000000c000017945 */ /* 0x000fe40003800000 */
[----:B---3--:R1:W3:Y:S02]  /*16760*/  SHFL.IDX PT, R0, R3, RZ, 0x181f ;  /* 0x00181fff03007589 */ /* 0x0082e400000e0000 */
[----:B------:R-:W-:Y:S05]  /*16770*/  @P2 BRA `(.L_x_2896) ;  /* 0x0000000000242947 */ /* 0x000fea0003800000 */
[----:B------:R-:W-:Y:S02]  /*16780*/  ULDC UR4, c[0x0][0xac8] ;  /* 0x0002b20000047ab9 */ /* 0x000fe40000000800 */
[----:B------:R-:W-:Y:S02]  /*16790*/  ISETP.GE.AND P2, PT, R16, UR4, PT ;  /* 0x0000000410007c0c */ /* 0x000fe4000bf46270 */
[----:B------:R-:W-:-:S11]  /*167a0*/  ISETP.GE.AND P3, PT, R187, UR4, PT ;  /* 0x00000004bb007c0c */ /* 0x000fd6000bf66270 */
[CC--:B--2---:R-:W-:Y:S02]  /*167b0*/  @!P2 LEA R20, P4, R16.reuse, R40.reuse, 0x1 ;  /* 0x000000281014a211 */ /* 0x0c4fe400078808ff */
[C---:B------:R-:W-:Y:S02]  /*167c0*/  @!P3 LEA R40, P5, R187.reuse, R40, 0x1 ;  /* 0x00000028bb28b211 */ /* 0x040fe400078a08ff */
[-C--:B---3--:R-:W-:Y:S02]  /*167d0*/  @!P2 LEA.HI.X R21, R16, R0.reuse, R17, 0x1, P4 ;  /* 0x000000001015a211 */ /* 0x088fe400020f0c11 */
[----:B------:R-:W-:-:S03]  /*167e0*/  @!P3 LEA.HI.X R41, R187, R0, R215, 0x1, P5 ;  /* 0x00000000bb29b211 */ /* 0x000fc600028f0cd7 */
[----:B-----5:R4:W-:Y:S04]  /*167f0*/  @!P2 ST.E.128 desc[UR40][R20.64], R4 ;  /* 0x000000041400a985 */ /* 0x0209e8000c101d28 */
[----:B------:R4:W-:Y:S02]  /*16800*/  @!P3 ST.E.128 desc[UR40][R40.64], R32 ;  /* 0x000000202800b985 */ /* 0x0009e4000c101d28 */
.L_x_2896:
[----:B------:R-:W-:Y:S05]  /*16810*/  BSYNC B1 ;  /* 0x0000000000017941 */ /* 0x000fea0003800000 */
.L_x_2895:
[----:B---3--:R3:W0:Y:S01]  /*16820*/  SHFL.IDX PT, R0, R3, 0x1, 0x181f ;  /* 0x00381f0003007f89 */ /* 0x00862200000e0000 */
[----:B------:R-:W-:Y:S03]  /*16830*/  BSSY B1, `(.L_x_2897) ;  /* 0x000000c000017945 */ /* 0x000fe60003800000 */
[----:B----45:R3:W4:Y:S01]  /*16840*/  SHFL.IDX PT, R6, R28, 0x1, 0x181f ;  /* 0x00381f001c067f89 */ /* 0x03072200000e0000 */
[----:B------:R-:W-:Y:S05]  /*16850*/  @P0 BRA `(.L_x_2898) ;  /* 0x0000000000240947 */ /* 0x000fea0003800000 */
[----:B------:R-:W-:Y:S02]  /*16860*/  ULDC UR4, c[0x0][0xac8] ;  /* 0x0002b20000047ab9 */ /* 0x000fe40000000800 */
[----:B------:R-:W-:Y:S02]  /*16870*/  ISETP.GE.AND P3, PT, R16, UR4, PT ;  /* 0x0000000410007c0c */ /* 0x000fe4000bf66270 */
[----:B------:R-:W-:-:S11]  /*16880*/  ISETP.GE.AND P4, PT, R187, UR4, PT ;  /* 0x00000004bb007c0c */ /* 0x000fd6000bf86270 */
[CC--:B----4-:R-:W-:Y:S02]  /*16890*/  @!P3 LEA R4, P0, R16.reuse, R6.reuse, 0x1 ;  /* 0x000000061004b211 */ /* 0x0d0fe400078008ff */
[C---:B------:R-:W-:Y:S02]  /*168a0*/  @!P4 LEA R6, P2, R187.reuse, R6, 0x1 ;  /* 0x00000006bb06c211 */ /* 0x040fe400078408ff */
[-C--:B0-----:R-:W-:Y:S02]  /*168b0*/  @!P3 LEA.HI.X R5, R16, R0.reuse, R17, 0x1, P0 ;  /* 0x000000001005b211 */ /* 0x081fe400000f0c11 */
[----:B------:R-:W-:-:S03]  /*168c0*/  @!P4 LEA.HI.X R7, R187, R0, R215, 0x1, P2 ;  /* 0x00000000bb07c211 */ /* 0x000fc600010f0cd7 */
[----:B------:R0:W-:Y:S04]  /*168d0*/  @!P3 ST.E.128 desc[UR40][R4.64], R8 ;  /* 0x000000080400b985 */ /* 0x0001e8000c101d28 */
[----:B------:R0:W-:Y:S02]  /*168e0*/  @!P4 ST.E.128 desc[UR40][R6.64], R36 ;  /* 0x000000240600c985 */ /* 0x0001e4000c101d28 */
.L_x_2898:
[----:B------:R-:W-:Y:S05]  /*168f0*/  BSYNC B1 ;  /* 0x0000000000017941 */ /* 0x000fea0003800000 */
.L_x_2897:
[----:B0-----:R0:W0:Y:S01]  /*16900*/  SHFL.IDX PT, R0, R3, 0x2, 0x181f ;  /* 0x00581f0003007f89 */ /* 0x00102200000e0000 */
[----:B------:R-:W-:Y:S03]  /*16910*/  BSSY B1, `(.L_x_2899) ;  /* 0x000000c000017945 */ /* 0x000fe60003800000 */
[----:B----4-:R4:W0:Y:S01]  /*16920*/  SHFL.IDX PT, R6, R28, 0x2, 0x181f ;  /* 0x00581f001c067f89 */ /* 0x01082200000e0000 */
        /* <DEDUP_REMOVED lines=8> */
[----:B------:R0:W-:Y:S04]  /*169b0*/  @!P2 ST.E.128 desc[UR40][R4.64], R12 ;  /* 0x0000000c0400a985 */ /* 0x0001e8000c101d28 */
[----:B------:R0:W-:Y:S02]  /*169c0*/  @!P3 ST.E.128 desc[UR40][R6.64], R44 ;  /* 0x0000002c0600b985 */ /* 0x0001e4000c101d28 */
.L_x_2900:
[----:B------:R-:W-:Y:S05]  /*169d0*/  BSYNC B1 ;  /* 0x0000000000017941 */ /* 0x000fea0003800000 */
.L_x_2899:
[----:B0-----:R-:W-:Y:S01]  /*169e0*/  VIADD R0, R191, 0x60 ;  /* 0x00000060bf007836 */ /* 0x001fe20000000000 */
[----:B------:R0:W0:Y:S04]  /*169f0*/  SHFL.IDX PT, R6, R3, 0x3, 0x181f ;  /* 0x00781f0003067f89 */ /* 0x00002800000e0000 */
[----:B------:R-:W-:Y:S01]  /*16a00*/  ISETP.GE.AND P0, PT, R0, R58, PT ;  /* 0x0000003a0000720c */ /* 0x000fe20003f06270 */
[----:B-1-34-:R-:W3:-:S12]  /*16a10*/  SHFL.IDX PT, R28, R28, 0x3, 0x181f ;  /* 0x00781f001c1c7f89 */ /* 0x01aed800000e0000 */
[----:B------:R-:W-:Y:S05]  /*16a20*/  @P0 BRA `(.L_x_2901) ;  /* 0x0000000800f80947 */ /* 0x000fea0003800000 */
[----:B------:R-:W-:Y:S02]  /*16a30*/  ULDC UR4, c[0x0][0xac8] ;  /* 0x0002b20000047ab9 */ /* 0x000fe40000000800 */
[----:B------:R-:W-:-:S13]  /*16a40*/  ISETP.GE.AND P1, PT, R16, UR4, PT ;  /* 0x0000000410007c0c */ /* 0x000fda000bf26270 */
[----:B---3--:R-:W-:-:S04]  /*16a50*/  @!P1 LEA R4, P0, R16, R28, 0x1 ;  /* 0x0000001c10049211 */ /* 0x008fc800078008ff */
        /* <DEDUP_REMOVED lines=8> */
.L_x_2893:
[----:B------:R-:W-:Y:S01]  /*16ae0*/  ULDC.64 UR4, c[0x0][0xc00] ;  /* 0x0003000000047ab9 */ /* 0x000fe20000000a00 */
[----:B------:R-:W-:Y:S01]  /*16af0*/  IMAD.MOV.U32 R0, RZ, RZ, RZ ;  /* 0x000000ffff007224 */ /* 0x000fe200078e00ff */
[----:B------:R-:W-:Y:S01]  /*16b00*/  ISETP.NE.U32.AND P0, PT, RZ, UR4, PT ;  /* 0x00000004ff007c0c */ /* 0x000fe2000bf05070 */
[----:B------:R-:W2:Y:S01]  /*16b10*/  LDC R25, c[0x0][0xbe8] ;  /* 0x0002fa00ff197b82 */ /* 0x000ea20000000800 */
[----:B------:R-:W-:Y:S02]  /*16b20*/  IADD3 R4, P1, R208, UR4, RZ ;  /* 0x00000004d0047c10 */ /* 0x000fe4000ff3e0ff */
[----:B------:R-:W-:Y:S02]  /*16b30*/  ISETP.NE.AND.EX P0, PT, RZ, UR5, PT, P0 ;  /* 0x00000005ff007c0c */ /* 0x000fe4000bf05300 */
[----:B------:R-:W-:Y:S01]  /*16b40*/  IADD3.X R5, R209, UR5, RZ, P1, !PT ;  /* 0x00000005d1057c10 */ /* 0x000fe20008ffe4ff */
[----:B------:R-:W-:Y:S02]  /*16b50*/  ULDC.64 UR4, c[0x0][0xc08] ;  /* 0x0003020000047ab9 */ /* 0x000fe40000000a00 */
[----:B------:R-:W-:-:S04]  /*16b60*/  ISETP.NE.U32.AND P1, PT, RZ, UR4, PT ;  /* 0x00000004ff007c0c */ /* 0x000fc8000bf25070 */
[----:B------:R-:W-:-:S04]  /*16b70*/  ISETP.NE.AND.EX P1, PT, RZ, UR5, PT, P1 ;  /* 0x00000005ff007c0c */ /* 0x000fc8000bf25310 */
[----:B------:R3:W5:Y:S09]  /*16b80*/  @P0 LDG.E R0, desc[UR40][R4.64] ;  /* 0x0000002804000981 */ /* 0x000772000c1e1900 */
[----:B------:R-:W-:Y:S01]  /*16b90*/  @P1 IADD3 R208, P2, R208, UR4, RZ ;  /* 0x00000004d0d01c10 */ /* 0x000fe2000ff5e0ff */
[----:B------:R-:W-:-:S02]  /*16ba0*/  ULDC UR4, c[0x0][0xa88] ;  /* 0x0002a20000047ab9 */ /* 0x000fc40000000800 */
[----:B------:R-:W-:Y:S01]  /*16bb0*/  IMAD.U32 R8, RZ, RZ, UR4 ;  /* 0x00000004ff087e24 */ /* 0x000fe2000f8e00ff */
[----:B------:R-:W-:-:S05]  /*16bc0*/  @P1 IADD3.X R209, R209, UR5, RZ, P2, !PT ;  /* 0x00000005d1d11c10 */ /* 0x000fca00097fe4ff */
[----:B------:R3:W5:Y:S01]  /*16bd0*/  @P1 LDG.E R8, desc[UR40][R208.64] ;  /* 0x00000028d0081981 */ /* 0x000762000c1e1900 */
[----:B--2---:R-:W-:Y:S02]  /*16be0*/  ISETP.NE.AND P2, PT, R25, 0x1, PT ;  /* 0x000000011900780c */ /* 0x004fe40003f45270 */
[----:B------:R-:W-:-:S11]  /*16bf0*/  ISETP.GE.AND P3, PT, R231, 0x80, PT ;  /* 0x00000080e700780c */ /* 0x000fd60003f66270 */
[----:B------:R-:W2:Y:S01]  /*16c00*/  @P2 LDC R27, c[0x0][0xbec] ;  /* 0x0002fb00ff1b2b82 */ /* 0x000ea20000000800 */
[----:B---3--:R-:W-:Y:S05]  /*16c10*/  @P1 BRA `(.L_x_2902) ;  /* 0x0000000000101947 */ /* 0x008fea0003800000 */
[----:B------:R-:W-:Y:S05]  /*16c20*/  @!P0 BRA `(.L_x_2902) ;  /* 0x00000000000c8947 */ /* 0x000fea0003800000 */
[----:B------:R-:W3:Y:S04]  /*16c30*/  LDG.E R3, desc[UR40][R4.64] ;  /* 0x0000002804037981 */ /* 0x000ee8000c1e1900 */
[----:B-----5:R-:W3:Y:S02]  /*16c40*/  LDG.E R8, desc[UR40][R4.64+0x4] ;  /* 0x0000042804087981 */ /* 0x020ee4000c1e1900 */
[----:B---3--:R-:W-:-:S07]  /*16c50*/  IMAD.IADD R8, R8, 0x1, -R3 ;  /* 0x0000000108087824 */ /* 0x008fce00078e0a03 */
.L_x_2902:
        /* <DEDUP_REMOVED lines=14> */
[----:B------:R-:W-:Y:S01]  /*16d40*/  IMAD.MOV.U32 R4, RZ, RZ, R0 ;  /* 0x000000ffff047224 */ /* 0x000fe200078e0000 */
[----:B------:R-:W-:Y:S01]  /*16d50*/  MOV R3, R12 ;  /* 0x0000000c00037202 */ /* 0x000fe20000000f00 */
[----:B------:R-:W-:Y:S02]  /*16d60*/  IMAD R10, R13, UR4, RZ ;  /* 0x000000040d0a7c24 */ /* 0x000fe4000f8e02ff */
[----:B------:R-:W-:Y:S02]  /*16d70*/  IMAD.MOV.U32 R5, RZ, RZ, R11 ;  /* 0x000000ffff057224 */ /* 0x000fe400078e000b */
[----:B------:R-:W-:-:S05]  /*16d80*/  IMAD.WIDE.U32 R4, R207, UR4, R4 ;  /* 0x00000004cf047c25 */ /* 0x000fca000f8e0004 */
[----:B------:R-:W3:Y:S08]  /*16d90*/  @P0 LDC R7, c[0x0][0xbec] ;  /* 0x0002fb00ff070b82 */ /* 0x000ef00000000800 */
[----:B------:R-:W4:Y:S01]  /*16da0*/  @P0 LDC R21, c[0x0][0xbf0] ;  /* 0x0002fc00ff150b82 */ /* 0x000f220000000800 */
[----:B---3--:R-:W-:-:S04]  /*16db0*/  @P0 IMAD.HI.U32 R6, R12, R7, RZ ;  /* 0x000000070c060227 */ /* 0x008fc800078e00ff */
[----:B------:R-:W-:Y:S01]  /*16dc0*/  IMAD R7, R207, UR5, R10 ;  /* 0x00000005cf077c24 */ /* 0x000fe2000f8e020a */
[----:B------:R-:W-:Y:S01]  /*16dd0*/  ULDC.64 UR4, c[0x0][0xb98] ;  /* 0x0002e60000047ab9 */ /* 0x000fe20000000a00 */
[----:B----4-:R-:W-:Y:S02]  /*16de0*/  @P0 SHF.R.U32.HI R3, RZ, R21, R6 ;  /* 0x00000015ff030219 */ /* 0x010fe40000011606 */
        /* <DEDUP_REMOVED lines=20> */
.L_x_2904:
[----:B------:R-:W-:Y:S05]  /*16f30*/  BSYNC B1 ;  /* 0x0000000000017941 */ /* 0x000fea0003800000 */
.L_x_2903:
[----:B------:R-:W4:Y:S01]  /*16f40*/  @P2 LDC R9, c[0x0][0xbf0] ;  /* 0x0002fc00ff092b82 */ /* 0x000f220000000800 */
[----:B------:R-:W-:Y:S01]  /*16f50*/  ULDC.64 UR4, c[0x0][0xaa0] ;  /* 0x0002a80000047ab9 */ /* 0x000fe20000000a00 */
[----:B---3--:R-:W-:Y:S02]  /*16f60*/  IMAD R6, R206, 0x20, R22 ;  /* 0x00000020ce067824 */ /* 0x008fe400078e0216 */
[----:B------:R-:W-:Y:S02]  /*16f70*/  IMAD R3, R11, UR4, RZ ;  /* 0x000000040b037c24 */ /* 0x000fe4000f8e02ff */
[----:B------:R-:W-:-:S04]  /*16f80*/  IMAD.WIDE.U32 R4, R0, UR4, RZ ;  /* 0x0000000400047c25 */ /* 0x000fc8000f8e00ff */
[----:B------:R-:W-:Y:S01]  /*16f90*/  IMAD R3, R0, UR5, R3 ;  /* 0x0000000500037c24 */ /* 0x000fe2000f8e0203 */
[----:B------:R-:W-:Y:S01]  /*16fa0*/  ULDC.64 UR4, c[0x0][0xae8] ;  /* 0x0002ba0000047ab9 */ /* 0x000fe20000000a00 */
[----:B------:R-:W-:Y:S02]  /*16fb0*/  IMAD.IADD R10, R191, 0x1, R6 ;  /* 0x00000001bf0a7824 */ /* 0x000fe400078e0206 */
[----:B------:R-:W-:Y:S02]  /*16fc0*/  IMAD R0, R13, UR4, RZ ;  /* 0x000000040d007c24 */ /* 0x000fe4000f8e02ff */
[----:B------:R-:W-:Y:S02]  /*16fd0*/  IMAD.IADD R5, R5, 0x1, R3 ;  /* 0x0000000105057824 */ /* 0x000fe400078e0203 */
[----:B------:R-:W-:Y:S02]  /*16fe0*/  IMAD R7, R207, UR5, R0 ;  /* 0x00000005cf077c24 */ /* 0x000fe4000f8e0200 */
[----:B--2---:R-:W-:-:S04]  /*16ff0*/  @P2 IMAD.HI.U32 R0, R10, R27, RZ ;  /* 0x0000001b0a002227 */ /* 0x004fc800078e00ff */
[----:B------:R-:W-:Y:S01]  /*17000*/  IMAD.WIDE.U32 R4, R207, UR4, R4 ;  /* 0x00000004cf047c25 */ /* 0x000fe2000f8e0004 */
[----:B------:R-:W-:-:S03]  /*17010*/  ULDC.64 UR4, c[0x0][0xaf0] ;  /* 0x0002bc0000047ab9 */ /* 0x000fc60000000a00 */
[----:B------:R-:W-:Y:S01]  /*17020*/  IMAD.MOV.U32 R3, RZ, RZ, R10 ;  /* 0x000000ffff037224 */ /* 0x000fe200078e000a */
[----:B----4-:R-:W-:Y:S01]  /*17030*/  @P2 SHF.R.U32.HI R3, RZ, R9, R0 ;  /* 0x00000009ff032219 */ /* 0x010fe20000011600 */
[----:B------:R-:W-:Y:S02]  /*17040*/  IMAD.IADD R5, R5, 0x1, R7 ;  /* 0x0000000105057824 */ /* 0x000fe400078e0207 */
[----:B------:R-:W-:Y:S01]  /*17050*/  IMAD R6, R217, UR4, RZ ;  /* 0x00000004d9067c24 */ /* 0x000fe2000f8e02ff */
[----:B------:R-:W-:Y:S01]  /*17060*/  IADD3 R7, -R3, RZ, RZ ;  /* 0x000000ff03077210 */ /* 0x000fe20007ffe1ff */
[----:B------:R-:W-:Y:S01]  /*17070*/  IMAD.WIDE.U32 R4, R15, UR4, R4 ;  /* 0x000000040f047c25 */ /* 0x000fe2000f8e0004 */
[----:B------:R-:W-:-:S03]  /*17080*/  SHF.R.S32.HI R0, RZ, 0x1f, R3 ;  /* 0x0000001fff007819 */ /* 0x000fc60000011403 */
[----:B------:R-:W-:Y:S01]  /*17090*/  IMAD R9, R15, UR5, R6 ;  /* 0x000000050f097c24 */ /* 0x000fe2000f8e0206 */
[----:B------:R-:W-:Y:S01]  /*170a0*/  ULDC.64 UR4, c[0x0][0xae0] ;  /* 0x0002b80000047ab9 */ /* 0x000fe20000000a00 */
        /* <DEDUP_REMOVED lines=15> */
[----:B------:R-:W-:Y:S02]  /*171a0*/  IMAD.IADD R191, R22, 0x1, R191 ;  /* 0x0000000116bf7824 */ /* 0x000fe400078e02bf */
[----:B------:R-:W-:Y:S01]  /*171b0*/  LEA.HI.X R4, R4, UR5, R5, 0x1, P0 ;  /* 0x0000000504047c11 */ /* 0x000fe200080f0c05 */
[----:B------:R-:W-:Y:S08]  /*171c0*/  BRA.DIV UR4, `(.L_x_2905) ;  /* 0x0000009204687947 */ /* 0x000ff0000b800000 */
[----:B------:R2:W3:Y:S04]  /*171d0*/  SHFL.IDX PT, R0, R4, RZ, 0x181f ;  /* 0x00181fff04007589 */ /* 0x0004e800000e0000 */
[----:B------:R2:W4:Y:S02]  /*171e0*/  SHFL.IDX PT, R14, R3, RZ, 0x181f ;  /* 0x00181fff030e7589 */ /* 0x00052400000e0000 */
.L_x_3126:
[----:B------:R-:W-:Y:S01]  /*171f0*/  IMAD R8, R8, R25, RZ ;  /* 0x0000001908087224 */ /* 0x000fe200078e02ff */
[----:B------:R-:W-:Y:S04]  /*17200*/  BSSY B1, `(.L_x_2906) ;  /* 0x000000c000017945 */ /* 0x000fe80003800000 */
[----:B------:R-:W-:-:S13]  /*17210*/  ISETP.GE.AND P0, PT, R191, R8, PT ;  /* 0x00000008bf00720c */ /* 0x000fda0003f06270 */
[----:B------:R-:W-:Y:S05]  /*17220*/  @P0 BRA `(.L_x_2907) ;  /* 0x0000000000240947 */ /* 0x000fea0003800000 */
[----:B------:R-:W-:Y:S02]  /*17230*/  ULDC UR4, c[0x0][0xac8] ;  /* 0x0002b20000047ab9 */ /* 0x000fe40000000800 */
[----:B------:R-:W-:Y:S02]  /*17240*/  ISETP.GE.AND P2, PT, R16, UR4, PT ;  /* 0x0000000410007c0c */ /* 0x000fe4000bf46270 */
[----:B------:R-:W-:-:S11]  /*17250*/  ISETP.GE.AND P3, PT, R187, UR4, PT ;  /* 0x00000004bb007c0c */ /* 0x000fd6000bf66270 */
[CC--:B----4-:R-:W-:Y:S02]  /*17260*/  @!P2 LEA R6, P0, R16.reuse, R14.reuse, 0x1 ;  /* 0x0000000e1006a211 */ /* 0x0d0fe400078008ff */
[C---:B------:R-:W-:Y:S02]  /*17270*/  @!P3 LEA R14, P1, R187.reuse, R14, 0x1 ;  /* 0x0000000ebb0eb211 */ /* 0x040fe400078208ff */
[-C--:B---3--:R-:W-:Y:S02]  /*17280*/  @!P2 LEA.HI.X R7, R16, R0.reuse, R17, 0x1, P0 ;  /* 0x000000001007a211 */ /* 0x088fe400000f0c11 */
[----:B------:R-:W-:-:S03]  /*17290*/  @!P3 LEA.HI.X R15, R187, R0, R215, 0x1, P1 ;  /* 0x00000000bb0fb211 */ /* 0x000fc600008f0cd7 */
[----:B------:R3:W-:Y:S04]  /*172a0*/  @!P2 ST.E.128 desc[UR40][R6.64], RZ ;  /* 0x000000ff0600a985 */ /* 0x0007e8000c101d28 */
[----:B------:R3:W-:Y:S02]  /*172b0*/  @!P3 ST.E.128 desc[UR40][R14.64], RZ ;  /* 0x000000ff0e00b985 */ /* 0x0007e4000c101d28 */
.L_x_2907:
[----:B------:R-:W-:Y:S05]  /*172c0*/  BSYNC B1 ;  /* 0x0000000000017941 */ /* 0x000fea0003800000 */
.L_x_2906:
[----:B------:R-:W-:-:S03]  /*172d0*/  UMOV UR4, 0xffffffff ;  /* 0xffffffff00047882 */ /* 0x000fc60000000000 */
[----:B------:R-:W-:Y:S05]  /*172e0*/  BRA.DIV UR4, `(.L_x_2908) ;  /* 0x0000009204547947 */ /* 0x000fea000b800000 */
[----:B---3--:R3:W0:Y:S04]  /*172f0*/  SHFL.IDX PT, R0, R4, 0x1, 0x181f ;  /* 0x00381f0004007f89 */ /* 0x00862800000e0000 */
[----:B----4-:R3:W4:Y:S02]  /*17300*/  SHFL.IDX PT, R14, R3, 0x1, 0x181f ;  /* 0x00381f00030e7f89 */ /* 0x01072400000e0000 */
.L_x_3130:
[----:B------:R-:W-:Y:S01]  /*17310*/  VIADD R5, R191, 0x20 ;  /* 0x00000020bf057836 */ /* 0x000fe20000000000 */
        /* <DEDUP_REMOVED lines=10> */
[----:B------:R0:W-:Y:S04]  /*173c0*/  @!P2 ST.E.128 desc[UR40][R6.64], RZ ;  /* 0x000000ff0600a985 */ /* 0x0001e8000c101d28 */
[----:B------:R0:W-:Y:S02]  /*173d0*/  @!P3 ST.E.128 desc[UR40][R14.64], RZ ;  /* 0x000000ff0e00b985 */ /* 0x0001e4000c101d28 */
.L_x_2910:
[----:B------:R-:W-:Y:S05]  /*173e0*/  BSYNC B1 ;  /* 0x0000000000017941 */ /* 0x000fea0003800000 */
.L_x_2909:
[----:B------:R-:W-:-:S03]  /*173f0*/  UMOV UR4, 0xffffffff ;  /* 0xffffffff00047882 */ /* 0x000fc60000000000 */
[----:B------:R-:W-:Y:S05]  /*17400*/  BRA.DIV UR4, `(.L_x_2911) ;  /* 0x0000009204547947 */ /* 0x000fea000b800000 */
[----:B0-----:R0:W0:Y:S04]  /*17410*/  SHFL.IDX PT, R0, R4, 0x2, 0x181f ;  /* 0x00581f0004007f89 */ /* 0x00102800000e0000 */
[----:B----4-:R4:W0:Y:S02]  /*17420*/  SHFL.IDX PT, R14, R3, 0x2, 0x181f ;  /* 0x00581f00030e7f89 */ /* 0x01082400000e0000 */
.L_x_3134:
[----:B------:R-:W-:Y:S01]  /*17430*/  IADD3 R5, R191, 0x40, RZ ;  /* 0x00000040bf057810 */ /* 0x000fe20007ffe0ff */
[----:B------:R-:W-:Y:S03]  /*17440*/  BSSY B1, `(.L_x_2912) ;  /* 0x000000c000017945 */ /* 0x000fe60003800000 */
[----:B------:R-:W-:-:S13]  /*17450*/  ISETP.GE.AND P0, PT, R5, R8, PT ;  /* 0x000000080500720c */ /* 0x000fda0003f06270 */
        /* <DEDUP_REMOVED lines=10> */
.L_x_2913:
[----:B------:R-:W-:Y:S05]  /*17500*/  BSYNC B1 ;  /* 0x0000000000017941 */ /* 0x000fea0003800000 */
.L_x_2912:
[----:B------:R-:W-:-:S03]  /*17510*/  UMOV UR4, 0xffffffff ;  /* 0xffffffff00047882 */ /* 0x000fc60000000000 */
[----:B------:R-:W-:Y:S05]  /*17520*/  BRA.DIV UR4, `(.L_x_2914) ;  /* 0x0000009204547947 */ /* 0x000fea000b800000 */
[----:B0-----:R0:W0:Y:S04]  /*17530*/  SHFL.IDX PT, R0, R4, 0x3, 0x181f ;  /* 0x00781f0004007f89 */ /* 0x00102800000e0000 */
[----:B------:R0:W0:Y:S02]  /*17540*/  SHFL.IDX PT, R14, R3, 0x3, 0x181f ;  /* 0x00781f00030e7f89 */ /* 0x00002400000e0000 */
.L_x_3138:
[----:B0-234-:R-:W-:-:S05]  /*17550*/  VIADD R3, R191, 0x60 ;  /* 0x00000060bf037836 */ /* 0x01dfca0000000000 */
[----:B------:R-:W-:-:S13]  /*17560*/  ISETP.GE.AND P0, PT, R3, R8, PT ;  /* 0x000000080300720c */ /* 0x000fda0003f06270 */
[----:B------:R-:W-:Y:S05]  /*17570*/  @P0 BRA `(.L_x_2901) ;  /* 0x0000000000240947 */ /* 0x000fea0003800000 */
[----:B------:R-:W-:Y:S02]  /*17580*/  ULDC UR4, c[0x0][0xac8] ;  /* 0x0002b20000047ab9 */ /* 0x000fe40000000800 */
[----:B------:R-:W-:Y:S02]  /*17590*/  ISETP.GE.AND P2, PT, R16, UR4, PT ;  /* 0x0000000410007c0c */ /* 0x000fe4000bf46270 */
[----:B------:R-:W-:-:S11]  /*175a0*/  ISETP.GE.AND P3, PT, R187, UR4, PT ;  /* 0x00000004bb007c0c */ /* 0x000fd6000bf66270 */
[CC--:B------:R-:W-:Y:S02]  /*175b0*/  @!P2 LEA R4, P0, R16.reuse, R14.reuse, 0x1 ;  /* 0x0000000e1004a211 */ /* 0x0c0fe400078008ff */
[C---:B------:R-:W-:Y:S02]  /*175c0*/  @!P3 LEA R14, P1, R187.reuse, R14, 0x1 ;  /* 0x0000000ebb0eb211 */ /* 0x040fe400078208ff */
[-C--:B------:R-:W-:Y:S02]  /*175d0*/  @!P2 LEA.HI.X R5, R16, R0.reuse, R17, 0x1, P0 ;  /* 0x000000001005a211 */ /* 0x080fe400000f0c11 */
[----:B------:R-:W-:-:S03]  /*175e0*/  @!P3 LEA.HI.X R15, R187, R0, R215, 0x1, P1 ;  /* 0x00000000bb0fb211 */ /* 0x000fc600008f0cd7 */
[----:B------:R0:W-:Y:S04]  /*175f0*/  @!P2 ST.E.128 desc[UR40][R4.64], RZ ;  /* 0x000000ff0400a985 */ /* 0x0001e8000c101d28 */
[----:B------:R0:W-:Y:S02]  /*17600*/  @!P3 ST.E.128 desc[UR40][R14.64], RZ ;  /* 0x000000ff0e00b985 */ /* 0x0001e4000c101d28 */
.L_x_2901:
[----:B------:R-:W-:Y:S05]  /*17610*/  BSYNC B0 ;  /* 0x0000000000007941 */ /* 0x000fea0003800000 */
.L_x_2892:
[----:B------:R-:W-:Y:S02]  /*17620*/  ULDC UR4, c[0x0][0xc3c] ;  /* 0x00030f0000047ab9 */ /* 0x000fe40000000800 */
[----:B-1----:R-:W-:-:S13]  /*17630*/  ISETP.GE.AND P0, PT, R31, UR4, PT ;  /* 0x000000041f007c0c */ /* 0x002fda000bf06270 */
[----:B------:R-:W-:Y:S05]  /*17640*/  @!P0 BRA `(.L_x_2915) ;  /* 0xfffffe9800c88947 */ /* 0x000fea000383ffff */
[----:B------:R-:W-:Y:S05]  /*17650*/  BRA `(.L_x_2712) ;  /* 0x00000074009c7947 */ /* 0x000fea0003800000 */
.L_x_2710:
        /* <DEDUP_REMOVED lines=18> */
.L_x_2916:
        /* <DEDUP_REMOVED lines=41> */
.L_x_2922:
[----:B------:R-:W-:Y:S01]  /*17a10*/  UIADD3 UR4, UR4, 0x1f, URZ ;  /* 0x0000001f04047890 */ /* 0x000fe2000fffe03f */
[----:B------:R-:W-:-:S05]  /*17a20*/  IMAD.U32 R19, RZ, RZ, UR7 ;  /* 0x00000007ff137e24 */ /* 0x000fca000f8e00ff */
[----:B0-----:R-:W-:-:S13]  /*17a30*/  ISETP.LE.AND P6, PT, R5, UR4, PT ;  /* 0x0000000405007c0c */ /* 0x001fda000bfc3270 */
[----:B------:R-:W-:Y:S05]  /*17a40*/  @P6 BRA `(.L_x_2919) ;  /* 0x0000000400a86947 */ /* 0x000fea0003800000 */
[----:B------:R-:W-:Y:S01]  /*17a50*/  IADD3 R8, R0, UR4, RZ ;  /* 0x0000000400087c10 */ /* 0x000fe2000fffe0ff */
[----:B------:R-:W-:Y:S01]  /*17a60*/  BSSY B0, `(.L_x_2920) ;  /* 0x0000007000007945 */ /* 0x000fe20003800000 */
[----:B------:R-:W-:Y:S02]  /*17a70*/  IMAD.MOV.U32 R6, RZ, RZ, RZ ;  /* 0x000000ffff067224 */ /* 0x000fe400078e00ff */
[----:B------:R-:W-:-:S13]  /*17a80*/  ISETP.GE.OR P6, PT, R8, R5, !P0 ;  /* 0x000000050800720c */ /* 0x000fda00047c6670 */
[----:B------:R-:W-:Y:S05]  /*17a90*/  @P6 BRA `(.L_x_2921) ;  /* 0x00000000000c6947 */ /* 0x000fea0003800000 */
[----:B------:R-:W0:Y:S02]  /*17aa0*/  LDC.64 R2, c[0x0][0xc80] ;  /* 0x00032000ff027b82 */ /* 0x000e240000000a00 */
[----:B0-----:R-:W-:-:S05]  /*17ab0*/  IMAD.WIDE R2, R8, 0x4, R2 ;  /* 0x0000000408027825 */ /* 0x001fca00078e0202 */
[----:B------:R0:W5:Y:S02]  /*17ac0*/  LDG.E R6, desc[UR40][R2.64] ;  /* 0x0000002802067981 */ /* 0x000164000c1e1900 */
.L_x_2921:
[----:B------:R-:W-:Y:S05]  /*17ad0*/  BSYNC B0 ;  /* 0x0000000000007941 */ /* 0x000fea0003800000 */
.L_x_2920:
        /* <DEDUP_REMOVED lines=15> */
[----:B------:R-:W0:Y:S02]  /*17bd0*/  SHFL.IDX PT, R3, R11, 0x1f, 0x1f ;  /* 0x03e01f000b037f89 */ /* 0x000e2400000e0000 */
[----:B0-----:R-:W-:-:S04]  /*17be0*/  IMAD R8, R3, UR5, RZ ;  /* 0x0000000503087c24 */ /* 0x001fc8000f8e02ff */
[----:B------:R-:W-:-:S05]  /*17bf0*/  IMAD.IADD R7, R8, 0x1, R7 ;  /* 0x0000000108077824 */ /* 0x000fca00078e0207 */
[----:B------:R-:W-:-:S13]  /*17c00*/  ISETP.GT.AND P6, PT, R7, UR6, PT ;  /* 0x0000000607007c0c */ /* 0x000fda000bfc4270 */
[----:B------:R-:W-:Y:S05]  /*17c10*/  @!P6 BRA `(.L_x_2922) ;  /* 0xfffffffc007ce947 */ /* 0x000fea000383ffff */
[----:B------:R-:W-:-:S07]  /*17c20*/  IMAD.MOV.U32 R5, RZ, RZ, R11 ;  /* 0x000000ffff057224 */ /* 0x000fce00078e000b */
.L_x_2918:
        /* <DEDUP_REMOVED lines=18> */
[----:B------:R-:W-:-:S06]  /*17d50*/  IADD3 R16, R7, -0x1, RZ ;  /* 0xffffffff07107810 */ /* 0x000fcc0007ffe0ff */
[----:B------:R2:W3:Y:S02]  /*17d60*/  SHFL.IDX PT, R16, R5, R16, 0x1f ;  /* 0x00001f1005107589 */ /* 0x0004e400000e0000 */
.L_x_2923:
        /* <DEDUP_REMOVED lines=21> */
[----:B------:R-:W-:Y:S02]  /*17ec0*/  IMAD R5, R11, R8, RZ ;  /* 0x000000080b057224 */ /* 0x000fe400078e02ff */
[----:B------:R-:W-:Y:S02]  /*17ed0*/  IMAD.MOV R8, RZ, RZ, -R8 ;  /* 0x000000ffff087224 */ /* 0x000fe400078e0a08 */
[----:B------:R-:W-:Y:S02]  /*17ee0*/  IMAD.MOV R10, RZ, RZ, -R5 ;  /* 0x000000ffff0a7224 */ /* 0x000fe400078e0a05 */
[----:B------:R-:W-:-:S03]  /*17ef0*/  IMAD R8, R9, R8, R2 ;  /* 0x0000000809087224 */ /* 0x000fc600078e0202 */
[----:B------:R-:W-:Y:S02]  /*17f00*/  VIADDMNMX R11, R10, UR5, R11, PT ;  /* 0x000000050a0b7c46 */ /* 0x000fe4000b80010b */
[----:B------:R-:W-:Y:S02]  /*17f10*/  IADD3 R5, R8, R5, RZ ;  /* 0x0000000508057210 */ /* 0x000fe40007ffe0ff */
        /* <DEDUP_REMOVED lines=29> */
.L_x_2919:
[----:B------:R-:W-:Y:S02]  /*180f0*/  IMAD.MOV.U32 R17, RZ, RZ, RZ ;  /* 0x000000ffff117224 */ /* 0x000fe400078e00ff */
[----:B------:R-:W-:Y:S02]  /*18100*/  IMAD.U32 R16, RZ, RZ, UR6 ;  /* 0x00000006ff107e24 */ /* 0x000fe4000f8e00ff */
[----:B------:R-:W-:-:S07]  /*18110*/  IMAD.MOV.U32 R18, RZ, RZ, RZ ;  /* 0x000000ffff127224 */ /* 0x000fce00078e00ff */
.L_x_2924:
[----:B------:R-:W-:-:S13]  /*18120*/  ISETP.NE.AND P0, PT, R0, RZ, PT ;  /* 0x000000ff0000720c */ /* 0x000fda0003f05270 */
[----:B------:R-:W1:Y:S01]  /*18130*/  @!P0 S2R R3, SR_CgaCtaId ;  /* 0x0000000000038919 */ /* 0x000e620000008800 */
[----:B------:R-:W-:-:S04]  /*18140*/  @!P0 MOV R0, 0x400 ;  /* 0x0000040000008802 */ /* 0x000fc80000000f00 */
[----:B-1----:R-:W-:-:S05]  /*18150*/  @!P0 LEA R0, R3, R0, 0x18 ;  /* 0x0000000003008211 */ /* 0x002fca00078ec0ff */
[----:B------:R1:W-:Y:S01]  /*18160*/  @!P0 STS.128 [R0+0x288d0], R16 ;  /* 0x0288d01000008388 */ /* 0x0003e20000000c00 */
[----:B------:R-:W-:Y:S06]  /*18170*/  BAR.ARV 0x5, 0x180 ;  /* 0x0146000000007b1d */ /* 0x000fec0000002000 */
.L_x_2917:
[----:B-1----:R-:W-:Y:S01]  /*18180*/  MOV R0, 0x1 ;  /* 0x0000000100007802 */ /* 0x002fe20000000f00 */
        /* <DEDUP_REMOVED lines=23> */
[----:B------:R-:W-:-:S05]  /*18300*/  IMAD.U32 R3, RZ, RZ, UR4 ;  /* 0x00000004ff037e24 */ /* 0x000fca000f8e00ff */
[----:B------:R0:W-:Y:S02]  /*18310*/  STL [R1+0x4], R3 ;  /* 0x0000040301007387 */ /* 0x0001e40000100800 */
[----:B0-----:R-:W-:Y:S01]  /*18320*/  IMAD R3, R2, 0x2, R3 ;  /* 0x0000000202037824 */ /* 0x001fe200078e0203 */
[----:B------:R-:W-:-:S04]  /*18330*/  MOV R2, 0x1 ;  /* 0x0000000100027802 */ /* 0x000fc80000000f00 */
[----:B------:R0:W-:Y:S04]  /*18340*/  STL [R1+0x2c], R3 ;  /* 0x00002c0301007387 */ /* 0x0001e80000100800 */
[----:B------:R0:W-:Y:S04]  /*18350*/  STL [R1+0x8], RZ ;  /* 0x000008ff01007387 */ /* 0x0001e80000100800 */
[----:B------:R0:W-:Y:S04]  /*18360*/  STL [R1+0x14], R2 ;  /* 0x0000140201007387 */ /* 0x0001e80000100800 */
[----:B------:R0:W-:Y:S04]  /*18370*/  STL [R1+0x50], RZ ;  /* 0x000050ff01007387 */ /* 0x0001e80000100800 */
[----:B------:R0:W-:Y:S04]  /*18380*/  STL [R1+0x1c], RZ ;  /* 0x00001cff01007387 */ /* 0x0001e80000100800 */
[----:B------:R0:W-:Y:S02]  /*18390*/  STL [R1+0x20], R2 ;  /* 0x0000200201007387 */ /* 0x0001e40000100800 */
.L_x_3060:
[----:B0-----:R-:W0:Y:S02]  /*183a0*/  LDC.64 R2, c[0x0][0xc88] ;  /* 0x00032200ff027b82 */ /* 0x001e240000000a00 */
        /* <DEDUP_REMOVED lines=9> */
[----:B------:R-:W-:Y:S01]  /*18440*/  ISETP.NE.AND.EX P0, PT, RZ, UR5, PT, P0 ;  /* 0x00000005ff007c0c */ /* 0x000fe2000bf05300 */
[----:B------:R-:W-:Y:S01]  /*18450*/  ULDC.64 UR6, c[0x0][0xa08] ;  /* 0x0002820000067ab9 */ /* 0x000fe20000000a00 */
[----:B--2---:R-:W-:Y:S01]  /*18460*/  SHF.R.S32.HI R5, RZ, 0x1f, R4 ;  /* 0x0000001fff057819 */ /* 0x004fe20000011404 */
[----:B------:R-:W-:-:S10]  /*18470*/  IMAD.SHL.U32 R15, R4, 0x4, RZ ;  /* 0x00000004040f7824 */ /* 0x000fd400078e00ff */
[C---:B------:R-:W-:Y:S01]  /*18480*/  @P0 LEA R2, P1, R4.reuse, UR4, 0x2 ;  /* 0x0000000404020c11 */ /* 0x040fe2000f8210ff */
[----:B------:R0:W-:Y:S03]  /*18490*/  STL [R1+0x30], R4 ;  /* 0x0000300401007387 */ /* 0x0001e60000100800 */
[C-C-:B------:R-:W-:Y:S01]  /*184a0*/  @P0 LEA.HI.X R3, R4.reuse, UR5, R5.reuse, 0x2, P1 ;  /* 0x0000000504030c11 */ /* 0x140fe200088f1405 */
[----:B------:R-:W-:Y:S01]  /*184b0*/  ULDC.64 UR4, c[0x0][0xa00] ;  /* 0x0002800000047ab9 */ /* 0x000fe20000000a00 */
[----:B------:R-:W-:Y:S01]  /*184c0*/  SHF.L.U64.HI R14, R4, 0x2, R5 ;  /* 0x00000002040e7819 */ /* 0x000fe20000010205 */
[----:B-1----:R1:W-:Y:S01]  /*184d0*/  STL [R1+0x40], R5 ;  /* 0x0000400501007387 */ /* 0x0023e20000100800 */
[----:B------:R-:W-:-:S03]  /*184e0*/  ISETP.NE.U32.AND P2, PT, RZ, UR4, PT ;  /* 0x00000004ff007c0c */ /* 0x000fc6000bf45070 */
[----:B-----5:R2:W5:Y:S01]  /*184f0*/  @P0 LDG.E R0, desc[UR40][R2.64] ;  /* 0x0000002802000981 */ /* 0x020562000c1e1900 */
        /* <DEDUP_REMOVED lines=14> */
[----:B-1----:R-:W-:Y:S01]  /*185e0*/  IADD3.X R5, R14, UR9, RZ, P4, !PT ;  /* 0x000000090e057c10 */ /* 0x002fe2000a7fe4ff */
[----:B------:R-:W-:Y:S01]  /*185f0*/  ULDC UR4, c[0x0][0x288] ;  /* 0x0000a20000047ab9 */ /* 0x000fe20000000800 */
[----:B---3--:R-:W-:Y:S01]  /*18600*/  IADD3 R6, P5, R15, UR6, RZ ;  /* 0x000000060f067c10 */ /* 0x008fe2000ffbe0ff */
[----:B------:R-:W-:Y:S01]  /*18610*/  IMAD.U32 R12, RZ, RZ, UR4 ;  /* 0x00000004ff0c7e24 */ /* 0x000fe2000f8e00ff */
[----:B------:R-:W-:-:S02]  /*18620*/  ULDC.64 UR4, c[0x0][0x418] ;  /* 0x0001060000047ab9 */ /* 0x000fc40000000a00 */
[----:B------:R-:W-:-:S05]  /*18630*/  IADD3.X R7, R14, UR7, RZ, P5, !PT ;  /* 0x000000070e077c10 */ /* 0x000fca000affe4ff */
[----:B------:R0:W5:Y:S04]  /*18640*/  @P0 LDG.E R11, desc[UR40][R6.64] ;  /* 0x00000028060b0981 */ /* 0x000168000c1e1900 */
[----:B------:R0:W5:Y:S04]  /*18650*/  @P1 LDG.E R10, desc[UR40][R4.64] ;  /* 0x00000028040a1981 */ /* 0x000168000c1e1900 */
[----:B--2---:R1:W-:Y:S02]  /*18660*/  STL [R1+0x38], R8 ;  /* 0x0000380801007387 */ /* 0x0043e40000100800 */
[----:B-1----:R-:W-:-:S04]  /*18670*/  @P3 IADD3 R8, P4, R15, UR10, RZ ;  /* 0x0000000a0f083c10 */ /* 0x002fc8000ff9e0ff */
[----:B------:R-:W-:-:S05]  /*18680*/  @P3 IADD3.X R9, R14, UR11, RZ, P4, !PT ;  /* 0x0000000b0e093c10 */ /* 0x000fca000a7fe4ff */
[----:B------:R-:W2:Y:S01]  /*18690*/  @P3 LDG.E R12, desc[UR40][R8.64] ;  /* 0x00000028080c3981 */ /* 0x000ea2000c1e1900 */
[----:B------:R-:W-:-:S03]  /*186a0*/  UISETP.NE.U32.AND UP0, UPT, UR4, URZ, UPT ;  /* 0x0000003f0400728c */ /* 0x000fc6000bf05070 */
[----:B------:R-:W-:Y:S01]  /*186b0*/  ULDC UR4, c[0x0][0x424] ;  /* 0x0001090000047ab9 */ /* 0x000fe20000000800 */
[----:B------:R-:W-:-:S03]  /*186c0*/  UISETP.NE.AND.EX UP0, UPT, UR5, URZ, UPT, UP0 ;  /* 0x0000003f0500728c */ /* 0x000fc6000bf05300 */
[----:B------:R-:W-:Y:S01]  /*186d0*/  ULDC UR5, c[0x0][0x2f0] ;  /* 0x0000bc0000057ab9 */ /* 0x000fe20000000800 */
[----:B------:R-:W-:Y:S01]  /*186e0*/  USEL UR4, UR4, 0x1, UP0 ;  /* 0x0000000104047887 */ /* 0x000fe20008000000 */
[----:B--2---:R0:W-:Y:S04]  /*186f0*/  STL [R1+0x3c], R12 ;  /* 0x00003c0c01007387 */ /* 0x0041e80000100800 */
[----:B------:R0:W5:Y:S01]  /*18700*/  LDL R13, [R1+0x3c] ;  /* 0x00003c00010d7983 */ /* 0x0001620000100800 */
[----:B------:R-:W-:-:S03]  /*18710*/  UIMAD UR4, UR4, UR5, URZ ;  /* 0x00000005040472a4 */ /* 0x000fc6000f8e023f */
[----:B------:R-:W-:Y:S02]  /*18720*/  ULDC UR5, c[0x0][0x348] ;  /* 0x0000d20000057ab9 */ /* 0x000fe40000000800 */
[----:B------:R-:W-:Y:S01]  /*18730*/  IMAD.U32 R8, RZ, RZ, UR5 ;  /* 0x00000005ff087e24 */ /* 0x000fe2000f8e00ff */
[----:B------:R-:W-:Y:S01]  /*18740*/  MOV R9, UR4 ;  /* 0x0000000400097c02 */ /* 0x000fe20008000f00 */
[----:B0-----:R-:W-:Y:S06]  /*18750*/  @P3 BRA `(.L_x_2926) ;  /* 0x0000000000143947 */ /* 0x001fec0003800000 */
[----:B------:R-:W-:Y:S05]  /*18760*/  @!P2 BRA `(.L_x_2926) ;  /* 0x000000000010a947 */ /* 0x000fea0003800000 */
[----:B------:R-:W2:Y:S04]  /*18770*/  LDG.E R12, desc[UR40][R2.64] ;  /* 0x00000028020c7981 */ /* 0x000ea8000c1e1900 */
[----:B------:R-:W2:Y:S02]  /*18780*/  LDG.E R2, desc[UR40][R2.64+0x4] ;  /* 0x0000042802027981 */ /* 0x000ea4000c1e1900 */
[----:B--2--5:R-:W-:-:S05]  /*18790*/  IMAD.IADD R13, R2, 0x1, -R12 ;  /* 0x00000001020d7824 */ /* 0x024fca00078e0a0c */
[----:B------:R0:W-:Y:S02]  /*187a0*/  STL [R1+0x3c], R13 ;  /* 0x00003c0d01007387 */ /* 0x0001e40000100800 */
.L_x_2926:
[----:B------:R-:W2:Y:S01]  /*187b0*/  LDL R12, [R1+0x30] ;  /* 0x00003000010c7983 */ /* 0x000ea20000100800 */
[----:B-----5:R-:W-:Y:S01]  /*187c0*/  IMAD.IADD R2, R11, 0x1, R0 ;  /* 0x000000010b027824 */ /* 0x020fe200078e0200 */
[----:B------:R-:W-:Y:S02]  /*187d0*/  ULDC.64 UR4, c[0x0][0xa20] ;  /* 0x0002880000047ab9 */ /* 0x000fe40000000a00 */
[----:B------:R-:W-:Y:S02]  /*187e0*/  ISETP.NE.U32.AND P2, PT, RZ, UR4, PT ;  /* 0x00000004ff007c0c */ /* 0x000fe4000bf45070 */
[----:B------:R1:W-:Y:S02]  /*187f0*/  STL [R1+0x18], R2 ;  /* 0x0000180201007387 */ /* 0x0003e40000100800 */
[----:B------:R-:W-:Y:S02]  /*18800*/  ISETP.NE.AND.EX P2, PT, RZ, UR5, PT, P2 ;  /* 0x00000005ff007c0c */ /* 0x000fe4000bf45320 */
[----:B--2---:R1:W-:Y:S11]  /*18810*/  STL [R1+0x10], R12 ;  /* 0x0000100c01007387 */ /* 0x0043f60000100800 */
[----:B------:R-:W-:Y:S05]  /*18820*/  @!P2 BRA `(.L_x_2927) ;  /* 0x000000000010a947 */ /* 0x000fea0003800000 */
[----:B-1----:R-:W-:-:S04]  /*18830*/  IADD3 R2, P0, R15, UR4, RZ ;  /* 0x000000040f027c10 */ /* 0x002fc8000ff1e0ff */
[----:B------:R-:W-:-:S05]  /*18840*/  IADD3.X R3, R14, UR5, RZ, P0, !PT ;  /* 0x000000050e037c10 */ /* 0x000fca00087fe4ff */
[----:B------:R1:W5:Y:S01]  /*18850*/  LDG.E R9, desc[UR40][R2.64] ;  /* 0x0000002802097981 */ /* 0x000362000c1e1900 */
[----:B------:R-:W-:Y:S05]  /*18860*/  BRA `(.L_x_2928) ;  /* 0x0000000000107947 */ /* 0x000fea0003800000 */
.L_x_2927:
[----:B------:R-:W-:Y:S05]  /*18870*/  @!P0 BRA `(.L_x_2928) ;  /* 0x00000000000c8947 */ /* 0x000fea0003800000 */
[----:B------:R-:W2:Y:S04]  /*18880*/  LDG.E R9, desc[UR40][R6.64] ;  /* 0x0000002806097981 */ /* 0x000ea8000c1e1900 */
[----:B------:R-:W2:Y:S02]  /*18890*/  LDG.E R6, desc[UR40][R6.64+0x4] ;  /* 0x0000042806067981 */ /* 0x000ea4000c1e1900 */
[----:B--2---:R-:W-:-:S07]  /*188a0*/  IMAD.IADD R9, R6, 0x1, -R9 ;  /* 0x0000000106097824 */ /* 0x004fce00078e0a09 */
.L_x_2928:
[----:B-1----:R-:W2:Y:S01]  /*188b0*/  @P1 LDG.E R2, desc[UR40][R4.64] ;  /* 0x0000002804021981 */ /* 0x002ea2000c1e1900 */
[----:B------:R-:W1:Y:S01]  /*188c0*/  LDC R3, c[0x0][0x448] ;  /* 0x00011200ff037b82 */ /* 0x000e620000000800 */
[----:B-----5:R-:W-:Y:S02]  /*188d0*/  IMAD.IADD R0, R9, 0x1, -R0 ;  /* 0x0000000109007824 */ /* 0x020fe400078e0a00 */
[----:B------:R3:W2:Y:S01]  /*188e0*/  @P1 LDG.E R4, desc[UR40][R4.64+0x4] ;  /* 0x0000042804041981 */ /* 0x0006a2000c1e1900 */
[----:B-1----:R-:W-:-:S13]  /*188f0*/  ISETP.NE.AND P0, PT, R3, 0x1, PT ;  /* 0x000000010300780c */ /* 0x002fda0003f05270 */
[----:B---3--:R-:W1:Y:S01]  /*18900*/  @P0 LDC R5, c[0x0][0x450] ;  /* 0x00011400ff050b82 */ /* 0x008e620000000800 */
[----:B------:R-:W-:Y:S01]  /*18910*/  BSSY B0, `(.L_x_2929) ;  /* 0x0000139000007945 */ /* 0x000fe20003800000 */
[----:B--2---:R-:W-:-:S06]  /*18920*/  @P1 IMAD.IADD R8, R4, 0x1, -R2 ;  /* 0x0000000104081824 */ /* 0x004fcc00078e0a02 */
[----:B------:R-:W2:Y:S01]  /*18930*/  @P0 LDC R4, c[0x0][0x44c] ;  /* 0x00011300ff040b82 */ /* 0x000ea20000000800 */
[----:B------:R-:W-:-:S05]  /*18940*/  SHF.L.U32 R2, R17, 0x7, RZ ;  /* 0x0000000711027819 */ /* 0x000fca00000006ff */
[----:B------:R-:W-:-:S04]  /*18950*/  VIADD R2, R2, 0x7f ;  /* 0x0000007f02027836 */ /* 0x000fc80000000000 */
[----:B------:R-:W-:Y:S02]  /*18960*/  IMAD.MOV.U32 R3, RZ, RZ, R2 ;  /* 0x000000ffff037224 */ /* 0x000fe400078e0002 */
[----:B--2---:R-:W-:-:S04]  /*18970*/  @P0 IMAD.HI.U32 R4, R2, R4, RZ ;  /* 0x0000000402040227 */ /* 0x004fc800078e00ff */
[----:B------:R-:W-:Y:S01]  /*18980*/  IMAD.IADD R2, R0, 0x1, R8 ;  /* 0x0000000100027824 */ /* 0x000fe200078e0208 */
[----:B-1----:R-:W-:-:S03]  /*18990*/  @P0 SHF.R.U32.HI R3, RZ, R5, R4 ;  /* 0x00000005ff030219 */ /* 0x002fc60000011604 */
[C---:B------:R-:W-:Y:S01]  /*189a0*/  VIADD R4, R2.reuse, 0x7f ;  /* 0x0000007f02047836 */ /* 0x040fe20000000000 */
[----:B------:R-:W-:-:S05]  /*189b0*/  IADD3 R21, R2, 0x80, -R13 ;  /* 0x0000008002157810 */ /* 0x000fca0007ffe80d */
[----:B------:R-:W-:Y:S01]  /*189c0*/  IMAD.IADD R2, R21, 0x1, R3 ;  /* 0x0000000115027824 */ /* 0x000fe200078e0203 */
[----:B------:R-:W-:-:S04]  /*189d0*/  SHF.R.S32.HI R3, RZ, 0x1f, R4 ;  /* 0x0000001fff037819 */ /* 0x000fc80000011404 */
[----:B------:R-:W-:Y:S02]  /*189e0*/  LEA.HI R20, R3, R4, RZ, 0x7 ;  /* 0x0000000403147211 */ /* 0x000fe400078f38ff */
[----:B------:R-:W-:-:S04]  /*189f0*/  SHF.R.S32.HI R3, RZ, 0x1f, R2 ;  /* 0x0000001fff037819 */ /* 0x000fc80000011402 */
[----:B------:R-:W-:Y:S02]  /*18a00*/  LEA.HI R2, R3, R2, RZ, 0x7 ;  /* 0x0000000203027211 */ /* 0x000fe400078f38ff */
[----:B------:R-:W-:Y:S02]  /*18a10*/  SHF.R.S32.HI R20, RZ, 0x7, R20 ;  /* 0x00000007ff147819 */ /* 0x000fe40000011414 */
[----:B------:R-:W-:-:S04]  /*18a20*/  SHF.R.S32.HI R2, RZ, 0x7, R2 ;  /* 0x00000007ff027819 */ /* 0x000fc80000011402 */
[----:B------:R-:W-:Y:S01]  /*18a30*/  VIMNMX R2, R20, R2, PT ;  /* 0x0000000214027248 */ /* 0x000fe20003fe0100 */
[----:B------:R-:W-:-:S03]  /*18a40*/  IMAD.MOV R3, RZ, RZ, -R0 ;  /* 0x000000ffff037224 */ /* 0x000fc600078e0a00 */
[----:B------:R-:W-:-:S04]  /*18a50*/  LEA R2, R2, -R0, 0x7 ;  /* 0x8000000002027211 */ /* 0x000fc800078e38ff */
[----:B------:R-:W-:Y:S02]  /*18a60*/  VIMNMX R0, R2, R8, PT ;  /* 0x0000000802007248 */ /* 0x000fe40003fe0100 */
[----:B------:R-:W-:-:S04]  /*18a70*/  VIMNMX R2, RZ, R3, !PT ;  /* 0x00000003ff027248 */ /* 0x000fc80007fe0100 */
[----:B------:R-:W-:Y:S02]  /*18a80*/  ISETP.GT.AND P0, PT, R0, R2, PT ;  /* 0x000000020000720c */ /* 0x000fe40003f04270 */
[----:B------:R-:W-:-:S11]  /*18a90*/  SHF.R.U32.HI R2, RZ, 0x7, R2 ;  /* 0x00000007ff027819 */ /* 0x000fd60000011602 */
[----:B------:R-:W-:-:S05]  /*18aa0*/  @P0 VIADD R0, R0, 0x7f ;  /* 0x0000007f00000836 */ /* 0x000fca0000000000 */
[----:B------:R-:W-:Y:S01]  /*18ab0*/  @P0 SHF.R.S32.HI R3, RZ, 0x1f, R0 ;  /* 0x0000001fff030819 */ /* 0x000fe20000011400 */
[----:B------:R-:W-:-:S03]  /*18ac0*/  IMAD.MOV.U32 R7, RZ, RZ, R2 ;  /* 0x000000ffff077224 */ /* 0x000fc600078e0002 */
[----:B------:R-:W-:-:S04]  /*18ad0*/  @P0 LEA.HI R0, R3, R0, RZ, 0x7 ;  /* 0x0000000003000211 */ /* 0x000fc800078f38ff */
[----:B------:R-:W-:-:S04]  /*18ae0*/  @P0 SHF.R.S32.HI R7, RZ, 0x7, R0 ;  /* 0x00000007ff070819 */ /* 0x000fc80000011400 */
[----:B------:R-:W-:Y:S02]  /*18af0*/  ISETP.GT.AND P2, PT, R7, R2, PT ;  /* 0x000000020700720c */ /* 0x000fe40003f44270 */
[----:B------:R-:W-:-:S11]  /*18b00*/  PLOP3.LUT P0, PT, PT, PT, PT, 0x80, 0x0 ;  /* 0x000000000000781c */ /* 0x000fd60003f0f070 */
        /* <DEDUP_REMOVED lines=8> */
.L_x_3141:
[----:B--2---:R-:W-:Y:S02]  /*18b90*/  ISETP.NE.AND P0, PT, R14, RZ, PT ;  /* 0x000000ff0e00720c */ /* 0x004fe40003f05270 */
[----:B------:R-:W-:-:S11]  /*18ba0*/  PLOP3.LUT P6, PT, PT, PT, PT, 0x8, 0x0 ;  /* 0x000000000000781c */ /* 0x000fd60003fce170 */
[----:B------:R-:W-:Y:S05]  /*18bb0*/  @P0 BRA `(.L_x_2932) ;  /* 0x00000000000c0947 */ /* 0x000fea0003800000 */
[----:B------:R-:W-:-:S03]  /*18bc0*/  UMOV UR4, 0xffffffff ;  /* 0xffffffff00047882 */ /* 0x000fc60000000000 */
[----:B------:R-:W-:Y:S05]  /*18bd0*/  BRA.DIV UR4, `(.L_x_2933) ;  /* 0x0000007e04247947 */ /* 0x000fea000b800000 */
[----:B------:R-:W-:-:S13]  /*18be0*/  ELECT P6, URZ, PT ;  /* 0x00000000003f782f */ /* 0x000fda00038c0000 */
.L_x_2932:
[----:B-1----:R-:W2:Y:S04]  /*18bf0*/  LDL R3, [R1+0x50] ;  /* 0x0000500001037983 */ /* 0x002ea80000100800 */
[----:B------:R-:W3:Y:S01]  /*18c00*/  LDL R5, [R1+0x4] ;  /* 0x0000040001057983 */ /* 0x000ee20000100800 */
[----:B------:R-:W-:Y:S01]  /*18c10*/  BSSY B1, `(.L_x_2934) ;  /* 0x0000008000017945 */ /* 0x000fe20003800000 */
[----:B--2---:R-:W-:-:S05]  /*18c20*/  VIADD R3, R3, 0x1 ;  /* 0x0000000103037836 */ /* 0x004fca0000000000 */
[----:B------:R-:W-:-:S04]  /*18c30*/  LEA.HI R4, R3, R3, RZ, 0x1 ;  /* 0x0000000303047211 */ /* 0x000fc800078f08ff */
[----:B------:R-:W-:-:S05]  /*18c40*/  LOP3.LUT R4, R4, 0xfffffffe, RZ, 0xc0, !PT ;  /* 0xfffffffe04047812 */ /* 0x000fca00078ec0ff */
[----:B------:R-:W-:-:S05]  /*18c50*/  IMAD.IADD R3, R3, 0x1, -R4 ;  /* 0x0000000103037824 */ /* 0x000fca00078e0a04 */
[----:B------:R-:W-:-:S04]  /*18c60*/  SHF.L.U32 R3, R3, 0x1f, RZ ;  /* 0x0000001f03037819 */ /* 0x000fc800000006ff */
[----:B---3--:R-:W1:Y:S02]  /*18c70*/  SYNCS.PHASECHK.TRANS64.TRYWAIT P0, [R5+URZ+0x28820], R3 ;  /* 0x02882003050075a7 */ /* 0x008e64000800017f */
[----:B-1----:R-:W-:Y:S05]  /*18c80*/  @!P0 BRA `(.L_x_2935) ;  /* 0x0000007c00188947 */ /* 0x002fea0003800000 */
.L_x_3144:
[----:B------:R-:W-:Y:S05]  /*18c90*/  BSYNC B1 ;  /* 0x0000000000017941 */ /* 0x000fea0003800000 */
.L_x_2934:
[----:B------:R-:W-:Y:S04]  /*18ca0*/  BSSY B1, `(.L_x_2936) ;  /* 0x0000074000017945 */ /* 0x000fe80003800000 */
[----:B------:R-:W-:Y:S05]  /*18cb0*/  @!P6 BRA `(.L_x_2937) ;  /* 0x0000000400c8e947 */ /* 0x000fea0003800000 */
[----:B------:R-:W2:Y:S04]  /*18cc0*/  LDL R8, [R1+0x4] ;  /* 0x0000040001087983 */ /* 0x000ea80000100800 */
[----:B------:R-:W2:Y:S04]  /*18cd0*/  LDL R5, [R1+0x1c] ;  /* 0x00001c0001057983 */ /* 0x000ea80000100800 */
[----:B------:R-:W3:Y:S01]  /*18ce0*/  LDL R6, [R1+0x20] ;  /* 0x0000200001067983 */ /* 0x000ee20000100800 */
[----:B------:R-:W-:Y:S01]  /*18cf0*/  BSSY B2, `(.L_x_2938) ;  /* 0x0000008000027945 */ /* 0x000fe20003800000 */
[----:B-1----:R-:W1:Y:S02]  /*18d00*/  S2R R4, SR_TID.X ;  /* 0x0000000000047919 */ /* 0x002e640000002100 */
[----:B-1----:R-:W-:-:S04]  /*18d10*/  LOP3.LUT R4, R4, 0x7f, RZ, 0xc0, !PT ;  /* 0x0000007f04047812 */ /* 0x002fc800078ec0ff */
[----:B------:R-:W-:Y:S02]  /*18d20*/  ISETP.NE.AND P1, PT, R4, RZ, PT ;  /* 0x000000ff0400720c */ /* 0x000fe40003f25270 */
[----:B--2---:R-:W-:Y:S02]  /*18d30*/  LEA R5, R5, R8, 0x3 ;  /* 0x0000000805057211 */ /* 0x004fe400078e18ff */
[----:B---3--:R-:W-:-:S04]  /*18d40*/  SHF.L.U32 R9, R6, 0x1f, RZ ;  /* 0x0000001f06097819 */ /* 0x008fc800000006ff */
[----:B------:R-:W1:Y:S02]  /*18d50*/  SYNCS.PHASECHK.TRANS64.TRYWAIT P0, [R5+URZ+0x288a0], R9 ;  /* 0x0288a009050075a7 */ /* 0x000e64000800017f */
[----:B-1----:R-:W-:Y:S05]  /*18d60*/  @!P0 BRA `(.L_x_2939) ;  /* 0x0000007800f88947 */ /* 0x002fea0003800000 */
.L_x_3145:
[----:B------:R-:W-:Y:S05]  /*18d70*/  BSYNC B2 ;  /* 0x0000000000027941 */ /* 0x000fea0003800000 */
.L_x_2938:
        /* <DEDUP_REMOVED lines=9> */
.L_x_2941:
[----:B------:R-:W-:Y:S05]  /*18e10*/  BSYNC B2 ;  /* 0x0000000000027941 */ /* 0x000fea0003800000 */
.L_x_2940:
        /* <DEDUP_REMOVED lines=11> */
[C---:B--2---:R-:W-:Y:S01]  /*18ed0*/  IMAD R8, R3.reuse, 0x8000, R6 ;  /* 0x0000800003087824 */ /* 0x044fe200078e0206 */
[----:B------:R-:W-:Y:S01]  /*18ee0*/  SHF.L.U32 R11, R3, 0xe, RZ ;  /* 0x0000000e030b7819 */ /* 0x000fe200000006ff */
[----:B------:R-:W-:-:S02]  /*18ef0*/  VIADD R3, R5, 0x28890 ;  /* 0x0002889005037836 */ /* 0x000fc40000000000 */
[----:B------:R-:W-:-:S07]  /*18f00*/  VIADD R6, R8, 0x18400 ;  /* 0x0001840008067836 */ /* 0x000fce0000000000 */
.L_x_2942:
        /* <DEDUP_REMOVED lines=10> */
[----:B0-----:R-:W-:Y:S01]  /*18fb0*/  IMAD.MOV.U32 R13, RZ, RZ, 0x40 ;  /* 0x00000040ff0d7424 */ /* 0x001fe200078e00ff */
[----:B------:R-:W-:Y:S01]  /*18fc0*/  PLOP3.LUT P0, PT, PT, PT, PT, 0x80, 0x0 ;  /* 0x000000000000781c */ /* 0x000fe20003f0f070 */
[----:B------:R-:W-:Y:S01]  /*18fd0*/  VIADD R6, R8, 0x1c400 ;  /* 0x0001c40008067836 */ /* 0x000fe20000000000 */
[----:B------:R-:W-:Y:S01]  /*18fe0*/  UMOV UR6, 0x0 ;  /* 0x0000000000067882 */ /* 0x000fe20000000000 */
[----:B------:R-:W-:Y:S01]  /*18ff0*/  UMOV UR7, 0x12f00000 ;  /* 0x12f0000000077882 */ /* 0x000fe20000000000 */
[----:B------:R-:W-:-:S15]  /*19000*/  R2UR UR10, R13 ;  /* 0x000000000d0a72ca */ /* 0x000fde00000e0000 */
.L_x_2943:
        /* <DEDUP_REMOVED lines=13> */
.L_x_3146:
[----:B------:R-:W-:Y:S05]  /*190e0*/  BSYNC B2 ;  /* 0x0000000000027941 */ /* 0x000fea0003800000 */
.L_x_2944:
[----:B------:R-:W-:Y:S01]  /*190f0*/  BSSY B2, `(.L_x_2946) ;  /* 0x000000b000027945 */ /* 0x000fe20003800000 */
[----:B------:R-:W-:Y:S01]  /*19100*/  IMAD.MOV.U32 R8, RZ, RZ, 0x0 ;  /* 0x00000000ff087424 */ /* 0x000fe200078e00ff */
[----:B01----:R-:W-:Y:S02]  /*19110*/  MOV R9, 0x12f00000 ;  /* 0x12f0000000097802 */ /* 0x003fe40000000f00 */
[----:B------:R-:W-:Y:S05]  /*19120*/  @P1 BRA `(.L_x_2947) ;  /* 0x00000000001c1947 */ /* 0x000fea0003800000 */
[----:B------:R-:W0:Y:S01]  /*19130*/  S2R R6, SR_TID.X ;  /* 0x0000000000067919 */ /* 0x000e220000002100 */
[----:B------:R-:W-:-:S04]  /*19140*/  IMAD.MOV.U32 R3, RZ, RZ, 0x8000 ;  /* 0x00008000ff037424 */ /* 0x000fc800078e00ff */
[----:B------:R1:W-:Y:S01]  /*19150*/  SYNCS.ARRIVE.TRANS64 RZ, [R5+URZ+0x288b0], R3 ;  /* 0x0288b00305ff79a7 */ /* 0x0003e2000800003f */
[----:B0-----:R-:W-:-:S04]  /*19160*/  LOP3.LUT R6, R6, 0x1f, RZ, 0xc0, !PT ;  /* 0x0000001f06067812 */ /* 0x001fc800078ec0ff */
[----:B------:R-:W-:-:S13]  /*19170*/  ISETP.NE.AND P0, PT, R6, RZ, PT ;  /* 0x000000ff0600720c */ /* 0x000fda0003f05270 */
[----:B-1----:R-:W-:Y:S05]  /*19180*/  @!P0 BRA `(.L_x_2947) ;  /* 0x0000000000048947 */ /* 0x002fea0003800000 */
[----:B------:R-:W-:Y:S01]  /*19190*/  BPT.TRAP 0x1 ;  /* 0x000000040000795c */ /* 0x000fe20000300000 */
.L_x_2947:
[----:B------:R-:W-:Y:S05]  /*191a0*/  BSYNC B2 ;  /* 0x0000000000027941 */ /* 0x000fea0003800000 */
.L_x_2946:
[----:B------:R-:W2:Y:S01]  /*191b0*/  LDL R3, [R1+0x4] ;  /* 0x0000040001037983 */ /* 0x000ea20000100800 */
[----:B------:R-:W-:Y:S01]  /*191c0*/  R2UR UR10, R12 ;  /* 0x000000000c0a72ca */ /* 0x000fe200000e0000 */
[----:B------:R-:W-:Y:S01]  /*191d0*/  UIADD3 UR4, UP0, UR38, 0x670, URZ ;  /* 0x0000067026047890 */ /* 0x000fe2000ff1e03f */
[----:B------:R-:W-:Y:S01]  /*191e0*/  R2UR UR6, R8 ;  /* 0x00000000080672ca */ /* 0x000fe200000e0000 */
[----:B------:R-:W-:Y:S01]  /*191f0*/  VIADD R5, R5, 0x288b0 ;  /* 0x000288b005057836 */ /* 0x000fe20000000000 */
[----:B------:R-:W-:Y:S01]  /*19200*/  R2UR UR7, R9 ;  /* 0x00000000090772ca */ /* 0x000fe200000e0000 */
[----:B------:R-:W-:Y:S01]  /*19210*/  UIADD3.X UR5, URZ, UR39, URZ, UP0, !UPT ;  /* 0x000000273f057290 */ /* 0x000fe200087fe43f */
[----:B------:R-:W-:Y:S01]  /*19220*/  PLOP3.LUT P0, PT, PT, PT, PT, 0x80, 0x0 ;  /* 0x000000000000781c */ /* 0x000fe20003f0f070 */
[----:B--2---:R-:W-:-:S04]  /*19230*/  IMAD R6, R11, 0x2, R3 ;  /* 0x000000020b067824 */ /* 0x004fc800078e0203 */
[----:B------:R-:W-:-:S08]  /*19240*/  VIADD R3, R6, 0x400 ;  /* 0x0000040006037836 */ /* 0x000fd00000000000 */
.L_x_2948:
        /* <DEDUP_REMOVED lines=15> */
.L_x_2949:
        /* <DEDUP_REMOVED lines=10> */
.L_x_2937:
[----:B------:R-:W-:Y:S05]  /*193e0*/  BSYNC B1 ;  /* 0x0000000000017941 */ /* 0x000fea0003800000 */
.L_x_2936:
[----:B------:R-:W1:Y:S04]  /*193f0*/  LDL.LU R8, [R1+0x1c] ;  /* 0x00001c0001087983 */ /* 0x000e680000300800 */
[----:B------:R-:W2:Y:S01]  /*19400*/  LDL.LU R6, [R1+0x20] ;  /* 0x0000200001067983 */ /* 0x000ea20000300800 */
[----:B------:R-:W-:Y:S02]  /*19410*/  PLOP3.LUT P0, PT, PT, PT, PT, 0x8, 0x0 ;  /* 0x000000000000781c */ /* 0x000fe40003f0e170 */
[----:B-1----:R-:W-:Y:S01]  /*19420*/  IADD3 R3, R8, 0x1, RZ ;  /* 0x0000000108037810 */ /* 0x002fe20007ffe0ff */
        /* <DEDUP_REMOVED lines=9> */
.L_x_2964:
[----:B------:R-:W-:Y:S05]  /*194c0*/  YIELD ;  /* 0x0000000000007946 */ /* 0x000fea0003800000 */
[----:B------:R-:W-:Y:S04]  /*194d0*/  BSSY B1, `(.L_x_2950) ;  /* 0x0000070000017945 */ /* 0x000fe80003800000 */
[----:B--2---:R-:W-:Y:S05]  /*194e0*/  @!P6 BRA `(.L_x_2951) ;  /* 0x0000000400b8e947 */ /* 0x004fea0003800000 */
[----:B-1----:R-:W2:Y:S04]  /*194f0*/  LDL R6, [R1+0x4] ;  /* 0x0000040001067983 */ /* 0x002ea80000100800 */
[----:B------:R-:W2:Y:S04]  /*19500*/  LDL R5, [R1+0x1c] ;  /* 0x00001c0001057983 */ /* 0x000ea80000100800 */
[----:B------:R-:W3:Y:S01]  /*19510*/  LDL R4, [R1+0x20] ;  /* 0x0000200001047983 */ /* 0x000ee20000100800 */
[----:B------:R-:W-:Y:S01]  /*19520*/  BSSY B2, `(.L_x_2952) ;  /* 0x0000008000027945 */ /* 0x000fe20003800000 */
[----:B------:R-:W1:Y:S02]  /*19530*/  S2R R3, SR_TID.X ;  /* 0x0000000000037919 */ /* 0x000e640000002100 */
[----:B-1----:R-:W-:-:S04]  /*19540*/  LOP3.LUT R3, R3, 0x7f, RZ, 0xc0, !PT ;  /* 0x0000007f03037812 */ /* 0x002fc800078ec0ff */
[----:B------:R-:W-:Y:S01]  /*19550*/  ISETP.NE.AND P2, PT, R3, RZ, PT ;  /* 0x000000ff0300720c */ /* 0x000fe20003f45270 */
[----:B--2---:R-:W-:Y:S01]  /*19560*/  IMAD R7, R5, 0x8, R6 ;  /* 0x0000000805077824 */ /* 0x004fe200078e0206 */
[----:B---3--:R-:W-:-:S04]  /*19570*/  SHF.L.U32 R6, R4, 0x1f, RZ ;  /* 0x0000001f04067819 */ /* 0x008fc800000006ff */
[----:B------:R-:W1:Y:S02]  /*19580*/  SYNCS.PHASECHK.TRANS64.TRYWAIT P1, [R7+URZ+0x288a0], R6 ;  /* 0x0288a006070075a7 */ /* 0x000e64000802017f */
[----:B-1----:R-:W-:Y:S05]  /*19590*/  @!P1 BRA `(.L_x_2953) ;  /* 0x0000007400149947 */ /* 0x002fea0003800000 */
.L_x_3147:
[----:B------:R-:W-:Y:S05]  /*195a0*/  BSYNC B2 ;  /* 0x0000000000027941 */ /* 0x000fea0003800000 */
.L_x_2952:
        /* <DEDUP_REMOVED lines=9> */
.L_x_2955:
[----:B------:R-:W-:Y:S05]  /*19640*/  BSYNC B2 ;  /* 0x0000000000027941 */ /* 0x000fea0003800000 */
.L_x_2954:
        /* <DEDUP_REMOVED lines=9> */
[----:B--2---:R-:W-:Y:S01]  /*196e0*/  IMAD R5, R3, 0x8000, R4 ;  /* 0x0000800003057824 */ /* 0x004fe200078e0204 */
[----:B------:R-:W-:Y:S01]  /*196f0*/  LEA R4, R8, R10, 0x7 ;  /* 0x0000000a08047211 */ /* 0x000fe200078e38ff */
[----:B------:R-:W-:-:S02]  /*19700*/  VIADD R3, R7, 0x28890 ;  /* 0x0002889007037836 */ /* 0x000fc40000000000 */
[----:B------:R-:W-:-:S09]  /*19710*/  VIADD R9, R5, 0x18400 ;  /* 0x0001840005097836 */ /* 0x000fd20000000000 */
.L_x_2956:
        /* <DEDUP_REMOVED lines=16> */
.L_x_2957:
        /* <DEDUP_REMOVED lines=13> */
.L_x_3148:
[----:B------:R-:W-:Y:S05]  /*198f0*/  BSYNC B2 ;  /* 0x0000000000027941 */ /* 0x000fea0003800000 */
.L_x_2958:
[----:B------:R-:W-:Y:S01]  /*19900*/  BSSY B2, `(.L_x_2960) ;  /* 0x000000b000027945 */ /* 0x000fe20003800000 */
[----:B------:R-:W-:Y:S01]  /*19910*/  IMAD.MOV.U32 R12, RZ, RZ, 0x0 ;  /* 0x00000000ff0c7424 */ /* 0x000fe200078e00ff */
[----:B0-----:R-:W-:Y:S02]  /*19920*/  MOV R13, 0x12f00000 ;  /* 0x12f00000000d7802 */ /* 0x001fe40000000f00 */
[----:B------:R-:W-:Y:S05]  /*19930*/  @P2 BRA `(.L_x_2961) ;  /* 0x00000000001c2947 */ /* 0x000fea0003800000 */
[----:B------:R-:W0:Y:S01]  /*19940*/  S2R R9, SR_TID.X ;  /* 0x0000000000097919 */ /* 0x000e220000002100 */
[----:B------:R-:W-:-:S04]  /*19950*/  IMAD.MOV.U32 R3, RZ, RZ, 0x8000 ;  /* 0x00008000ff037424 */ /* 0x000fc800078e00ff */
[----:B------:R3:W-:Y:S01]  /*19960*/  SYNCS.ARRIVE.TRANS64 RZ, [R7+URZ+0x288b0], R3 ;  /* 0x0288b00307ff79a7 */ /* 0x0007e2000800003f */
[----:B0-----:R-:W-:-:S04]  /*19970*/  LOP3.LUT R9, R9, 0x1f, RZ, 0xc0, !PT ;  /* 0x0000001f09097812 */ /* 0x001fc800078ec0ff */
[----:B------:R-:W-:-:S13]  /*19980*/  ISETP.NE.AND P1, PT, R9, RZ, PT ;  /* 0x000000ff0900720c */ /* 0x000fda0003f25270 */
[----:B---3--:R-:W-:Y:S05]  /*19990*/  @!P1 BRA `(.L_x_2961) ;  /* 0x0000000000049947 */ /* 0x008fea0003800000 */
[----:B------:R-:W-:Y:S01]  /*199a0*/  BPT.TRAP 0x1 ;  /* 0x000000040000795c */ /* 0x000fe20000300000 */
.L_x_2961:
[----:B------:R-:W-:Y:S05]  /*199b0*/  BSYNC B2 ;  /* 0x0000000000027941 */ /* 0x000fea0003800000 */
.L_x_2960:
        /* <DEDUP_REMOVED lines=8> */
.L_x_2962:
        /* <DEDUP_REMOVED lines=15> */
.L_x_2963:
        /* <DEDUP_REMOVED lines=10> */
.L_x_2951:
[----:B------:R-:W-:Y:S05]  /*19bd0*/  BSYNC B1 ;  /* 0x0000000000017941 */ /* 0x000fea0003800000 */
.L_x_2950:
[----:B-1----:R-:W2:Y:S04]  /*19be0*/  LDL.LU R3, [R1+0x1c] ;  /* 0x00001c0001037983 */ /* 0x002ea80000300800 */
[----:B------:R-:W3:Y:S01]  /*19bf0*/  LDL.LU R6, [R1+0x20] ;  /* 0x0000200001067983 */ /* 0x000ee20000300800 */
[C---:B------:R-:W-:Y:S02]  /*19c00*/  ISETP.GT.AND P2, PT, R8.reuse, R2, PT ;  /* 0x000000020800720c */ /* 0x040fe40003f44270 */
[----:B------:R-:W-:Y:S01]  /*19c10*/  IADD3 R8, R8, -0x1, RZ ;  /* 0xffffffff08087810 */ /* 0x000fe20007ffe0ff */
        /* <DEDUP_REMOVED lines=8> */
.L_x_2930:
[----:B------:R-:W-:Y:S05]  /*19ca0*/  BSYNC B0 ;  /* 0x0000000000007941 */ /* 0x000fea0003800000 */
.L_x_2929:
[----:B------:R-:W3:Y:S01]  /*19cb0*/  LDC R0, c[0x0][0x448] ;  /* 0x00011200ff007b82 */ /* 0x000ee20000000800 */
[----:B------:R-:W-:Y:S05]  /*19cc0*/  @!P0 WARPSYNC.ALL ;  /* 0x0000000000008948 */ /* 0x000fea0003800000 */
[----:B------:R-:W-:Y:S02]  /*19cd0*/  BSSY B7, `(.L_x_2965) ;  /* 0x00003fe000077945 */ /* 0x000fe40003800000 */
[----:B------:R-:W-:Y:S01]  /*19ce0*/  @!P0 BAR.SYNC.DEFER_BLOCKING 0xc, 0x180 ;  /* 0x0306000000008b1d */ /* 0x000fe20000010000 */
[----:B---3--:R-:W-:Y:S02]  /*19cf0*/  ISETP.NE.AND P1, PT, R0, 0x1, PT ;  /* 0x000000010000780c */ /* 0x008fe40003f25270 */
[----:B------:R-:W-:-:S11]  /*19d00*/  LEA R0, R17, 0x7f, 0x7 ;  /* 0x0000007f11007811 */ /* 0x000fd600078e38ff */
[----:B------:R-:W3:Y:S08]  /*19d10*/  @P1 LDC R2, c[0x0][0x44c] ;  /* 0x00011300ff021b82 */ /* 0x000ef00000000800 */
[----:B-12---:R-:W1:Y:S01]  /*19d20*/  @P1 LDC R3, c[0x0][0x450] ;  /* 0x00011400ff031b82 */ /* 0x006e620000000800 */
[----:B---3--:R-:W-:-:S05]  /*19d30*/  @P1 IMAD.HI.U32 R2, R0, R2, RZ ;  /* 0x0000000200021227 */ /* 0x008fca00078e00ff */
[----:B-1----:R-:W-:-:S05]  /*19d40*/  @P1 SHF.R.U32.HI R0, RZ, R3, R2 ;  /* 0x00000003ff001219 */ /* 0x002fca0000011602 */
[----:B------:R-:W-:-:S05]  /*19d50*/  IMAD.IADD R0, R21, 0x1, R0 ;  /* 0x0000000115007824 */ /* 0x000fca00078e0200 */
[----:B------:R-:W-:-:S04]  /*19d60*/  SHF.R.S32.HI R2, RZ, 0x1f, R0 ;  /* 0x0000001fff027819 */ /* 0x000fc80000011400 */
[----:B------:R-:W-:-:S04]  /*19d70*/  LEA.HI R0, R2, R0, RZ, 0x7 ;  /* 0x0000000002007211 */ /* 0x000fc800078f38ff */
[----:B------:R-:W-:-:S04]  /*19d80*/  SHF.R.S32.HI R0, RZ, 0x7, R0 ;  /* 0x00000007ff007819 */ /* 0x000fc80000011400 */
[----:B------:R-:W-:-:S04]  /*19d90*/  VIMNMX R4, R20, R0, PT ;  /* 0x0000000014047248 */ /* 0x000fc80003fe0100 */
[----:B------:R-:W-:Y:S01]  /*19da0*/  ISETP.GT.AND P0, PT, R4, RZ, PT ;  /* 0x000000ff0400720c */ /* 0x000fe20003f04270 */
        /* <DEDUP_REMOVED lines=19> */
.L_x_2966:
        /* <DEDUP_REMOVED lines=11> */
[----:B------:R-:W1:Y:S01]  /*19f90*/  LDC.64 R2, c[0x4][R2] ;  /* 0x0100000002027b82 */ /* 0x000e620000000a00 */
        /* <DEDUP_REMOVED lines=9> */
.L_x_2969:
[----:B------:R-:W-:Y:S05]  /*1a030*/  BSYNC B6 ;  /* 0x0000000000067941 */ /* 0x000fea0003800000 */
.L_x_2968:
        /* <DEDUP_REMOVED lines=18> */
[----:B01----:R-:W-:-:S07]  /*1a160*/  IMAD.MOV.U32 R13, RZ, RZ, RZ ;  /* 0x000000ffff0d7224 */ /* 0x003fce00078e00ff */
[----:B------:R-:W-:-:S07]  /*1a170*/  LEPC R20, `(.L_x_2972) ;  /* 0x000000001014794e */ /* 0x000fce0000000000 */
[----:B--2---:R-:W-:Y:S05]  /*1a180*/  CALL.ABS.NOINC R2 ;  /* 0x0000000002007343 */ /* 0x004fea0003c00000 */
.L_x_2972:
[----:B------:R-:W-:Y:S01]  /*1a190*/  MOV R2, 0x0 ;  /* 0x0000000000027802 */ /* 0x000fe20000000f00 */
[----:B------:R-:W-:Y:S01]  /*1a1a0*/  ULDC.64 UR4, c[0x4][0xa0] ;  /* 0x0100280000047ab9 */ /* 0x000fe20000000a00 */
[----:B------:R-:W-:Y:S01]  /*1a1b0*/  ULDC.64 UR6, c[0x4][0xa8] ;  /* 0x01002a0000067ab9 */ /* 0x000fe20000000a00 */
[----:B------:R-:W-:Y:S01]  /*1a1c0*/  ULDC.64 UR8, c[0x4][0x18] ;  /* 0x0100060000087ab9 */ /* 0x000fe20000000a00 */
[----:B------:R-:W-:Y:S01]  /*1a1d0*/  IMAD.U32 R4, RZ, RZ, UR4 ;  /* 0x00000004ff047e24 */ /* 0x000fe2000f8e00ff */
[----:B------:R-:W-:Y:S01]  /*1a1e0*/  MOV R6, UR6 ;  /* 0x0000000600067c02 */ /* 0x000fe20008000f00 */
[----:B------:R-:W0:Y:S01]  /*1a1f0*/  LDC.64 R2, c[0x4][R2] ;  /* 0x0100000002027b82 */ /* 0x000e220000000a00 */
[----:B------:R-:W-:Y:S01]  /*1a200*/  IMAD.U32 R5, RZ, RZ, UR5 ;  /* 0x00000005ff057e24 */ /* 0x000fe2000f8e00ff */
[----:B------:R-:W-:Y:S01]  /*1a210*/  MOV R13, RZ ;  /* 0x000000ff000d7202 */ /* 0x000fe20000000f00 */
[----:B------:R-:W-:Y:S02]  /*1a220*/  IMAD.U32 R7, RZ, RZ, UR7 ;  /* 0x00000007ff077e24 */ /* 0x000fe4000f8e00ff */
[----:B------:R-:W-:-:S02]  /*1a230*/  IMAD.U32 R10, RZ, RZ, UR8 ;  /* 0x00000008ff0a7e24 */ /* 0x000fc4000f8e00ff */
[----:B------:R-:W-:Y:S02]  /*1a240*/  IMAD.U32 R11, RZ, RZ, UR9 ;  /* 0x00000009ff0b7e24 */ /* 0x000fe4000f8e00ff */
[----:B------:R-:W-:Y:S02]  /*1a250*/  IMAD.MOV.U32 R8, RZ, RZ, 0x70 ;  /* 0x00000070ff087424 */ /* 0x000fe400078e00ff */
[----:B------:R-:W-:-:S07]  /*1a260*/  IMAD.MOV.U32 R12, RZ, RZ, 0x1 ;  /* 0x00000001ff0c7424 */ /* 0x000fce00078e00ff */
[----:B------:R-:W-:-:S07]  /*1a270*/  LEPC R20, `(.L_x_2971) ;  /* 0x000000001014794e */ /* 0x000fce0000000000 */
[----:B0-----:R-:W-:Y:S05]  /*1a280*/  CALL.ABS.NOINC R2 ;  /* 0x0000000002007343 */ /* 0x001fea0003c00000 */
.L_x_2971:
[----:B------:R-:W-:Y:S05]  /*1a290*/  BSYNC B6 ;  /* 0x0000000000067941 */ /* 0x000fea0003800000 */
.L_x_2970:
[----:B------:R-:W2:Y:S01]  /*1a2a0*/  LDL.LU R2, [R1] ;  /* 0x0000000001027983 */ /* 0x000ea20000300800 */
[----:B------:R-:W-:-:S03]  /*1a2b0*/  ULDC.64 UR4, c[0x0][0x9f8] ;  /* 0x00027e0000047ab9 */ /* 0x000fc60000000a00 */
[----:B------:R-:W3:Y:S04]  /*1a2c0*/  LDL.LU R4, [R1+0xc] ;  /* 0x00000c0001047983 */ /* 0x000ee80000300800 */
[----:B------:R-:W4:Y:S01]  /*1a2d0*/  LDL R7, [R1+0x10] ;  /* 0x0000100001077983 */ /* 0x000f220000100800 */
[----:B------:R-:W-:-:S03]  /*1a2e0*/  ISETP.NE.U32.AND P0, PT, RZ, UR4, PT ;  /* 0x00000004ff007c0c */ /* 0x000fc6000bf05070 */
[----:B------:R-:W5:Y:S01]  /*1a2f0*/  LDL R0, [R1+0x34] ;  /* 0x0000340001007983 */ /* 0x000f620000100800 */
[----:B------:R-:W-:-:S13]  /*1a300*/  ISETP.NE.AND.EX P0, PT, RZ, UR5, PT, P0 ;  /* 0x00000005ff007c0c */ /* 0x000fda000bf05300 */
[----:B--2---:R-:W-:-:S04]  /*1a310*/  @P0 IADD3 R2, P1, R2, UR4, RZ ;  /* 0x0000000402020c10 */ /* 0x004fc8000ff3e0ff */
[----:B---3--:R-:W-:Y:S01]  /*1a320*/  @P0 IADD3.X R3, R4, UR5, RZ, P1, !PT ;  /* 0x0000000504030c10 */ /* 0x008fe20008ffe4ff */
[----:B------:R-:W-:-:S04]  /*1a330*/  ULDC.64 UR4, c[0x0][0xa08] ;  /* 0x0002820000047ab9 */ /* 0x000fc80000000a00 */
[----:B----4-:R1:W2:Y:S02]  /*1a340*/  @P0 LDG.E R7, desc[UR40][R2.64] ;  /* 0x0000002802070981 */ /* 0x0102a4000c1e1900 */
[----:B-1----:R-:W1:Y:S01]  /*1a350*/  LDC.64 R2, c[0x0][0x418] ;  /* 0x00010600ff027b82 */ /* 0x002e620000000a00 */
[----:B-----5:R-:W-:Y:S01]  /*1a360*/  VIADD R4, R0, 0xffffffff ;  /* 0xffffffff00047836 */ /* 0x020fe20000000000 */
[----:B--2---:R-:W-:Y:S01]  /*1a370*/  SHF.R.S32.HI R8, RZ, 0x1f, R7 ;  /* 0x0000001fff087819 */ /* 0x004fe20000011407 */
[----:B------:R2:W-:Y:S04]  /*1a380*/  @P0 STL [R1+0x10], R7 ;  /* 0x0000100701000387 */ /* 0x0005e80000100800 */
        /* <DEDUP_REMOVED lines=10> */
.L_x_3151:
[----:B-1----:R-:W3:Y:S01]  /*1a430*/  LDL.LU R5, [R1+0x24] ;  /* 0x0000240001057983 */ /* 0x002ee20000300800 */
[----:B------:R-:W-:Y:S02]  /*1a440*/  PLOP3.LUT P1, PT, PT, PT, PT, 0x8, 0x0 ;  /* 0x000000000000781c */ /* 0x000fe40003f2e170 */
[----:B--2---:R-:W-:Y:S01]  /*1a450*/  ISETP.NE.AND P0, PT, R14, RZ, PT ;  /* 0x000000ff0e00720c */ /* 0x004fe20003f05270 */
[----:B------:R1:W-:Y:S04]  /*1a460*/  STL [R1], R0 ;  /* 0x0000000001007387 */ /* 0x0003e80000100800 */
[----:B------:R1:W-:Y:S01]  /*1a470*/  STL [R1+0xc], R4 ;  /* 0x00000c0401007387 */ /* 0x0003e20000100800 */
[----:B---3--:R-:W-:-:S05]  /*1a480*/  LOP3.LUT R5, R5, 0xfffffffe, RZ, 0xc0, !PT ;  /* 0xfffffffe05057812 */ /* 0x008fca00078ec0ff */
[----:B------:R-:W-:-:S05]  /*1a490*/  @P1 LOP3.LUT R5, R5, 0x1, RZ, 0xfc, !PT ;  /* 0x0000000105051812 */ /* 0x000fca00078efcff */
[----:B------:R1:W-:Y:S01]  /*1a4a0*/  STL [R1+0x24], R5 ;  /* 0x0000240501007387 */ /* 0x0003e20000100800 */
[----:B------:R-:W-:Y:S05]  /*1a4b0*/  @P0 BRA `(.L_x_2974) ;  /* 0x0000000400380947 */ /* 0x000fea0003800000 */
[----:B------:R-:W-:-:S03]  /*1a4c0*/  UMOV UR4, 0xffffffff ;  /* 0xffffffff00047882 */ /* 0x000fc60000000000 */
[----:B------:R-:W-:Y:S05]  /*1a4d0*/  BRA.DIV UR4, `(.L_x_2975) ;  /* 0x0000006604a07947 */ /* 0x000fea000b800000 */
[----:B------:R-:W-:-:S13]  /*1a4e0*/  ELECT P6, URZ, PT ;  /* 0x00000000003f782f */ /* 0x000fda00038c0000 */
.L_x_3154:
[----:B------:R-:W-:Y:S05]  /*1a4f0*/  @!P6 BRA `(.L_x_2974) ;  /* 0x000000040028e947 */ /* 0x000fea0003800000 */
[----:B------:R-:W-:-:S04]  /*1a500*/  ISETP.NE.U32.AND P0, PT, R2, RZ, PT ;  /* 0x000000ff0200720c */ /* 0x000fc80003f05070 */
[----:B------:R-:W-:-:S13]  /*1a510*/  ISETP.NE.AND.EX P0, PT, R3, RZ, PT, P0 ;  /* 0x000000ff0300720c */ /* 0x000fda0003f05300 */
[----:B------:R-:W-:Y:S05]  /*1a520*/  @!P0 BRA `(.L_x_2976) ;  /* 0x0000000000548947 */ /* 0x000fea0003800000 */
[----:B------:R-:W2:Y:S01]  /*1a530*/  LDC R6, c[0x0][0x43c] ;  /* 0x00010f00ff067b82 */ /* 0x000ea20000000800 */
[----:B------:R-:W-:Y:S01]  /*1a540*/  IMAD.MOV.U32 R9, RZ, RZ, R4 ;  /* 0x000000ffff097224 */ /* 0x000fe200078e0004 */
[----:B------:R-:W-:-:S03]  /*1a550*/  ULDC.64 UR4, c[0x0][0x428] ;  /* 0x00010a0000047ab9 */ /* 0x000fc60000000a00 */
[----:B-1----:R-:W-:Y:S01]  /*1a560*/  IMAD.MOV.U32 R0, RZ, RZ, R9 ;  /* 0x000000ffff007224 */ /* 0x002fe200078e0009 */
[----:B--2---:R-:W-:-:S13]  /*1a570*/  ISETP.NE.AND P0, PT, R6, 0x1, PT ;  /* 0x000000010600780c */ /* 0x004fda0003f05270 */
[----:B------:R-:W1:Y:S02]  /*1a580*/  @P0 LDC.64 R4, c[0x0][0x440] ;  /* 0x00011000ff040b82 */ /* 0x000e640000000a00 */
[----:B-1----:R-:W-:-:S05]  /*1a590*/  @P0 IMAD.HI.U32 R4, R9, R4, RZ ;  /* 0x0000000409040227 */ /* 0x002fca00078e00ff */
        /* <DEDUP_REMOVED lines=8> */
[----:B------:R-:W-:-:S03]  /*1a620*/  IMAD.WIDE.U32 R4, R7, UR4, R4 ;  /* 0x0000000407047c25 */ /* 0x000fc6000f8e0004 */
[----:B------:R-:W-:Y:S02]  /*1a630*/  LEA R2, P0, R4, R2, 0x2 ;  /* 0x0000000204027211 */ /* 0x000fe400078010ff */
[----:B------:R-:W-:-:S04]  /*1a640*/  IADD3 R0, R5, R0, RZ ;  /* 0x0000000005007210 */ /* 0x000fc80007ffe0ff */
[----:B------:R-:W-:-:S05]  /*1a650*/  LEA.HI.X R3, R4, R3, R0, 0x2, P0 ;  /* 0x0000000304037211 */ /* 0x000fca00000f1400 */
[----:B------:R-:W3:Y:S04]  /*1a660*/  LDG.E R0, desc[UR40][R2.64] ;  /* 0x0000002802007981 */ /* 0x000ee8000c1e1900 */
[----:B---3--:R2:W-:Y:S02]  /*1a670*/  STL [R1], R0 ;  /* 0x0000000001007387 */ /* 0x0085e40000100800 */
.L_x_2976:
[----:B------:R-:W3:Y:S04]  /*1a680*/  LDL R7, [R1+0x4] ;  /* 0x0000040001077983 */ /* 0x000ee80000100800 */
[----:B-12---:R-:W3:Y:S04]  /*1a690*/  LDL R0, [R1+0x8] ;  /* 0x0000080001007983 */ /* 0x006ee80000100800 */
[----:B------:R-:W2:Y:S01]  /*1a6a0*/  LDL R2, [R1+0x14] ;  /* 0x0000140001027983 */ /* 0x000ea20000100800 */
[----:B---3--:R-:W-:Y:S01]  /*1a6b0*/  IMAD R0, R0, 0x8, R7 ;  /* 0x0000000800007824 */ /* 0x008fe200078e0207 */
[----:B--2---:R-:W-:-:S04]  /*1a6c0*/  SHF.L.U32 R2, R2, 0x1f, RZ ;  /* 0x0000001f02027819 */ /* 0x004fc800000006ff */
[----:B------:R-:W1:Y:S02]  /*1a6d0*/  SYNCS.PHASECHK.TRANS64.TRYWAIT P0, [R0+URZ+0x28840], R2 ;  /* 0x02884002000075a7 */ /* 0x000e64000800017f */
[----:B-1----:R-:W-:Y:S05]  /*1a6e0*/  @!P0 BRA `(.L_x_2977) ;  /* 0x00000064003c8947 */ /* 0x002fea0003800000 */
.L_x_3155:
        /* <DEDUP_REMOVED lines=11> */
.L_x_2978:
[----:B------:R-:W2:Y:S04]  /*1a7a0*/  LDL R6, [R1+0x4] ;  /* 0x0000040001067983 */ /* 0x000ea80000100800 */
[----:B------:R-:W2:Y:S04]  /*1a7b0*/  LDL R5, [R1+0x8] ;  /* 0x0000080001057983 */ /* 0x000ea80000100800 */
[----:B------:R-:W3:Y:S04]  /*1a7c0*/  LDL R7, [R1+0xc] ;  /* 0x00000c0001077983 */ /* 0x000ee80000100800 */
[----:B------:R-:W4:Y:S04]  /*1a7d0*/  LDL R4, [R1+0x18] ;  /* 0x0000180001047983 */ /* 0x000f280000100800 */
[----:B------:R-:W5:Y:S04]  /*1a7e0*/  LDL R3, [R1] ;  /* 0x0000000001037983 */ /* 0x000f680000100800 */
[----:B-1----:R-:W5:Y:S01]  /*1a7f0*/  LDL.LU R2, [R1+0x24] ;  /* 0x0000240001027983 */ /* 0x002f620000300800 */
[----:B------:R-:W-:-:S02]  /*1a800*/  R2UR UR9, R0 ;  /* 0x00000000000972ca */ /* 0x000fc400000e0000 */
[----:B------:R-:W-:Y:S01]  /*1a810*/  PLOP3.LUT P0, PT, PT, PT, PT, 0x80, 0x0 ;  /* 0x000000000000781c */ /* 0x000fe20003f0f070 */
[----:B------:R-:W-:Y:S01]  /*1a820*/  UIADD3 UR4, UP0, UR38, 0x370, URZ ;  /* 0x0000037026047890 */ /* 0x000fe2000ff1e03f */
[----:B------:R-:W-:Y:S01]  /*1a830*/  R2UR UR12, R18 ;  /* 0x00000000120c72ca */ /* 0x000fe200000e0000 */
[----:B------:R-:W-:Y:S01]  /*1a840*/  UMOV UR10, URZ ;  /* 0x0000003f000a7c82 */ /* 0x000fe20008000000 */
[----:B------:R-:W-:-:S07]  /*1a850*/  UMOV UR7, 0x14f00000 ;  /* 0x14f0000000077882 */ /* 0x000fce0000000000 */
[----:B------:R-:W-:Y:S01]  /*1a860*/  UIADD3 UR9, UR9, 0x28830, URZ ;  /* 0x0002883009097890 */ /* 0x000fe2000fffe03f */
[----:B------:R-:W-:Y:S01]  /*1a870*/  UMOV UR15, 0x40 ;  /* 0x00000040000f7882 */ /* 0x000fe20000000000 */
[----:B--2---:R-:W-:Y:S01]  /*1a880*/  IMAD R0, R5, 0x8000, R6 ;  /* 0x0000800005007824 */ /* 0x004fe200078e0206 */
[----:B---3--:R-:W-:-:S04]  /*1a890*/  R2UR UR11, R7 ;  /* 0x00000000070b72ca */ /* 0x008fc800000e0000 */
[----:B------:R-:W-:Y:S02]  /*1a8a0*/  R2UR UR6, R0 ;  /* 0x00000000000672ca */ /* 0x000fe400000e0000 */
[----:B----4-:R-:W-:Y:S02]  /*1a8b0*/  R2UR UR5, R4 ;  /* 0x00000000040572ca */ /* 0x010fe400000e0000 */
[----:B-----5:R-:W-:Y:S02]  /*1a8c0*/  R2UR UR13, R3 ;  /* 0x00000000030d72ca */ /* 0x020fe400000e0000 */
[----:B------:R-:W-:-:S07]  /*1a8d0*/  LOP3.LUT R2, R2, 0xfffffffe, RZ, 0xc0, !PT ;  /* 0xfffffffe02027812 */ /* 0x000fce00078ec0ff */
        /* <DEDUP_REMOVED lines=12> */
.L_x_2974:
[----:B--2---:R-:W2:Y:S04]  /*1a9a0*/  LDL R2, [R1+0x4] ;  /* 0x0000040001027983 */ /* 0x004ea80000100800 */
[----:B------:R-:W3:Y:S04]  /*1a9b0*/  LDL.LU R3, [R1+0x38] ;  /* 0x0000380001037983 */ /* 0x000ee80000300800 */
[----:B-1----:R-:W4:Y:S04]  /*1a9c0*/  LDL.LU R5, [R1+0x30] ;  /* 0x0000300001057983 */ /* 0x002f280000300800 */
[----:B------:R-:W5:Y:S01]  /*1a9d0*/  LDL.LU R4, [R1+0x40] ;  /* 0x0000400001047983 */ /* 0x000f620000300800 */
        /* <DEDUP_REMOVED lines=27> */
[----:B------:R-:W-:Y:S01]  /*1ab90*/  MOV R4, UR4 ;  /* 0x0000000400047c02 */ /* 0x000fe20008000f00 */
[----:B------:R-:W-:Y:S01]  /*1aba0*/  IMAD.U32 R5, RZ, RZ, UR5 ;  /* 0x00000005ff057e24 */ /* 0x000fe2000f8e00ff */
[----:B------:R-:W1:Y:S01]  /*1abb0*/  LDC.64 R2, c[0x4][R2] ;  /* 0x0100000002027b82 */ /* 0x000e620000000a00 */
        /* <DEDUP_REMOVED lines=9> */
.L_x_2980:
[----:B------:R-:W-:Y:S05]  /*1ac50*/  BSYNC B6 ;  /* 0x0000000000067941 */ /* 0x000fea0003800000 */
.L_x_2979:
[----:B------:R-:W3:Y:S01]  /*1ac60*/  LDL.LU R6, [R1+0x38] ;  /* 0x0000380001067983 */ /* 0x000ee20000300800 */
[----:B------:R-:W-:Y:S01]  /*1ac70*/  ULDC.64 UR4, c[0x0][0x2d8] ;  /* 0x0000b60000047ab9 */ /* 0x000fe20000000a00 */
[----:B------:R-:W1:Y:S01]  /*1ac80*/  LDC R7, c[0x0][0x448] ;  /* 0x00011200ff077b82 */ /* 0x000e620000000800 */
[----:B------:R-:W-:Y:S01]  /*1ac90*/  ULDC.64 UR6, c[0x0][0x280] ;  /* 0x0000a00000067ab9 */ /* 0x000fe20000000a00 */
[----:B--2---:R-:W3:Y:S04]  /*1aca0*/  LDL.LU.64 R2, [R1+0x48] ;  /* 0x0000480001027983 */ /* 0x004ee80000300a00 */
[----:B------:R-:W2:Y:S04]  /*1acb0*/  LDL.LU R0, [R1+0x40] ;  /* 0x0000400001007983 */ /* 0x000ea80000300800 */
[----:B------:R-:W4:Y:S04]  /*1acc0*/  LDL.LU R4, [R1+0x54] ;  /* 0x0000540001047983 */ /* 0x000f280000300800 */
[----:B------:R-:W4:Y:S01]  /*1acd0*/  LDL.LU R5, [R1+0x30] ;  /* 0x0000300001057983 */ /* 0x000f220000300800 */
[----:B------:R-:W0:Y:S03]  /*1ace0*/  S2R R8, SR_TID.X ;  /* 0x0000000000087919 */ /* 0x000e260000002100 */
[----:B------:R0:W5:Y:S01]  /*1acf0*/  LDL R10, [R1+0x3c] ;  /* 0x00003c00010a7983 */ /* 0x0001620000100800 */
[----:B-1----:R-:W-:Y:S01]  /*1ad00*/  ISETP.NE.AND P0, PT, R7, 0x1, PT ;  /* 0x000000010700780c */ /* 0x002fe20003f05270 */
[----:B0-----:R-:W-:-:S05]  /*1ad10*/  IMAD.SHL.U32 R8, R8, 0x8, RZ ;  /* 0x0000000808087824 */ /* 0x001fca00078e00ff */
[----:B------:R-:W-:-:S04]  /*1ad20*/  LOP3.LUT R8, R8, 0x38, RZ, 0xc0, !PT ;  /* 0x0000003808087812 */ /* 0x000fc800078ec0ff */
        /* <DEDUP_REMOVED lines=9> */
[----:B------:R-:W1:Y:S01]  /*1adc0*/  S2R R4, SR_TID.X ;  /* 0x0000000000047919 */ /* 0x000e620000002100 */
[----:B------:R-:W-:-:S04]  /*1add0*/  IMAD.WIDE.U32 R2, R5, UR4, R2 ;  /* 0x0000000405027c25 */ /* 0x000fc8000f8e0002 */
[----:B------:R-:W-:Y:S01]  /*1ade0*/  IMAD R0, R5, UR5, R0 ;  /* 0x0000000505007c24 */ /* 0x000fe2000f8e0200 */
[----:B------:R-:W-:-:S03]  /*1adf0*/  ULDC.64 UR4, c[0x0][0x2d0] ;  /* 0x0000b40000047ab9 */ /* 0x000fc60000000a00 */
[----:B------:R-:W-:Y:S01]  /*1ae00*/  IMAD.IADD R3, R3, 0x1, R0 ;  /* 0x0000000103037824 */ /* 0x000fe200078e0200 */
[----:B-1----:R-:W-:-:S04]  /*1ae10*/  LOP3.LUT R4, R4, 0x7f, RZ, 0xc0, !PT ;  /* 0x0000007f04047812 */ /* 0x002fc800078ec0ff */
[----:B------:R-:W-:Y:S02]  /*1ae20*/  SHF.R.U32.HI R5, RZ, 0x3, R4 ;  /* 0x00000003ff057819 */ /* 0x000fe40000011604 */
[----:B------:R-:W1:Y:S02]  /*1ae30*/  S2R R4, SR_TID.X ;  /* 0x0000000000047919 */ /* 0x000e640000002100 */
[----:B-1----:R-:W-:-:S04]  /*1ae40*/  SHF.L.U32 R4, R4, 0x4, RZ ;  /* 0x0000000404047819 */ /* 0x002fc800000006ff */
[----:B------:R-:W-:Y:S02]  /*1ae50*/  LOP3.LUT R4, R5, 0x70, R4, 0xf8, !PT ;  /* 0x0000007005047812 */ /* 0x000fe400078ef804 */
[----:B------:R-:W1:Y:S03]  /*1ae60*/  @P0 LDC R5, c[0x0][0x44c] ;  /* 0x00011300ff050b82 */ /* 0x000e660000000800 */
[----:B------:R-:W-:-:S04]  /*1ae70*/  IMAD R4, R17, 0x80, R4 ;  /* 0x0000008011047824 */ /* 0x000fc800078e0204 */
[----:B------:R-:W-:Y:S02]  /*1ae80*/  IMAD.MOV.U32 R0, RZ, RZ, R4 ;  /* 0x000000ffff007224 */ /* 0x000fe400078e0004 */
[----:B-1----:R-:W-:-:S05]  /*1ae90*/  @P0 IMAD.HI.U32 R5, R4, R5, RZ ;  /* 0x0000000504050227 */ /* 0x002fca00078e00ff */
[----:B0-----:R-:W-:-:S05]  /*1aea0*/  @P0 SHF.R.U32.HI R0, RZ, R6, R5 ;  /* 0x00000006ff000219 */ /* 0x001fca0000011605 */
        /* <DEDUP_REMOVED lines=18> */
[----:B------:R-:W-:Y:S02]  /*1afd0*/  LEA.HI.X R2, R4, UR7, R2, 0x1, P2 ;  /* 0x0000000704027c11 */ /* 0x000fe400090f0c02 */
[----:B-1----:R-:W-:-:S04]  /*1afe0*/  SHF.L.U32 R9, R9, 0x3, RZ ;  /* 0x0000000309097819 */ /* 0x002fc800000006ff */
[----:B------:R-:W-:-:S04]  /*1aff0*/  LOP3.LUT R9, R9, 0x38, RZ, 0xc0, !PT ;  /* 0x0000003809097812 */ /* 0x000fc800078ec0ff */
[----:B------:R-:W-:Y:S01]  /*1b000*/  ISETP.GE.AND P0, PT, R9, UR4, PT ;  /* 0x0000000409007c0c */ /* 0x000fe2000bf06270 */
[----:B------:R-:W-:-:S03]  /*1b010*/  UMOV UR4, 0xffffffff ;  /* 0xffffffff00047882 */ /* 0x000fc60000000000 */
[----:B0-----:R-:W-:Y:S09]  /*1b020*/  BRA.DIV UR4, `(.L_x_2981) ;  /* 0x0000005e04007947 */ /* 0x001ff2000b800000 */
[----:B------:R-:W0:Y:S01]  /*1b030*/  S2R R5, SR_TID.X ;  /* 0x0000000000057919 */ /* 0x000e220000002100 */
[----:B-----5:R-:W-:Y:S01]  /*1b040*/  IMAD R0, R10, R7, RZ ;  /* 0x000000070a007224 */ /* 0x020fe200078e02ff */
[----:B------:R-:W-:Y:S04]  /*1b050*/  SHFL.IDX PT, R6, R3, 0x1, 0x181f ;  /* 0x00381f0003067f89 */ /* 0x000fe800000e0000 */
[----:B------:R-:W-:Y:S01]  /*1b060*/  SHFL.IDX PT, R7, R2, 0x1, 0x181f ;  /* 0x00381f0002077f89 */ /* 0x000fe200000e0000 */
[----:B0-----:R-:W-:-:S04]  /*1b070*/  LOP3.LUT R5, R5, 0x7f, RZ, 0xc0, !PT ;  /* 0x0000007f05057812 */ /* 0x001fc800078ec0ff */
[----:B------:R-:W-:-:S05]  /*1b080*/  SHF.R.U32.HI R5, RZ, 0x3, R5 ;  /* 0x00000003ff057819 */ /* 0x000fca0000011605 */
[----:B------:R-:W-:Y:S02]  /*1b090*/  IMAD R17, R17, 0x80, R5 ;  /* 0x0000008011117824 */ /* 0x000fe400078e0205 */
[----:B------:R-:W0:Y:S02]  /*1b0a0*/  SHFL.IDX PT, R5, R3, RZ, 0x181f ;  /* 0x00181fff03057589 */ /* 0x000e2400000e0000 */
[C---:B------:R-:W-:Y:S01]  /*1b0b0*/  VIADD R4, R17.reuse, 0x10 ;  /* 0x0000001011047836 */ /* 0x040fe20000000000 */
[----:B------:R-:W-:-:S04]  /*1b0c0*/  ISETP.GE.AND P4, PT, R17, R0, PT ;  /* 0x000000001100720c */ /* 0x000fc80003f86270 */
[----:B------:R-:W-:Y:S02]  /*1b0d0*/  ISETP.GE.AND P2, PT, R4, R0, PT ;  /* 0x000000000400720c */ /* 0x000fe40003f46270 */
[----:B------:R-:W1:Y:S07]  /*1b0e0*/  SHFL.IDX PT, R4, R2, RZ, 0x181f ;  /* 0x00181fff02047589 */ /* 0x000e6e00000e0000 */
[----:B0-----:R-:W-:-:S05]  /*1b0f0*/  @!P4 LEA R5, P3, R9, R5, 0x1 ;  /* 0x000000050905c211 */ /* 0x001fca00078608ff */
[----:B-1----:R-:W-:-:S05]  /*1b100*/  @!P4 IMAD.X R4, RZ, RZ, R4, P3 ;  /* 0x000000ffff04c224 */ /* 0x002fca00018e0604 */
[----:B------:R-:W-:-:S04]  /*1b110*/  @!P4 LOP3.LUT R5, R5, R4, RZ, 0x3c, !PT ;  /* 0x000000040505c212 */ /* 0x000fc800078e3cff */
[----:B------:R-:W-:-:S04]  /*1b120*/  @!P4 LOP3.LUT R4, R5, R4, RZ, 0x3c, !PT ;  /* 0x000000040504c212 */ /* 0x000fc800078e3cff */
[----:B------:R-:W-:-:S05]  /*1b130*/  @!P4 LOP3.LUT R5, R5, R4, RZ, 0x3c, !PT ;  /* 0x000000040505c212 */ /* 0x000fca00078e3cff */
[----:B------:R-:W-:Y:S04]  /*1b140*/  @!P4 LDGSTS.E.BYPASS.LTC128B.128 [R8+0x10400], desc[UR40][R4.64], !P0 ;  /* 0x104000000408cfae */ /* 0x000fe8000c101d68 */
[----:B------:R0:W-:Y:S02]  /*1b150*/  @!P4 LDGSTS.E.BYPASS.LTC128B.128 [R8+0x14400], desc[UR40][R4.64+0x80], !P1 ;  /* 0x144000800408cfae */ /* 0x0001e4000c901d68 */
[----:B0-----:R-:W-:Y:S02]  /*1b160*/  @!P2 LEA R5, P3, R9, R6, 0x1 ;  /* 0x000000060905a211 */ /* 0x001fe400078608ff */
[----:B------:R-:W-:Y:S03]  /*1b170*/  SHFL.IDX PT, R6, R2, 0x2, 0x181f ;  /* 0x00581f0002067f89 */ /* 0x000fe600000e0000 */
[----:B------:R-:W-:-:S05]  /*1b180*/  @!P2 IMAD.X R4, RZ, RZ, R7, P3 ;  /* 0x000000ffff04a224 */ /* 0x000fca00018e0607 */
[----:B------:R-:W-:-:S04]  /*1b190*/  @!P2 LOP3.LUT R5, R5, R4, RZ, 0x3c, !PT ;  /* 0x000000040505a212 */ /* 0x000fc800078e3cff */
[----:B------:R-:W-:-:S04]  /*1b1a0*/  @!P2 LOP3.LUT R4, R5, R4, RZ, 0x3c, !PT ;  /* 0x000000040504a212 */ /* 0x000fc800078e3cff */
[----:B------:R-:W-:-:S05]  /*1b1b0*/  @!P2 LOP3.LUT R5, R5, R4, RZ, 0x3c, !PT ;  /* 0x000000040505a212 */ /* 0x000fca00078e3cff */
[----:B------:R-:W-:Y:S04]  /*1b1c0*/  @!P2 LDGSTS.E.BYPASS.LTC128B.128 [R8+0x10c00], desc[UR40][R4.64], !P0 ;  /* 0x10c000000408afae */ /* 0x000fe8000c101d68 */
[----:B------:R0:W-:Y:S02]  /*1b1d0*/  @!P2 LDGSTS.E.BYPASS.LTC128B.128 [R8+0x14c00], desc[UR40][R4.64+0x80], !P1 ;  /* 0x14c000800408afae */ /* 0x0001e4000c901d68 */
[----:B0-----:R-:W-:-:S04]  /*1b1e0*/  IADD3 R4, R17, 0x20, RZ ;  /* 0x0000002011047810 */ /* 0x001fc80007ffe0ff */
[----:B------:R-:W-:Y:S02]  /*1b1f0*/  ISETP.GE.AND P2, PT, R4, R0, PT ;  /* 0x000000000400720c */ /* 0x000fe40003f46270 */
[----:B------:R-:W0:Y:S11]  /*1b200*/  SHFL.IDX PT, R4, R3, 0x2, 0x181f ;  /* 0x00581f0003047f89 */ /* 0x000e3600000e0000 */
[----:B0-----:R-:W-:-:S05]  /*1b210*/  @!P2 LEA R5, P3, R9, R4, 0x1 ;  /* 0x000000040905a211 */ /* 0x001fca00078608ff */
[----:B------:R-:W-:Y:S02]  /*1b220*/  @!P2 IMAD.X R4, RZ, RZ, R6, P3 ;  /* 0x000000ffff04a224 */ /* 0x000fe400018e0606 */
[----:B------:R-:W-:Y:S03]  /*1b230*/  SHFL.IDX PT, R6, R2, 0x3, 0x181f ;  /* 0x00781f0002067f89 */ /* 0x000fe600000e0000 */
[----:B------:R-:W-:-:S04]  /*1b240*/  @!P2 LOP3.LUT R5, R5, R4, RZ, 0x3c, !PT ;  /* 0x000000040505a212 */ /* 0x000fc800078e3cff */
[----:B------:R-:W-:-:S04]  /*1b250*/  @!P2 LOP3.LUT R4, R5, R4, RZ, 0x3c, !PT ;  /* 0x000000040504a212 */ /* 0x000fc800078e3cff */
[----:B------:R-:W-:-:S05]  /*1b260*/  @!P2 LOP3.LUT R5, R5, R4, RZ, 0x3c, !PT ;  /* 0x000000040505a212 */ /* 0x000fca00078e3cff */
[----:B------:R-:W-:Y:S04]  /*1b270*/  @!P2 LDGSTS.E.BYPASS.LTC128B.128 [R8+0x11400], desc[UR40][R4.64], !P0 ;  /* 0x114000000408afae */ /* 0x000fe8000c101d68 */
[----:B------:R0:W-:Y:S02]  /*1b280*/  @!P2 LDGSTS.E.BYPASS.LTC128B.128 [R8+0x15400], desc[UR40][R4.64+0x80], !P1 ;  /* 0x154000800408afae */ /* 0x0001e4000c901d68 */
[----:B0-----:R-:W-:-:S05]  /*1b290*/  VIADD R4, R17, 0x30 ;  /* 0x0000003011047836 */ /* 0x001fca0000000000 */
        /* <DEDUP_REMOVED lines=34> */
[----:B------:R-:W0:Y:S04]  /*1b4c0*/  SHFL.IDX PT, R4, R3, 0x6, 0x181f ;  /* 0x00d81f0003047f89 */ /* 0x000e2800000e0000 */
[----:B------:R-:W1:Y:S07]  /*1b4d0*/  SHFL.IDX PT, R3, R3, 0x7, 0x181f ;  /* 0x00f81f0003037f89 */ /* 0x000e6e00000e0000 */
[----:B0-----:R-:W-:-:S05]  /*1b4e0*/  @!P2 LEA R5, P3, R9, R4, 0x1 ;  /* 0x000000040905a211 */ /* 0x001fca00078608ff */
[----:B------:R-:W-:-:S05]  /*1b4f0*/  @!P2 IMAD.X R4, RZ, RZ, R6, P3 ;  /* 0x000000ffff04a224 */ /* 0x000fca00018e0606 */
[----:B------:R-:W-:-:S04]  /*1b500*/  @!P2 LOP3.LUT R5, R5, R4, RZ, 0x3c, !PT ;  /* 0x000000040505a212 */ /* 0x000fc800078e3cff */
[----:B------:R-:W-:-:S04]  /*1b510*/  @!P2 LOP3.LUT R4, R5, R4, RZ, 0x3c, !PT ;  /* 0x000000040504a212 */ /* 0x000fc800078e3cff */
[----:B------:R-:W-:-:S05]  /*1b520*/  @!P2 LOP3.LUT R5, R5, R4, RZ, 0x3c, !PT ;  /* 0x000000040505a212 */ /* 0x000fca00078e3cff */
[----:B------:R-:W-:Y:S04]  /*1b530*/  @!P2 LDGSTS.E.BYPASS.LTC128B.128 [R8+0x13400], desc[UR40][R4.64], !P0 ;  /* 0x134000000408afae */ /* 0x000fe8000c101d68 */
[----:B------:R0:W-:Y:S04]  /*1b540*/  @!P2 LDGSTS.E.BYPASS.LTC128B.128 [R8+0x17400], desc[UR40][R4.64+0x80], !P1 ;  /* 0x174000800408afae */ /* 0x0001e8000c901d68 */
[----:B01----:R0:W2:Y:S02]  /*1b550*/  SHFL.IDX PT, R4, R2, 0x7, 0x181f ;  /* 0x00f81f0002047f89 */ /* 0x0030a400000e0000 */
.L_x_3172:
[----:B------:R-:W-:Y:S01]  /*1b560*/  VIADD R17, R17, 0x70 ;  /* 0x0000007011117836 */ /* 0x000fe20000000000 */
[----:B------:R-:W-:Y:S04]  /*1b570*/  BSSY B0, `(.L_x_2982) ;  /* 0x000000a000007945 */ /* 0x000fe80003800000 */
[----:B------:R-:W-:-:S13]  /*1b580*/  ISETP.GE.AND P2, PT, R17, R0, PT ;  /* 0x000000001100720c */ /* 0x000fda0003f46270 */
[----:B------:R-:W-:Y:S05]  /*1b590*/  @P2 BRA `(.L_x_2983) ;  /* 0x00000000001c2947 */ /* 0x000fea0003800000 */
[----:B0-----:R-:W-:-:S05]  /*1b5a0*/  LEA R2, P2, R9, R3, 0x1 ;  /* 0x0000000309027211 */ /* 0x001fca00078408ff */
[----:B--2---:R-:W-:-:S05]  /*1b5b0*/  IMAD.X R3, RZ, RZ, R4, P2 ;  /* 0x000000ffff037224 */ /* 0x004fca00010e0604 */
[----:B------:R-:W-:Y:S01]  /*1b5c0*/  @!PT LDS RZ, [RZ] ;  /* 0x00000000fffff984 */ /* 0x000fe20000000800 */
[----:B------:R-:W-:Y:S01]  /*1b5d0*/  @!PT LDS RZ, [RZ] ;  /* 0x00000000fffff984 */ /* 0x000fe20000000800 */
[----:B------:R-:W-:Y:S01]  /*1b5e0*/  @!PT LDS RZ, [RZ] ;  /* 0x00000000fffff984 */ /* 0x000fe20000000800 */
[----:B------:R1:W-:Y:S04]  /*1b5f0*/  LDGSTS.E.BYPASS.LTC128B.128 [R8+0x13c00], desc[UR40][R2.64], !P0 ;  /* 0x13c0000002087fae */ /* 0x0003e8000c101d68 */
[----:B------:R1:W-:Y:S02]  /*1b600*/  LDGSTS.E.BYPASS.LTC128B.128 [R8+0x17c00], desc[UR40][R2.64+0x80], !P1 ;  /* 0x17c0008002087fae */ /* 0x0003e4000c901d68 */
.L_x_2983:
[----:B------:R-:W-:Y:S05]  /*1b610*/  BSYNC B0 ;  /* 0x0000000000007941 */ /* 0x000fea0003800000 */
.L_x_2982:
[----:B-1----:R-:W3:Y:S01]  /*1b620*/  LDL R8, [R1+0x4] ;  /* 0x0000040001087983 */ /* 0x002ee20000100800 */
[----:B------:R-:W-:Y:S01]  /*1b630*/  PLOP3.LUT P0, PT, PT, PT, PT, 0x80, 0x0 ;  /* 0x000000000000781c */ /* 0x000fe20003f0f070 */
[----:B------:R-:W-:Y:S01]  /*1b640*/  NOP ;  /* 0x0000000000007918 */ /* 0x000fe20000000000 */
[----:B---3--:R-:W-:-:S11]  /*1b650*/  IADD3 R10, R8, 0x28800, RZ ;  /* 0x00028800080a7810 */ /* 0x008fd60007ffe0ff */
.L_x_2984:
[----:B0-----:R-:W3:Y:S01]  /*1b660*/  LDL R2, [R1+0x4] ;  /* 0x0000040001027983 */ /* 0x001ee20000100800 */
[----:B------:R-:W-:Y:S02]  /*1b670*/  PLOP3.LUT P1, PT, P1, P0, PT, 0xa2, 0x0 ;  /* 0x000000000000781c */ /* 0x000fe40000f21472 */
[----:B---3--:R-:W-:-:S08]  /*1b680*/  @P0 R2UR P1, UR4, R2 ;  /* 0x00000000020402ca */ /* 0x008fd00000020000 */
[----:B------:R-:W-:-:S05]  /*1b690*/  @P0 PLOP3.LUT P0, PT, P1, PT, PT, 0x80, 0x0 ;  /* 0x000000000000081c */ /* 0x000fca0000f0f070 */
[----:B------:R-:W-:Y:S01]  /*1b6a0*/  @!P1 SYNCS.ARRIVE.TRANS64.RED.A0T1 RZ, [UR4+0x28800], RZ ;  /* 0x028800ffffff99a7 */ /* 0x000fe20008200404 */
[----:B------:R-:W-:Y:S07]  /*1b6b0*/  @!P1 ARRIVES.LDGSTSBAR.64.TRANSCNT [UR4+0x28800] ;  /* 0x02880000ff0099b0 */ /* 0x000fee0008000a84 */
[----:B------:R-:W-:Y:S05]  /*1b6c0*/  @P0 BRA.U.ANY `(.L_x_2984) ;  /* 0xfffffffd00e40947 */ /* 0x000fea000393ffff */
[----:B------:R-:W3:Y:S02]  /*1b6d0*/  LDL.LU R3, [R1+0x50] ;  /* 0x0000500001037983 */ /* 0x000ee40000300800 */
        /* <DEDUP_REMOVED lines=11> */
.L_x_3173:
[----:B------:R-:W-:Y:S05]  /*1b790*/  BSYNC B0 ;  /* 0x0000000000007941 */ /* 0x000fea0003800000 */
.L_x_2985:
[----:B0-----:R-:W3:Y:S01]  /*1b7a0*/  LDL R2, [R1+0x34] ;  /* 0x0000340001027983 */ /* 0x001ee20000100800 */
[----:B------:R-:W-:Y:S01]  /*1b7b0*/  BSSY B0, `(.L_x_2987) ;  /* 0x00001f2000007945 */ /* 0x000fe20003800000 */
[----:B---3--:R-:W-:-:S13]  /*1b7c0*/  ISETP.GE.AND P0, PT, R2, 0x2, PT ;  /* 0x000000020200780c */ /* 0x008fda0003f06270 */
[----:B------:R-:W-:Y:S05]  /*1b7d0*/  @!P0 BRA `(.L_x_2988) ;  /* 0x0000001c00bc8947 */ /* 0x000fea0003800000 */
[C---:B------:R-:W-:Y:S01]  /*1b7e0*/  LOP3.LUT R0, R2.reuse, 0x1, RZ, 0xc0, !PT ;  /* 0x0000000102007812 */ /* 0x040fe200078ec0ff */
[----:B------:R-:W-:Y:S01]  /*1b7f0*/  VIADD R2, R2, 0xfffffffe ;  /* 0xfffffffe02027836 */ /* 0x000fe20000000000 */
[----:B------:R-:W-:Y:S02]  /*1b800*/  BSSY B2, `(.L_x_2989) ;  /* 0x00000aa000027945 */ /* 0x000fe40003800000 */
[----:B------:R-:W-:Y:S01]  /*1b810*/  ISETP.NE.U32.AND P0, PT, R0, 0x1, PT ;  /* 0x000000010000780c */ /* 0x000fe20003f05070 */
[----:B------:R-:W-:-:S12]  /*1b820*/  IMAD.MOV.U32 R0, RZ, RZ, R2 ;  /* 0x000000ffff007224 */ /* 0x000fd800078e0002 */
[----:B------:R-:W-:Y:S05]  /*1b830*/  @!P0 BRA `(.L_x_2990) ;  /* 0x0000000800988947 */ /* 0x000fea0003800000 */
        /* <DEDUP_REMOVED lines=14> */
[----:B------:R-:W-:Y:S02]  /*1b920*/  ISETP.NE.AND.EX P0, PT, RZ, UR5, PT, P0 ;  /* 0x00000005ff007c0c */ /* 0x000fe4000bf05300 */
[----:B------:R-:W-:-:S11]  /*1b930*/  MOV R6, R2 ;  /* 0x0000000200067202 */ /* 0x000fd60000000f00 */
        /* <DEDUP_REMOVED lines=11> */
[--C-:B------:R-:W-:Y:S02]  /*1b9f0*/  IMAD.MOV R6, RZ, RZ, -R0.reuse ;  /* 0x000000ffff067224 */ /* 0x100fe400078e0a00 */
[----:B------:R-:W-:Y:S02]  /*1ba00*/  IMAD.MOV.U32 R4, RZ, RZ, R0 ;  /* 0x000000ffff047224 */ /* 0x000fe400078e0000 */
        /* <DEDUP_REMOVED lines=8> */
.L_x_2993:
[----:B------:R-:W2:Y:S01]  /*1ba90*/  LDL R0, [R1+0x4] ;  /* 0x0000040001007983 */ /* 0x000ea20000100800 */
[----:B------:R-:W-:Y:S01]  /*1baa0*/  BSSY B3, `(.L_x_2994) ;  /* 0x0000005000037945 */ /* 0x000fe20003800000 */
[----:B--2---:R-:W-:Y:S01]  /*1bab0*/  IMAD R3, R7, 0x8, R0 ;  /* 0x0000000807037824 */ /* 0x004fe200078e0200 */
[----:B------:R-:W-:-:S04]  /*1bac0*/  SHF.L.U32 R0, R11, 0x1f, RZ ;  /* 0x0000001f0b007819 */ /* 0x000fc800000006ff */
[----:B------:R-:W1:Y:S02]  /*1bad0*/  SYNCS.PHASECHK.TRANS64.TRYWAIT P0, [R3+URZ+0x28840], R0 ;  /* 0x02884000030075a7 */ /* 0x000e64000800017f */
[----:B-1----:R-:W-:Y:S05]  /*1bae0*/  @!P0 BRA `(.L_x_2995) ;  /* 0x0000005c00348947 */ /* 0x002fea0003800000 */
.L_x_3174:
[----:B------:R-:W-:Y:S05]  /*1baf0*/  BSYNC B3 ;  /* 0x0000000000037941 */ /* 0x000fea0003800000 */
.L_x_2994:
[----:B------:R-:W2:Y:S01]  /*1bb00*/  S2R R5, SR_TID.X ;  /* 0x0000000000057919 */ /* 0x000ea20000002100 */
[----:B------:R-:W-:Y:S01]  /*1bb10*/  BSSY B3, `(.L_x_2996) ;  /* 0x000000b000037945 */ /* 0x000fe20003800000 */
[----:B--2---:R-:W-:-:S04]  /*1bb20*/  LOP3.LUT R5, R5, 0x7f, RZ, 0xc0, !PT ;  /* 0x0000007f05057812 */ /* 0x004fc800078ec0ff */
[----:B------:R-:W-:-:S13]  /*1bb30*/  ISETP.NE.AND P1, PT, R5, RZ, PT ;  /* 0x000000ff0500720c */ /* 0x000fda0003f25270 */
[----:B------:R-:W-:Y:S05]  /*1bb40*/  @P1 BRA `(.L_x_2997) ;  /* 0x00000000001c1947 */ /* 0x000fea0003800000 */
[----:B------:R-:W2:Y:S01]  /*1bb50*/  S2R R5, SR_TID.X ;  /* 0x0000000000057919 */ /* 0x000ea20000002100 */
[----:B-1----:R-:W-:-:S04]  /*1bb60*/  MOV R0, 0x8000 ;  /* 0x0000800000007802 */ /* 0x002fc80000000f00 */
[----:B------:R3:W-:Y:S01]  /*1bb70*/  SYNCS.ARRIVE.TRANS64 RZ, [R3+URZ+0x28830], R0 ;  /* 0x0288300003ff79a7 */ /* 0x0007e2000800003f */
[----:B--2---:R-:W-:-:S04]  /*1bb80*/  LOP3.LUT R5, R5, 0x1f, RZ, 0xc0, !PT ;  /* 0x0000001f05057812 */ /* 0x004fc800078ec0ff */
[----:B------:R-:W-:-:S13]  /*1bb90*/  ISETP.NE.AND P0, PT, R5, RZ, PT ;  /* 0x000000ff0500720c */ /* 0x000fda0003f05270 */
[----:B---3--:R-:W-:Y:S05]  /*1bba0*/  @!P0 BRA `(.L_x_2997) ;  /* 0x0000000000048947 */ /* 0x008fea0003800000 */
[----:B------:R-:W-:Y:S01]  /*1bbb0*/  BPT.TRAP 0x1 ;  /* 0x000000040000795c */ /* 0x000fe20000300000 */
.L_x_2997:
[----:B------:R-:W-:Y:S05]  /*1bbc0*/  BSYNC B3 ;  /* 0x0000000000037941 */ /* 0x000fea0003800000 */
.L_x_2996:
[----:B------:R-:W2:Y:S04]  /*1bbd0*/  LDL R5, [R1+0x4] ;  /* 0x0000040001057983 */ /* 0x000ea80000100800 */
[----:B-1----:R-:W3:Y:S01]  /*1bbe0*/  LDL R0, [R1+0x18] ;  /* 0x0000180001007983 */ /* 0x002ee20000100800 */
[----:B0-----:R-:W-:Y:S01]  /*1bbf0*/  IMAD.MOV.U32 R9, RZ, RZ, RZ ;  /* 0x000000ffff097224 */ /* 0x001fe200078e00ff */
        /* <DEDUP_REMOVED lines=10> */
.L_x_2998:
        /* <DEDUP_REMOVED lines=16> */
.L_x_2999:
        /* <DEDUP_REMOVED lines=17> */
.L_x_3175:
[----:B------:R-:W-:Y:S05]  /*1beb0*/  BSYNC B3 ;  /* 0x0000000000037941 */ /* 0x000fea0003800000 */
.L_x_3000:
[----:B------:R1:W5:Y:S04]  /*1bec0*/  LDL R15, [R1+0x4] ;  /* 0x00000400010f7983 */ /* 0x0003680000100800 */
[----:B------:R1:W5:Y:S01]  /*1bed0*/  LDL R8, [R1+0x8] ;  /* 0x0000080001087983 */ /* 0x0003620000100800 */
[----:B------:R-:W-:Y:S01]  /*1bee0*/  BSSY B3, `(.L_x_3002) ;  /* 0x000000c000037945 */ /* 0x000fe20003800000 */
[----:B------:R-:W-:Y:S02]  /*1bef0*/  IMAD.MOV.U32 R12, RZ, RZ, 0x0 ;  /* 0x00000000ff0c7424 */ /* 0x000fe400078e00ff */
[----:B------:R-:W-:Y:S01]  /*1bf00*/  IMAD.MOV.U32 R13, RZ, RZ, 0x14f00000 ;  /* 0x14f00000ff0d7424 */ /* 0x000fe200078e00ff */
[----:B------:R-:W-:Y:S06]  /*1bf10*/  @P1 BRA `(.L_x_3003) ;  /* 0x0000000000201947 */ /* 0x000fec0003800000 */
[----:B------:R-:W2:Y:S01]  /*1bf20*/  S2R R5, SR_TID.X ;  /* 0x0000000000057919 */ /* 0x000ea20000002100 */
[----:B0----5:R-:W-:Y:S01]  /*1bf30*/  IMAD R0, R8, 0x8, R15 ;  /* 0x0000000808007824 */ /* 0x021fe200078e020f */
[----:B------:R-:W-:-:S04]  /*1bf40*/  MOV R3, 0x8000 ;  /* 0x0000800000037802 */ /* 0x000fc80000000f00 */
[----:B------:R3:W-:Y:S01]  /*1bf50*/  SYNCS.ARRIVE.TRANS64 RZ, [R0+URZ+0x28850], R3 ;  /* 0x0288500300ff79a7 */ /* 0x0007e2000800003f */
[----:B--2---:R-:W-:-:S04]  /*1bf60*/  LOP3.LUT R5, R5, 0x1f, RZ, 0xc0, !PT ;  /* 0x0000001f05057812 */ /* 0x004fc800078ec0ff */
[----:B------:R-:W-:-:S13]  /*1bf70*/  ISETP.NE.AND P0, PT, R5, RZ, PT ;  /* 0x000000ff0500720c */ /* 0x000fda0003f05270 */
[----:B---3--:R-:W-:Y:S05]  /*1bf80*/  @!P0 BRA `(.L_x_3003) ;  /* 0x0000000000048947 */ /* 0x008fea0003800000 */
[----:B------:R-:W-:Y:S01]  /*1bf90*/  BPT.TRAP 0x1 ;  /* 0x000000040000795c */ /* 0x000fe20000300000 */
.L_x_3003:
[----:B------:R-:W-:Y:S05]  /*1bfa0*/  BSYNC B3 ;  /* 0x0000000000037941 */ /* 0x000fea0003800000 */
.L_x_3002:
[----:B------:R-:W2:Y:S04]  /*1bfb0*/  LDL R5, [R1+0x18] ;  /* 0x0000180001057983 */ /* 0x000ea80000100800 */
[----:B0-----:R-:W2:Y:S01]  /*1bfc0*/  LDL.LU R3, [R1+0xc] ;  /* 0x00000c0001037983 */ /* 0x001ea20000300800 */
[----:B------:R-:W-:Y:S01]  /*1bfd0*/  R2UR UR10, R9 ;  /* 0x00000000090a72ca */ /* 0x000fe200000e0000 */
[--C-:B-----5:R-:W-:Y:S01]  /*1bfe0*/  IMAD R0, R8, 0x8, R15.reuse ;  /* 0x0000000808007824 */ /* 0x120fe200078e020f */
        /* <DEDUP_REMOVED lines=9> */
.L_x_3004:
        /* <DEDUP_REMOVED lines=16> */
.L_x_3005:
        /* <DEDUP_REMOVED lines=13> */
.L_x_2992:
[----:B------:R-:W-:Y:S05]  /*1c250*/  BSYNC B1 ;  /* 0x0000000000017941 */ /* 0x000fea0003800000 */
.L_x_2991:
[----:B------:R-:W2:Y:S04]  /*1c260*/  LDL.LU R0, [R1+0x34] ;  /* 0x0000340001007983 */ /* 0x000ea80000300800 */
[----:B------:R3:W-:Y:S04]  /*1c270*/  STL [R1+0x8], R7 ;  /* 0x0000080701007387 */ /* 0x0007e80000100800 */
[----:B------:R3:W-:Y:S02]  /*1c280*/  STL [R1+0x14], R11 ;  /* 0x0000140b01007387 */ /* 0x0007e40000100800 */
[----:B--23--:R-:W-:-:S07]  /*1c290*/  VIADD R0, R0, 0xfffffffd ;  /* 0xfffffffd00007836 */ /* 0x00cfce0000000000 */
.L_x_2990:
[----:B------:R-:W-:Y:S05]  /*1c2a0*/  BSYNC B2 ;  /* 0x0000000000027941 */ /* 0x000fea0003800000 */
.L_x_2989:
[----:B------:R-:W-:-:S13]  /*1c2b0*/  ISETP.NE.AND P0, PT, R2, RZ, PT ;  /* 0x000000ff0200720c */ /* 0x000fda0003f05270 */
[----:B------:R-:W-:Y:S05]  /*1c2c0*/  @!P0 BRA `(.L_x_2988) ;  /* 0x0000001400008947 */ /* 0x000fea0003800000 */
[----:B------:R3:W5:Y:S02]  /*1c2d0*/  LDL R7, [R1] ;  /* 0x0000000001077983 */ /* 0x0007640000100800 */
.L_x_3036:
[----:B0-2---:R-:W2:Y:S04]  /*1c2e0*/  LDL R4, [R1+0x24] ;  /* 0x0000240001047983 */ /* 0x005ea80000100800 */
[----:B------:R-:W4:Y:S04]  /*1c2f0*/  LDL R3, [R1+0x8] ;  /* 0x0000080001037983 */ /* 0x000f280000100800 */
[----:B---3--:R-:W3:Y:S01]  /*1c300*/  LDL R2, [R1+0x14] ;  /* 0x0000140001027983 */ /* 0x008ee20000100800 */
[----:B------:R-:W-:Y:S05]  /*1c310*/  YIELD ;  /* 0x0000000000007946 */ /* 0x000fea0003800000 */
[----:B------:R-:W-:Y:S01]  /*1c320*/  BSSY B1, `(.L_x_3006) ;  /* 0x000009a000017945 */ /* 0x000fe20003800000 */
[----:B--2---:R-:W-:Y:S01]  /*1c330*/  LOP3.LUT P1, RZ, R4, 0x1, RZ, 0xc0, !PT ;  /* 0x0000000104ff7812 */ /* 0x004fe2000782c0ff */
[----:B----4-:R-:W-:-:S05]  /*1c340*/  VIADD R4, R3, 0x1 ;  /* 0x0000000103047836 */ /* 0x010fca0000000000 */
[----:B------:R-:W-:-:S04]  /*1c350*/  ISETP.NE.AND P0, PT, R4, 0x2, PT ;  /* 0x000000020400780c */ /* 0x000fc80003f05270 */
[----:B------:R-:W-:Y:S02]  /*1c360*/  SEL R5, RZ, 0x1, P0 ;  /* 0x00000001ff057807 */ /* 0x000fe40000000000 */
[----:B------:R-:W-:Y:S02]  /*1c370*/  SEL R4, R4, RZ, P0 ;  /* 0x000000ff04047207 */ /* 0x000fe40000000000 */
[----:B---3--:R-:W-:Y:S01]  /*1c380*/  LOP3.LUT R5, R2, R5, RZ, 0x3c, !PT ;  /* 0x0000000502057212 */ /* 0x008fe200078e3cff */
        /* <DEDUP_REMOVED lines=20> */
[----:B------:R-:W-:-:S05]  /*1c4d0*/  IMAD.WIDE.U32 R2, R9, UR6, R2 ;  /* 0x0000000609027c25 */ /* 0x000fca000f8e0002 */
[----:B------:R-:W-:Y:S02]  /*1c4e0*/  IADD3 R3, R6, R3, RZ ;  /* 0x0000000306037210 */ /* 0x000fe40007ffe0ff */
[----:B------:R-:W-:-:S04]  /*1c4f0*/  LEA R6, P0, R2, UR4, 0x2 ;  /* 0x0000000402067c11 */ /* 0x000fc8000f8010ff */
[----:B------:R-:W-:-:S06]  /*1c500*/  LEA.HI.X R7, R2, UR5, R3, 0x2, P0 ;  /* 0x0000000502077c11 */ /* 0x000fcc00080f1403 */
[----:B------:R0:W5:Y:S03]  /*1c510*/  LDG.E R7, desc[UR40][R6.64] ;  /* 0x0000002806077981 */ /* 0x000166000c1e1900 */
.L_x_3008:
[----:B------:R-:W2:Y:S01]  /*1c520*/  LDL R2, [R1+0x4] ;  /* 0x0000040001027983 */ /* 0x000ea20000100800 */
[----:B------:R-:W-:Y:S01]  /*1c530*/  BSSY B2, `(.L_x_3009) ;  /* 0x0000005000027945 */ /* 0x000fe20003800000 */
[----:B--2---:R-:W-:Y:S01]  /*1c540*/  IMAD R3, R4, 0x8, R2 ;  /* 0x0000000804037824 */ /* 0x004fe200078e0202 */
[----:B------:R-:W-:-:S04]  /*1c550*/  SHF.L.U32 R2, R5, 0x1f, RZ ;  /* 0x0000001f05027819 */ /* 0x000fc800000006ff */
[----:B------:R-:W2:Y:S02]  /*1c560*/  SYNCS.PHASECHK.TRANS64.TRYWAIT P0, [R3+URZ+0x28840], R2 ;  /* 0x02884002030075a7 */ /* 0x000ea4000800017f */
[----:B--2---:R-:W-:Y:S05]  /*1c570*/  @!P0 BRA `(.L_x_3010) ;  /* 0x0000005000b88947 */ /* 0x004fea0003800000 */
.L_x_3176:
[----:B------:R-:W-:Y:S05]  /*1c580*/  BSYNC B2 ;  /* 0x0000000000027941 */ /* 0x000fea0003800000 */
.L_x_3009:
        /* <DEDUP_REMOVED lines=12> */
.L_x_3012:
[----:B------:R-:W-:Y:S05]  /*1c650*/  BSYNC B2 ;  /* 0x0000000000027941 */ /* 0x000fea0003800000 */
.L_x_3011:
        /* <DEDUP_REMOVED lines=10> */
[----:B--2---:R-:W-:Y:S01]  /*1c700*/  IMAD R2, R4, 0x8000, R2 ;  /* 0x0000800004027824 */ /* 0x004fe200078e0202 */
[----:B---3--:R-:W-:-:S03]  /*1c710*/  LEA R6, R8, R6, 0x7 ;  /* 0x0000000608067211 */ /* 0x008fc600078e38ff */
[----:B------:R-:W-:-:S08]  /*1c720*/  VIADD R9, R2, 0x18400 ;  /* 0x0001840002097836 */ /* 0x000fd00000000000 */
.L_x_3013:
        /* <DEDUP_REMOVED lines=16> */
.L_x_3014:
        /* <DEDUP_REMOVED lines=17> */
.L_x_3177:
[----:B------:R-:W-:Y:S05]  /*1c940*/  BSYNC B2 ;  /* 0x0000000000027941 */ /* 0x000fea0003800000 */
.L_x_3015:
[----:B------:R-:W-:Y:S01]  /*1c950*/  BSSY B2, `(.L_x_3017) ;  /* 0x000000b000027945 */ /* 0x000fe20003800000 */
[----:B------:R-:W-:Y:S01]  /*1c960*/  IMAD.MOV.U32 R12, RZ, RZ, 0x0 ;  /* 0x00000000ff0c7424 */ /* 0x000fe200078e00ff */
[----:B------:R-:W-:Y:S02]  /*1c970*/  MOV R13, 0x14f00000 ;  /* 0x14f00000000d7802 */ /* 0x000fe40000000f00 */
        /* <DEDUP_REMOVED lines=8> */
.L_x_3018:
[----:B------:R-:W-:Y:S05]  /*1ca00*/  BSYNC B2 ;  /* 0x0000000000027941 */ /* 0x000fea0003800000 */
.L_x_3017:
        /* <DEDUP_REMOVED lines=14> */
.L_x_3019:
        /* <DEDUP_REMOVED lines=16> */
.L_x_3020:
        /* <DEDUP_REMOVED lines=13> */
.L_x_3007:
[----:B------:R-:W-:Y:S05]  /*1ccc0*/  BSYNC B1 ;  /* 0x0000000000017941 */ /* 0x000fea0003800000 */
.L_x_3006:
        /* <DEDUP_REMOVED lines=12> */
[----:B------:R-:W-:Y:S01]  /*1cd90*/  VIADD R6, R0, 0xffffffff ;  /* 0xffffffff00067836 */ /* 0x000fe20000000000 */
        /* <DEDUP_REMOVED lines=22> */
.L_x_3023:
[----:B------:R-:W4:Y:S01]  /*1cf00*/  LDL R2, [R1+0x4] ;  /* 0x0000040001027983 */ /* 0x000f220000100800 */
[----:B------:R-:W-:Y:S01]  /*1cf10*/  SHF.L.U32 R3, R11, 0x1f, RZ ;  /* 0x0000001f0b037819 */ /* 0x000fe200000006ff */
[----:B------:R-:W-:Y:S01]  /*1cf20*/  BSSY B2, `(.L_x_3024) ;  /* 0x0000004000027945 */ /* 0x000fe20003800000 */
[----:B----4-:R-:W-:-:S04]  /*1cf30*/  LEA R2, R12, R2, 0x3 ;  /* 0x000000020c027211 */ /* 0x010fc800078e18ff */
[----:B------:R-:W4:Y:S02]  /*1cf40*/  SYNCS.PHASECHK.TRANS64.TRYWAIT P0, [R2+URZ+0x28840], R3 ;  /* 0x02884003020075a7 */ /* 0x000f24000800017f */
[----:B----4-:R-:W-:Y:S05]  /*1cf50*/  @!P0 BRA `(.L_x_3025) ;  /* 0x0000004800688947 */ /* 0x010fea0003800000 */
.L_x_3178:
[----:B------:R-:W-:Y:S05]  /*1cf60*/  BSYNC B2 ;  /* 0x0000000000027941 */ /* 0x000fea0003800000 */
.L_x_3024:
        /* <DEDUP_REMOVED lines=12> */
.L_x_3027:
[----:B------:R-:W-:Y:S05]  /*1d030*/  BSYNC B2 ;  /* 0x0000000000027941 */ /* 0x000fea0003800000 */
.L_x_3026:
[----:B----4-:R-:W3:Y:S04]  /*1d040*/  LDL R2, [R1+0x8] ;  /* 0x0000080001027983 */ /* 0x010ee80000100800 */
[----:B------:R-:W4:Y:S04]  /*1d050*/  LDL R9, [R1+0x4] ;  /* 0x0000040001097983 */ /* 0x000f280000100800 */
        /* <DEDUP_REMOVED lines=8> */
[C---:B---3--:R-:W-:Y:S02]  /*1d0e0*/  IMAD R3, R2.reuse, 0x8, R10 ;  /* 0x0000000802037824 */ /* 0x048fe400078e020a */
[----:B----4-:R-:W-:Y:S02]  /*1d0f0*/  IMAD R2, R2, 0x8000, R9 ;  /* 0x0000800002027824 */ /* 0x010fe400078e0209 */
[----:B------:R-:W-:Y:S01]  /*1d100*/  VIADD R3, R3, 0x30 ;  /* 0x0000003003037836 */ /* 0x000fe20000000000 */
[----:B------:R-:W-:Y:S01]  /*1d110*/  LEA R8, R6, R8, 0x7 ;  /* 0x0000000806087211 */ /* 0x000fe200078e38ff */
[----:B------:R-:W-:-:S07]  /*1d120*/  VIADD R9, R2, 0x18400 ;  /* 0x0001840002097836 */ /* 0x000fce0000000000 */
.L_x_3028:
        /* <DEDUP_REMOVED lines=16> */
.L_x_3029:
        /* <DEDUP_REMOVED lines=15> */
.L_x_3179:
[----:B------:R-:W-:Y:S05]  /*1d320*/  BSYNC B2 ;  /* 0x0000000000027941 */ /* 0x000fea0003800000 */
.L_x_3030:
[----:B------:R-:W-:Y:S01]  /*1d330*/  BSSY B2, `(.L_x_3032) ;  /* 0x000000b000027945 */ /* 0x000fe20003800000 */
[----:B------:R-:W-:Y:S01]  /*1d340*/  IMAD.MOV.U32 R8, RZ, RZ, 0x0 ;  /* 0x00000000ff087424 */ /* 0x000fe200078e00ff */
[----:B------:R-:W-:Y:S02]  /*1d350*/  MOV R9, 0x14f00000 ;  /* 0x14f0000000097802 */ /* 0x000fe40000000f00 */
        /* <DEDUP_REMOVED lines=8> */
.L_x_3033:
[----:B------:R-:W-:Y:S05]  /*1d3e0*/  BSYNC B2 ;  /* 0x0000000000027941 */ /* 0x000fea0003800000 */
.L_x_3032:
        /* <DEDUP_REMOVED lines=13> */
.L_x_3034:
        /* <DEDUP_REMOVED lines=16> */
.L_x_3035:
        /* <DEDUP_REMOVED lines=13> */
.L_x_3022:
[----:B------:R-:W-:Y:S05]  /*1d690*/  BSYNC B1 ;  /* 0x0000000000017941 */ /* 0x000fea0003800000 */
.L_x_3021:
[C---:B------:R-:W-:Y:S01]  /*1d6a0*/  ISETP.GT.AND P0, PT, R0.reuse, 0x1, PT ;  /* 0x000000010000780c */ /* 0x040fe20003f04270 */
[----:B------:R-:W-:-:S12]  /*1d6b0*/  VIADD R0, R0, 0xfffffffe ;  /* 0xfffffffe00007836 */ /* 0x000fd80000000000 */
[----:B------:R-:W-:Y:S05]  /*1d6c0*/  @P0 BRA `(.L_x_3036) ;  /* 0xffffffec00040947 */ /* 0x000fea000383ffff */
.L_x_2988:
[----:B------:R-:W-:Y:S05]  /*1d6d0*/  BSYNC B0 ;  /* 0x0000000000007941 */ /* 0x000fea0003800000 */
.L_x_2987:
[----:B------:R-:W4:Y:S01]  /*1d6e0*/  S2R R3, SR_TID.X ;  /* 0x0000000000037919 */ /* 0x000f220000002100 */
[----:B------:R-:W-:Y:S01]  /*1d6f0*/  BSSY B0, `(.L_x_3037) ;  /* 0x0000010000007945 */ /* 0x000fe20003800000 */
[----:B----4-:R-:W-:-:S04]  /*1d700*/  LOP3.LUT R3, R3, 0x7f, RZ, 0xc0, !PT ;  /* 0x0000007f03037812 */ /* 0x010fc800078ec0ff */
[----:B------:R-:W-:-:S13]  /*1d710*/  ISETP.NE.AND P0, PT, R3, RZ, PT ;  /* 0x000000ff0300720c */ /* 0x000fda0003f05270 */
[----:B------:R-:W-:Y:S05]  /*1d720*/  @P0 BRA `(.L_x_3038) ;  /* 0x0000000000300947 */ /* 0x000fea0003800000 */
[----:B------:R-:W4:Y:S01]  /*1d730*/  S2R R2, SR_LANEID ;  /* 0x0000000000027919 */ /* 0x000f220000000000 */
[----:B------:R-:W-:Y:S01]  /*1d740*/  VOTEU.ANY UR4, UPT, PT ;  /* 0x0000000000047886 */ /* 0x000fe200038e0100 */
[----:B0-2---:R-:W0:Y:S01]  /*1d750*/  LDC.64 R4, c[0x0][0xc60] ;  /* 0x00031800ff047b82 */ /* 0x005e220000000a00 */
[----:B------:R-:W4:Y:S02]  /*1d760*/  FLO.U32 R0, UR4 ;  /* 0x0000000400007d00 */ /* 0x000f2400080e0000 */
[----:B----4-:R-:W-:-:S06]  /*1d770*/  ISETP.EQ.U32.AND P0, PT, R0, R2, PT ;  /* 0x000000020000720c */ /* 0x010fcc0003f02070 */
[----:B------:R-:W0:Y:S07]  /*1d780*/  POPC R2, UR4 ;  /* 0x0000000400027d09 */ /* 0x000e2e0008000000 */
[----:B0-----:R-:W2:Y:S04]  /*1d790*/  @P0 ATOMG.E.ADD.STRONG.GPU PT, R2, desc[UR40][R4.64], R2 ;  /* 0x00000002040209a8 */ /* 0x001ea800081ee1e8 */
[----:B--2---:R0:W2:Y:S02]  /*1d7a0*/  SHFL.IDX PT, R2, R2, R0, 0x1f ;  /* 0x00001f0002027589 */ /* 0x0040a400000e0000 */
[----:B0-----:R-:W0:Y:S02]  /*1d7b0*/  S2R R0, SR_LTMASK ;  /* 0x0000000000007919 */ /* 0x001e240000003900 */
[----:B0-----:R-:W-:-:S06]  /*1d7c0*/  LOP3.LUT R0, R0, UR4, RZ, 0xc0, !PT ;  /* 0x0000000400007c12 */ /* 0x001fcc000f8ec0ff */
[----:B------:R-:W2:Y:S02]  /*1d7d0*/  POPC R0, R0 ;  /* 0x0000000000007309 */ /* 0x000ea40000000000 */
[----:B--2---:R-:W-:-:S07]  /*1d7e0*/  IADD3 R16, R2, UR36, R0 ;  /* 0x0000002402107c10 */ /* 0x004fce000fffe000 */
.L_x_3038:
[----:B------:R-:W-:Y:S05]  /*1d7f0*/  BSYNC B0 ;  /* 0x0000000000007941 */ /* 0x000fea0003800000 */
.L_x_3037:
[----:B------:R-:W4:Y:S01]  /*1d800*/  LDL R0, [R1+0x24] ;  /* 0x0000240001007983 */ /* 0x000f220000100800 */
[----:B------:R-:W-:Y:S01]  /*1d810*/  BSSY B0, `(.L_x_3039) ;  /* 0x0000040000007945 */ /* 0x000fe20003800000 */
[----:B----4-:R-:W-:-:S13]  /*1d820*/  LOP3.LUT P0, RZ, R0, 0x1, RZ, 0xc0, !PT ;  /* 0x0000000100ff7812 */ /* 0x010fda000780c0ff */
[----:B------:R-:W-:Y:S05]  /*1d830*/  @!P0 BRA `(.L_x_3040) ;  /* 0x0000000000f48947 */ /* 0x000fea0003800000 */
[----:B0-2---:R-:W2:Y:S04]  /*1d840*/  LDL R4, [R1+0x4] ;  /* 0x0000040001047983 */ /* 0x005ea80000100800 */
[----:B------:R-:W2:Y:S04]  /*1d850*/  LDL R0, [R1+0x8] ;  /* 0x0000080001007983 */ /* 0x000ea80000100800 */
[----:B------:R-:W4:Y:S01]  /*1d860*/  LDL R2, [R1+0x14] ;  /* 0x0000140001027983 */ /* 0x000f220000100800 */
[----:B------:R-:W-:Y:S01]  /*1d870*/  BSSY B1, `(.L_x_3041) ;  /* 0x0000006000017945 */ /* 0x000fe20003800000 */
[----:B------:R-:W-:Y:S01]  /*1d880*/  ISETP.NE.AND P1, PT, R3, RZ, PT ;  /* 0x000000ff0300720c */ /* 0x000fe20003f25270 */
[----:B--2---:R-:W-:Y:S01]  /*1d890*/  IMAD R0, R0, 0x8, R4 ;  /* 0x0000000800007824 */ /* 0x004fe200078e0204 */
[----:B----4-:R-:W-:-:S04]  /*1d8a0*/  SHF.L.U32 R2, R2, 0x1f, RZ ;  /* 0x0000001f02027819 */ /* 0x010fc800000006ff */
[----:B------:R-:W0:Y:S02]  /*1d8b0*/  SYNCS.PHASECHK.TRANS64.TRYWAIT P0, [R0+URZ+0x28860], R2 ;  /* 0x02886002000075a7 */ /* 0x000e24000800017f */
[----:B0-----:R-:W-:Y:S05]  /*1d8c0*/  @!P0 BRA `(.L_x_3042) ;  /* 0x0000004000348947 */ /* 0x001fea0003800000 */
.L_x_3180:
[----:B------:R-:W-:Y:S05]  /*1d8d0*/  BSYNC B1 ;  /* 0x0000000000017941 */ /* 0x000fea0003800000 */
.L_x_3041:
        /* <DEDUP_REMOVED lines=9> */
.L_x_3044:
[----:B------:R-:W-:Y:S05]  /*1d970*/  BSYNC B1 ;  /* 0x0000000000017941 */ /* 0x000fea0003800000 */
.L_x_3043:
[----:B------:R-:W2:Y:S04]  /*1d980*/  LDL.LU R5, [R1+0x18] ;  /* 0x0000180001057983 */ /* 0x000ea80000300800 */
[----:B------:R-:W2:Y:S04]  /*1d990*/  LDL.LU R3, [R1+0xc] ;  /* 0x00000c0001037983 */ /* 0x000ea80000300800 */
[----:B------:R-:W4:Y:S04]  /*1d9a0*/  LDL R4, [R1+0x4] ;  /* 0x0000040001047983 */ /* 0x000f280000100800 */
[----:B0-----:R-:W4:Y:S01]  /*1d9b0*/  LDL R2, [R1+0x8] ;  /* 0x0000080001027983 */ /* 0x001f220000100800 */
[----:B------:R-:W-:Y:S01]  /*1d9c0*/  UIADD3 UR4, UP0, UR38, 0x470, URZ ;  /* 0x0000047026047890 */ /* 0x000fe2000ff1e03f */
[----:B------:R-:W-:Y:S01]  /*1d9d0*/  PLOP3.LUT P0, PT, PT, PT, PT, 0x80, 0x0 ;  /* 0x000000000000781c */ /* 0x000fe20003f0f070 */
[----:B------:R-:W-:Y:S01]  /*1d9e0*/  UMOV UR6, 0x0 ;  /* 0x0000000000067882 */ /* 0x000fe20000000000 */
[----:B------:R-:W-:Y:S01]  /*1d9f0*/  IADD3 R0, R0, 0x28850, RZ ;  /* 0x0002885000007810 */ /* 0x000fe20007ffe0ff */
[----:B------:R-:W-:Y:S01]  /*1da00*/  UIADD3.X UR5, URZ, UR39, URZ, UP0, !UPT ;  /* 0x000000273f057290 */ /* 0x000fe200087fe43f */
[----:B------:R-:W-:Y:S01]  /*1da10*/  UMOV UR7, 0x14f00000 ;  /* 0x14f0000000077882 */ /* 0x000fe20000000000 */
[----:B------:R-:W-:Y:S01]  /*1da20*/  UMOV UR10, URZ ;  /* 0x0000003f000a7c82 */ /* 0x000fe20008000000 */
[----:B--2---:R-:W-:-:S02]  /*1da30*/  IMAD R3, R3, 0x80, R5 ;  /* 0x0000008003037824 */ /* 0x004fc400078e0205 */
[----:B----4-:R-:W-:-:S04]  /*1da40*/  IMAD R2, R2, 0x8000, R4 ;  /* 0x0000800002027824 */ /* 0x010fc800078e0204 */
[----:B------:R-:W-:-:S07]  /*1da50*/  VIADD R4, R2, 0x400 ;  /* 0x0000040002047836 */ /* 0x000fce0000000000 */
.L_x_3045:
        /* <DEDUP_REMOVED lines=16> */
.L_x_3046:
        /* <DEDUP_REMOVED lines=11> */
.L_x_3040:
[----:B------:R-:W-:Y:S05]  /*1dc10*/  BSYNC B0 ;  /* 0x0000000000007941 */ /* 0x000fea0003800000 */
.L_x_3039:
[----:B------:R-:W4:Y:S04]  /*1dc20*/  LDL.LU R5, [R1+0x8] ;  /* 0x0000080001057983 */ /* 0x000f280000300800 */
[----:B0-2---:R-:W2:Y:S01]  /*1dc30*/  LDL.LU R4, [R1+0x14] ;  /* 0x0000140001047983 */ /* 0x005ea20000300800 */
[----:B----4-:R-:W-:-:S05]  /*1dc40*/  VIADD R0, R5, 0x1 ;  /* 0x0000000105007836 */ /* 0x010fca0000000000 */
[----:B------:R-:W-:-:S04]  /*1dc50*/  ISETP.NE.AND P0, PT, R0, 0x2, PT ;  /* 0x000000020000780c */ /* 0x000fc80003f05270 */
[----:B------:R-:W-:Y:S02]  /*1dc60*/  SEL R2, RZ, 0x1, P0 ;  /* 0x00000001ff027807 */ /* 0x000fe40000000000 */
[----:B------:R-:W-:Y:S02]  /*1dc70*/  SEL R0, R0, RZ, P0 ;  /* 0x000000ff00007207 */ /* 0x000fe40000000000 */
[----:B--2---:R-:W-:-:S03]  /*1dc80*/  LOP3.LUT R4, R4, R2, RZ, 0x3c, !PT ;  /* 0x0000000204047212 */ /* 0x004fc600078e3cff */
[----:B------:R0:W-:Y:S04]  /*1dc90*/  STL [R1+0x8], R0 ;  /* 0x0000080001007387 */ /* 0x0001e80000100800 */
[----:B------:R0:W-:Y:S02]  /*1dca0*/  STL [R1+0x14], R4 ;  /* 0x0000140401007387 */ /* 0x0001e40000100800 */
.L_x_2967:
[----:B------:R-:W-:Y:S05]  /*1dcb0*/  BSYNC B7 ;  /* 0x0000000000077941 */ /* 0x000fea0003800000 */
.L_x_2965:
[----:B0-----:R-:W2:Y:S02]  /*1dcc0*/  LDL R0, [R1+0x24] ;  /* 0x0000240001007983 */ /* 0x001ea40000100800 */
[----:B--2---:R-:W-:-:S13]  /*1dcd0*/  LOP3.LUT P0, RZ, R0, 0x2, RZ, 0xc0, !PT ;  /* 0x0000000200ff7812 */ /* 0x004fda000780c0ff */
[----:B------:R-:W-:Y:S05]  /*1dce0*/  @!P0 BRA `(.L_x_3047) ;  /* 0x0000000000288947 */ /* 0x000fea0003800000 */
[----:B------:R-:W-:Y:S05]  /*1dcf0*/  WARPSYNC.ALL ;  /* 0x0000000000007948 */ /* 0x000fea0003800000 */
[----:B------:R-:W0:Y:S08]  /*1dd00*/  S2UR UR5, SR_CgaCtaId ;  /* 0x00000000000579c3 */ /* 0x000e300000008800 */
[----:B------:R-:W-:Y:S06]  /*1dd10*/  BAR.SYNC.DEFER_BLOCKING 0x5, 0x180 ;  /* 0x0146000000007b1d */ /* 0x000fec0000010000 */
[----:B------:R-:W-:-:S02]  /*1dd20*/  UMOV UR4, 0x400 ;  /* 0x0000040000047882 */ /* 0x000fc40000000000 */
[----:B0-----:R-:W-:-:S06]  /*1dd30*/  ULEA UR4, UR5, UR4, 0x18 ;  /* 0x0000000405047291 */ /* 0x001fcc000f8ec03f */
[----:B------:R-:W-:-:S05]  /*1dd40*/  IMAD.U32 R0, RZ, RZ, UR4 ;  /* 0x00000004ff007e24 */ /* 0x000fca000f8e00ff */
[----:B------:R2:W4:Y:S04]  /*1dd50*/  LDS.128 R16, [R0+0x288d0] ;  /* 0x0288d00000107984 */ /* 0x0005280000000c00 */
[----:B------:R2:W-:Y:S01]  /*1dd60*/  STL [R1+0x4], R0 ;  /* 0x0000040001007387 */ /* 0x0005e20000100800 */
[----:B------:R-:W-:Y:S06]  /*1dd70*/  BAR.ARV 0x4, 0x180 ;  /* 0x0106000000007b1d */ /* 0x000fec0000002000 */
[----:B------:R-:W-:Y:S05]  /*1dd80*/  BRA `(.L_x_3048) ;  /* 0x0000000800d87947 */ /* 0x000fea0003800000 */
.L_x_3047:
[----:B---3--:R-:W0:Y:S01]  /*1dd90*/  S2R R6, SR_TID.X ;  /* 0x0000000000067919 */ /* 0x008e220000002100 */
[----:B------:R-:W-:Y:S01]  /*1dda0*/  UMOV UR4, 0xffffffff ;  /* 0xffffffff00047882 */ /* 0x000fe20000000000 */
[----:B0-----:R-:W-:-:S04]  /*1ddb0*/  LOP3.LUT R6, R6, 0x1f, RZ, 0xc0, !PT ;  /* 0x0000001f06067812 */ /* 0x001fc800078ec0ff */
[----:B------:R-:W-:Y:S01]  /*1ddc0*/  ISETP.NE.AND P0, PT, R6, 0x1f, PT ;  /* 0x0000001f0600780c */ /* 0x000fe20003f05270 */
[----:B------:R-:W-:-:S12]  /*1ddd0*/  BRA.DIV UR4, `(.L_x_3049) ;  /* 0x0000003e04047947 */ /* 0x000fd8000b800000 */
[----:B------:R-:W-:Y:S01]  /*1dde0*/  IMAD.IADD R5, R19, 0x1, R6 ;  /* 0x0000000113057824 */ /* 0x000fe200078e0206 */
[----:B------:R-:W-:-:S04]  /*1ddf0*/  ULDC UR4, c[0x0][0xc3c] ;  /* 0x00030f0000047ab9 */ /* 0x000fc80000000800 */
[----:B------:R-:W-:-:S13]  /*1de00*/  ISETP.GE.OR P1, PT, R5, UR4, !P0 ;  /* 0x0000000405007c0c */ /* 0x000fda000c726670 */
[----:B------:R-:W0:Y:S02]  /*1de10*/  @!P1 LDC.64 R2, c[0x0][0xc80] ;  /* 0x00032000ff029b82 */ /* 0x000e240000000a00 */
[----:B0-----:R-:W-:-:S06]  /*1de20*/  @!P1 IMAD.WIDE R2, R5, 0x4, R2 ;  /* 0x0000000405029825 */ /* 0x001fcc00078e0202 */
[----:B------:R0:W2:Y:S01]  /*1de30*/  @!P1 LDG.E R2, desc[UR40][R2.64] ;  /* 0x0000002802029981 */ /* 0x0000a2000c1e1900 */
[C---:B------:R-:W-:Y:S02]  /*1de40*/  ISETP.GE.U32.AND P2, PT, R6.reuse, 0x2, PT ;  /* 0x000000020600780c */ /* 0x040fe40003f46070 */
[C---:B------:R-:W-:Y:S02]  /*1de50*/  ISETP.GE.U32.AND P3, PT, R6.reuse, 0x4, PT ;  /* 0x000000040600780c */ /* 0x040fe40003f66070 */
[C---:B------:R-:W-:Y:S02]  /*1de60*/  ISETP.GE.U32.AND P4, PT, R6.reuse, 0x8, PT ;  /* 0x000000080600780c */ /* 0x040fe40003f86070 */
[C---:B------:R-:W-:Y:S02]  /*1de70*/  ISETP.GE.U32.AND P5, PT, R6.reuse, 0x10, PT ;  /* 0x000000100600780c */ /* 0x040fe40003fa6070 */
[----:B0-----:R-:W-:Y:S01]  /*1de80*/  MOV R3, RZ ;  /* 0x000000ff00037202 */ /* 0x001fe20000000f00 */
[----:B--2---:R-:W-:Y:S01]  /*1de90*/  @!P1 IMAD.MOV.U32 R3, RZ, RZ, R2 ;  /* 0x000000ffff039224 */ /* 0x004fe200078e0002 */
[----:B------:R-:W-:-:S04]  /*1dea0*/  ISETP.NE.AND P1, PT, R6, RZ, PT ;  /* 0x000000ff0600720c */ /* 0x000fc80003f25270 */
[----:B------:R-:W0:Y:S02]  /*1deb0*/  SHFL.UP PT, R2, R3, 0x1, RZ ;  /* 0x0420000003027989 */ /* 0x000e2400000e00ff */
[----:B0-----:R-:W-:-:S05]  /*1dec0*/  SEL R0, R2, RZ, P1 ;  /* 0x000000ff02007207 */ /* 0x001fca0000800000 */
[----:B------:R-:W-:Y:S02]  /*1ded0*/  IMAD.IADD R2, R3, 0x1, R0 ;  /* 0x0000000103027824 */ /* 0x000fe400078e0200 */
[----:B------:R-:W-:Y:S04]  /*1dee0*/  SHFL.IDX PT, R0, R16, RZ, 0x1f ;  /* 0x00001fff10007589 */ /* 0x000fe800000e0000 */
        /* <DEDUP_REMOVED lines=11> */
[----:B------:R-:W-:Y:S02]  /*1dfa0*/  IADD3 R2, R2, R5, RZ ;  /* 0x0000000502027210 */ /* 0x000fe40007ffe0ff */
[----:B------:R0:W2:Y:S04]  /*1dfb0*/  SHFL.IDX PT, R5, R16, 0x1, 0x1f ;  /* 0x00201f0010057f89 */ /* 0x0000a800000e0000 */
[----:B------:R0:W3:Y:S02]  /*1dfc0*/  SHFL.IDX PT, R16, R2, 0x1f, 0x1f ;  /* 0x03e01f0002107f89 */ /* 0x0000e400000e0000 */
.L_x_3190:
[----:B------:R-:W-:Y:S02]  /*1dfd0*/  ULDC UR4, c[0x0][0xc38] ;  /* 0x00030e0000047ab9 */ /* 0x000fe40000000800 */
[----:B------:R-:W-:-:S04]  /*1dfe0*/  IMAD.U32 R4, RZ, RZ, UR4 ;  /* 0x00000004ff047e24 */ /* 0x000fc8000f8e00ff */
[----:B0--3--:R-:W-:-:S04]  /*1dff0*/  IMAD R16, R16, R4, RZ ;  /* 0x0000000410107224 */ /* 0x009fc800078e02ff */
[----:B--2---:R-:W-:-:S05]  /*1e000*/  IMAD.IADD R5, R5, 0x1, R16 ;  /* 0x0000000105057824 */ /* 0x004fca00078e0210 */
[----:B------:R-:W-:-:S13]  /*1e010*/  ISETP.GT.AND P6, PT, R5, R0, PT ;  /* 0x000000000500720c */ /* 0x000fda0003fc4270 */
[----:B------:R-:W-:Y:S05]  /*1e020*/  @P6 BRA `(.L_x_3050) ;  /* 0x00000000009c6947 */ /* 0x000fea0003800000 */
.L_x_3055:
[----:B0-----:R-:W0:Y:S01]  /*1e030*/  LDC R3, c[0x0][0xc3c] ;  /* 0x00030f00ff037b82 */ /* 0x001e220000000800 */
[----:B------:R-:W-:-:S05]  /*1e040*/  VIADD R19, R19, 0x1f ;  /* 0x0000001f13137836 */ /* 0x000fca0000000000 */
[----:B0-----:R-:W-:-:S13]  /*1e050*/  ISETP.GE.AND P6, PT, R19, R3, PT ;  /* 0x000000031300720c */ /* 0x001fda0003fc6270 */
[----:B------:R-:W-:Y:S05]  /*1e060*/  @P6 BRA `(.L_x_3051) ;  /* 0x0000000400d46947 */ /* 0x000fea0003800000 */
[----:B------:R-:W0:Y:S01]  /*1e070*/  S2R R2, SR_TID.X ;  /* 0x0000000000027919 */ /* 0x000e220000002100 */
[----:B------:R-:W-:Y:S01]  /*1e080*/  BSSY B0, `(.L_x_3052) ;  /* 0x0000009000007945 */ /* 0x000fe20003800000 */
[----:B0-----:R-:W-:-:S05]  /*1e090*/  LOP3.LUT R2, R2, 0x1f, RZ, 0xc0, !PT ;  /* 0x0000001f02027812 */ /* 0x001fca00078ec0ff */
[----:B------:R-:W-:-:S05]  /*1e0a0*/  IMAD.IADD R4, R19, 0x1, R2 ;  /* 0x0000000113047824 */ /* 0x000fca00078e0202 */
[----:B------:R-:W-:Y:S01]  /*1e0b0*/  ISETP.GE.OR P6, PT, R4, R3, !P0 ;  /* 0x000000030400720c */ /* 0x000fe200047c6670 */
[----:B------:R-:W-:-:S12]  /*1e0c0*/  IMAD.MOV.U32 R3, RZ, RZ, RZ ;  /* 0x000000ffff037224 */ /* 0x000fd800078e00ff */
[----:B------:R-:W-:Y:S05]  /*1e0d0*/  @P6 BRA `(.L_x_3053) ;  /* 0x00000000000c6947 */ /* 0x000fea0003800000 */
[----:B------:R-:W0:Y:S02]  /*1e0e0*/  LDC.64 R2, c[0x0][0xc80] ;  /* 0x00032000ff027b82 */ /* 0x000e240000000a00 */
[----:B0-----:R-:W-:-:S06]  /*1e0f0*/  IMAD.WIDE R2, R4, 0x4, R2 ;  /* 0x0000000404027825 */ /* 0x001fcc00078e0202 */
[----:B------:R0:W5:Y:S02]  /*1e100*/  LDG.E R3, desc[UR40][R2.64] ;  /* 0x0000002802037981 */ /* 0x000164000c1e1900 */
.L_x_3053:
[----:B------:R-:W-:Y:S05]  /*1e110*/  BSYNC B0 ;  /* 0x0000000000007941 */ /* 0x000fea0003800000 */
.L_x_3052:
[----:B------:R-:W-:-:S03]  /*1e120*/  UMOV UR4, 0xffffffff ;  /* 0xffffffff00047882 */ /* 0x000fc60000000000 */
[----:B------:R-:W-:Y:S05]  /*1e130*/  BRA.DIV UR4, `(.L_x_3054) ;  /* 0x0000003e04687947 */ /* 0x000fea000b800000 */
[----:B-----5:R-:W0:Y:S02]  /*1e140*/  SHFL.UP PT, R14, R3, 0x1, RZ ;  /* 0x04200000030e7989 */ /* 0x020e2400000e00ff */
        /* <DEDUP_REMOVED lines=14> */
[----:B------:R0:W2:Y:S02]  /*1e230*/  SHFL.IDX PT, R16, R2, 0x1f, 0x1f ;  /* 0x03e01f0002107f89 */ /* 0x0000a400000e0000 */
.L_x_3198:
[----:B------:R-:W-:Y:S02]  /*1e240*/  ULDC UR4, c[0x0][0xc38] ;  /* 0x00030e0000047ab9 */ /* 0x000fe40000000800 */
[----:B------:R-:W-:-:S04]  /*1e250*/  IMAD.U32 R4, RZ, RZ, UR4 ;  /* 0x00000004ff047e24 */ /* 0x000fc8000f8e00ff */
[----:B--2---:R-:W-:-:S05]  /*1e260*/  IMAD R16, R16, R4, RZ ;  /* 0x0000000410107224 */ /* 0x004fca00078e02ff */
[----:B------:R-:W-:-:S04]  /*1e270*/  IADD3 R5, R16, R5, RZ ;  /* 0x0000000510057210 */ /* 0x000fc80007ffe0ff */
[----:B------:R-:W-:-:S13]  /*1e280*/  ISETP.GT.AND P6, PT, R5, R0, PT ;  /* 0x000000000500720c */ /* 0x000fda0003fc4270 */
[----:B------:R-:W-:Y:S05]  /*1e290*/  @!P6 BRA `(.L_x_3055) ;  /* 0xfffffffc0064e947 */ /* 0x000fea000383ffff */
.L_x_3050:
[----:B------:R-:W-:Y:S01]  /*1e2a0*/  IMAD.IADD R16, R5, 0x1, -R16 ;  /* 0x0000000105107824 */ /* 0x000fe200078e0a10 */
[----:B------:R-:W-:-:S03]  /*1e2b0*/  UMOV UR4, 0xffffffff ;  /* 0xffffffff00047882 */ /* 0x000fc60000000000 */
[----:B------:R-:W-:-:S05]  /*1e2c0*/  IMAD R5, R2, R4, R16 ;  /* 0x0000000402057224 */ /* 0x000fca00078e0210 */
[----:B------:R-:W-:Y:S01]  /*1e2d0*/  ISETP.GT.AND P6, PT, R5, R0, PT ;  /* 0x000000000500720c */ /* 0x000fe20003fc4270 */
[----:B------:R-:W-:-:S12]  /*1e2e0*/  BRA.DIV UR4, `(.L_x_3056) ;  /* 0x0000003e04d07947 */ /* 0x000fd8000b800000 */
[----:B------:R-:W-:-:S04]  /*1e2f0*/  VOTE.ANY R5, PT, !P6 ;  /* 0x0000000000057806 */ /* 0x000fc800070e0100 */
[----:B------:R-:W2:Y:S02]  /*1e300*/  POPC R6, R5 ;  /* 0x0000000500067309 */ /* 0x000ea40000000000 */
[----:B--2---:R2:W3:Y:S02]  /*1e310*/  SHFL.IDX PT, R17, R3, R6, 0x1f ;  /* 0x00001f0603117589 */ /* 0x0044e400000e0000 */
.L_x_3202:
[----:B------:R-:W-:Y:S01]  /*1e320*/  ISETP.NE.AND P0, PT, R5, RZ, PT ;  /* 0x000000ff0500720c */ /* 0x000fe20003f05270 */
[----:B------:R-:W-:-:S12]  /*1e330*/  IMAD.MOV.U32 R5, RZ, RZ, RZ ;  /* 0x000000ffff057224 */ /* 0x000fd800078e00ff */
[----:B------:R-:W-:Y:S05]  /*1e340*/  @!P0 BRA `(.L_x_3057) ;  /* 0x0000000000148947 */ /* 0x000fea0003800000 */
[----:B------:R-:W-:Y:S01]  /*1e350*/  UMOV UR4, 0xffffffff ;  /* 0xffffffff00047882 */ /* 0x000fe20000000000 */
[----:B------:R-:W-:Y:S02]  /*1e360*/  VIADD R12, R6, 0xffffffff ;  /* 0xffffffff060c7836 */ /* 0x000fe40000000000 */
[----:B------:R-:W-:Y:S05]  /*1e370*/  BRA.DIV UR4, `(.L_x_3058) ;  /* 0x0000003e04f47947 */ /* 0x000fea000b800000 */
[----:B0-----:R0:W4:Y:S02]  /*1e380*/  SHFL.IDX PT, R2, R2, R12, 0x1f ;  /* 0x00001f0c02027589 */ /* 0x00112400000e0000 */
.L_x_3205:
[----:B----4-:R-:W-:-:S07]  /*1e390*/  IMAD.MOV.U32 R5, RZ, RZ, R2 ;  /* 0x000000ffff057224 */ /* 0x010fce00078e0002 */
.L_x_3057:
[----:B0-2---:R-:W0:Y:S01]  /*1e3a0*/  LDC.64 R2, c[0x0][0xc90] ;  /* 0x00032400ff027b82 */ /* 0x005e220000000a00 */
[----:B------:R-:W-:-:S04]  /*1e3b0*/  IMAD.IADD R19, R6, 0x1, R19 ;  /* 0x0000000106137824 */ /* 0x000fc800078e0213 */
[----:B0-----:R-:W-:-:S05]  /*1e3c0*/  IMAD.WIDE R2, R19, 0x4, R2 ;  /* 0x0000000413027825 */ /* 0x001fca00078e0202 */
[----:B-----5:R-:W3:Y:S01]  /*1e3d0*/  LDG.E R7, desc[UR40][R2.64] ;  /* 0x0000002802077981 */ /* 0x020ee2000c1e1900 */
[----:B------:R-:W-:-:S04]  /*1e3e0*/  IMAD R16, R5, R4, R16 ;  /* 0x0000000405107224 */ /* 0x000fc800078e0210 */
[----:B------:R-:W-:Y:S02]  /*1e3f0*/  IMAD.IADD R0, R0, 0x1, -R16 ;  /* 0x0000000100007824 */ /* 0x000fe400078e0a10 */
[----:B---3--:R-:W-:-:S05]  /*1e400*/  IMAD R6, R17, R7, RZ ;  /* 0x0000000711067224 */ /* 0x008fca00078e02ff */
[----:B------:R-:W-:-:S04]  /*1e410*/  IABS R8, R6 ;  /* 0x0000000600087213 */ /* 0x000fc80000000000 */
[----:B------:R-:W0:Y:S08]  /*1e420*/  I2F.RP R2, R8 ;  /* 0x0000000800027306 */ /* 0x000e300000209400 */
[----:B0-----:R-:W0:Y:S02]  /*1e430*/  MUFU.RCP R2, R2 ;  /* 0x0000000200027308 */ /* 0x001e240000001000 */
[----:B0-----:R-:W-:-:S06]  /*1e440*/  IADD3 R2, R2, 0xffffffe, RZ ;  /* 0x0ffffffe02027810 */ /* 0x001fcc0007ffe0ff */
        /* <DEDUP_REMOVED lines=11> */
[----:B------:R-:W-:Y:S01]  /*1e500*/  @!P1 IMAD.IADD R3, R3, 0x1, -R8 ;  /* 0x0000000103039824 */ /* 0x000fe200078e0a08 */
[----:B------:R-:W-:Y:S02]  /*1e510*/  @!P1 IADD3 R2, R2, 0x1, RZ ;  /* 0x0000000102029810 */ /* 0x000fe40007ffe0ff */
        /* <DEDUP_REMOVED lines=17> */
[----:B0-----:R-:W-:-:S05]  /*1e630*/  IADD3 R2, RZ, -R3, RZ ;  /* 0x80000003ff027210 */ /* 0x001fca0007ffe0ff */
        /* <DEDUP_REMOVED lines=24> */
.L_x_3051:
[----:B------:R-:W-:Y:S01]  /*1e7c0*/  UMOV UR4, URZ ;  /* 0x0000003f00047c82 */ /* 0x000fe20008000000 */
[----:B------:R-:W-:Y:S01]  /*1e7d0*/  UMOV UR5, URZ ;  /* 0x0000003f00057c82 */ /* 0x000fe20008000000 */
[----:B------:R-:W-:Y:S01]  /*1e7e0*/  ULDC UR6, c[0x0][0xc3c] ;  /* 0x00030f0000067ab9 */ /* 0x000fe20000000800 */
[----:B------:R-:W-:Y:S01]  /*1e7f0*/  IMAD.MOV.U32 R16, RZ, RZ, R0 ;  /* 0x000000ffff107224 */ /* 0x000fe200078e0000 */
[----:B------:R-:W-:Y:S01]  /*1e800*/  MOV R18, UR5 ;  /* 0x0000000500127c02 */ /* 0x000fe20008000f00 */
[----:B------:R-:W-:Y:S02]  /*1e810*/  IMAD.U32 R17, RZ, RZ, UR4 ;  /* 0x00000004ff117e24 */ /* 0x000fe4000f8e00ff */
[----:B------:R-:W-:-:S07]  /*1e820*/  IMAD.U32 R19, RZ, RZ, UR6 ;  /* 0x00000006ff137e24 */ /* 0x000fce000f8e00ff */
.L_x_3059:
        /* <DEDUP_REMOVED lines=12> */
.L_x_3048:
[----:B------:R-:W-:Y:S02]  /*1e8f0*/  ULDC UR4, c[0x0][0xc3c] ;  /* 0x00030f0000047ab9 */ /* 0x000fe40000000800 */
[----:B----4-:R-:W-:-:S13]  /*1e900*/  ISETP.GE.AND P0, PT, R19, UR4, PT ;  /* 0x0000000413007c0c */ /* 0x010fda000bf06270 */
[----:B------:R-:W-:Y:S05]  /*1e910*/  @!P0 BRA `(.L_x_3060) ;  /* 0xffffff9800a08947 */ /* 0x000fea000383ffff */
[----:B------:R-:W-:Y:S05]  /*1e920*/  BSYNC B8 ;  /* 0x0000000000087941 */ /* 0x000fea0003800000 */
.L_x_2925:
        /* <DEDUP_REMOVED lines=12> */
.L_x_3206:
[----:B------:R-:W-:Y:S05]  /*1e9f0*/  BSYNC B0 ;  /* 0x0000000000007941 */ /* 0x000fea0003800000 */
.L_x_3061:
[----:B------:R-:W-:-:S03]  /*1ea00*/  UMOV UR4, 0xffffffff ;  /* 0xffffffff00047882 */ /* 0x000fc60000000000 */
[----:B------:R-:W-:Y:S05]  /*1ea10*/  BRA.DIV UR4, `(.L_x_3063) ;  /* 0x0000003a04887947 */ /* 0x000fea000b800000 */
[----:B------:R-:W2:Y:S02]  /*1ea20*/  S2R R2, SR_TID.X ;  /* 0x0000000000027919 */ /* 0x000ea40000002100 */
[----:B--2---:R-:W-:-:S04]  /*1ea30*/  SHF.R.U32.HI R2, RZ, 0x5, R2 ;  /* 0x00000005ff027819 */ /* 0x004fc80000011602 */
[----:B------:R-:W-:-:S05]  /*1ea40*/  LOP3.LUT R2, R2, 0x3, RZ, 0xc0, !PT ;  /* 0x0000000302027812 */ /* 0x000fca00078ec0ff */
[----:B------:R2:W4:Y:S02]  /*1ea50*/  SHFL.IDX PT, R14, R2, RZ, 0x1f ;  /* 0x00001fff020e7589 */ /* 0x00052400000e0000 */
.L_x_3209:
[----:B----4-:R-:W-:-:S13]  /*1ea60*/  ISETP.NE.AND P0, PT, R14, RZ, PT ;  /* 0x000000ff0e00720c */ /* 0x010fda0003f05270 */
[----:B------:R-:W-:Y:S05]  /*1ea70*/  @P0 BRA `(.L_x_2712) ;  /* 0x0000000000940947 */ /* 0x000fea0003800000 */
[----:B------:R-:W-:-:S03]  /*1ea80*/  UMOV UR4, 0xffffffff ;  /* 0xffffffff00047882 */ /* 0x000fc60000000000 */
[----:B------:R-:W-:Y:S05]  /*1ea90*/  BRA.DIV UR4, `(.L_x_3064) ;  /* 0x0000003a049c7947 */ /* 0x000fea000b800000 */
[----:B------:R-:W-:-:S13]  /*1eaa0*/  ELECT P6, URZ, PT ;  /* 0x00000000003f782f */ /* 0x000fda00038c0000 */
.L_x_3212:
[----:B------:R-:W-:Y:S05]  /*1eab0*/  @!P6 BRA `(.L_x_2712) ;  /* 0x000000000084e947 */ /* 0x000fea0003800000 */
[----:B--2---:R-:W2:Y:S02]  /*1eac0*/  LDL.LU R2, [R1+0x58] ;  /* 0x0000580001027983 */ /* 0x004ea40000300800 */
[----:B--2---:R-:W-:-:S04]  /*1ead0*/  LOP3.LUT R2, R2, 0x2, RZ, 0xfc, !PT ;  /* 0x0000000202027812 */ /* 0x004fc800078efcff */
[----:B------:R-:W-:-:S13]  /*1eae0*/  ISETP.NE.AND P2, PT, R2, 0x3, PT ;  /* 0x000000030200780c */ /* 0x000fda0003f45270 */
[----:B------:R-:W-:Y:S05]  /*1eaf0*/  @!P2 BRA `(.L_x_3065) ;  /* 0x000000000004a947 */ /* 0x000fea0003800000 */
[----:B------:R-:W-:Y:S01]  /*1eb00*/  BPT.TRAP 0x1 ;  /* 0x000000040000795c */ /* 0x000fe20000300000 */
.L_x_3065:
[----:B0-----:R-:W2:Y:S04]  /*1eb10*/  LDL R3, [R1+0x8] ;  /* 0x0000080001037983 */ /* 0x001ea80000100800 */
[----:B---3-5:R-:W3:Y:S01]  /*1eb20*/  LDL.LU R7, [R1+0x14] ;  /* 0x0000140001077983 */ /* 0x028ee20000300800 */
[----:B------:R-:W-:-:S04]  /*1eb30*/  VIADD R2, R0, 0x28840 ;  /* 0x0002884000027836 */ /* 0x000fc80000000000 */
[C---:B--2---:R-:W-:Y:S01]  /*1eb40*/  IMAD R6, R3.reuse, 0x8, R2 ;  /* 0x0000000803067824 */ /* 0x044fe200078e0202 */
[----:B------:R-:W-:Y:S02]  /*1eb50*/  IADD3 R3, R3, 0x1, RZ ;  /* 0x0000000103037810 */ /* 0x000fe40007ffe0ff */
[----:B---3--:R-:W-:Y:S02]  /*1eb60*/  SHF.L.U32 R5, R7, 0x1f, RZ ;  /* 0x0000001f07057819 */ /* 0x008fe400000006ff */
[C---:B------:R-:W-:Y:S02]  /*1eb70*/  ISETP.NE.AND P1, PT, R3.reuse, 0x2, PT ;  /* 0x000000020300780c */ /* 0x040fe40003f25270 */
[----:B------:R-:W0:Y:S02]  /*1eb80*/  SYNCS.PHASECHK.TRANS64.TRYWAIT P0, [R6+URZ], R5 ;  /* 0x00000005060075a7 */ /* 0x000e24000800017f */
[----:B------:R-:W-:Y:S02]  /*1eb90*/  SEL R4, RZ, 0x1, P1 ;  /* 0x00000001ff047807 */ /* 0x000fe40000800000 */
[----:B------:R-:W-:-:S02]  /*1eba0*/  SEL R3, R3, RZ, P1 ;  /* 0x000000ff03037207 */ /* 0x000fc40000800000 */
[----:B------:R-:W-:-:S03]  /*1ebb0*/  LOP3.LUT R4, R7, R4, RZ, 0x3c, !PT ;  /* 0x0000000407047212 */ /* 0x000fc600078e3cff */
[----:B------:R-:W-:Y:S01]  /*1ebc0*/  IMAD R7, R3, 0x8, R2 ;  /* 0x0000000803077824 */ /* 0x000fe200078e0202 */
[----:B------:R-:W-:Y:S01]  /*1ebd0*/  SHF.L.U32 R2, R4, 0x1f, RZ ;  /* 0x0000001f04027819 */ /* 0x000fe200000006ff */
[----:B0-----:R-:W-:Y:S06]  /*1ebe0*/  @!P0 BRA `(.L_x_3066) ;  /* 0x0000003800688947 */ /* 0x001fec0003800000 */
.L_x_3213:
[----:B------:R-:W2:Y:S02]  /*1ebf0*/  SYNCS.PHASECHK.TRANS64.TRYWAIT P0, [R7+URZ], R2 ;  /* 0x00000002070075a7 */ /* 0x000ea4000800017f */
[----:B--2---:R-:W-:Y:S05]  /*1ec00*/  @!P0 BRA `(.L_x_3067) ;  /* 0x0000003800748947 */ /* 0x004fea0003800000 */
.L_x_3214:
[----:B------:R-:W-:Y:S05]  /*1ec10*/  @!P2 BRA `(.L_x_3068) ;  /* 0x000000000004a947 */ /* 0x000fea0003800000 */
[----:B------:R-:W-:Y:S01]  /*1ec20*/  BPT.TRAP 0x1 ;  /* 0x000000040000795c */ /* 0x000fe20000300000 */
.L_x_3068:
[----:B------:R-:W3:Y:S01]  /*1ec30*/  LDL.LU R4, [R1+0x8] ;  /* 0x0000080001047983 */ /* 0x000ee20000300800 */
[----:B------:R-:W-:-:S04]  /*1ec40*/  VIADD R0, R0, 0x28860 ;  /* 0x0002886000007836 */ /* 0x000fc80000000000 */
[----:B---3--:R-:W-:-:S04]  /*1ec50*/  IMAD R4, R4, 0x8, R0 ;  /* 0x0000000804047824 */ /* 0x008fc800078e0200 */
[----:B------:R-:W3:Y:S02]  /*1ec60*/  SYNCS.PHASECHK.TRANS64.TRYWAIT P0, [R4+URZ], R5 ;  /* 0x00000005040075a7 */ /* 0x000ee4000800017f */
[----:B---3--:R-:W-:Y:S05]  /*1ec70*/  @!P0 BRA `(.L_x_3069) ;  /* 0x00000038006c8947 */ /* 0x008fea0003800000 */
.L_x_3215:
[----:B------:R-:W-:-:S07]  /*1ec80*/  IMAD R3, R3, 0x8, R0 ;  /* 0x0000000803037824 */ /* 0x000fce00078e0200 */
.L_x_3070:
[----:B----4-:R4:W0:Y:S02]  /*1ec90*/  SYNCS.PHASECHK.TRANS64.TRYWAIT P0, [R3+URZ], R2 ;  /* 0x00000002030075a7 */ /* 0x010824000800017f */
[----:B0-----:R-:W-:Y:S05]  /*1eca0*/  @!P0 NANOSLEEP.SYNCS 0x989680 ;  /* 0x009896800000895d */ /* 0x001fea0003900000 */
[----:B------:R-:W0:Y:S02]  /*1ecb0*/  @!P0 SYNCS.PHASECHK.TRANS64 P0, [R3+URZ], R2 ;  /* 0x00000002030085a7 */ /* 0x000e24000800007f */
[----:B0-----:R-:W-:Y:S05]  /*1ecc0*/  @!P0 BRA `(.L_x_3070) ;  /* 0xfffffffc00f08947 */ /* 0x001fea000383ffff */
.L_x_2712:
[----:B------:R-:W-:Y:S05]  /*1ecd0*/  BSYNC B9 ;  /* 0x0000000000097941 */ /* 0x000fea0003800000 */
.L_x_2709:
[----:B------:R-:W-:Y:S05]  /*1ece0*/  EXIT ;  /* 0x000000000000794d */ /* 0x000fea0003800000 */
.L_x_2734:
[----:B0-----:R0:W1:Y:S02]  /*1ecf0*/  SYNCS.PHASECHK.TRANS64.TRYWAIT P6, [R110+URZ+0x28890], R119 ;  /* 0x028890776e0075a7 */ /* 0x00106400080c017f */
[----:B-1----:R-:W-:Y:S05]  /*1ed00*/  @!P6 NANOSLEEP.SYNCS 0x989680 ;  /* 0x009896800000e95d */ /* 0x002fea0003900000 */
[----:B------:R-:W1:Y:S02]  /*1ed10*/  @!P6 SYNCS.PHASECHK.TRANS64 P6, [R110+URZ+0x28890], R119 ;  /* 0x028890776e00e5a7 */ /* 0x000e6400080c007f */
[----:B-1----:R-:W-:Y:S05]  /*1ed20*/  @!P6 BRA `(.L_x_2734) ;  /* 0xfffffffc00f0e947 */ /* 0x002fea000383ffff */
[----:B------:R-:W-:Y:S05]  /*1ed30*/  BRA `(.L_x_3071) ;  /* 0xfffffe4000ec7947 */ /* 0x000fea000383ffff */
.L_x_2770:
[----:B0-----:R0:W1:Y:S02]  /*1ed40*/  SYNCS.PHASECHK.TRANS64.TRYWAIT P4, [R110+URZ+0x28890], R119 ;  /* 0x028890776e0075a7 */ /* 0x001064000808017f */
[----:B-1----:R-:W-:Y:S05]  /*1ed50*/  @!P4 NANOSLEEP.SYNCS 0x989680 ;  /* 0x009896800000c95d */ /* 0x002fea0003900000 */
[----:B------:R-:W1:Y:S02]  /*1ed60*/  @!P4 SYNCS.PHASECHK.TRANS64 P4, [R110+URZ+0x28890], R119 ;  /* 0x028890776e00c5a7 */ /* 0x000e64000808007f */
[----:B-1----:R-:W-:Y:S05]  /*1ed70*/  @!P4 BRA `(.L_x_2770) ;  /* 0xfffffffc00f0c947 */ /* 0x002fea000383ffff */
[----:B------:R-:W-:Y:S05]  /*1ed80*/  BRA `(.L_x_3072) ;  /* 0xfffffe6800407947 */ /* 0x000fea000383ffff */
.L_x_2787:
[----:B0-----:R0:W1:Y:S02]  /*1ed90*/  SYNCS.PHASECHK.TRANS64.TRYWAIT P3, [R110+URZ+0x28890], R119 ;  /* 0x028890776e0075a7 */ /* 0x001064000806017f */
[----:B-1----:R-:W-:Y:S05]  /*1eda0*/  @!P3 NANOSLEEP.SYNCS 0x989680 ;  /* 0x009896800000b95d */ /* 0x002fea0003900000 */
[----:B------:R-:W1:Y:S02]  /*1edb0*/  @!P3 SYNCS.PHASECHK.TRANS64 P3, [R110+URZ+0x28890], R119 ;  /* 0x028890776e00b5a7 */ /* 0x000e64000806007f */
[----:B-1----:R-:W-:Y:S05]  /*1edc0*/  @!P3 BRA `(.L_x_2787) ;  /* 0xfffffffc00f0b947 */ /* 0x002fea000383ffff */
[----:B------:R-:W-:Y:S05]  /*1edd0*/  BRA `(.L_x_3073) ;  /* 0xfffffe8800647947 */ /* 0x000fea000383ffff */
.L_x_2797:
[----:B--2---:R2:W3:Y:S02]  /*1ede0*/  SYNCS.PHASECHK.TRANS64.TRYWAIT P0, [R110+URZ+0x288b0], R119 ;  /* 0x0288b0776e0075a7 */ /* 0x0044e4000800017f */
[----:B---3--:R-:W-:Y:S05]  /*1edf0*/  @!P0 NANOSLEEP.SYNCS 0x989680 ;  /* 0x009896800000895d */ /* 0x008fea0003900000 */
[----:B------:R-:W3:Y:S02]  /*1ee00*/  @!P0 SYNCS.PHASECHK.TRANS64 P0, [R110+URZ+0x288b0], R119 ;  /* 0x0288b0776e0085a7 */ /* 0x000ee4000800007f */
[----:B---3--:R-:W-:Y:S05]  /*1ee10*/  @!P0 BRA `(.L_x_2797) ;  /* 0xfffffffc00f08947 */ /* 0x008fea000383ffff */
[----:B------:R-:W-:Y:S05]  /*1ee20*/  BRA `(.L_x_3074) ;  /* 0xfffffe9000007947 */ /* 0x000fea000383ffff */
.L_x_2809:
[----:B------:R-:W-:Y:S01]  /*1ee30*/  BSSY B0, `(.L_x_3075) ;  /* 0x0000008000007945 */ /* 0x000fe20003800000 */
[----:B------:R-:W-:Y:S01]  /*1ee40*/  IMAD.MOV.U32 R13, RZ, RZ, R224 ;  /* 0x000000ffff0d7224 */ /* 0x000fe200078e00e0 */
[----:B------:R-:W-:Y:S01]  /*1ee50*/  MOV R12, RZ ;  /* 0x000000ff000c7202 */ /* 0x000fe20000000f00 */
[----:B------:R-:W-:Y:S02]  /*1ee60*/  IMAD.MOV.U32 R11, RZ, RZ, 0x1f ;  /* 0x0000001fff0b7424 */ /* 0x000fe400078e00ff */
[----:B------:R-:W-:-:S07]  /*1ee70*/  IMAD.MOV.U32 R15, RZ, RZ, -0x1 ;  /* 0xffffffffff0f7424 */ /* 0x000fce00078e00ff */
[----:B-----5:R-:W-:Y:S05]  /*1ee80*/  WARPSYNC.COLLECTIVE R15, `(.L_x_3076) ;  /* 0x000000000f087348 */ /* 0x020fea0003c00000 */
[----:B------:R0:W1:Y:S02]  /*1ee90*/  SHFL.IDX P6, R14, R13, R12, R11 ;  /* 0x0000000c0d0e7389 */ /* 0x00006400000c000b */
[----:B01---5:R-:W-:Y:S01]  /*1eea0*/  ENDCOLLECTIVE ;  /* 0x000000000000791b */ /* 0x023fe20003800000 */
.L_x_3076:
[----:B------:R-:W-:Y:S05]  /*1eeb0*/  BSYNC B0 ;  /* 0x0000000000007941 */ /* 0x000fea0003800000 */
.L_x_3075:
[----:B------:R-:W-:Y:S01]  /*1eec0*/  IMAD.MOV.U32 R190, RZ, RZ, R14 ;  /* 0x000000ffffbe7224 */ /* 0x000fe200078e000e */
[----:B------:R-:W-:Y:S06]  /*1eed0*/  BRA `(.L_x_3077) ;  /* 0xfffffe9800607947 */ /* 0x000fec000383ffff */
.L_x_2819:
[----:B------:R-:W-:Y:S01]  /*1eee0*/  BSSY B1, `(.L_x_3078) ;  /* 0x0000008000017945 */ /* 0x000fe20003800000 */
[----:B------:R-:W-:Y:S01]  /*1eef0*/  IMAD.MOV.U32 R13, RZ, RZ, R6 ;  /* 0x000000ffff0d7224 */ /* 0x000fe200078e0006 */
[----:B------:R-:W-:Y:S01]  /*1ef00*/  MOV R11, 0x181f ;  /* 0x0000181f000b7802 */ /* 0x000fe20000000f00 */
[----:B------:R-:W-:Y:S02]  /*1ef10*/  IMAD.MOV.U32 R12, RZ, RZ, RZ ;  /* 0x000000ffff0c7224 */ /* 0x000fe400078e00ff */
[----:B------:R-:W-:-:S07]  /*1ef20*/  IMAD.MOV.U32 R15, RZ, RZ, -0x1 ;  /* 0xffffffffff0f7424 */ /* 0x000fce00078e00ff */
[----:B0-----:R-:W-:Y:S05]  /*1ef30*/  WARPSYNC.COLLECTIVE R15, `(.L_x_3079) ;  /* 0x000000000f087348 */ /* 0x001fea0003c00000 */
[----:B------:R1:W2:Y:S02]  /*1ef40*/  SHFL.IDX P6, R14, R13, R12, R11 ;  /* 0x0000000c0d0e7389 */ /* 0x0002a400000c000b */
[----:B012---:R-:W-:Y:S01]  /*1ef50*/  ENDCOLLECTIVE ;  /* 0x000000000000791b */ /* 0x007fe20003800000 */
.L_x_3079:
[----:B------:R-:W-:Y:S05]  /*1ef60*/  BSYNC B1 ;  /* 0x0000000000017941 */ /* 0x000fea0003800000 */
.L_x_3078:
[----:B------:R-:W-:Y:S01]  /*1ef70*/  IMAD.MOV.U32 R13, RZ, RZ, R5 ;  /* 0x000000ffff0d7224 */ /* 0x000fe200078e0005 */
[----:B------:R-:W-:Y:S01]  /*1ef80*/  MOV R15, 0xffffffff ;  /* 0xffffffff000f7802 */ /* 0x000fe20000000f00 */
[----:B------:R-:W-:Y:S02]  /*1ef90*/  IMAD.MOV.U32 R12, RZ, RZ, RZ ;  /* 0x000000ffff0c7224 */ /* 0x000fe400078e00ff */
[----:B------:R-:W-:Y:S02]  /*1efa0*/  IMAD.MOV.U32 R11, RZ, RZ, 0x181f ;  /* 0x0000181fff0b7424 */ /* 0x000fe400078e00ff */
[----:B------:R-:W-:-:S07]  /*1efb0*/  IMAD.MOV.U32 R0, RZ, RZ, R14 ;  /* 0x000000ffff007224 */ /* 0x000fce00078e000e */
[----:B------:R-:W-:Y:S05]  /*1efc0*/  WARPSYNC.COLLECTIVE R15, `(.L_x_3080) ;  /* 0x000000000f087348 */ /* 0x000fea0003c00000 */
[----:B------:R0:W1:Y:S02]  /*1efd0*/  SHFL.IDX P6, R14, R13, R12, R11 ;  /* 0x0000000c0d0e7389 */ /* 0x00006400000c000b */
[----:B01----:R-:W-:Y:S01]  /*1efe0*/  ENDCOLLECTIVE ;  /* 0x000000000000791b */ /* 0x003fe20003800000 */
.L_x_3080:
[----:B------:R-:W-:Y:S02]  /*1eff0*/  IMAD.MOV.U32 R13, RZ, RZ, R8 ;  /* 0x000000ffff0d7224 */ /* 0x000fe400078e0008 */
[----:B------:R-:W-:-:S07]  /*1f000*/  IMAD.MOV.U32 R3, RZ, RZ, R14 ;  /* 0x000000ffff037224 */ /* 0x000fce00078e000e */
[----:B------:R-:W-:Y:S05]  /*1f010*/  WARPSYNC.COLLECTIVE R15, `(.L_x_3081) ;  /* 0x000000000f087348 */ /* 0x000fea0003c00000 */
[----:B------:R0:W1:Y:S02]  /*1f020*/  SHFL.IDX P6, R14, R13, R12, R11 ;  /* 0x0000000c0d0e7389 */ /* 0x00006400000c000b */
[----:B01----:R-:W-:Y:S01]  /*1f030*/  ENDCOLLECTIVE ;  /* 0x000000000000791b */ /* 0x003fe20003800000 */
.L_x_3081:
[----:B------:R-:W-:Y:S02]  /*1f040*/  IMAD.MOV.U32 R13, RZ, RZ, R7 ;  /* 0x000000ffff0d7224 */ /* 0x000fe400078e0007 */
[----:B------:R-:W-:-:S07]  /*1f050*/  IMAD.MOV.U32 R4, RZ, RZ, R14 ;  /* 0x000000ffff047224 */ /* 0x000fce00078e000e */
[----:B------:R-:W-:Y:S05]  /*1f060*/  WARPSYNC.COLLECTIVE R15, `(.L_x_3082) ;  /* 0x000000000f087348 */ /* 0x000fea0003c00000 */
[----:B------:R0:W1:Y:S02]  /*1f070*/  SHFL.IDX P6, R14, R13, R12, R11 ;  /* 0x0000000c0d0e7389 */ /* 0x00006400000c000b */
[----:B01----:R-:W-:Y:S01]  /*1f080*/  ENDCOLLECTIVE ;  /* 0x000000000000791b */ /* 0x003fe20003800000 */
.L_x_3082:
[----:B------:R-:W-:Y:S05]  /*1f090*/  BRA `(.L_x_3083) ;  /* 0xfffffe9c00ac7947 */ /* 0x000fea000383ffff */
.L_x_2822:
[----:B------:R-:W-:Y:S01]  /*1f0a0*/  BSSY B1, `(.L_x_3084) ;  /* 0x0000008000017945 */ /* 0x000fe20003800000 */
[----:B0-----:R-:W-:Y:S01]  /*1f0b0*/  IMAD.MOV.U32 R13, RZ, RZ, R6 ;  /* 0x000000ffff0d7224 */ /* 0x001fe200078e0006 */
[----:B------:R-:W-:Y:S01]  /*1f0c0*/  MOV R12, 0x1 ;  /* 0x00000001000c7802 */ /* 0x000fe20000000f00 */
[----:B------:R-:W-:Y:S02]  /*1f0d0*/  IMAD.MOV.U32 R11, RZ, RZ, 0x181f ;  /* 0x0000181fff0b7424 */ /* 0x000fe400078e00ff */
[----:B------:R-:W-:-:S07]  /*1f0e0*/  IMAD.MOV.U32 R15, RZ, RZ, -0x1 ;  /* 0xffffffffff0f7424 */ /* 0x000fce00078e00ff */
[----:B-1----:R-:W-:Y:S05]  /*1f0f0*/  WARPSYNC.COLLECTIVE R15, `(.L_x_3085) ;  /* 0x000000000f087348 */ /* 0x002fea0003c00000 */
[----:B------:R0:W2:Y:S02]  /*1f100*/  SHFL.IDX P6, R14, R13, R12, R11 ;  /* 0x0000000c0d0e7389 */ /* 0x0000a400000c000b */
[----:B012---:R-:W-:Y:S01]  /*1f110*/  ENDCOLLECTIVE ;  /* 0x000000000000791b */ /* 0x007fe20003800000 */
.L_x_3085:
[----:B------:R-:W-:Y:S05]  /*1f120*/  BSYNC B1 ;  /* 0x0000000000017941 */ /* 0x000fea0003800000 */
.L_x_3084:
        /* <DEDUP_REMOVED lines=8> */
.L_x_3086:
[----:B------:R-:W-:Y:S02]  /*1f1b0*/  IMAD.MOV.U32 R13, RZ, RZ, R8 ;  /* 0x000000ffff0d7224 */ /* 0x000fe400078e0008 */
[----:B------:R-:W-:-:S07]  /*1f1c0*/  IMAD.MOV.U32 R3, RZ, RZ, R14 ;  /* 0x000000ffff037224 */ /* 0x000fce00078e000e */
[----:B------:R-:W-:Y:S05]  /*1f1d0*/  WARPSYNC.COLLECTIVE R15, `(.L_x_3087) ;  /* 0x000000000f087348 */ /* 0x000fea0003c00000 */
[----:B------:R0:W1:Y:S02]  /*1f1e0*/  SHFL.IDX P6, R14, R13, R12, R11 ;  /* 0x0000000c0d0e7389 */ /* 0x00006400000c000b */
[----:B01----:R-:W-:Y:S01]  /*1f1f0*/  ENDCOLLECTIVE ;  /* 0x000000000000791b */ /* 0x003fe20003800000 */
.L_x_3087:
[----:B------:R-:W-:Y:S02]  /*1f200*/  IMAD.MOV.U32 R13, RZ, RZ, R7 ;  /* 0x000000ffff0d7224 */ /* 0x000fe400078e0007 */
[----:B------:R-:W-:-:S07]  /*1f210*/  IMAD.MOV.U32 R4, RZ, RZ, R14 ;  /* 0x000000ffff047224 */ /* 0x000fce00078e000e */
[----:B------:R-:W-:Y:S05]  /*1f220*/  WARPSYNC.COLLECTIVE R15, `(.L_x_3088) ;  /* 0x000000000f087348 */ /* 0x000fea0003c00000 */
[----:B------:R0:W1:Y:S02]  /*1f230*/  SHFL.IDX P6, R14, R13, R12, R11 ;  /* 0x0000000c0d0e7389 */ /* 0x00006400000c000b */
[----:B01----:R-:W-:Y:S01]  /*1f240*/  ENDCOLLECTIVE ;  /* 0x000000000000791b */ /* 0x003fe20003800000 */
.L_x_3088:
[----:B------:R-:W-:Y:S05]  /*1f250*/  BRA `(.L_x_3089) ;  /* 0xfffffea000187947 */ /* 0x000fea000383ffff */
.L_x_2825:
        /* <DEDUP_REMOVED lines=8> */
.L_x_3091:
[----:B------:R-:W-:Y:S05]  /*1f2e0*/  BSYNC B1 ;  /* 0x0000000000017941 */ /* 0x000fea0003800000 */
.L_x_3090:
        /* <DEDUP_REMOVED lines=8> */
.L_x_3092:
[----:B------:R-:W-:Y:S02]  /*1f370*/  IMAD.MOV.U32 R13, RZ, RZ, R8 ;  /* 0x000000ffff0d7224 */ /* 0x000fe400078e0008 */
[----:B------:R-:W-:-:S07]  /*1f380*/  IMAD.MOV.U32 R3, RZ, RZ, R14 ;  /* 0x000000ffff037224 */ /* 0x000fce00078e000e */
[----:B------:R-:W-:Y:S05]  /*1f390*/  WARPSYNC.COLLECTIVE R15, `(.L_x_3093) ;  /* 0x000000000f087348 */ /* 0x000fea0003c00000 */
[----:B------:R0:W1:Y:S02]  /*1f3a0*/  SHFL.IDX P6, R14, R13, R12, R11 ;  /* 0x0000000c0d0e7389 */ /* 0x00006400000c000b */
[----:B01----:R-:W-:Y:S01]  /*1f3b0*/  ENDCOLLECTIVE ;  /* 0x000000000000791b */ /* 0x003fe20003800000 */
.L_x_3093:
[----:B------:R-:W-:Y:S01]  /*1f3c0*/  MOV R13, R7 ;  /* 0x00000007000d7202 */ /* 0x000fe20000000f00 */
[----:B------:R-:W-:-:S07]  /*1f3d0*/  IMAD.MOV.U32 R4, RZ, RZ, R14 ;  /* 0x000000ffff047224 */ /* 0x000fce00078e000e */
[----:B------:R-:W-:Y:S05]  /*1f3e0*/  WARPSYNC.COLLECTIVE R15, `(.L_x_3094) ;  /* 0x000000000f087348 */ /* 0x000fea0003c00000 */
[----:B------:R0:W1:Y:S02]  /*1f3f0*/  SHFL.IDX P6, R14, R13, R12, R11 ;  /* 0x0000000c0d0e7389 */ /* 0x00006400000c000b */
[----:B01----:R-:W-:Y:S01]  /*1f400*/  ENDCOLLECTIVE ;  /* 0x000000000000791b */ /* 0x003fe20003800000 */
.L_x_3094:
[----:B------:R-:W-:Y:S05]  /*1f410*/  BRA `(.L_x_3095) ;  /* 0xfffffea000747947 */ /* 0x000fea000383ffff */
.L_x_2828:
[----:B------:R-:W-:Y:S01]  /*1f420*/  BSSY B1, `(.L_x_3096) ;  /* 0x0000008000017945 */ /* 0x000fe20003800000 */
[----:B------:R-:W-:Y:S02]  /*1f430*/  IMAD.MOV.U32 R13, RZ, RZ, R6 ;  /* 0x000000ffff0d7224 */ /* 0x000fe400078e0006 */
[----:B------:R-:W-:Y:S02]  /*1f440*/  IMAD.MOV.U32 R12, RZ, RZ, 0x3 ;  /* 0x00000003ff0c7424 */ /* 0x000fe400078e00ff */
[----:B------:R-:W-:Y:S02]  /*1f450*/  IMAD.MOV.U32 R11, RZ, RZ, 0x181f ;  /* 0x0000181fff0b7424 */ /* 0x000fe400078e00ff */
[----:B------:R-:W-:-:S07]  /*1f460*/  IMAD.MOV.U32 R15, RZ, RZ, -0x1 ;  /* 0xffffffffff0f7424 */ /* 0x000fce00078e00ff */
[----:B--2---:R-:W-:Y:S05]  /*1f470*/  WARPSYNC.COLLECTIVE R15, `(.L_x_3097) ;  /* 0x000000000f087348 */ /* 0x004fea0003c00000 */
[----:B------:R0:W1:Y:S02]  /*1f480*/  SHFL.IDX P6, R14, R13, R12, R11 ;  /* 0x0000000c0d0e7389 */ /* 0x00006400000c000b */
[----:B012---:R-:W-:Y:S01]  /*1f490*/  ENDCOLLECTIVE ;  /* 0x000000000000791b */ /* 0x007fe20003800000 */
.L_x_3097:
[----:B------:R-:W-:Y:S05]  /*1f4a0*/  BSYNC B1 ;  /* 0x0000000000017941 */ /* 0x000fea0003800000 */
.L_x_3096:
        /* <DEDUP_REMOVED lines=8> */
.L_x_3098:
[----:B------:R-:W-:Y:S02]  /*1f530*/  IMAD.MOV.U32 R13, RZ, RZ, R8 ;  /* 0x000000ffff0d7224 */ /* 0x000fe400078e0008 */
[----:B------:R-:W-:-:S07]  /*1f540*/  IMAD.MOV.U32 R3, RZ, RZ, R14 ;  /* 0x000000ffff037224 */ /* 0x000fce00078e000e */
[----:B------:R-:W-:Y:S05]  /*1f550*/  WARPSYNC.COLLECTIVE R15, `(.L_x_3099) ;  /* 0x000000000f087348 */ /* 0x000fea0003c00000 */
[----:B------:R0:W1:Y:S02]  /*1f560*/  SHFL.IDX P6, R14, R13, R12, R11 ;  /* 0x0000000c0d0e7389 */ /* 0x00006400000c000b */
[----:B01----:R-:W-:Y:S01]  /*1f570*/  ENDCOLLECTIVE ;  /* 0x000000000000791b */ /* 0x003fe20003800000 */
.L_x_3099:
[----:B------:R-:W-:Y:S01]  /*1f580*/  IMAD.MOV.U32 R13, RZ, RZ, R7 ;  /* 0x000000ffff0d7224 */ /* 0x000fe200078e0007 */
[----:B------:R-:W-:-:S07]  /*1f590*/  MOV R4, R14 ;  /* 0x0000000e00047202 */ /* 0x000fce0000000f00 */
[----:B------:R-:W-:Y:S05]  /*1f5a0*/  WARPSYNC.COLLECTIVE R15, `(.L_x_3100) ;  /* 0x000000000f087348 */ /* 0x000fea0003c00000 */
[----:B------:R0:W1:Y:S02]  /*1f5b0*/  SHFL.IDX P6, R14, R13, R12, R11 ;  /* 0x0000000c0d0e7389 */ /* 0x00006400000c000b */
[----:B01----:R-:W-:Y:S01]  /*1f5c0*/  ENDCOLLECTIVE ;  /* 0x000000000000791b */ /* 0x003fe20003800000 */
.L_x_3100:
[----:B------:R-:W-:Y:S05]  /*1f5d0*/  BRA `(.L_x_3101) ;  /* 0xfffffea000d07947 */ /* 0x000fea000383ffff */
.L_x_2832:
[----:B0-----:R0:W1:Y:S02]  /*1f5e0*/  SYNCS.PHASECHK.TRANS64.TRYWAIT P0, [R2+URZ+0x28800], R5 ;  /* 0x02880005020075a7 */ /* 0x001064000800017f */
[----:B-1----:R-:W-:Y:S05]  /*1f5f0*/  @!P0 NANOSLEEP.SYNCS 0x989680 ;  /* 0x009896800000895d */ /* 0x002fea0003900000 */
[----:B------:R-:W1:Y:S02]  /*1f600*/  @!P0 SYNCS.PHASECHK.TRANS64 P0, [R2+URZ+0x28800], R5 ;  /* 0x02880005020085a7 */ /* 0x000e64000800007f */
[----:B-1----:R-:W-:Y:S05]  /*1f610*/  @!P0 BRA `(.L_x_2832) ;  /* 0xfffffffc00f08947 */ /* 0x002fea000383ffff */
[----:B------:R-:W-:Y:S05]  /*1f620*/  BRA `(.L_x_3102) ;  /* 0xfffffea400887947 */ /* 0x000fea000383ffff */
.L_x_2848:
        /* <DEDUP_REMOVED lines=9> */
.L_x_3104:
[----:B------:R-:W-:Y:S05]  /*1f6c0*/  BSYNC B1 ;  /* 0x0000000000017941 */ /* 0x000fea0003800000 */
.L_x_3103:
[----:B------:R-:W-:Y:S01]  /*1f6d0*/  IMAD.MOV.U32 R13, RZ, RZ, R32 ;  /* 0x000000ffff0d7224 */ /* 0x000fe200078e0020 */
[----:B------:R-:W-:Y:S01]  /*1f6e0*/  MOV R3, R14 ;  /* 0x0000000e00037202 */ /* 0x000fe20000000f00 */
[----:B------:R-:W-:Y:S01]  /*1f6f0*/  IMAD.MOV.U32 R12, RZ, RZ, RZ ;  /* 0x000000ffff0c7224 */ /* 0x000fe200078e00ff */
[----:B------:R-:W-:Y:S01]  /*1f700*/  ISETP.GE.AND P0, PT, R16, R45, PT ;  /* 0x0000002d1000720c */ /* 0x000fe20003f06270 */
[----:B------:R-:W-:Y:S02]  /*1f710*/  IMAD.MOV.U32 R11, RZ, RZ, 0x181f ;  /* 0x0000181fff0b7424 */ /* 0x000fe400078e00ff */
[----:B------:R-:W-:Y:S02]  /*1f720*/  IMAD.MOV.U32 R15, RZ, RZ, -0x1 ;  /* 0xffffffffff0f7424 */ /* 0x000fe400078e00ff */
[----:B------:R-:W-:-:S08]  /*1f730*/  IMAD R0, R192, R5, RZ ;  /* 0x00000005c0007224 */ /* 0x000fd000078e02ff */
[----:B------:R-:W-:Y:S05]  /*1f740*/  WARPSYNC.COLLECTIVE R15, `(.L_x_3105) ;  /* 0x000000000f087348 */ /* 0x000fea0003c00000 */
[----:B------:R0:W1:Y:S02]  /*1f750*/  SHFL.IDX P6, R14, R13, R12, R11 ;  /* 0x0000000c0d0e7389 */ /* 0x00006400000c000b */
[----:B01----:R-:W-:Y:S01]  /*1f760*/  ENDCOLLECTIVE ;  /* 0x000000000000791b */ /* 0x003fe20003800000 */
.L_x_3105:
        /* <DEDUP_REMOVED lines=8> */
.L_x_3106:
[----:B------:R-:W-:-:S05]  /*1f7f0*/  @!P1 IADD3 R4, P2, R4, R7, RZ ;  /* 0x0000000704049210 */ /* 0x000fca0007f5e0ff */
[----:B------:R-:W-:Y:S02]  /*1f800*/  @!P1 IMAD.X R3, R3, 0x1, R6, P2 ;  /* 0x0000000103039824 */ /* 0x000fe400010e0606 */
[----:B------:R-:W-:-:S03]  /*1f810*/  @!P1 IMAD.MOV.U32 R24, RZ, RZ, R4 ;  /* 0x000000ffff189224 */ /* 0x000fc600078e0004 */
[----:B------:R-:W-:Y:S01]  /*1f820*/  @!P1 MOV R25, R3 ;  /* 0x0000000300199202 */ /* 0x000fe20000000f00 */
[----:B------:R-:W-:-:S05]  /*1f830*/  IMAD.MOV.U32 R13, RZ, RZ, R34 ;  /* 0x000000ffff0d7224 */ /* 0x000fca00078e0022 */
[----:B------:R-:W5:Y:S01]  /*1f840*/  @!P1 LD.E.128 R24, desc[UR40][R24.64] ;  /* 0x0000002818189980 */ /* 0x000f62000c101d00 */
[----:B------:R-:W-:-:S07]  /*1f850*/  IMAD.MOV.U32 R5, RZ, RZ, R14 ;  /* 0x000000ffff057224 */ /* 0x000fce00078e000e */
[----:B-----5:R-:W-:Y:S05]  /*1f860*/  WARPSYNC.COLLECTIVE R15, `(.L_x_3107) ;  /* 0x000000000f087348 */ /* 0x020fea0003c00000 */
[----:B------:R0:W1:Y:S02]  /*1f870*/  SHFL.IDX P6, R14, R13, R12, R11 ;  /* 0x0000000c0d0e7389 */ /* 0x00006400000c000b */
[----:B01---5:R-:W-:Y:S01]  /*1f880*/  ENDCOLLECTIVE ;  /* 0x000000000000791b */ /* 0x023fe20003800000 */
.L_x_3107:
        /* <DEDUP_REMOVED lines=9> */
.L_x_3108:
[----:B------:R-:W-:Y:S02]  /*1f920*/  CS2R R46, SRZ ;  /* 0x00000000002e7805 */ /* 0x000fe4000001ff00 */
[----:B------:R-:W-:Y:S02]  /*1f930*/  MOV R13, R32 ;  /* 0x00000020000d7202 */ /* 0x000fe40000000f00 */
        /* <DEDUP_REMOVED lines=10> */
.L_x_3109:
        /* <DEDUP_REMOVED lines=8> */
.L_x_3110:
[----:B------:R-:W-:Y:S02]  /*1fa60*/  IMAD.MOV.U32 R13, RZ, RZ, R34 ;  /* 0x000000ffff0d7224 */ /* 0x000fe400078e0022 */
[----:B------:R-:W-:-:S07]  /*1fa70*/  IMAD.MOV.U32 R9, RZ, RZ, R14 ;  /* 0x000000ffff097224 */ /* 0x000fce00078e000e */
[----:B------:R-:W-:Y:S05]  /*1fa80*/  WARPSYNC.COLLECTIVE R15, `(.L_x_3111) ;  /* 0x000000000f087348 */ /* 0x000fea0003c00000 */
[----:B------:R0:W1:Y:S02]  /*1fa90*/  SHFL.IDX P6, R14, R13, R12, R11 ;  /* 0x0000000c0d0e7389 */ /* 0x00006400000c000b */
[----:B01----:R-:W-:Y:S01]  /*1faa0*/  ENDCOLLECTIVE ;  /* 0x000000000000791b */ /* 0x003fe20003800000 */
.L_x_3111:
[----:B------:R-:W-:Y:S02]  /*1fab0*/  @!P1 IMAD.MOV.U32 R48, RZ, RZ, R26 ;  /* 0x000000ffff309224 */ /* 0x000fe400078e001a */
[----:B------:R-:W-:Y:S02]  /*1fac0*/  @!P1 IMAD.MOV.U32 R49, RZ, RZ, R27 ;  /* 0x000000ffff319224 */ /* 0x000fe400078e001b */
[----:B------:R-:W-:Y:S02]  /*1fad0*/  @!P1 IMAD.MOV.U32 R20, RZ, RZ, R4 ;  /* 0x000000ffff149224 */ /* 0x000fe400078e0004 */
[----:B------:R-:W-:Y:S02]  /*1fae0*/  @!P1 IMAD.MOV.U32 R21, RZ, RZ, R5 ;  /* 0x000000ffff159224 */ /* 0x000fe400078e0005 */
[----:B------:R-:W-:Y:S02]  /*1faf0*/  @!P1 IMAD.MOV.U32 R36, RZ, RZ, R6 ;  /* 0x000000ffff249224 */ /* 0x000fe400078e0006 */
[----:B------:R-:W-:Y:S01]  /*1fb00*/  @!P1 IMAD.MOV.U32 R37, RZ, RZ, R7 ;  /* 0x000000ffff259224 */ /* 0x000fe200078e0007 */
[----:B------:R-:W-:Y:S01]  /*1fb10*/  MOV R25, R49 ;  /* 0x0000003100197202 */ /* 0x000fe20000000f00 */
[----:B------:R-:W-:Y:S01]  /*1fb20*/  IMAD.MOV.U32 R10, RZ, RZ, R48 ;  /* 0x000000ffff0a7224 */ /* 0x000fe200078e0030 */
[----:B------:R-:W-:Y:S01]  /*1fb30*/  MOV R5, R21 ;  /* 0x0000001500057202 */ /* 0x000fe20000000f00 */
[----:B------:R-:W-:-:S02]  /*1fb40*/  IMAD.MOV.U32 R4, RZ, RZ, R20 ;  /* 0x000000ffff047224 */ /* 0x000fc400078e0014 */
[----:B------:R-:W-:Y:S02]  /*1fb50*/  IMAD.MOV.U32 R6, RZ, RZ, R36 ;  /* 0x000000ffff067224 */ /* 0x000fe400078e0024 */
[----:B------:R-:W-:Y:S01]  /*1fb60*/  IMAD.MOV.U32 R7, RZ, RZ, R37 ;  /* 0x000000ffff077224 */ /* 0x000fe200078e0025 */
[----:B------:R-:W-:Y:S02]  /*1fb70*/  PRMT R43, R10, 0x5410, R25 ;  /* 0x000054100a2b7816 */ /* 0x000fe40000000019 */
[----:B------:R-:W-:Y:S02]  /*1fb80*/  CS2R R24, SRZ ;  /* 0x0000000000187805 */ /* 0x000fe4000001ff00 */
[----:B------:R-:W-:Y:S02]  /*1fb90*/  PRMT R65, R6, 0x5410, R4 ;  /* 0x0000541006417816 */ /* 0x000fe40000000004 */
[----:B------:R-:W-:Y:S02]  /*1fba0*/  PRMT R68, R5, 0x7610, R68 ;  /* 0x0000761005447816 */ /* 0x000fe40000000044 */
[----:B------:R-:W-:Y:S01]  /*1fbb0*/  PRMT R64, R64, 0x5410, R7 ;  /* 0x0000541040407816 */ /* 0x000fe20000000007 */
[----:B------:R-:W-:Y:S06]  /*1fbc0*/  BRA `(.L_x_3112) ;  /* 0xfffffebc00447947 */ /* 0x000fec000383ffff */
.L_x_2851:
[----:B------:R-:W-:Y:S01]  /*1fbd0*/  BSSY B1, `(.L_x_3113) ;  /* 0x0000008000017945 */ /* 0x000fe20003800000 */
[----:B------:R-:W-:Y:S01]  /*1fbe0*/  IMAD.MOV.U32 R13, RZ, RZ, R35 ;  /* 0x000000ffff0d7224 */ /* 0x000fe200078e0023 */
[----:B0-----:R-:W-:Y:S01]  /*1fbf0*/  MOV R15, 0xffffffff ;  /* 0xffffffff000f7802 */ /* 0x001fe20000000f00 */
[----:B------:R-:W-:Y:S02]  /*1fc00*/  IMAD.MOV.U32 R12, RZ, RZ, 0x2 ;  /* 0x00000002ff0c7424 */ /* 0x000fe400078e00ff */
[----:B------:R-:W-:-:S07]  /*1fc10*/  IMAD.MOV.U32 R11, RZ, RZ, 0x181f ;  /* 0x0000181fff0b7424 */ /* 0x000fce00078e00ff */
[----:B------:R-:W-:Y:S05]  /*1fc20*/  WARPSYNC.COLLECTIVE R15, `(.L_x_3114) ;  /* 0x000000000f087348 */ /* 0x000fea0003c00000 */
[----:B------:R0:W1:Y:S02]  /*1fc30*/  SHFL.IDX P6, R14, R13, R12, R11 ;  /* 0x0000000c0d0e7389 */ /* 0x00006400000c000b */
[----:B01----:R-:W-:Y:S01]  /*1fc40*/  ENDCOLLECTIVE ;  /* 0x000000000000791b */ /* 0x003fe20003800000 */
.L_x_3114:
[----:B------:R-:W-:Y:S05]  /*1fc50*/  BSYNC B1 ;  /* 0x0000000000017941 */ /* 0x000fea0003800000 */
.L_x_3113:
        /* <DEDUP_REMOVED lines=9> */
.L_x_3115:
[----:B------:R-:W-:Y:S01]  /*1fcf0*/  ISETP.GE.OR P1, PT, R9, R0, P0 ;  /* 0x000000000900720c */ /* 0x000fe20000726670 */
[----:B------:R-:W-:-:S12]  /*1fd00*/  IMAD.MOV.U32 R13, RZ, RZ, R33 ;  /* 0x000000ffff0d7224 */ /* 0x000fd800078e0021 */
[C---:B------:R-:W-:Y:S01]  /*1fd10*/  @!P1 IMAD.SHL.U32 R31, R16.reuse, 0x2, RZ ;  /* 0x00000002101f9824 */ /* 0x040fe200078e00ff */
[----:B------:R-:W-:Y:S02]  /*1fd20*/  @!P1 SHF.L.U64.HI R29, R16, 0x1, R17 ;  /* 0x00000001101d9819 */ /* 0x000fe40000010211 */
[----:B------:R-:W-:-:S07]  /*1fd30*/  MOV R8, R14 ;  /* 0x0000000e00087202 */ /* 0x000fce0000000f00 */
[----:B------:R-:W-:Y:S05]  /*1fd40*/  WARPSYNC.COLLECTIVE R15, `(.L_x_3116) ;  /* 0x000000000f087348 */ /* 0x000fea0003c00000 */
[----:B------:R0:W1:Y:S02]  /*1fd50*/  SHFL.IDX P6, R14, R13, R12, R11 ;  /* 0x0000000c0d0e7389 */ /* 0x00006400000c000b */
[----:B01----:R-:W-:Y:S01]  /*1fd60*/  ENDCOLLECTIVE ;  /* 0x000000000000791b */ /* 0x003fe20003800000 */
.L_x_3116:
[----:B------:R-:W-:-:S04]  /*1fd70*/  @!P1 IADD3 R8, P2, R8, R31, RZ ;  /* 0x0000001f08089210 */ /* 0x000fc80007f5e0ff */
[----:B------:R-:W-:Y:S01]  /*1fd80*/  @!P1 IADD3.X R9, R3, R29, RZ, P2, !PT ;  /* 0x0000001d03099210 */ /* 0x000fe200017fe4ff */
[----:B------:R-:W-:Y:S02]  /*1fd90*/  IMAD.MOV.U32 R13, RZ, RZ, R34 ;  /* 0x000000ffff0d7224 */ /* 0x000fe400078e0022 */
[----:B------:R-:W-:-:S07]  /*1fda0*/  IMAD.MOV.U32 R28, RZ, RZ, R14 ;  /* 0x000000ffff1c7224 */ /* 0x000fce00078e000e */
[----:B------:R-:W-:Y:S05]  /*1fdb0*/  WARPSYNC.COLLECTIVE R15, `(.L_x_3117) ;  /* 0x000000000f087348 */ /* 0x000fea0003c00000 */
[----:B------:R0:W1:Y:S02]  /*1fdc0*/  SHFL.IDX P6, R14, R13, R12, R11 ;  /* 0x0000000c0d0e7389 */ /* 0x00006400000c000b */
[----:B01----:R-:W-:Y:S01]  /*1fdd0*/  ENDCOLLECTIVE ;  /* 0x000000000000791b */ /* 0x003fe20003800000 */
.L_x_3117:
        /* <DEDUP_REMOVED lines=14> */
[----:B------:R-:W-:Y:S01]  /*1fec0*/  @!P1 IMAD.MOV.U32 R53, RZ, RZ, R11 ;  /* 0x000000ffff359224 */ /* 0x000fe200078e000b */
[----:B------:R-:W-:Y:S01]  /*1fed0*/  MOV R12, R51 ;  /* 0x00000033000c7202 */ /* 0x000fe20000000f00 */
[----:B------:R-:W-:Y:S02]  /*1fee0*/  IMAD.MOV.U32 R11, RZ, RZ, 0x181f ;  /* 0x0000181fff0b7424 */ /* 0x000fe400078e00ff */
[----:B------:R-:W-:Y:S01]  /*1fef0*/  @!P1 IMAD.MOV.U32 R52, RZ, RZ, R10 ;  /* 0x000000ffff349224 */ /* 0x000fe200078e000a */
[----:B------:R-:W-:Y:S01]  /*1ff00*/  PRMT R59, R3, 0x5410, R12 ;  /* 0x00005410033b7816 */ /* 0x000fe2000000000c */
[----:B------:R-:W-:-:S02]  /*1ff10*/  IMAD.MOV.U32 R12, RZ, RZ, 0x3 ;  /* 0x00000003ff0c7424 */ /* 0x000fc400078e00ff */
[----:B------:R-:W-:Y:S02]  /*1ff20*/  IMAD.MOV.U32 R8, RZ, RZ, R52 ;  /* 0x000000ffff087224 */ /* 0x000fe400078e0034 */
[----:B------:R-:W-:-:S07]  /*1ff30*/  IMAD.MOV.U32 R9, RZ, RZ, R53 ;  /* 0x000000ffff097224 */ /* 0x000fce00078e0035 */
[----:B-----5:R-:W-:Y:S05]  /*1ff40*/  WARPSYNC.COLLECTIVE R15, `(.L_x_3118) ;  /* 0x000000000f087348 */ /* 0x020fea0003c00000 */
[----:B------:R0:W1:Y:S02]  /*1ff50*/  SHFL.IDX P6, R14, R13, R12, R11 ;  /* 0x0000000c0d0e7389 */ /* 0x00006400000c000b */
[----:B01---5:R-:W-:Y:S01]  /*1ff60*/  ENDCOLLECTIVE ;  /* 0x000000000000791b */ /* 0x023fe20003800000 */
.L_x_3118:
[----:B------:R-:W-:Y:S01]  /*1ff70*/  PRMT R44, R8, 0x5410, R9 ;  /* 0x00005410082c7816 */ /* 0x000fe20000000009 */
[----:B------:R-:W-:Y:S01]  /*1ff80*/  @!P1 IMAD.MOV.U32 R38, RZ, RZ, R28 ;  /* 0x000000ffff269224 */ /* 0x000fe200078e001c */
[----:B------:R-:W-:Y:S01]  /*1ff90*/  @!P1 MOV R40, R30 ;  /* 0x0000001e00289202 */ /* 0x000fe20000000f00 */
[----:B------:R-:W-:Y:S02]  /*1ffa0*/  @!P1 IMAD.MOV.U32 R39, RZ, RZ, R29 ;  /* 0x000000ffff279224 */ /* 0x000fe400078e001d */
[----:B------:R-:W-:Y:S02]  /*1ffb0*/  @!P1 IMAD.MOV.U32 R41, RZ, RZ, R31 ;  /* 0x000000ffff299224 */ /* 0x000fe400078e001f */
[----:B------:R-:W-:Y:S02]  /*1ffc0*/  IMAD.MOV.U32 R8, RZ, RZ, R38 ;  /* 0x000000ffff087224 */ /* 0x000fe400078e0026 */
[----:B------:R-:W-:Y:S02]  /*1ffd0*/  IMAD.MOV.U32 R13, RZ, RZ, R32 ;  /* 0x000000ffff0d7224 */ /* 0x000fe400078e0020 */
[----:B------:R-:W-:-:S02]  /*1ffe0*/  IMAD.MOV.U32 R9, RZ, RZ, R39 ;  /* 0x000000ffff097224 */ /* 0x000fc400078e0027 */
[----:B------:R-:W-:-:S03]  /*1fff0*/  IMAD.MOV.U32 R10, RZ, RZ, R40 ;  /* 0x000000ffff0a7224 */ /* 0x000fc600078e0028 */
[----:B------:R-:W-:Y:S02]  /*20000*/  PRMT R62, R8, 0x5410, R9 ;  /* 0x00005410083e7816 */ /* 0x000fe40000000009 */
[----:B------:R-:W-:Y:S01]  /*20010*/  CS2R R8, SRZ ;  /* 0x0000000000087805 */ /* 0x000fe2000001ff00 */
[----:B------:R-:W-:-:S07]  /*20020*/  IMAD.MOV.U32 R3, RZ, RZ, R14 ;  /* 0x000000ffff037224 */ /* 0x000fce00078e000e */
[----:B------:R-:W-:Y:S05]  /*20030*/  WARPSYNC.COLLECTIVE R15, `(.L_x_3119) ;  /* 0x000000000f087348 */ /* 0x000fea0003c00000 */
[----:B------:R0:W1:Y:S02]  /*20040*/  SHFL.IDX P6, R14, R13, R12, R11 ;  /* 0x0000000c0d0e7389 */ /* 0x00006400000c000b */
[----:B01----:R-:W-:Y:S01]  /*20050*/  ENDCOLLECTIVE ;  /* 0x000000000000791b */ /* 0x003fe20003800000 */
.L_x_3119:
[----:B------:R-:W-:Y:S02]  /*20060*/  IMAD.MOV.U32 R13, RZ, RZ, R33 ;  /* 0x000000ffff0d7224 */ /* 0x000fe400078e0021 */
[----:B------:R-:W-:-:S07]  /*20070*/  IMAD.MOV.U32 R32, RZ, RZ, R14 ;  /* 0x000000ffff207224 */ /* 0x000fce00078e000e */
[----:B------:R-:W-:Y:S05]  /*20080*/  WARPSYNC.COLLECTIVE R15, `(.L_x_3120) ;  /* 0x000000000f087348 */ /* 0x000fea0003c00000 */
[----:B------:R0:W1:Y:S02]  /*20090*/  SHFL.IDX P6, R14, R13, R12, R11 ;  /* 0x0000000c0d0e7389 */ /* 0x00006400000c000b */
[----:B01----:R-:W-:Y:S01]  /*200a0*/  ENDCOLLECTIVE ;  /* 0x000000000000791b */ /* 0x003fe20003800000 */
.L_x_3120:
[----:B------:R-:W-:Y:S01]  /*200b0*/  MOV R13, R34 ;  /* 0x00000022000d7202 */ /* 0x000fe20000000f00 */
[----:B------:R-:W-:-:S07]  /*200c0*/  IMAD.MOV.U32 R33, RZ, RZ, R14 ;  /* 0x000000ffff217224 */ /* 0x000fce00078e000e */
[----:B------:R-:W-:Y:S05]  /*200d0*/  WARPSYNC.COLLECTIVE R15, `(.L_x_3121) ;  /* 0x000000000f087348 */ /* 0x000fea0003c00000 */
[----:B------:R0:W1:Y:S02]  /*200e0*/  SHFL.IDX P6, R14, R13, R12, R11 ;  /* 0x0000000c0d0e7389 */ /* 0x00006400000c000b */
[----:B01----:R-:W-:Y:S01]  /*200f0*/  ENDCOLLECTIVE ;  /* 0x000000000000791b */ /* 0x003fe20003800000 */
.L_x_3121:
[----:B------:R-:W-:-:S05]  /*20100*/  IMAD.MOV.U32 R11, RZ, RZ, R41 ;  /* 0x000000ffff0b7224 */ /* 0x000fca00078e0029 */
[----:B------:R-:W-:Y:S01]  /*20110*/  PRMT R63, R10, 0x5410, R11 ;  /* 0x000054100a3f7816 */ /* 0x000fe2000000000b */
[----:B------:R-:W-:Y:S01]  /*20120*/  IMAD.MOV.U32 R34, RZ, RZ, R14 ;  /* 0x000000ffff227224 */ /* 0x000fe200078e000e */
[----:B------:R-:W-:Y:S06]  /*20130*/  BRA `(.L_x_3122) ;  /* 0xfffffebc00207947 */ /* 0x000fec000383ffff */
.L_x_2855:
[----:B0-----:R0:W1:Y:S02]  /*20140*/  SYNCS.PHASECHK.TRANS64.TRYWAIT P4, [R2+URZ+0x28800], R29 ;  /* 0x0288001d020075a7 */ /* 0x001064000808017f */
[----:B-1----:R-:W-:Y:S05]  /*20150*/  @!P4 NANOSLEEP.SYNCS 0x989680 ;  /* 0x009896800000c95d */ /* 0x002fea0003900000 */
[----:B------:R-:W1:Y:S02]  /*20160*/  @!P4 SYNCS.PHASECHK.TRANS64 P4, [R2+URZ+0x28800], R29 ;  /* 0x0288001d0200c5a7 */ /* 0x000e64000808007f */
[----:B-1----:R-:W-:Y:S05]  /*20170*/  @!P4 BRA `(.L_x_2855) ;  /* 0xfffffffc00f0c947 */ /* 0x002fea000383ffff */
[----:B------:R-:W-:Y:S05]  /*20180*/  BRA `(.L_x_3123) ;  /* 0xfffffebc00b87947 */ /* 0x000fea000383ffff */
.L_x_2865:
[----:B-1----:R1:W2:Y:S02]  /*20190*/  SYNCS.PHASECHK.TRANS64.TRYWAIT P2, [R0+URZ+0x28830], R3 ;  /* 0x02883003000075a7 */ /* 0x0022a4000804017f */
[----:B--2---:R-:W-:Y:S05]  /*201a0*/  @!P2 NANOSLEEP.SYNCS 0x989680 ;  /* 0x009896800000a95d */ /* 0x004fea0003900000 */
[----:B------:R-:W2:Y:S02]  /*201b0*/  @!P2 SYNCS.PHASECHK.TRANS64 P2, [R0+URZ+0x28830], R3 ;  /* 0x028830030000a5a7 */ /* 0x000ea4000804007f */
[----:B--2---:R-:W-:Y:S05]  /*201c0*/  @!P2 BRA `(.L_x_2865) ;  /* 0xfffffffc00f0a947 */ /* 0x004fea000383ffff */
[----:B------:R-:W-:Y:S05]  /*201d0*/  BRA `(.L_x_2864) ;  /* 0xfffffed800147947 */ /* 0x000fea000383ffff */
.L_x_2871:
[----:B-1----:R1:W2:Y:S02]  /*201e0*/  SYNCS.PHASECHK.TRANS64.TRYWAIT P4, [R3+URZ+0x28830], R6 ;  /* 0x02883006030075a7 */ /* 0x0022a4000808017f */
[----:B--2---:R-:W-:Y:S05]  /*201f0*/  @!P4 NANOSLEEP.SYNCS 0x989680 ;  /* 0x009896800000c95d */ /* 0x004fea0003900000 */
[----:B------:R-:W2:Y:S02]  /*20200*/  @!P4 SYNCS.PHASECHK.TRANS64 P4, [R3+URZ+0x28830], R6 ;  /* 0x028830060300c5a7 */ /* 0x000ea4000808007f */
[----:B--2---:R-:W-:Y:S05]  /*20210*/  @!P4 BRA `(.L_x_2871) ;  /* 0xfffffffc00f0c947 */ /* 0x004fea000383ffff */
[----:B------:R-:W-:Y:S05]  /*20220*/  BRA `(.L_x_2870) ;  /* 0xfffffefc00587947 */ /* 0x000fea000383ffff */
.L_x_2875:
[----:B-1----:R1:W2:Y:S02]  /*20230*/  SYNCS.PHASECHK.TRANS64.TRYWAIT P3, [R6+URZ+0x28850], R3 ;  /* 0x02885003060075a7 */ /* 0x0022a4000806017f */
[----:B--2---:R-:W-:Y:S05]  /*20240*/  @!P3 NANOSLEEP.SYNCS 0x989680 ;  /* 0x009896800000b95d */ /* 0x004fea0003900000 */
[----:B------:R-:W2:Y:S02]  /*20250*/  @!P3 SYNCS.PHASECHK.TRANS64 P3, [R6+URZ+0x28850], R3 ;  /* 0x028850030600b5a7 */ /* 0x000ea4000806007f */
[----:B--2---:R-:W-:Y:S05]  /*20260*/  @!P3 BRA `(.L_x_2875) ;  /* 0xfffffffc00f0b947 */ /* 0x004fea000383ffff */
[----:B------:R-:W-:Y:S05]  /*20270*/  BRA `(.L_x_2872) ;  /* 0xffffff0000687947 */ /* 0x000fea000383ffff */
.L_x_2882:
[----:B-1----:R1:W2:Y:S02]  /*20280*/  SYNCS.PHASECHK.TRANS64.TRYWAIT P3, [R3+URZ+0x28830], R6 ;  /* 0x02883006030075a7 */ /* 0x0022a4000806017f */
[----:B--2---:R-:W-:Y:S05]  /*20290*/  @!P3 NANOSLEEP.SYNCS 0x989680 ;  /* 0x009896800000b95d */ /* 0x004fea0003900000 */
[----:B------:R-:W2:Y:S02]  /*202a0*/  @!P3 SYNCS.PHASECHK.TRANS64 P3, [R3+URZ+0x28830], R6 ;  /* 0x028830060300b5a7 */ /* 0x000ea4000806007f */
[----:B--2---:R-:W-:Y:S05]  /*202b0*/  @!P3 BRA `(.L_x_2882) ;  /* 0xfffffffc00f0b947 */ /* 0x004fea000383ffff */
[----:B------:R-:W-:Y:S05]  /*202c0*/  BRA `(.L_x_2881) ;  /* 0xffffff2800087947 */ /* 0x000fea000383ffff */
.L_x_2886:
[----:B-1----:R1:W2:Y:S02]  /*202d0*/  SYNCS.PHASECHK.TRANS64.TRYWAIT P2, [R6+URZ+0x28850], R3 ;  /* 0x02885003060075a7 */ /* 0x0022a4000804017f */
[----:B--2---:R-:W-:Y:S05]  /*202e0*/  @!P2 NANOSLEEP.SYNCS 0x989680 ;  /* 0x009896800000a95d */ /* 0x004fea0003900000 */
[----:B------:R-:W2:Y:S02]  /*202f0*/  @!P2 SYNCS.PHASECHK.TRANS64 P2, [R6+URZ+0x28850], R3 ;  /* 0x028850030600a5a7 */ /* 0x000ea4000804007f */
[----:B--2---:R-:W-:Y:S05]  /*20300*/  @!P2 BRA `(.L_x_2886) ;  /* 0xfffffffc00f0a947 */ /* 0x004fea000383ffff */
[----:B------:R-:W-:Y:S05]  /*20310*/  BRA `(.L_x_2883) ;  /* 0xffffff2c00187947 */ /* 0x000fea000383ffff */
.L_x_2891:
[----:B-1----:R1:W2:Y:S02]  /*20320*/  SYNCS.PHASECHK.TRANS64.TRYWAIT P0, [R12+URZ+0x28850], R5 ;  /* 0x028850050c0075a7 */ /* 0x0022a4000800017f */
[----:B--2---:R-:W-:Y:S05]  /*20330*/  @!P0 NANOSLEEP.SYNCS 0x989680 ;  /* 0x009896800000895d */ /* 0x004fea0003900000 */
[----:B------:R-:W2:Y:S02]  /*20340*/  @!P0 SYNCS.PHASECHK.TRANS64 P0, [R12+URZ+0x28850], R5 ;  /* 0x028850050c0085a7 */ /* 0x000ea4000800007f */
[----:B--2---:R-:W-:Y:S05]  /*20350*/  @!P0 BRA `(.L_x_2891) ;  /* 0xfffffffc00f08947 */ /* 0x004fea000383ffff */
[----:B------:R-:W-:Y:S05]  /*20360*/  BRA `(.L_x_2890) ;  /* 0xffffff4800487947 */ /* 0x000fea000383ffff */
.L_x_2905:
[----:B------:R-:W-:Y:S01]  /*20370*/  MOV R13, R4 ;  /* 0x00000004000d7202 */ /* 0x000fe20000000f00 */
[----:B------:R-:W-:Y:S02]  /*20380*/  IMAD.MOV.U32 R12, RZ, RZ, RZ ;  /* 0x000000ffff0c7224 */ /* 0x000fe400078e00ff */
[----:B------:R-:W-:Y:S02]  /*20390*/  IMAD.MOV.U32 R11, RZ, RZ, 0x181f ;  /* 0x0000181fff0b7424 */ /* 0x000fe400078e00ff */
[----:B------:R-:W-:-:S07]  /*203a0*/  IMAD.MOV.U32 R15, RZ, RZ, -0x1 ;  /* 0xffffffffff0f7424 */ /* 0x000fce00078e00ff */
[----:B01----:R-:W-:Y:S05]  /*203b0*/  WARPSYNC.COLLECTIVE R15, `(.L_x_3124) ;  /* 0x000000000f087348 */ /* 0x003fea0003c00000 */
[----:B------:R2:W3:Y:S02]  /*203c0*/  SHFL.IDX P6, R14, R13, R12, R11 ;  /* 0x0000000c0d0e7389 */ /* 0x0004e400000c000b */
[----:B0123--:R-:W-:Y:S01]  /*203d0*/  ENDCOLLECTIVE ;  /* 0x000000000000791b */ /* 0x00ffe20003800000 */
.L_x_3124:
[----:B------:R-:W-:Y:S02]  /*203e0*/  IMAD.MOV.U32 R13, RZ, RZ, R3 ;  /* 0x000000ffff0d7224 */ /* 0x000fe400078e0003 */
[----:B------:R-:W-:-:S07]  /*203f0*/  IMAD.MOV.U32 R0, RZ, RZ, R14 ;  /* 0x000000ffff007224 */ /* 0x000fce00078e000e */
[----:B------:R-:W-:Y:S05]  /*20400*/  WARPSYNC.COLLECTIVE R15, `(.L_x_3125) ;  /* 0x000000000f087348 */ /* 0x000fea0003c00000 */
[----:B------:R0:W1:Y:S02]  /*20410*/  SHFL.IDX P6, R14, R13, R12, R11 ;  /* 0x0000000c0d0e7389 */ /* 0x00006400000c000b */
[----:B01----:R-:W-:Y:S01]  /*20420*/  ENDCOLLECTIVE ;  /* 0x000000000000791b */ /* 0x003fe20003800000 */
.L_x_3125:
[----:B------:R-:W-:Y:S05]  /*20430*/  BRA `(.L_x_3126) ;  /* 0xffffff6c006c7947 */ /* 0x000fea000383ffff */
.L_x_2908:
[----:B------:R-:W-:Y:S01]  /*20440*/  BSSY B1, `(.L_x_3127) ;  /* 0x0000008000017945 */ /* 0x000fe20003800000 */
[----:B------:R-:W-:Y:S01]  /*20450*/  MOV R13, R4 ;  /* 0x00000004000d7202 */ /* 0x000fe20000000f00 */
[----:B------:R-:W-:Y:S02]  /*20460*/  IMAD.MOV.U32 R12, RZ, RZ, 0x1 ;  /* 0x00000001ff0c7424 */ /* 0x000fe400078e00ff */
[----:B------:R-:W-:Y:S02]  /*20470*/  IMAD.MOV.U32 R11, RZ, RZ, 0x181f ;  /* 0x0000181fff0b7424 */ /* 0x000fe400078e00ff */
[----:B---3--:R-:W-:-:S07]  /*20480*/  IMAD.MOV.U32 R15, RZ, RZ, -0x1 ;  /* 0xffffffffff0f7424 */ /* 0x008fce00078e00ff */
[----:B012-4-:R-:W-:Y:S05]  /*20490*/  WARPSYNC.COLLECTIVE R15, `(.L_x_3128) ;  /* 0x000000000f087348 */ /* 0x017fea0003c00000 */
[----:B----4-:R3:W4:Y:S02]  /*204a0*/  SHFL.IDX P6, R14, R13, R12, R11 ;  /* 0x0000000c0d0e7389 */ /* 0x01072400000c000b */
[----:B01234-:R-:W-:Y:S01]  /*204b0*/  ENDCOLLECTIVE ;  /* 0x000000000000791b */ /* 0x01ffe20003800000 */
.L_x_3128:
[----:B------:R-:W-:Y:S05]  /*204c0*/  BSYNC B1 ;  /* 0x0000000000017941 */ /* 0x000fea0003800000 */
.L_x_3127:
        /* <DEDUP_REMOVED lines=8> */
.L_x_3129:
[----:B------:R-:W-:Y:S05]  /*20550*/  BRA `(.L_x_3130) ;  /* 0xffffff6c006c7947 */ /* 0x000fea000383ffff */
.L_x_2911:
[----:B------:R-:W-:Y:S01]  /*20560*/  BSSY B1, `(.L_x_3131) ;  /* 0x0000008000017945 */ /* 0x000fe20003800000 */
[----:B------:R-:W-:Y:S01]  /*20570*/  IMAD.MOV.U32 R13, RZ, RZ, R4 ;  /* 0x000000ffff0d7224 */ /* 0x000fe200078e0004 */
[----:B0-----:R-:W-:Y:S01]  /*20580*/  MOV R15, 0xffffffff ;  /* 0xffffffff000f7802 */ /* 0x001fe20000000f00 */
[----:B------:R-:W-:Y:S02]  /*20590*/  IMAD.MOV.U32 R12, RZ, RZ, 0x2 ;  /* 0x00000002ff0c7424 */ /* 0x000fe400078e00ff */
[----:B------:R-:W-:-:S07]  /*205a0*/  IMAD.MOV.U32 R11, RZ, RZ, 0x181f ;  /* 0x0000181fff0b7424 */ /* 0x000fce00078e00ff */
[----:B-1234-:R-:W-:Y:S05]  /*205b0*/  WARPSYNC.COLLECTIVE R15, `(.L_x_3132) ;  /* 0x000000000f087348 */ /* 0x01efea0003c00000 */
[----:B----4-:R0:W4:Y:S02]  /*205c0*/  SHFL.IDX P6, R14, R13, R12, R11 ;  /* 0x0000000c0d0e7389 */ /* 0x01012400000c000b */
[----:B01234-:R-:W-:Y:S01]  /*205d0*/  ENDCOLLECTIVE ;  /* 0x000000000000791b */ /* 0x01ffe20003800000 */
.L_x_3132:
[----:B------:R-:W-:Y:S05]  /*205e0*/  BSYNC B1 ;  /* 0x0000000000017941 */ /* 0x000fea0003800000 */
.L_x_3131:
        /* <DEDUP_REMOVED lines=8> */
.L_x_3133:
[----:B------:R-:W-:Y:S05]  /*20670*/  BRA `(.L_x_3134) ;  /* 0xffffff6c006c7947 */ /* 0x000fea000383ffff */
.L_x_2914:
[----:B------:R-:W-:Y:S01]  /*20680*/  BSSY B1, `(.L_x_3135) ;  /* 0x0000008000017945 */ /* 0x000fe20003800000 */
[----:B------:R-:W-:Y:S01]  /*20690*/  MOV R13, R4 ;  /* 0x00000004000d7202 */ /* 0x000fe20000000f00 */
[----:B------:R-:W-:Y:S02]  /*206a0*/  IMAD.MOV.U32 R12, RZ, RZ, 0x3 ;  /* 0x00000003ff0c7424 */ /* 0x000fe400078e00ff */
[----:B------:R-:W-:Y:S02]  /*206b0*/  IMAD.MOV.U32 R11, RZ, RZ, 0x181f ;  /* 0x0000181fff0b7424 */ /* 0x000fe400078e00ff */
[----:B0-----:R-:W-:-:S07]  /*206c0*/  IMAD.MOV.U32 R15, RZ, RZ, -0x1 ;  /* 0xffffffffff0f7424 */ /* 0x001fce00078e00ff */
[----:B-1234-:R-:W-:Y:S05]  /*206d0*/  WARPSYNC.COLLECTIVE R15, `(.L_x_3136) ;  /* 0x000000000f087348 */ /* 0x01efea0003c00000 */
[----:B------:R0:W0:Y:S02]  /*206e0*/  SHFL.IDX P6, R14, R13, R12, R11 ;  /* 0x0000000c0d0e7389 */ /* 0x00002400000c000b */
[----:B01234-:R-:W-:Y:S01]  /*206f0*/  ENDCOLLECTIVE ;  /* 0x000000000000791b */ /* 0x01ffe20003800000 */
.L_x_3136:
[----:B------:R-:W-:Y:S05]  /*20700*/  BSYNC B1 ;  /* 0x0000000000017941 */ /* 0x000fea0003800000 */
.L_x_3135:
        /* <DEDUP_REMOVED lines=8> */
.L_x_3137:
[----:B------:R-:W-:Y:S05]  /*20790*/  BRA `(.L_x_3138) ;  /* 0xffffff6c006c7947 */ /* 0x000fea000383ffff */
.L_x_2931:
[----:B------:R-:W1:Y:S01]  /*207a0*/  S2R R6, SR_TID.X ;  /* 0x0000000000067919 */ /* 0x000e620000002100 */
[----:B------:R-:W-:Y:S01]  /*207b0*/  BSSY B1, `(.L_x_3139) ;  /* 0x000000a000017945 */ /* 0x000fe20003800000 */
[----:B------:R-:W-:Y:S01]  /*207c0*/  IMAD.MOV.U32 R12, RZ, RZ, RZ ;  /* 0x000000ffff0c7224 */ /* 0x000fe200078e00ff */
[----:B------:R-:W-:Y:S01]  /*207d0*/  MOV R15, 0xffffffff ;  /* 0xffffffff000f7802 */ /* 0x000fe20000000f00 */
[----:B------:R-:W-:Y:S01]  /*207e0*/  IMAD.MOV.U32 R11, RZ, RZ, 0x1f ;  /* 0x0000001fff0b7424 */ /* 0x000fe200078e00ff */
[----:B-1----:R-:W-:-:S04]  /*207f0*/  SHF.R.U32.HI R6, RZ, 0x5, R6 ;  /* 0x00000005ff067819 */ /* 0x002fc80000011606 */
[----:B------:R-:W-:-:S05]  /*20800*/  LOP3.LUT R6, R6, 0x3, RZ, 0xc0, !PT ;  /* 0x0000000306067812 */ /* 0x000fca00078ec0ff */
[----:B0-----:R-:W-:-:S07]  /*20810*/  IMAD.MOV.U32 R13, RZ, RZ, R6 ;  /* 0x000000ffff0d7224 */ /* 0x001fce00078e0006 */
[----:B------:R-:W-:Y:S05]  /*20820*/  WARPSYNC.COLLECTIVE R15, `(.L_x_3140) ;  /* 0x000000000f087348 */ /* 0x000fea0003c00000 */
[----:B------:R0:W1:Y:S02]  /*20830*/  SHFL.IDX P6, R14, R13, R12, R11 ;  /* 0x0000000c0d0e7389 */ /* 0x00006400000c000b */
[----:B01----:R-:W-:Y:S01]  /*20840*/  ENDCOLLECTIVE ;  /* 0x000000000000791b */ /* 0x003fe20003800000 */
.L_x_3140:
[----:B------:R-:W-:Y:S05]  /*20850*/  BSYNC B1 ;  /* 0x0000000000017941 */ /* 0x000fea0003800000 */
.L_x_3139:
[----:B------:R-:W-:Y:S05]  /*20860*/  BRA `(.L_x_3141) ;  /* 0xffffff8000c87947 */ /* 0x000fea000383ffff */
.L_x_2933:
[----:B------:R-:W-:Y:S01]  /*20870*/  BSSY B1, `(.L_x_3142) ;  /* 0x0000006000017945 */ /* 0x000fe20003800000 */
[----:B------:R-:W-:-:S07]  /*20880*/  IMAD.MOV.U32 R15, RZ, RZ, -0x1 ;  /* 0xffffffffff0f7424 */ /* 0x000fce00078e00ff */
[----:B01----:R-:W-:Y:S05]  /*20890*/  WARPSYNC.COLLECTIVE R15, `(.L_x_3143) ;  /* 0x000000000f0c7348 */ /* 0x003fea0003c00000 */
[----:B------:R-:W-:Y:S02]  /*208a0*/  ELECT P6, UR62, PT ;  /* 0x00000000003e782f */ /* 0x000fe400038c0000 */
[----:B------:R-:W-:Y:S01]  /*208b0*/  MOV R14, UR62 ;  /* 0x0000003e000e7c02 */ /* 0x000fe20008000f00 */
[----:B01----:R-:W-:Y:S10]  /*208c0*/  ENDCOLLECTIVE ;  /* 0x000000000000791b */ /* 0x003ff40003800000 */
.L_x_3143:
[----:B------:R-:W-:Y:S05]  /*208d0*/  BSYNC B1 ;  /* 0x0000000000017941 */ /* 0x000fea0003800000 */
.L_x_3142:
[----:B------:R-:W-:Y:S05]  /*208e0*/  BRA `(.L_x_2932) ;  /* 0xffffff8000c07947 */ /* 0x000fea000383ffff */
.L_x_2935:
[----:B-1----:R-:W2:Y:S02]  /*208f0*/  LDL R4, [R1+0x4] ;  /* 0x0000040001047983 */ /* 0x002ea40000100800 */
[----:B--2---:R1:W2:Y:S02]  /*20900*/  SYNCS.PHASECHK.TRANS64.TRYWAIT P0, [R4+URZ+0x28820], R3 ;  /* 0x02882003040075a7 */ /* 0x0042a4000800017f */
[----:B--2---:R-:W-:Y:S05]  /*20910*/  @!P0 NANOSLEEP.SYNCS 0x989680 ;  /* 0x009896800000895d */ /* 0x004fea0003900000 */
[----:B------:R-:W2:Y:S02]  /*20920*/  @!P0 SYNCS.PHASECHK.TRANS64 P0, [R4+URZ+0x28820], R3 ;  /* 0x02882003040085a7 */ /* 0x000ea4000800007f */
[----:B--2---:R-:W-:Y:S05]  /*20930*/  @!P0 BRA `(.L_x_2935) ;  /* 0xfffffffc00ec8947 */ /* 0x004fea000383ffff */
[----:B------:R-:W-:Y:S05]  /*20940*/  BRA `(.L_x_3144) ;  /* 0xffffff8000d07947 */ /* 0x000fea000383ffff */
.L_x_2939:
[----:B-1----:R1:W2:Y:S02]  /*20950*/  SYNCS.PHASECHK.TRANS64.TRYWAIT P0, [R5+URZ+0x288a0], R9 ;  /* 0x0288a009050075a7 */ /* 0x0022a4000800017f */
[----:B--2---:R-:W-:Y:S05]  /*20960*/  @!P0 NANOSLEEP.SYNCS 0x989680 ;  /* 0x009896800000895d */ /* 0x004fea0003900000 */
[----:B------:R-:W2:Y:S02]  /*20970*/  @!P0 SYNCS.PHASECHK.TRANS64 P0, [R5+URZ+0x288a0], R9 ;  /* 0x0288a009050085a7 */ /* 0x000ea4000800007f */
[----:B--2---:R-:W-:Y:S05]  /*20980*/  @!P0 BRA `(.L_x_2939) ;  /* 0xfffffffc00f08947 */ /* 0x004fea000383ffff */
[----:B------:R-:W-:Y:S05]  /*20990*/  BRA `(.L_x_3145) ;  /* 0xffffff8000f47947 */ /* 0x000fea000383ffff */
.L_x_2945:
[----:B0-----:R0:W2:Y:S02]  /*209a0*/  SYNCS.PHASECHK.TRANS64.TRYWAIT P0, [R5+URZ+0x288c0], R9 ;  /* 0x0288c009050075a7 */ /* 0x0010a4000800017f */
[----:B--2---:R-:W-:Y:S05]  /*209b0*/  @!P0 NANOSLEEP.SYNCS 0x989680 ;  /* 0x009896800000895d */ /* 0x004fea0003900000 */
[----:B------:R-:W2:Y:S02]  /*209c0*/  @!P0 SYNCS.PHASECHK.TRANS64 P0, [R5+URZ+0x288c0], R9 ;  /* 0x0288c009050085a7 */ /* 0x000ea4000800007f */
[----:B--2---:R-:W-:Y:S05]  /*209d0*/  @!P0 BRA `(.L_x_2945) ;  /* 0xfffffffc00f08947 */ /* 0x004fea000383ffff */
[----:B------:R-:W-:Y:S05]  /*209e0*/  BRA `(.L_x_3146) ;  /* 0xffffff8400bc7947 */ /* 0x000fea000383ffff */
.L_x_2953:
[----:B-1----:R1:W2:Y:S02]  /*209f0*/  SYNCS.PHASECHK.TRANS64.TRYWAIT P1, [R7+URZ+0x288a0], R6 ;  /* 0x0288a006070075a7 */ /* 0x0022a4000802017f */
[----:B--2---:R-:W-:Y:S05]  /*20a00*/  @!P1 NANOSLEEP.SYNCS 0x989680 ;  /* 0x009896800000995d */ /* 0x004fea0003900000 */
[----:B------:R-:W2:Y:S02]  /*20a10*/  @!P1 SYNCS.PHASECHK.TRANS64 P1, [R7+URZ+0x288a0], R6 ;  /* 0x0288a006070095a7 */ /* 0x000ea4000802007f */
[----:B--2---:R-:W-:Y:S05]  /*20a20*/  @!P1 BRA `(.L_x_2953) ;  /* 0xfffffffc00f09947 */ /* 0x004fea000383ffff */
[----:B------:R-:W-:Y:S05]  /*20a30*/  BRA `(.L_x_3147) ;  /* 0xffffff8800d87947 */ /* 0x000fea000383ffff */
.L_x_2959:
[----:B--2---:R2:W3:Y:S02]  /*20a40*/  SYNCS.PHASECHK.TRANS64.TRYWAIT P1, [R7+URZ+0x288c0], R6 ;  /* 0x0288c006070075a7 */ /* 0x0044e4000802017f */
[----:B---3--:R-:W-:Y:S05]  /*20a50*/  @!P1 NANOSLEEP.SYNCS 0x989680 ;  /* 0x009896800000995d */ /* 0x008fea0003900000 */
[----:B------:R-:W3:Y:S02]  /*20a60*/  @!P1 SYNCS.PHASECHK.TRANS64 P1, [R7+URZ+0x288c0], R6 ;  /* 0x0288c006070095a7 */ /* 0x000ee4000802007f */
[----:B---3--:R-:W-:Y:S05]  /*20a70*/  @!P1 BRA `(.L_x_2959) ;  /* 0xfffffffc00f09947 */ /* 0x008fea000383ffff */
[----:B------:R-:W-:Y:S05]  /*20a80*/  BRA `(.L_x_3148) ;  /* 0xffffff8c00987947 */ /* 0x000fea000383ffff */
.L_x_2973:
[----:B------:R-:W1:Y:S01]  /*20a90*/  S2R R5, SR_TID.X ;  /* 0x0000000000057919 */ /* 0x000e620000002100 */
[----:B------:R-:W-:Y:S01]  /*20aa0*/  BSSY B0, `(.L_x_3149) ;  /* 0x000000a000007945 */ /* 0x000fe20003800000 */
[----:B------:R-:W-:Y:S02]  /*20ab0*/  IMAD.MOV.U32 R12, RZ, RZ, RZ ;  /* 0x000000ffff0c7224 */ /* 0x000fe400078e00ff */
[----:B------:R-:W-:Y:S02]  /*20ac0*/  IMAD.MOV.U32 R11, RZ, RZ, 0x1f ;  /* 0x0000001fff0b7424 */ /* 0x000fe400078e00ff */
[----:B------:R-:W-:Y:S01]  /*20ad0*/  IMAD.MOV.U32 R15, RZ, RZ, -0x1 ;  /* 0xffffffffff0f7424 */ /* 0x000fe200078e00ff */
[----:B-1----:R-:W-:-:S04]  /*20ae0*/  SHF.R.U32.HI R5, RZ, 0x5, R5 ;  /* 0x00000005ff057819 */ /* 0x002fc80000011605 */
[----:B------:R-:W-:-:S05]  /*20af0*/  LOP3.LUT R5, R5, 0x3, RZ, 0xc0, !PT ;  /* 0x0000000305057812 */ /* 0x000fca00078ec0ff */
[----:B0-----:R-:W-:-:S07]  /*20b00*/  IMAD.MOV.U32 R13, RZ, RZ, R5 ;  /* 0x000000ffff0d7224 */ /* 0x001fce00078e0005 */
[----:B------:R-:W-:Y:S05]  /*20b10*/  WARPSYNC.COLLECTIVE R15, `(.L_x_3150) ;  /* 0x000000000f087348 */ /* 0x000fea0003c00000 */
[----:B------:R0:W1:Y:S02]  /*20b20*/  SHFL.IDX P6, R14, R13, R12, R11 ;  /* 0x0000000c0d0e7389 */ /* 0x00006400000c000b */
[----:B01----:R-:W-:Y:S01]  /*20b30*/  ENDCOLLECTIVE ;  /* 0x000000000000791b */ /* 0x003fe20003800000 */
.L_x_3150:
[----:B------:R-:W-:Y:S05]  /*20b40*/  BSYNC B0 ;  /* 0x0000000000007941 */ /* 0x000fea0003800000 */
.L_x_3149:
[----:B------:R-:W-:Y:S05]  /*20b50*/  BRA `(.L_x_3151) ;  /* 0xffffff9800347947 */ /* 0x000fea000383ffff */
.L_x_2975:
[----:B------:R-:W-:Y:S01]  /*20b60*/  BSSY B0, `(.L_x_3152) ;  /* 0x0000006000007945 */ /* 0x000fe20003800000 */
[----:B------:R-:W-:-:S07]  /*20b70*/  MOV R15, 0xffffffff ;  /* 0xffffffff000f7802 */ /* 0x000fce0000000f00 */
[----:B01----:R-:W-:Y:S05]  /*20b80*/  WARPSYNC.COLLECTIVE R15, `(.L_x_3153) ;  /* 0x000000000f0c7348 */ /* 0x003fea0003c00000 */
[----:B------:R-:W-:Y:S02]  /*20b90*/  ELECT P6, UR62, PT ;  /* 0x00000000003e782f */ /* 0x000fe400038c0000 */
[----:B------:R-:W-:Y:S01]  /*20ba0*/  MOV R14, UR62 ;  /* 0x0000003e000e7c02 */ /* 0x000fe20008000f00 */
[----:B01----:R-:W-:Y:S10]  /*20bb0*/  ENDCOLLECTIVE ;  /* 0x000000000000791b */ /* 0x003ff40003800000 */
.L_x_3153:
[----:B------:R-:W-:Y:S05]  /*20bc0*/  BSYNC B0 ;  /* 0x0000000000007941 */ /* 0x000fea0003800000 */
.L_x_3152:
[----:B------:R-:W-:Y:S05]  /*20bd0*/  BRA `(.L_x_3154) ;  /* 0xffffff9800447947 */ /* 0x000fea000383ffff */
.L_x_2977:
[----:B-1----:R1:W2:Y:S02]  /*20be0*/  SYNCS.PHASECHK.TRANS64.TRYWAIT P0, [R0+URZ+0x28840], R2 ;  /* 0x02884002000075a7 */ /* 0x0022a4000800017f */
[----:B--2---:R-:W-:Y:S05]  /*20bf0*/  @!P0 NANOSLEEP.SYNCS 0x989680 ;  /* 0x009896800000895d */ /* 0x004fea0003900000 */
[----:B------:R-:W2:Y:S02]  /*20c00*/  @!P0 SYNCS.PHASECHK.TRANS64 P0, [R0+URZ+0x28840], R2 ;  /* 0x02884002000085a7 */ /* 0x000ea4000800007f */
[----:B--2---:R-:W-:Y:S05]  /*20c10*/  @!P0 BRA `(.L_x_2977) ;  /* 0xfffffffc00f08947 */ /* 0x004fea000383ffff */
[----:B------:R-:W-:Y:S05]  /*20c20*/  BRA `(.L_x_3155) ;  /* 0xffffff9800b07947 */ /* 0x000fea000383ffff */
.L_x_2981:
        /* <DEDUP_REMOVED lines=9> */
.L_x_3156:
[----:B------:R-:W-:Y:S02]  /*20cc0*/  MOV R13, R3 ;  /* 0x00000003000d7202 */ /* 0x000fe40000000f00 */
[----:B------:R-:W-:Y:S01]  /*20cd0*/  LOP3.LUT R6, R6, 0x7f, RZ, 0xc0, !PT ;  /* 0x0000007f06067812 */ /* 0x000fe200078ec0ff */
[----:B------:R-:W-:-:S07]  /*20ce0*/  IMAD.MOV.U32 R4, RZ, RZ, R14 ;  /* 0x000000ffff047224 */ /* 0x000fce00078e000e */
[----:B------:R-:W-:Y:S05]  /*20cf0*/  WARPSYNC.COLLECTIVE R15, `(.L_x_3157) ;  /* 0x000000000f087348 */ /* 0x000fea0003c00000 */
[----:B------:R0:W1:Y:S02]  /*20d00*/  SHFL.IDX P6, R14, R13, R12, R11 ;  /* 0x0000000c0d0e7389 */ /* 0x00006400000c000b */
[----:B01----:R-:W-:Y:S01]  /*20d10*/  ENDCOLLECTIVE ;  /* 0x000000000000791b */ /* 0x003fe20003800000 */
.L_x_3157:
[----:B------:R-:W-:-:S05]  /*20d20*/  SHF.R.U32.HI R6, RZ, 0x3, R6 ;  /* 0x00000003ff067819 */ /* 0x000fca0000011606 */
[----:B------:R-:W-:-:S05]  /*20d30*/  IMAD R17, R17, 0x80, R6 ;  /* 0x0000008011117824 */ /* 0x000fca00078e0206 */
[----:B------:R-:W-:Y:S01]  /*20d40*/  ISETP.GE.AND P2, PT, R17, R0, PT ;  /* 0x000000001100720c */ /* 0x000fe20003f46270 */
[----:B------:R-:W-:Y:S01]  /*20d50*/  IMAD.MOV.U32 R13, RZ, RZ, R2 ;  /* 0x000000ffff0d7224 */ /* 0x000fe200078e0002 */
[----:B------:R-:W-:Y:S01]  /*20d60*/  MOV R12, 0x1 ;  /* 0x00000001000c7802 */ /* 0x000fe20000000f00 */
[----:B------:R-:W-:-:S10]  /*20d70*/  IMAD.MOV.U32 R5, RZ, RZ, R14 ;  /* 0x000000ffff057224 */ /* 0x000fd400078e000e */
[----:B------:R-:W-:Y:S05]  /*20d80*/  WARPSYNC.COLLECTIVE R15, `(.L_x_3158) ;  /* 0x000000000f087348 */ /* 0x000fea0003c00000 */
[----:B------:R0:W1:Y:S02]  /*20d90*/  SHFL.IDX P6, R14, R13, R12, R11 ;  /* 0x0000000c0d0e7389 */ /* 0x00006400000c000b */
[----:B01----:R-:W-:Y:S01]  /*20da0*/  ENDCOLLECTIVE ;  /* 0x000000000000791b */ /* 0x003fe20003800000 */
.L_x_3158:
        /* <DEDUP_REMOVED lines=10> */
.L_x_3159:
[----:B------:R-:W-:Y:S01]  /*20e50*/  @!PT LDS RZ, [RZ] ;  /* 0x00000000fffff984 */ /* 0x000fe20000000800 */
[----:B------:R-:W-:Y:S01]  /*20e60*/  @!PT LDS RZ, [RZ] ;  /* 0x00000000fffff984 */ /* 0x000fe20000000800 */
[----:B------:R-:W-:Y:S01]  /*20e70*/  @!PT LDS RZ, [RZ] ;  /* 0x00000000fffff984 */ /* 0x000fe20000000800 */
[----:B------:R-:W-:Y:S04]  /*20e80*/  @!P2 LDGSTS.E.BYPASS.LTC128B.128 [R8+0x10400], desc[UR40][R4.64], !P0 ;  /* 0x104000000408afae */ /* 0x000fe8000c101d68 */
[----:B------:R0:W-:Y:S01]  /*20e90*/  @!P2 LDGSTS.E.BYPASS.LTC128B.128 [R8+0x14400], desc[UR40][R4.64+0x80], !P1 ;  /* 0x144000800408afae */ /* 0x0001e2000c901d68 */
[----:B------:R-:W-:Y:S01]  /*20ea0*/  MOV R13, R2 ;  /* 0x00000002000d7202 */ /* 0x000fe20000000f00 */
[----:B------:R-:W-:Y:S02]  /*20eb0*/  IMAD.MOV.U32 R12, RZ, RZ, 0x2 ;  /* 0x00000002ff0c7424 */ /* 0x000fe400078e00ff */
[----:B0-----:R-:W-:Y:S02]  /*20ec0*/  VIADD R4, R17, 0x10 ;  /* 0x0000001011047836 */ /* 0x001fe40000000000 */
[----:B------:R-:W-:-:S03]  /*20ed0*/  IMAD.MOV.U32 R6, RZ, RZ, R14 ;  /* 0x000000ffff067224 */ /* 0x000fc600078e000e */
[----:B------:R-:W-:-:S13]  /*20ee0*/  ISETP.GE.AND P2, PT, R4, R0, PT ;  /* 0x000000000400720c */ /* 0x000fda0003f46270 */
[----:B------:R-:W-:Y:S05]  /*20ef0*/  WARPSYNC.COLLECTIVE R15, `(.L_x_3160) ;  /* 0x000000000f087348 */ /* 0x000fea0003c00000 */
[----:B------:R0:W1:Y:S02]  /*20f00*/  SHFL.IDX P6, R14, R13, R12, R11 ;  /* 0x0000000c0d0e7389 */ /* 0x00006400000c000b */
[----:B01----:R-:W-:Y:S01]  /*20f10*/  ENDCOLLECTIVE ;  /* 0x000000000000791b */ /* 0x003fe20003800000 */
.L_x_3160:
[----:B------:R-:W-:Y:S01]  /*20f20*/  @!P2 LEA R5, P3, R9, R6, 0x1 ;  /* 0x000000060905a211 */ /* 0x000fe200078608ff */
[----:B------:R-:W-:-:S04]  /*20f30*/  IMAD.MOV.U32 R13, RZ, RZ, R3 ;  /* 0x000000ffff0d7224 */ /* 0x000fc800078e0003 */
[----:B------:R-:W-:-:S05]  /*20f40*/  @!P2 IMAD.X R4, RZ, RZ, R7, P3 ;  /* 0x000000ffff04a224 */ /* 0x000fca00018e0607 */
[----:B------:R-:W-:Y:S01]  /*20f50*/  @!P2 LOP3.LUT R5, R5, R4, RZ, 0x3c, !PT ;  /* 0x000000040505a212 */ /* 0x000fe200078e3cff */
[----:B------:R-:W-:-:S07]  /*20f60*/  IMAD.MOV.U32 R6, RZ, RZ, R14 ;  /* 0x000000ffff067224 */ /* 0x000fce00078e000e */
[----:B------:R-:W-:Y:S05]  /*20f70*/  WARPSYNC.COLLECTIVE R15, `(.L_x_3161) ;  /* 0x000000000f087348 */ /* 0x000fea0003c00000 */
[----:B------:R0:W1:Y:S02]  /*20f80*/  SHFL.IDX P6, R14, R13, R12, R11 ;  /* 0x0000000c0d0e7389 */ /* 0x00006400000c000b */
[----:B01----:R-:W-:Y:S01]  /*20f90*/  ENDCOLLECTIVE ;  /* 0x000000000000791b */ /* 0x003fe20003800000 */
.L_x_3161:
[----:B------:R-:W-:-:S04]  /*20fa0*/  @!P2 LOP3.LUT R4, R5, R4, RZ, 0x3c, !PT ;  /* 0x000000040504a212 */ /* 0x000fc800078e3cff */
[----:B------:R-:W-:-:S05]  /*20fb0*/  @!P2 LOP3.LUT R5, R5, R4, RZ, 0x3c, !PT ;  /* 0x000000040505a212 */ /* 0x000fca00078e3cff */
[----:B------:R-:W-:Y:S01]  /*20fc0*/  @!PT LDS RZ, [RZ] ;  /* 0x00000000fffff984 */ /* 0x000fe20000000800 */
[----:B------:R-:W-:Y:S01]  /*20fd0*/  @!PT LDS RZ, [RZ] ;  /* 0x00000000fffff984 */ /* 0x000fe20000000800 */
[----:B------:R-:W-:Y:S01]  /*20fe0*/  @!PT LDS RZ, [RZ] ;  /* 0x00000000fffff984 */ /* 0x000fe20000000800 */
[----:B------:R-:W-:Y:S04]  /*20ff0*/  @!P2 LDGSTS.E.BYPASS.LTC128B.128 [R8+0x10c00], desc[UR40][R4.64], !P0 ;  /* 0x10c000000408afae */ /* 0x000fe8000c101d68 */
[----:B------:R0:W-:Y:S01]  /*21000*/  @!P2 LDGSTS.E.BYPASS.LTC128B.128 [R8+0x14c00], desc[UR40][R4.64+0x80], !P1 ;  /* 0x14c000800408afae */ /* 0x0001e2000c901d68 */
[----:B------:R-:W-:Y:S02]  /*21010*/  IMAD.MOV.U32 R13, RZ, RZ, R2 ;  /* 0x000000ffff0d7224 */ /* 0x000fe400078e0002 */
[----:B------:R-:W-:Y:S02]  /*21020*/  IMAD.MOV.U32 R12, RZ, RZ, 0x3 ;  /* 0x00000003ff0c7424 */ /* 0x000fe400078e00ff */
[----:B0-----:R-:W-:-:S05]  /*21030*/  VIADD R4, R17, 0x20 ;  /* 0x0000002011047836 */ /* 0x001fca0000000000 */
[----:B------:R-:W-:Y:S01]  /*21040*/  ISETP.GE.AND P2, PT, R4, R0, PT ;  /* 0x000000000400720c */ /* 0x000fe20003f46270 */
[----:B------:R-:W-:-:S12]  /*21050*/  IMAD.MOV.U32 R4, RZ, RZ, R14 ;  /* 0x000000ffff047224 */ /* 0x000fd800078e000e */
[----:B------:R-:W-:Y:S05]  /*21060*/  WARPSYNC.COLLECTIVE R15, `(.L_x_3162) ;  /* 0x000000000f087348 */ /* 0x000fea0003c00000 */
[----:B------:R0:W1:Y:S02]  /*21070*/  SHFL.IDX P6, R14, R13, R12, R11 ;  /* 0x0000000c0d0e7389 */ /* 0x00006400000c000b */
[----:B01----:R-:W-:Y:S01]  /*21080*/  ENDCOLLECTIVE ;  /* 0x000000000000791b */ /* 0x003fe20003800000 */
.L_x_3162:
[----:B------:R-:W-:Y:S01]  /*21090*/  @!P2 LEA R5, P3, R9, R4, 0x1 ;  /* 0x000000040905a211 */ /* 0x000fe200078608ff */
[----:B------:R-:W-:-:S04]  /*210a0*/  IMAD.MOV.U32 R13, RZ, RZ, R3 ;  /* 0x000000ffff0d7224 */ /* 0x000fc800078e0003 */
[----:B------:R-:W-:-:S05]  /*210b0*/  @!P2 IMAD.X R4, RZ, RZ, R6, P3 ;  /* 0x000000ffff04a224 */ /* 0x000fca00018e0606 */
[----:B------:R-:W-:Y:S01]  /*210c0*/  @!P2 LOP3.LUT R5, R5, R4, RZ, 0x3c, !PT ;  /* 0x000000040505a212 */ /* 0x000fe200078e3cff */
[----:B------:R-:W-:-:S03]  /*210d0*/  IMAD.MOV.U32 R6, RZ, RZ, R14 ;  /* 0x000000ffff067224 */ /* 0x000fc600078e000e */
[----:B------:R-:W-:-:S07]  /*210e0*/  @!P2 LOP3.LUT R4, R5, R4, RZ, 0x3c, !PT ;  /* 0x000000040504a212 */ /* 0x000fce00078e3cff */
[----:B------:R-:W-:Y:S05]  /*210f0*/  WARPSYNC.COLLECTIVE R15, `(.L_x_3163) ;  /* 0x000000000f087348 */ /* 0x000fea0003c00000 */
[----:B------:R0:W1:Y:S02]  /*21100*/  SHFL.IDX P6, R14, R13, R12, R11 ;  /* 0x0000000c0d0e7389 */ /* 0x00006400000c000b */
[----:B01----:R-:W-:Y:S01]  /*21110*/  ENDCOLLECTIVE ;  /* 0x000000000000791b */ /* 0x003fe20003800000 */
.L_x_3163:
[----:B------:R-:W-:-:S05]  /*21120*/  @!P2 LOP3.LUT R5, R5, R4, RZ, 0x3c, !PT ;  /* 0x000000040505a212 */ /* 0x000fca00078e3cff */
[----:B------:R-:W-:Y:S01]  /*21130*/  @!PT LDS RZ, [RZ] ;  /* 0x00000000fffff984 */ /* 0x000fe20000000800 */
[----:B------:R-:W-:Y:S01]  /*21140*/  @!PT LDS RZ, [RZ] ;  /* 0x00000000fffff984 */ /* 0x000fe20000000800 */
[----:B------:R-:W-:Y:S01]  /*21150*/  @!PT LDS RZ, [RZ] ;  /* 0x00000000fffff984 */ /* 0x000fe20000000800 */
[----:B------:R-:W-:Y:S04]  /*21160*/  @!P2 LDGSTS.E.BYPASS.LTC128B.128 [R8+0x11400], desc[UR40][R4.64], !P0 ;  /* 0x114000000408afae */ /* 0x000fe8000c101d68 */
[----:B------:R0:W-:Y:S01]  /*21170*/  @!P2 LDGSTS.E.BYPASS.LTC128B.128 [R8+0x15400], desc[UR40][R4.64+0x80], !P1 ;  /* 0x154000800408afae */ /* 0x0001e2000c901d68 */
[----:B------:R-:W-:Y:S02]  /*21180*/  IMAD.MOV.U32 R13, RZ, RZ, R2 ;  /* 0x000000ffff0d7224 */ /* 0x000fe400078e0002 */
[----:B------:R-:W-:Y:S01]  /*21190*/  IMAD.MOV.U32 R12, RZ, RZ, 0x4 ;  /* 0x00000004ff0c7424 */ /* 0x000fe200078e00ff */
[----:B0-----:R-:W-:-:S04]  /*211a0*/  IADD3 R4, R17, 0x30, RZ ;  /* 0x0000003011047810 */ /* 0x001fc80007ffe0ff */
[----:B------:R-:W-:Y:S01]  /*211b0*/  ISETP.GE.AND P2, PT, R4, R0, PT ;  /* 0x000000000400720c */ /* 0x000fe20003f46270 */
[----:B------:R-:W-:-:S12]  /*211c0*/  IMAD.MOV.U32 R4, RZ, RZ, R14 ;  /* 0x000000ffff047224 */ /* 0x000fd800078e000e */
[----:B------:R-:W-:Y:S05]  /*211d0*/  WARPSYNC.COLLECTIVE R15, `(.L_x_3164) ;  /* 0x000000000f087348 */ /* 0x000fea0003c00000 */
[----:B------:R0:W1:Y:S02]  /*211e0*/  SHFL.IDX P6, R14, R13, R12, R11 ;  /* 0x0000000c0d0e7389 */ /* 0x00006400000c000b */
[----:B01----:R-:W-:Y:S01]  /*211f0*/  ENDCOLLECTIVE ;  /* 0x000000000000791b */ /* 0x003fe20003800000 */
.L_x_3164:
[----:B------:R-:W-:Y:S01]  /*21200*/  @!P2 LEA R5, P3, R9, R4, 0x1 ;  /* 0x000000040905a211 */ /* 0x000fe200078608ff */
[----:B------:R-:W-:-:S03]  /*21210*/  IMAD.MOV.U32 R13, RZ, RZ, R3 ;  /* 0x000000ffff0d7224 */ /* 0x000fc600078e0003 */
[----:B------:R-:W-:-:S04]  /*21220*/  @!P2 IADD3.X R4, RZ, R6, RZ, P3, !PT ;  /* 0x00000006ff04a210 */ /* 0x000fc80001ffe4ff */
[----:B------:R-:W-:-:S04]  /*21230*/  @!P2 LOP3.LUT R5, R5, R4, RZ, 0x3c, !PT ;  /* 0x000000040505a212 */ /* 0x000fc800078e3cff */
[----:B------:R-:W-:Y:S01]  /*21240*/  @!P2 LOP3.LUT R4, R5, R4, RZ, 0x3c, !PT ;  /* 0x000000040504a212 */ /* 0x000fe200078e3cff */
[----:B------:R-:W-:-:S07]  /*21250*/  IMAD.MOV.U32 R6, RZ, RZ, R14 ;  /* 0x000000ffff067224 */ /* 0x000fce00078e000e */
[----:B------:R-:W-:Y:S05]  /*21260*/  WARPSYNC.COLLECTIVE R15, `(.L_x_3165) ;  /* 0x000000000f087348 */ /* 0x000fea0003c00000 */
[----:B------:R0:W1:Y:S02]  /*21270*/  SHFL.IDX P6, R14, R13, R12, R11 ;  /* 0x0000000c0d0e7389 */ /* 0x00006400000c000b */
[----:B01----:R-:W-:Y:S01]  /*21280*/  ENDCOLLECTIVE ;  /* 0x000000000000791b */ /* 0x003fe20003800000 */
.L_x_3165:
        /* <DEDUP_REMOVED lines=9> */
[----:B------:R-:W-:Y:S02]  /*21320*/  ISETP.GE.AND P2, PT, R4, R0, PT ;  /* 0x000000000400720c */ /* 0x000fe40003f46270 */
[----:B------:R-:W-:-:S11]  /*21330*/  MOV R4, R14 ;  /* 0x0000000e00047202 */ /* 0x000fd60000000f00 */
[----:B------:R-:W-:Y:S05]  /*21340*/  WARPSYNC.COLLECTIVE R15, `(.L_x_3166) ;  /* 0x000000000f087348 */ /* 0x000fea0003c00000 */
[----:B------:R0:W1:Y:S02]  /*21350*/  SHFL.IDX P6, R14, R13, R12, R11 ;  /* 0x0000000c0d0e7389 */ /* 0x00006400000c000b */
[----:B01----:R-:W-:Y:S01]  /*21360*/  ENDCOLLECTIVE ;  /* 0x000000000000791b */ /* 0x003fe20003800000 */
.L_x_3166:
[----:B------:R-:W-:Y:S02]  /*21370*/  @!P2 LEA R5, P3, R9, R4, 0x1 ;  /* 0x000000040905a211 */ /* 0x000fe400078608ff */
[----:B------:R-:W-:-:S03]  /*21380*/  MOV R13, R3 ;  /* 0x00000003000d7202 */ /* 0x000fc60000000f00 */
[----:B------:R-:W-:-:S05]  /*21390*/  @!P2 IMAD.X R4, RZ, RZ, R6, P3 ;  /* 0x000000ffff04a224 */ /* 0x000fca00018e0606 */
[----:B------:R-:W-:Y:S01]  /*213a0*/  @!P2 LOP3.LUT R5, R5, R4, RZ, 0x3c, !PT ;  /* 0x000000040505a212 */ /* 0x000fe200078e3cff */
[----:B------:R-:W-:-:S03]  /*213b0*/  IMAD.MOV.U32 R6, RZ, RZ, R14 ;  /* 0x000000ffff067224 */ /* 0x000fc600078e000e */
[----:B------:R-:W-:-:S07]  /*213c0*/  @!P2 LOP3.LUT R4, R5, R4, RZ, 0x3c, !PT ;  /* 0x000000040504a212 */ /* 0x000fce00078e3cff */
[----:B------:R-:W-:Y:S05]  /*213d0*/  WARPSYNC.COLLECTIVE R15, `(.L_x_3167) ;  /* 0x000000000f087348 */ /* 0x000fea0003c00000 */
[----:B------:R0:W1:Y:S02]  /*213e0*/  SHFL.IDX P6, R14, R13, R12, R11 ;  /* 0x0000000c0d0e7389 */ /* 0x00006400000c000b */
[----:B01----:R-:W-:Y:S01]  /*213f0*/  ENDCOLLECTIVE ;  /* 0x000000000000791b */ /* 0x003fe20003800000 */
.L_x_3167:
        /* <DEDUP_REMOVED lines=14> */
.L_x_3168:
        /* <DEDUP_REMOVED lines=9> */
.L_x_3169:
        /* <DEDUP_REMOVED lines=9> */
[----:B------:R-:W-:-:S07]  /*21600*/  IMAD.MOV.U32 R4, RZ, RZ, R14 ;  /* 0x000000ffff047224 */ /* 0x000fce00078e000e */
[----:B------:R-:W-:Y:S05]  /*21610*/  WARPSYNC.COLLECTIVE R15, `(.L_x_3170) ;  /* 0x000000000f087348 */ /* 0x000fea0003c00000 */
[----:B------:R0:W1:Y:S02]  /*21620*/  SHFL.IDX P6, R14, R13, R12, R11 ;  /* 0x0000000c0d0e7389 */ /* 0x00006400000c000b */
[----:B01----:R-:W-:Y:S01]  /*21630*/  ENDCOLLECTIVE ;  /* 0x000000000000791b */ /* 0x003fe20003800000 */
.L_x_3170:
[----:B------:R-:W-:-:S13]  /*21640*/  ISETP.GE.AND P2, PT, R5, R0, PT ;  /* 0x000000000500720c */ /* 0x000fda0003f46270 */
[----:B------:R-:W-:Y:S01]  /*21650*/  @!P2 LEA R5, P3, R9, R4, 0x1 ;  /* 0x000000040905a211 */ /* 0x000fe200078608ff */
[----:B------:R-:W-:-:S04]  /*21660*/  IMAD.MOV.U32 R13, RZ, RZ, R3 ;  /* 0x000000ffff0d7224 */ /* 0x000fc800078e0003 */
[----:B------:R-:W-:-:S05]  /*21670*/  @!P2 IMAD.X R4, RZ, RZ, R6, P3 ;  /* 0x000000ffff04a224 */ /* 0x000fca00018e0606 */
        /* <DEDUP_REMOVED lines=8> */
[----:B0-----:R-:W-:-:S07]  /*21700*/  MOV R4, R14 ;  /* 0x0000000e00047202 */ /* 0x001fce0000000f00 */
[----:B------:R-:W-:Y:S05]  /*21710*/  WARPSYNC.COLLECTIVE R15, `(.L_x_3171) ;  /* 0x000000000f087348 */ /* 0x000fea0003c00000 */
[----:B------:R0:W1:Y:S02]  /*21720*/  SHFL.IDX P6, R14, R13, R12, R11 ;  /* 0x0000000c0d0e7389 */ /* 0x00006400000c000b */
[----:B01----:R-:W-:Y:S01]  /*21730*/  ENDCOLLECTIVE ;  /* 0x000000000000791b */ /* 0x003fe20003800000 */
.L_x_3171:
[----:B------:R-:W-:Y:S01]  /*21740*/  IMAD.MOV.U32 R3, RZ, RZ, R14 ;  /* 0x000000ffff037224 */ /* 0x000fe200078e000e */
[----:B------:R-:W-:Y:S06]  /*21750*/  BRA `(.L_x_3172) ;  /* 0xffffff9c00807947 */ /* 0x000fec000383ffff */
.L_x_2986:
[----:B0-----:R-:W3:Y:S02]  /*21760*/  LDL R2, [R1+0x4] ;  /* 0x0000040001027983 */ /* 0x001ee40000100800 */
[----:B---3--:R0:W1:Y:S02]  /*21770*/  SYNCS.PHASECHK.TRANS64.TRYWAIT P0, [R2+URZ+0x28820], R0 ;  /* 0x02882000020075a7 */ /* 0x008064000800017f */
[----:B-1----:R-:W-:Y:S05]  /*21780*/  @!P0 NANOSLEEP.SYNCS 0x989680 ;  /* 0x009896800000895d */ /* 0x002fea0003900000 */
[----:B------:R-:W1:Y:S02]  /*21790*/  @!P0 SYNCS.PHASECHK.TRANS64 P0, [R2+URZ+0x28820], R0 ;  /* 0x02882000020085a7 */ /* 0x000e64000800007f */
[----:B-1----:R-:W-:Y:S05]  /*217a0*/  @!P0 BRA `(.L_x_2986) ;  /* 0xfffffffc00ec8947 */ /* 0x002fea000383ffff */
[----:B------:R-:W-:Y:S05]  /*217b0*/  BRA `(.L_x_3173) ;  /* 0xffffff9c00f47947 */ /* 0x000fea000383ffff */
.L_x_2995:
[----:B-1----:R1:W2:Y:S02]  /*217c0*/  SYNCS.PHASECHK.TRANS64.TRYWAIT P0, [R3+URZ+0x28840], R0 ;  /* 0x02884000030075a7 */ /* 0x0022a4000800017f */
[----:B--2---:R-:W-:Y:S05]  /*217d0*/  @!P0 NANOSLEEP.SYNCS 0x989680 ;  /* 0x009896800000895d */ /* 0x004fea0003900000 */
[----:B------:R-:W2:Y:S02]  /*217e0*/  @!P0 SYNCS.PHASECHK.TRANS64 P0, [R3+URZ+0x28840], R0 ;  /* 0x02884000030085a7 */ /* 0x000ea4000800007f */
[----:B--2---:R-:W-:Y:S05]  /*217f0*/  @!P0 BRA `(.L_x_2995) ;  /* 0xfffffffc00f08947 */ /* 0x004fea000383ffff */
[----:B------:R-:W-:Y:S05]  /*21800*/  BRA `(.L_x_3174) ;  /* 0xffffffa000b87947 */ /* 0x000fea000383ffff */
.L_x_3001:
[----:B0-----:R0:W1:Y:S02]  /*21810*/  SYNCS.PHASECHK.TRANS64.TRYWAIT P0, [R3+URZ+0x60], R0 ;  /* 0x00006000030075a7 */ /* 0x001064000800017f */
[----:B-1----:R-:W-:Y:S05]  /*21820*/  @!P0 NANOSLEEP.SYNCS 0x989680 ;  /* 0x009896800000895d */ /* 0x002fea0003900000 */
[----:B------:R-:W1:Y:S02]  /*21830*/  @!P0 SYNCS.PHASECHK.TRANS64 P0, [R3+URZ+0x60], R0 ;  /* 0x00006000030085a7 */ /* 0x000e64000800007f */
[----:B-1----:R-:W-:Y:S05]  /*21840*/  @!P0 BRA `(.L_x_3001) ;  /* 0xfffffffc00f08947 */ /* 0x002fea000383ffff */
[----:B------:R-:W-:Y:S05]  /*21850*/  BRA `(.L_x_3175) ;  /* 0xffffffa400947947 */ /* 0x000fea000383ffff */
.L_x_3010:
[----:B--2---:R2:W3:Y:S02]  /*21860*/  SYNCS.PHASECHK.TRANS64.TRYWAIT P0, [R3+URZ+0x28840], R2 ;  /* 0x02884002030075a7 */ /* 0x0044e4000800017f */
[----:B---3--:R-:W-:Y:S05]  /*21870*/  @!P0 NANOSLEEP.SYNCS 0x989680 ;  /* 0x009896800000895d */ /* 0x008fea0003900000 */
[----:B------:R-:W3:Y:S02]  /*21880*/  @!P0 SYNCS.PHASECHK.TRANS64 P0, [R3+URZ+0x28840], R2 ;  /* 0x02884002030085a7 */ /* 0x000ee4000800007f */
[----:B---3--:R-:W-:Y:S05]  /*21890*/  @!P0 BRA `(.L_x_3010) ;  /* 0xfffffffc00f08947 */ /* 0x008fea000383ffff */
[----:B------:R-:W-:Y:S05]  /*218a0*/  BRA `(.L_x_3176) ;  /* 0xffffffac00347947 */ /* 0x000fea000383ffff */
.L_x_3016:
[----:B0-----:R0:W2:Y:S02]  /*218b0*/  SYNCS.PHASECHK.TRANS64.TRYWAIT P0, [R2+URZ+0x60], R3 ;  /* 0x00006003020075a7 */ /* 0x0010a4000800017f */
[----:B--2---:R-:W-:Y:S05]  /*218c0*/  @!P0 NANOSLEEP.SYNCS 0x989680 ;  /* 0x009896800000895d */ /* 0x004fea0003900000 */
[----:B------:R-:W2:Y:S02]  /*218d0*/  @!P0 SYNCS.PHASECHK.TRANS64 P0, [R2+URZ+0x60], R3 ;  /* 0x00006003020085a7 */ /* 0x000ea4000800007f */
[----:B--2---:R-:W-:Y:S05]  /*218e0*/  @!P0 BRA `(.L_x_3016) ;  /* 0xfffffffc00f08947 */ /* 0x004fea000383ffff */
[----:B------:R-:W-:Y:S05]  /*218f0*/  BRA `(.L_x_3177) ;  /* 0xffffffb000107947 */ /* 0x000fea000383ffff */
.L_x_3025:
[----:B----4-:R4:W0:Y:S02]  /*21900*/  SYNCS.PHASECHK.TRANS64.TRYWAIT P0, [R2+URZ+0x28840], R3 ;  /* 0x02884003020075a7 */ /* 0x010824000800017f */
[----:B0-----:R-:W-:Y:S05]  /*21910*/  @!P0 NANOSLEEP.SYNCS 0x989680 ;  /* 0x009896800000895d */ /* 0x001fea0003900000 */
[----:B------:R-:W0:Y:S02]  /*21920*/  @!P0 SYNCS.PHASECHK.TRANS64 P0, [R2+URZ+0x28840], R3 ;  /* 0x02884003020085a7 */ /* 0x000e24000800007f */
[----:B0-----:R-:W-:Y:S05]  /*21930*/  @!P0 BRA `(.L_x_3025) ;  /* 0xfffffffc00f08947 */ /* 0x001fea000383ffff */
[----:B------:R-:W-:Y:S05]  /*21940*/  BRA `(.L_x_3178) ;  /* 0xffffffb400847947 */ /* 0x000fea000383ffff */
.L_x_3031:
[----:B0-----:R0:W2:Y:S02]  /*21950*/  SYNCS.PHASECHK.TRANS64.TRYWAIT P0, [R2+URZ+0x60], R5 ;  /* 0x00006005020075a7 */ /* 0x0010a4000800017f */
[----:B--2---:R-:W-:Y:S05]  /*21960*/  @!P0 NANOSLEEP.SYNCS 0x989680 ;  /* 0x009896800000895d */ /* 0x004fea0003900000 */
[----:B------:R-:W2:Y:S02]  /*21970*/  @!P0 SYNCS.PHASECHK.TRANS64 P0, [R2+URZ+0x60], R5 ;  /* 0x00006005020085a7 */ /* 0x000ea4000800007f */
[----:B--2---:R-:W-:Y:S05]  /*21980*/  @!P0 BRA `(.L_x_3031) ;  /* 0xfffffffc00f08947 */ /* 0x004fea000383ffff */
[----:B------:R-:W-:Y:S05]  /*21990*/  BRA `(.L_x_3179) ;  /* 0xffffffb800607947 */ /* 0x000fea000383ffff */
.L_x_3042:
[----:B0-----:R0:W2:Y:S02]  /*219a0*/  SYNCS.PHASECHK.TRANS64.TRYWAIT P0, [R0+URZ+0x28860], R2 ;  /* 0x02886002000075a7 */ /* 0x0010a4000800017f */
[----:B--2---:R-:W-:Y:S05]  /*219b0*/  @!P0 NANOSLEEP.SYNCS 0x989680 ;  /* 0x009896800000895d */ /* 0x004fea0003900000 */
[----:B------:R-:W2:Y:S02]  /*219c0*/  @!P0 SYNCS.PHASECHK.TRANS64 P0, [R0+URZ+0x28860], R2 ;  /* 0x02886002000085a7 */ /* 0x000ea4000800007f */
[----:B--2---:R-:W-:Y:S05]  /*219d0*/  @!P0 BRA `(.L_x_3042) ;  /* 0xfffffffc00f08947 */ /* 0x004fea000383ffff */
[----:B------:R-:W-:Y:S05]  /*219e0*/  BRA `(.L_x_3180) ;  /* 0xffffffbc00b87947 */ /* 0x000fea000383ffff */
.L_x_3049:
[----:B------:R-:W-:Y:S01]  /*219f0*/  BSSY B0, `(.L_x_3181) ;  /* 0x0000008000007945 */ /* 0x000fe20003800000 */
[----:B------:R-:W-:Y:S01]  /*21a00*/  IMAD.MOV.U32 R13, RZ, RZ, R16 ;  /* 0x000000ffff0d7224 */ /* 0x000fe200078e0010 */
[----:B------:R-:W-:Y:S01]  /*21a10*/  MOV R15, 0xffffffff ;  /* 0xffffffff000f7802 */ /* 0x000fe20000000f00 */
[----:B------:R-:W-:Y:S02]  /*21a20*/  IMAD.MOV.U32 R12, RZ, RZ, RZ ;  /* 0x000000ffff0c7224 */ /* 0x000fe400078e00ff */
[----:B------:R-:W-:-:S07]  /*21a30*/  IMAD.MOV.U32 R11, RZ, RZ, 0x1f ;  /* 0x0000001fff0b7424 */ /* 0x000fce00078e00ff */
[----:B-1---5:R-:W-:Y:S05]  /*21a40*/  WARPSYNC.COLLECTIVE R15, `(.L_x_3182) ;  /* 0x000000000f087348 */ /* 0x022fea0003c00000 */
[----:B------:R0:W2:Y:S02]  /*21a50*/  SHFL.IDX P6, R14, R13, R12, R11 ;  /* 0x0000000c0d0e7389 */ /* 0x0000a400000c000b */
[----:B012--5:R-:W-:Y:S01]  /*21a60*/  ENDCOLLECTIVE ;  /* 0x000000000000791b */ /* 0x027fe20003800000 */
.L_x_3182:
[----:B------:R-:W-:Y:S05]  /*21a70*/  BSYNC B0 ;  /* 0x0000000000007941 */ /* 0x000fea0003800000 */
.L_x_3181:
        /* <DEDUP_REMOVED lines=9> */
.L_x_3183:
[----:B------:R-:W-:Y:S02]  /*21b10*/  ULDC UR4, c[0x0][0xc3c] ;  /* 0x00030f0000047ab9 */ /* 0x000fe40000000800 */
[----:B------:R-:W-:-:S13]  /*21b20*/  ISETP.GE.OR P1, PT, R4, UR4, !P0 ;  /* 0x0000000404007c0c */ /* 0x000fda000c726670 */
[----:B------:R-:W0:Y:S01]  /*21b30*/  @!P1 LDC.64 R2, c[0x0][0xc80] ;  /* 0x00032000ff029b82 */ /* 0x000e220000000a00 */
[----:B------:R-:W-:Y:S01]  /*21b40*/  IMAD.MOV.U32 R11, RZ, RZ, RZ ;  /* 0x000000ffff0b7224 */ /* 0x000fe200078e00ff */
[----:B------:R-:W-:Y:S01]  /*21b50*/  MOV R5, R14 ;  /* 0x0000000e00057202 */ /* 0x000fe20000000f00 */
        /* <DEDUP_REMOVED lines=13> */
.L_x_3184:
        /* <DEDUP_REMOVED lines=8> */
.L_x_3185:
        /* <DEDUP_REMOVED lines=8> */
.L_x_3186:
        /* <DEDUP_REMOVED lines=8> */
.L_x_3187:
        /* <DEDUP_REMOVED lines=8> */
.L_x_3188:
        /* <DEDUP_REMOVED lines=9> */
.L_x_3189:
[----:B------:R-:W-:Y:S01]  /*21ec0*/  IMAD.MOV.U32 R16, RZ, RZ, R14 ;  /* 0x000000ffff107224 */ /* 0x000fe200078e000e */
[----:B------:R-:W-:Y:S06]  /*21ed0*/  BRA `(.L_x_3190) ;  /* 0xffffffc0003c7947 */ /* 0x000fec000383ffff */
.L_x_3054:
[----:B------:R-:W-:Y:S01]  /*21ee0*/  BSSY B0, `(.L_x_3191) ;  /* 0x0000008000007945 */ /* 0x000fe20003800000 */
[----:B-----5:R-:W-:Y:S01]  /*21ef0*/  IMAD.MOV.U32 R13, RZ, RZ, R3 ;  /* 0x000000ffff0d7224 */ /* 0x020fe200078e0003 */
[----:B------:R-:W-:Y:S01]  /*21f00*/  MOV R11, RZ ;  /* 0x000000ff000b7202 */ /* 0x000fe20000000f00 */
[----:B------:R-:W-:Y:S02]  /*21f10*/  IMAD.MOV.U32 R12, RZ, RZ, 0x1 ;  /* 0x00000001ff0c7424 */ /* 0x000fe400078e00ff */
[----:B------:R-:W-:-:S07]  /*21f20*/  IMAD.MOV.U32 R15, RZ, RZ, -0x1 ;  /* 0xffffffffff0f7424 */ /* 0x000fce00078e00ff */
[----:B01----:R-:W-:Y:S05]  /*21f30*/  WARPSYNC.COLLECTIVE R15, `(.L_x_3192) ;  /* 0x000000000f087348 */ /* 0x003fea0003c00000 */
[----:B------:R2:W3:Y:S02]  /*21f40*/  SHFL.UP P6, R14, R13, R12, R11 ;  /* 0x0400000c0d0e7389 */ /* 0x0004e400000c000b */
[----:B0123--:R-:W-:Y:S01]  /*21f50*/  ENDCOLLECTIVE ;  /* 0x000000000000791b */ /* 0x00ffe20003800000 */
.L_x_3192:
[----:B------:R-:W-:Y:S05]  /*21f60*/  BSYNC B0 ;  /* 0x0000000000007941 */ /* 0x000fea0003800000 */
.L_x_3191:
[----:B------:R-:W-:Y:S01]  /*21f70*/  SEL R2, R14, RZ, P1 ;  /* 0x000000ff0e027207 */ /* 0x000fe20000800000 */
[----:B------:R-:W-:Y:S01]  /*21f80*/  IMAD.MOV.U32 R12, RZ, RZ, 0x2 ;  /* 0x00000002ff0c7424 */ /* 0x000fe200078e00ff */
[----:B------:R-:W-:Y:S01]  /*21f90*/  MOV R15, 0xffffffff ;  /* 0xffffffff000f7802 */ /* 0x000fe20000000f00 */
[----:B------:R-:W-:Y:S02]  /*21fa0*/  IMAD.MOV.U32 R11, RZ, RZ, RZ ;  /* 0x000000ffff0b7224 */ /* 0x000fe400078e00ff */
[----:B------:R-:W-:-:S04]  /*21fb0*/  IMAD.IADD R2, R3, 0x1, R2 ;  /* 0x0000000103027824 */ /* 0x000fc800078e0202 */
[----:B------:R-:W-:-:S07]  /*21fc0*/  IMAD.MOV.U32 R13, RZ, RZ, R2 ;  /* 0x000000ffff0d7224 */ /* 0x000fce00078e0002 */
[----:B------:R-:W-:Y:S05]  /*21fd0*/  WARPSYNC.COLLECTIVE R15, `(.L_x_3193) ;  /* 0x000000000f087348 */ /* 0x000fea0003c00000 */
[----:B------:R0:W1:Y:S02]  /*21fe0*/  SHFL.UP P6, R14, R13, R12, R11 ;  /* 0x0400000c0d0e7389 */ /* 0x00006400000c000b */
[----:B01----:R-:W-:Y:S01]  /*21ff0*/  ENDCOLLECTIVE ;  /* 0x000000000000791b */ /* 0x003fe20003800000 */
.L_x_3193:
        /* <DEDUP_REMOVED lines=8> */
.L_x_3194:
        /* <DEDUP_REMOVED lines=8> */
.L_x_3195:
        /* <DEDUP_REMOVED lines=8> */
.L_x_3196:
        /* <DEDUP_REMOVED lines=9> */
.L_x_3197:
[----:B------:R-:W-:Y:S01]  /*22210*/  MOV R16, R14 ;  /* 0x0000000e00107202 */ /* 0x000fe20000000f00 */
[----:B------:R-:W-:Y:S06]  /*22220*/  BRA `(.L_x_3198) ;  /* 0xffffffc000047947 */ /* 0x000fec000383ffff */
.L_x_3056:
[----:B------:R-:W-:Y:S01]  /*22230*/  BSSY B0, `(.L_x_3199) ;  /* 0x0000006000007945 */ /* 0x000fe20003800000 */
[----:B------:R-:W-:Y:S01]  /*22240*/  PLOP3.LUT P6, PT, P6, PT, PT, 0x8, 0x0 ;  /* 0x000000000000781c */ /* 0x000fe200037ce170 */
[----:B------:R-:W-:-:S12]  /*22250*/  IMAD.MOV.U32 R15, RZ, RZ, -0x1 ;  /* 0xffffffffff0f7424 */ /* 0x000fd800078e00ff */
[----:B01---5:R-:W-:Y:S05]  /*22260*/  WARPSYNC.COLLECTIVE R15, `(.L_x_3200) ;  /* 0x000000000f087348 */ /* 0x023fea0003c00000 */
[----:B------:R-:W-:Y:S01]  /*22270*/  VOTE.ANY R14, PT, P6 ;  /* 0x00000000000e7806 */ /* 0x000fe200030e0100 */
[----:B01---5:R-:W-:Y:S06]  /*22280*/  ENDCOLLECTIVE ;  /* 0x000000000000791b */ /* 0x023fec0003800000 */
.L_x_3200:
[----:B------:R-:W-:Y:S05]  /*22290*/  BSYNC B0 ;  /* 0x0000000000007941 */ /* 0x000fea0003800000 */
.L_x_3199:
[----:B------:R-:W-:Y:S01]  /*222a0*/  IMAD.MOV.U32 R5, RZ, RZ, R14 ;  /* 0x000000ffff057224 */ /* 0x000fe200078e000e */
[----:B------:R-:W-:Y:S01]  /*222b0*/  MOV R15, 0xffffffff ;  /* 0xffffffff000f7802 */ /* 0x000fe20000000f00 */
[----:B------:R-:W-:Y:S02]  /*222c0*/  IMAD.MOV.U32 R13, RZ, RZ, R3 ;  /* 0x000000ffff0d7224 */ /* 0x000fe400078e0003 */
[----:B------:R-:W0:Y:S01]  /*222d0*/  POPC R6, R5 ;  /* 0x0000000500067309 */ /* 0x000e220000000000 */
[----:B------:R-:W-:Y:S02]  /*222e0*/  IMAD.MOV.U32 R11, RZ, RZ, 0x1f ;  /* 0x0000001fff0b7424 */ /* 0x000fe400078e00ff */
[----:B0-----:R-:W-:-:S07]  /*222f0*/  IMAD.MOV.U32 R12, RZ, RZ, R6 ;  /* 0x000000ffff0c7224 */ /* 0x001fce00078e0006 */
[----:B------:R-:W-:Y:S05]  /*22300*/  WARPSYNC.COLLECTIVE R15, `(.L_x_3201) ;  /* 0x000000000f087348 */ /* 0x000fea0003c00000 */
[----:B------:R0:W1:Y:S02]  /*22310*/  SHFL.IDX P6, R14, R13, R12, R11 ;  /* 0x0000000c0d0e7389 */ /* 0x00006400000c000b */
[----:B01----:R-:W-:Y:S01]  /*22320*/  ENDCOLLECTIVE ;  /* 0x000000000000791b */ /* 0x003fe20003800000 */
.L_x_3201:
[----:B------:R-:W-:Y:S01]  /*22330*/  IMAD.MOV.U32 R17, RZ, RZ, R14 ;  /* 0x000000ffff117224 */ /* 0x000fe200078e000e */
[----:B------:R-:W-:Y:S06]  /*22340*/  BRA `(.L_x_3202) ;  /* 0xffffffbc00f47947 */ /* 0x000fec000383ffff */
.L_x_3058:
[----:B------:R-:W-:Y:S01]  /*22350*/  BSSY B0, `(.L_x_3203) ;  /* 0x0000007000007945 */ /* 0x000fe20003800000 */
[----:B------:R-:W-:Y:S02]  /*22360*/  IMAD.MOV.U32 R13, RZ, RZ, R2 ;  /* 0x000000ffff0d7224 */ /* 0x000fe400078e0002 */
[----:B------:R-:W-:Y:S02]  /*22370*/  IMAD.MOV.U32 R11, RZ, RZ, 0x1f ;  /* 0x0000001fff0b7424 */ /* 0x000fe400078e00ff */
[----:B------:R-:W-:-:S07]  /*22380*/  IMAD.MOV.U32 R15, RZ, RZ, -0x1 ;  /* 0xffffffffff0f7424 */ /* 0x000fce00078e00ff */
[----:B0123-5:R-:W-:Y:S05]  /*22390*/  WARPSYNC.COLLECTIVE R15, `(.L_x_3204) ;  /* 0x000000000f087348 */ /* 0x02ffea0003c00000 */
[----:B------:R4:W0:Y:S02]  /*223a0*/  SHFL.IDX P6, R14, R13, R12, R11 ;  /* 0x0000000c0d0e7389 */ /* 0x00082400000c000b */
[----:B012345:R-:W-:Y:S01]  /*223b0*/  ENDCOLLECTIVE ;  /* 0x000000000000791b */ /* 0x03ffe20003800000 */
.L_x_3204:
[----:B------:R-:W-:Y:S05]  /*223c0*/  BSYNC B0 ;  /* 0x0000000000007941 */ /* 0x000fea0003800000 */
.L_x_3203:
[----:B------:R-:W-:Y:S01]  /*223d0*/  IMAD.MOV.U32 R2, RZ, RZ, R14 ;  /* 0x000000ffff027224 */ /* 0x000fe200078e000e */
[----:B------:R-:W-:Y:S06]  /*223e0*/  BRA `(.L_x_3205) ;  /* 0xffffffbc00e87947 */ /* 0x000fec000383ffff */
.L_x_3062:
[----:B0-----:R0:W2:Y:S02]  /*223f0*/  SYNCS.PHASECHK.TRANS64.TRYWAIT P0, [R0+URZ+0x28820], R3 ;  /* 0x02882003000075a7 */ /* 0x0010a4000800017f */
[----:B--2---:R-:W-:Y:S05]  /*22400*/  @!P0 NANOSLEEP.SYNCS 0x989680 ;  /* 0x009896800000895d */ /* 0x004fea0003900000 */
[----:B------:R-:W2:Y:S02]  /*22410*/  @!P0 SYNCS.PHASECHK.TRANS64 P0, [R0+URZ+0x28820], R3 ;  /* 0x02882003000085a7 */ /* 0x000ea4000800007f */
[----:B--2---:R-:W-:Y:S05]  /*22420*/  @!P0 BRA `(.L_x_3062) ;  /* 0xfffffffc00f08947 */ /* 0x004fea000383ffff */
[----:B------:R-:W-:Y:S05]  /*22430*/  BRA `(.L_x_3206) ;  /* 0xffffffc4006c7947 */ /* 0x000fea000383ffff */
.L_x_3063:
[----:B------:R-:W2:Y:S01]  /*22440*/  S2R R2, SR_TID.X ;  /* 0x0000000000027919 */ /* 0x000ea20000002100 */
[----:B------:R-:W-:Y:S01]  /*22450*/  BSSY B0, `(.L_x_3207) ;  /* 0x000000a000007945 */ /* 0x000fe20003800000 */
[----:B------:R-:W-:Y:S02]  /*22460*/  IMAD.MOV.U32 R12, RZ, RZ, RZ ;  /* 0x000000ffff0c7224 */ /* 0x000fe400078e00ff */
[----:B------:R-:W-:Y:S02]  /*22470*/  IMAD.MOV.U32 R11, RZ, RZ, 0x1f ;  /* 0x0000001fff0b7424 */ /* 0x000fe400078e00ff */
[----:B------:R-:W-:Y:S01]  /*22480*/  IMAD.MOV.U32 R15, RZ, RZ, -0x1 ;  /* 0xffffffffff0f7424 */ /* 0x000fe200078e00ff */
[----:B--2---:R-:W-:-:S04]  /*22490*/  SHF.R.U32.HI R2, RZ, 0x5, R2 ;  /* 0x00000005ff027819 */ /* 0x004fc80000011602 */
[----:B------:R-:W-:-:S04]  /*224a0*/  LOP3.LUT R2, R2, 0x3, RZ, 0xc0, !PT ;  /* 0x0000000302027812 */ /* 0x000fc800078ec0ff */
[----:B------:R-:W-:-:S07]  /*224b0*/  MOV R13, R2 ;  /* 0x00000002000d7202 */ /* 0x000fce0000000f00 */
[----:B01-3-5:R-:W-:Y:S05]  /*224c0*/  WARPSYNC.COLLECTIVE R15, `(.L_x_3208) ;  /* 0x000000000f087348 */ /* 0x02bfea0003c00000 */
[----:B------:R2:W4:Y:S02]  /*224d0*/  SHFL.IDX P6, R14, R13, R12, R11 ;  /* 0x0000000c0d0e7389 */ /* 0x00052400000c000b */
[----:B012345:R-:W-:Y:S01]  /*224e0*/  ENDCOLLECTIVE ;  /* 0x000000000000791b */ /* 0x03ffe20003800000 */
.L_x_3208:
[----:B------:R-:W-:Y:S05]  /*224f0*/  BSYNC B0 ;  /* 0x0000000000007941 */ /* 0x000fea0003800000 */
.L_x_3207:
[----:B------:R-:W-:Y:S05]  /*22500*/  BRA `(.L_x_3209) ;  /* 0xffffffc400547947 */ /* 0x000fea000383ffff */
.L_x_3064:
[----:B------:R-:W-:Y:S01]  /*22510*/  BSSY B0, `(.L_x_3210) ;  /* 0x0000006000007945 */ /* 0x000fe20003800000 */
[----:B------:R-:W-:-:S07]  /*22520*/  IMAD.MOV.U32 R15, RZ, RZ, -0x1 ;  /* 0xffffffffff0f7424 */ /* 0x000fce00078e00ff */
[----:B0123-5:R-:W-:Y:S05]  /*22530*/  WARPSYNC.COLLECTIVE R15, `(.L_x_3211) ;  /* 0x000000000f0c7348 */ /* 0x02ffea0003c00000 */
[----:B------:R-:W-:Y:S02]  /*22540*/  ELECT P6, UR62, PT ;  /* 0x00000000003e782f */ /* 0x000fe400038c0000 */
[----:B------:R-:W-:Y:S01]  /*22550*/  MOV R14, UR62 ;  /* 0x0000003e000e7c02 */ /* 0x000fe20008000f00 */
[----:B0123-5:R-:W-:Y:S10]  /*22560*/  ENDCOLLECTIVE ;  /* 0x000000000000791b */ /* 0x02fff40003800000 */
.L_x_3211:
[----:B------:R-:W-:Y:S05]  /*22570*/  BSYNC B0 ;  /* 0x0000000000007941 */ /* 0x000fea0003800000 */
.L_x_3210:
[----:B------:R-:W-:Y:S05]  /*22580*/  BRA `(.L_x_3212) ;  /* 0xffffffc400487947 */ /* 0x000fea000383ffff */
.L_x_3066:
[----:B0-----:R0:W2:Y:S02]  /*22590*/  SYNCS.PHASECHK.TRANS64.TRYWAIT P0, [R6+URZ], R5 ;  /* 0x00000005060075a7 */ /* 0x0010a4000800017f */
[----:B--2---:R-:W-:Y:S05]  /*225a0*/  @!P0 NANOSLEEP.SYNCS 0x989680 ;  /* 0x009896800000895d */ /* 0x004fea0003900000 */
[----:B------:R-:W2:Y:S02]  /*225b0*/  @!P0 SYNCS.PHASECHK.TRANS64 P0, [R6+URZ], R5 ;  /* 0x00000005060085a7 */ /* 0x000ea4000800007f */
[----:B--2---:R-:W-:Y:S05]  /*225c0*/  @!P0 BRA `(.L_x_3066) ;  /* 0xfffffffc00f08947 */ /* 0x004fea000383ffff */
[----:B------:R-:W-:Y:S05]  /*225d0*/  BRA `(.L_x_3213) ;  /* 0xffffffc400847947 */ /* 0x000fea000383ffff */
.L_x_3067:
[----:B--2---:R2:W3:Y:S02]  /*225e0*/  SYNCS.PHASECHK.TRANS64.TRYWAIT P0, [R7+URZ], R2 ;  /* 0x00000002070075a7 */ /* 0x0044e4000800017f */
[----:B---3--:R-:W-:Y:S05]  /*225f0*/  @!P0 NANOSLEEP.SYNCS 0x989680 ;  /* 0x009896800000895d */ /* 0x008fea0003900000 */
[----:B------:R-:W3:Y:S02]  /*22600*/  @!P0 SYNCS.PHASECHK.TRANS64 P0, [R7+URZ], R2 ;  /* 0x00000002070085a7 */ /* 0x000ee4000800007f */
[----:B---3--:R-:W-:Y:S05]  /*22610*/  @!P0 BRA `(.L_x_3067) ;  /* 0xfffffffc00f08947 */ /* 0x008fea000383ffff */
[----:B------:R-:W-:Y:S05]  /*22620*/  BRA `(.L_x_3214) ;  /* 0xffffffc400787947 */ /* 0x000fea000383ffff */
.L_x_3069:
[----:B---3--:R3:W4:Y:S02]  /*22630*/  SYNCS.PHASECHK.TRANS64.TRYWAIT P0, [R4+URZ], R5 ;  /* 0x00000005040075a7 */ /* 0x008724000800017f */
[----:B----4-:R-:W-:Y:S05]  /*22640*/  @!P0 NANOSLEEP.SYNCS 0x989680 ;  /* 0x009896800000895d */ /* 0x010fea0003900000 */
[----:B------:R-:W4:Y:S02]  /*22650*/  @!P0 SYNCS.PHASECHK.TRANS64 P0, [R4+URZ], R5 ;  /* 0x00000005040085a7 */ /* 0x000f24000800007f */
[----:B----4-:R-:W-:Y:S05]  /*22660*/  @!P0 BRA `(.L_x_3069) ;  /* 0xfffffffc00f08947 */ /* 0x010fea000383ffff */
[----:B------:R-:W-:Y:S05]  /*22670*/  BRA `(.L_x_3215) ;  /* 0xffffffc400807947 */ /* 0x000fea000383ffff */
.L_x_3216:
        /* <DEDUP_REMOVED lines=16> */
.L_x_3226:


//--------------------- .nv.global.init           --------------------------
	.section	.nv.global.init,"aw",@progbits
.nv.global.init:
	.type		$str$23,@object
	.size		$str$23,($str$24 - $str$23)
$str$23:
        /*0000*/ 	.byte	0x28, 0x61, 0x64, 0x64, 0x72, 0x65, 0x73, 0x73, 0x20, 0x26, 0x20, 0x6d, 0x61, 0x73, 0x6b, 0x29
        /*0010*/ 	.byte	0x20, 0x3d, 0x3d, 0x20, 0x30, 0x00
	.type		$str$24,@object
	.size		$str$24,(__unnamed_4 - $str$24)
$str$24:
        /*0016*/ 	.byte	0x2f, 0x74, 0x6d, 0x70, 0x2f, 0x6f, 0x73, 0x73, 0x5f, 0x6b, 0x65, 0x72, 0x6e, 0x65, 0x6c, 0x73
        /*0026*/ 	.byte	0x5f, 0x73, 0x72, 0x63, 0x2f, 0x66, 0x6c, 0x61, 0x73, 0x68, 0x5f, 0x61, 0x74, 0x74, 0x65, 0x6e
        /*0036*/ 	.byte	0x74, 0x69, 0x6f, 0x6e, 0x2f, 0x63, 0x73, 0x72, 0x63, 0x2f, 0x63, 0x75, 0x74, 0x6c, 0x61, 0x73
        /*0046*/ 	.byte	0x73, 0x2f, 0x69, 0x6e, 0x63, 0x6c, 0x75, 0x64, 0x65, 0x2f, 0x63, 0x75, 0x74, 0x65, 0x2f, 0x70
        /*0056*/ 	.byte	0x6f, 0x69, 0x6e, 0x74, 0x65, 0x72, 0x5f, 0x66, 0x6c, 0x61, 0x67, 0x67, 0x65, 0x64, 0x2e, 0x68
        /*0066*/ 	.byte	0x70, 0x70, 0x00
	.type		__unnamed_4,@object
	.size		__unnamed_4,(__unnamed_8 - __unnamed_4)
__unnamed_4:
        /* <DEDUP_REMOVED lines=24> */
	.type		__unnamed_8,@object
	.size		__unnamed_8,(__unnamed_3 - __unnamed_8)
__unnamed_8:
        /* <DEDUP_REMOVED lines=24> */
        /*0369*/ 	.byte	0x00
	.type		__unnamed_3,@object
	.size		__unnamed_3,(__unnamed_2 - __unnamed_3)
__unnamed_3:
        /* <DEDUP_REMOVED lines=29> */
	.type		__unnamed_2,@object
	.size		__unnamed_2,(__unnamed_7 - __unnamed_2)
__unnamed_2:
        /* <DEDUP_REMOVED lines=29> */
	.type		__unnamed_7,@object
	.size		__unnamed_7,(__unnamed_6 - __unnamed_7)
__unnamed_7:
        /* <DEDUP_REMOVED lines=28> */
        /*08c2*/ 	.byte	0x3c, 0x32, 0x32, 0x35, 0x32, 0x38, 0x3e, 0x3e, 0x3e, 0x3e, 0x3e, 0x5d, 0x00
	.type		__unnamed_6,@object
	.size		__unnamed_6,(__unnamed_1 - __unnamed_6)
__unnamed_6:
        /* <DEDUP_REMOVED lines=29> */
	.type		__unnamed_1,@object
	.size		__unnamed_1,(__unnamed_5 - __unnamed_1)
__unnamed_1:
        /* <DEDUP_REMOVED lines=28> */
        /*0c5c*/ 	.byte	0x31, 0x36, 0x33, 0x38, 0x34, 0x3e, 0x3e, 0x3e, 0x3e, 0x3e, 0x20, 0x26, 0x5d, 0x00
	.type		__unnamed_5,@object
	.size		__unnamed_5,(.L_4 - __unnamed_5)
__unnamed_5:
        /* <DEDUP_REMOVED lines=28> */
        /*0e2a*/ 	.byte	0x3c, 0x32, 0x32, 0x35, 0x32, 0x38, 0x3e, 0x3e, 0x3e, 0x3e, 0x3e, 0x20, 0x26, 0x5d, 0x00
.L_4:


//--------------------- .nv.shared._ZN7cutlass13device_kernelIN5flash11enable_sm90INS1_16FlashAttnFwdSm90INS1_25CollectiveMainloopFwdSm90ILi2EN4cute5tupleIJNS5_1CILi1EEES8_S8_EEENS6_IJNS7_ILi128EEENS7_ILi176EEESA_EEELi128ENS_6half_tEfNS_4arch4Sm90ELb0ELb0ELb0ELb0ELb0ELb0ELb0ELb1ELb1ELb1ELb0ELb0EEENS1_21CollectiveEpilogueFwdINS6_IJSA_SA_SB_EEES9_SD_SF_Li256ELb0ELb1ELb0ELb0EEENS1_29StaticPersistentTileSchedulerILb0EEEEEEEEEvNT_6ParamsE --------------------------
	.section	.nv.shared._ZN7cutlass13device_kernelIN5flash11enable_sm90INS1_16FlashAttnFwdSm90INS1_25CollectiveMainloopFwdSm90ILi2EN4cute5tupleIJNS5_1CILi1EEES8_S8_EEENS6_IJNS7_ILi128EEENS7_ILi176EEESA_EEELi128ENS_6half_tEfNS_4arch4Sm90ELb0ELb0ELb0ELb0ELb0ELb0ELb0ELb1ELb1ELb1ELb0ELb0EEENS1_21CollectiveEpilogueFwdINS6_IJSA_SA_SB_EEES9_SD_SF_Li256ELb0ELb1ELb0ELb0EEENS1_29StaticPersistentTileSchedulerILb0EEEEEEEEEvNT_6ParamsE,"aw",@nobits
	.sectionflags	@""
	.align	16
	.zero		1024


//--------------------- .nv.shared.reserved.0     --------------------------
	.section	.nv.shared.reserved.0,"aw",@nobits
	.weak		__nv_reservedSMEM_offset_0_alias
	.size		__nv_reservedSMEM_offset_0_alias, 0, 0
	.other		__nv_reservedSMEM_offset_0_alias,@"STO_CUDA_RESERVED_SHARED STV_DEFAULT"
__nv_reservedSMEM_offset_0_alias:
	.zero		0


//--------------------- .nv.global                --------------------------
	.section	.nv.global,"aw",@nobits
.nv.global:
	.type		_ZN74_INTERNAL_7ba13ced_38_flash_fwd_hdim128_fp16_packgqa_sm90_cu_cf07d2ef_30534cute1_E,@object
	.size		_ZN74_INTERNAL_7ba13ced_38_flash_fwd_hdim128_fp16_packgqa_sm90_cu_cf07d2ef_30534cute1_E,(_ZN74_INTERNAL_7ba13ced_38_flash_fwd_hdim128_fp16_packgqa_sm90_cu_cf07d2ef_30534cuda3std3__45__cpo6cbeginE - _ZN74_INTERNAL_7ba13ced_38_flash_fwd_hdim128_fp16_packgqa_sm90_cu_cf07d2ef_30534cute1_E)
_ZN74_INTERNAL_7ba13ced_38_flash_fwd_hdim128_fp16_packgqa_sm90_cu_cf07d2ef_30534cute1_E:
	.zero		1
	.type		_ZN74_INTERNAL_7ba13ced_38_flash_fwd_hdim128_fp16_packgqa_sm90_cu_cf07d2ef_30534cuda3std3__45__cpo6cbeginE,@object
	.size		_ZN74_INTERNAL_7ba13ced_38_flash_fwd_hdim128_fp16_packgqa_sm90_cu_cf07d2ef_30534cuda3std3__45__cpo6cbeginE,(_ZN74_INTERNAL_7ba13ced_38_flash_fwd_hdim128_fp16_packgqa_sm90_cu_cf07d2ef_30534cuda3std3__48in_placeE - _ZN74_INTERNAL_7ba13ced_38_flash_fwd_hdim128_fp16_packgqa_sm90_cu_cf07d2ef_30534cuda3std3__45__cpo6cbeginE)
_ZN74_INTERNAL_7ba13ced_38_flash_fwd_hdim128_fp16_packgqa_sm90_cu_cf07d2ef_30534cuda3std3__45__cpo6cbeginE:
	.zero		1
	.type		_ZN74_INTERNAL_7ba13ced_38_flash_fwd_hdim128_fp16_packgqa_sm90_cu_cf07d2ef_30534cuda3std3__48in_placeE,@object
	.size		_ZN74_INTERNAL_7ba13ced_38_flash_fwd_hdim128_fp16_packgqa_sm90_cu_cf07d2ef_30534cuda3std3__48in_placeE,(_ZN74_INTERNAL_7ba13ced_38_flash_fwd_hdim128_fp16_packgqa_sm90_cu_cf07d2ef_30534cuda3std6ranges3__45__cpo9iter_moveE - _ZN74_INTERNAL_7ba13ced_38_flash_fwd_hdim128_fp16_packgqa_sm90_cu_cf07d2ef_30534cuda3std3__48in_placeE)
_ZN74_INTERNAL_7ba13ced_38_flash_fwd_hdim128_fp16_packgqa_sm90_cu_cf07d2ef_30534cuda3std3__48in_placeE:
	.zero		1
	.type		_ZN74_INTERNAL_7ba13ced_38_flash_fwd_hdim128_fp16_packgqa_sm90_cu_cf07d2ef_30534cuda3std6ranges3__45__cpo9iter_moveE,@object
	.size		_ZN74_INTERNAL_7ba13ced_38_flash_fwd_hdim128_fp16_packgqa_sm90_cu_cf07d2ef_30534cuda3std6ranges3__45__cpo9iter_moveE,(_ZN74_INTERNAL_7ba13ced_38_flash_fwd_hdim128_fp16_packgqa_sm90_cu_cf07d2ef_30534cuda3std3__45__cpo5beginE - _ZN74_INTERNAL_7ba13ced_38_flash_fwd_hdim128_fp16_packgqa_sm90_cu_cf07d2ef_30534cuda3std6ranges3__45__cpo9iter_moveE)
_ZN74_INTERNAL_7ba13ced_38_flash_fwd_hdim128_fp16_packgqa_sm90_cu_cf07d2ef_30534cuda3std6ranges3__45__cpo9iter_moveE:
	.zero		1
	.type		_ZN74_INTERNAL_7ba13ced_38_flash_fwd_hdim128_fp16_packgqa_sm90_cu_cf07d2ef_30534cuda3std3__45__cpo5beginE,@object
	.size		_ZN74_INTERNAL_7ba13ced_38_flash_fwd_hdim128_fp16_packgqa_sm90_cu_cf07d2ef_30534cuda3std3__45__cpo5beginE,(_ZN74_INTERNAL_7ba13ced_38_flash_fwd_hdim128_fp16_packgqa_sm90_cu_cf07d2ef_30534cuda3std3__476_GLOBAL__N__7ba13ced_38_flash_fwd_hdim128_fp16_packgqa_sm90_cu_cf07d2ef_30536ignoreE - _ZN74_INTERNAL_7ba13ced_38_flash_fwd_hdim128_fp16_packgqa_sm90_cu_cf07d2ef_30534cuda3std3__45__cpo5beginE)
_ZN74_INTERNAL_7ba13ced_38_flash_fwd_hdim128_fp16_packgqa_sm90_cu_cf07d2ef_30534cuda3std3__45__cpo5beginE:
	.zero		1
	.type		_ZN74_INTERNAL_7ba13ced_38_flash_fwd_hdim128_fp16_packgqa_sm90_cu_cf07d2ef_30534cuda3std3__476_GLOBAL__N__7ba13ced_38_flash_fwd_hdim128_fp16_packgqa_sm90_cu_cf07d2ef_30536ignoreE,@object
	.size		_ZN74_INTERNAL_7ba13ced_38_flash_fwd_hdim128_fp16_packgqa_sm90_cu_cf07d2ef_30534cuda3std3__476_GLOBAL__N__7ba13ced_38_flash_fwd_hdim128_fp16_packgqa_sm90_cu_cf07d2ef_30536ignoreE,(_ZN74_INTERNAL_7ba13ced_38_flash_fwd_hdim128_fp16_packgqa_sm90_cu_cf07d2ef_30534cute7productE - _ZN74_INTERNAL_7ba13ced_38_flash_fwd_hdim128_fp16_packgqa_sm90_cu_cf07d2ef_30534cuda3std3__476_GLOBAL__N__7ba13ced_38_flash_fwd_hdim128_fp16_packgqa_sm90_cu_cf07d2ef_30536ignoreE)
_ZN74_INTERNAL_7ba13ced_38_flash_fwd_hdim128_fp16_packgqa_sm90_cu_cf07d2ef_30534cuda3std3__476_GLOBAL__N__7ba13ced_38_flash_fwd_hdim128_fp16_packgqa_sm90_cu_cf07d2ef_30536ignoreE:
	.zero		1
	.type		_ZN74_INTERNAL_7ba13ced_38_flash_fwd_hdim128_fp16_packgqa_sm90_cu_cf07d2ef_30534cute7productE,@object
	.size		_ZN74_INTERNAL_7ba13ced_38_flash_fwd_hdim128_fp16_packgqa_sm90_cu_cf07d2ef_30534cute7productE,(_ZN74_INTERNAL_7ba13ced_38_flash_fwd_hdim128_fp16_packgqa_sm90_cu_cf07d2ef_30534cuda3std3__45__cpo3endE - _ZN74_INTERNAL_7ba13ced_38_flash_fwd_hdim128_fp16_packgqa_sm90_cu_cf07d2ef_30534cute7productE)
_ZN74_INTERNAL_7ba13ced_38_flash_fwd_hdim128_fp16_packgqa_sm90_cu_cf07d2ef_30534cute7productE:
	.zero		1
	.type		_ZN74_INTERNAL_7ba13ced_38_flash_fwd_hdim128_fp16_packgqa_sm90_cu_cf07d2ef_30534cuda3std3__45__cpo3endE,@object
	.size		_ZN74_INTERNAL_7ba13ced_38_flash_fwd_hdim128_fp16_packgqa_sm90_cu_cf07d2ef_30534cuda3std3__45__cpo3endE,(_ZN74_INTERNAL_7ba13ced_38_flash_fwd_hdim128_fp16_packgqa_sm90_cu_cf07d2ef_30534cuda3std3__419piecewise_constructE - _ZN74_INTERNAL_7ba13ced_38_flash_fwd_hdim128_fp16_packgqa_sm90_cu_cf07d2ef_30534cuda3std3__45__cpo3endE)
_ZN74_INTERNAL_7ba13ced_38_flash_fwd_hdim128_fp16_packgqa_sm90_cu_cf07d2ef_30534cuda3std3__45__cpo3endE:
	.zero		1
	.type		_ZN74_INTERNAL_7ba13ced_38_flash_fwd_hdim128_fp16_packgqa_sm90_cu_cf07d2ef_30534cuda3std3__419piecewise_constructE,@object
	.size		_ZN74_INTERNAL_7ba13ced_38_flash_fwd_hdim128_fp16_packgqa_sm90_cu_cf07d2ef_30534cuda3std3__419piecewise_constructE,(_ZN74_INTERNAL_7ba13ced_38_flash_fwd_hdim128_fp16_packgqa_sm90_cu_cf07d2ef_30534cuda3std3__45__cpo4cendE - _ZN74_INTERNAL_7ba13ced_38_flash_fwd_hdim128_fp16_packgqa_sm90_cu_cf07d2ef_30534cuda3std3__419piecewise_constructE)
_ZN74_INTERNAL_7ba13ced_38_flash_fwd_hdim128_fp16_packgqa_sm90_cu_cf07d2ef_30534cuda3std3__419piecewise_constructE:
	.zero		1
	.type		_ZN74_INTERNAL_7ba13ced_38_flash_fwd_hdim128_fp16_packgqa_sm90_cu_cf07d2ef_30534cuda3std3__45__cpo4cendE,@object
	.size		_ZN74_INTERNAL_7ba13ced_38_flash_fwd_hdim128_fp16_packgqa_sm90_cu_cf07d2ef_30534cuda3std3__45__cpo4cendE,(_ZN74_INTERNAL_7ba13ced_38_flash_fwd_hdim128_fp16_packgqa_sm90_cu_cf07d2ef_30534cuda3std6ranges3__45__cpo4swapE - _ZN74_INTERNAL_7ba13ced_38_flash_fwd_hdim128_fp16_packgqa_sm90_cu_cf07d2ef_30534cuda3std3__45__cpo4cendE)
_ZN74_INTERNAL_7ba13ced_38_flash_fwd_hdim128_fp16_packgqa_sm90_cu_cf07d2ef_30534cuda3std3__45__cpo4cendE:
	.zero		1
	.type		_ZN74_INTERNAL_7ba13ced_38_flash_fwd_hdim128_fp16_packgqa_sm90_cu_cf07d2ef_30534cuda3std6ranges3__45__cpo4swapE,@object
	.size		_ZN74_INTERNAL_7ba13ced_38_flash_fwd_hdim128_fp16_packgqa_sm90_cu_cf07d2ef_30534cuda3std6ranges3__45__cpo4swapE,(.L_15 - _ZN74_INTERNAL_7ba13ced_38_flash_fwd_hdim128_fp16_packgqa_sm90_cu_cf07d2ef_30534cuda3std6ranges3__45__cpo4swapE)
_ZN74_INTERNAL_7ba13ced_38_flash_fwd_hdim128_fp16_packgqa_sm90_cu_cf07d2ef_30534cuda3std6ranges3__45__cpo4swapE:
	.zero		1
.L_15:


//--------------------- .nv.shared._ZN7cutlass13device_kernelIN5flash11enable_sm90INS1_16FlashAttnFwdSm90INS1_25CollectiveMainloopFwdSm90ILi2EN4cute5tupleIJNS5_1CILi2EEENS7_ILi1EEES9_EEENS6_IJNS7_ILi128EEENS7_ILi176EEESB_EEELi128ENS_6half_tEfNS_4arch4Sm90ELb0ELb0ELb0ELb0ELb0ELb0ELb0ELb1ELb1ELb1ELb0ELb0EEENS1_21CollectiveEpilogueFwdINS6_IJSB_SB_SC_EEESA_SE_SG_Li256ELb0ELb1ELb0ELb0EEENS1_29StaticPersistentTileSchedulerILb0EEEEEEEEEvNT_6ParamsE --------------------------
	.section	.nv.shared._ZN7cutlass13device_kernelIN5flash11enable_sm90INS1_16FlashAttnFwdSm90INS1_25CollectiveMainloopFwdSm90ILi2EN4cute5tupleIJNS5_1CILi2EEENS7_ILi1EEES9_EEENS6_IJNS7_ILi128EEENS7_ILi176EEESB_EEELi128ENS_6half_tEfNS_4arch4Sm90ELb0ELb0ELb0ELb0ELb0ELb0ELb0ELb1ELb1ELb1ELb0ELb0EEENS1_21CollectiveEpilogueFwdINS6_IJSB_SB_SC_EEESA_SE_SG_Li256ELb0ELb1ELb0ELb0EEENS1_29StaticPersistentTileSchedulerILb0EEEEEEEEEvNT_6ParamsE,"aw",@nobits
	.sectionflags	@""
	.align	16
	.zero		1024


//--------------------- .nv.shared._ZN7cutlass13device_kernelIN5flash11enable_sm90INS1_16FlashAttnFwdSm90INS1_25CollectiveMainloopFwdSm90ILi2EN4cute5tupleIJNS5_1CILi1EEES8_S8_EEENS6_IJNS7_ILi128EEENS7_ILi176EEESA_EEELi128ENS_6half_tEfNS_4arch4Sm90ELb0ELb0ELb0ELb1ELb0ELb0ELb0ELb1ELb1ELb1ELb0ELb0EEENS1_21CollectiveEpilogueFwdINS6_IJSA_SA_SB_EEES9_SD_SF_Li256ELb1ELb1ELb0ELb0EEENS1_36VarlenDynamicPersistentTileSchedulerILi128ELi176ELi256ELi128ELb0ELb1ELb1ELb0ELb1ELb1EEEEEEEEEvNT_6ParamsE --------------------------
	.section	.nv.shared._ZN7cutlass13device_kernelIN5flash11enable_sm90INS1_16FlashAttnFwdSm90INS1_25CollectiveMainloopFwdSm90ILi2EN4cute5tupleIJNS5_1CILi1EEES8_S8_EEENS6_IJNS7_ILi128EEENS7_ILi176EEESA_EEELi128ENS_6half_tEfNS_4arch4Sm90ELb0ELb0ELb0ELb1ELb0ELb0ELb0ELb1ELb1ELb1ELb0ELb0EEENS1_21CollectiveEpilogueFwdINS6_IJSA_SA_SB_EEES9_SD_SF_Li256ELb1ELb1ELb0ELb0EEENS1_36VarlenDynamicPersistentTileSchedulerILi128ELi176ELi256ELi128ELb0ELb1ELb1ELb0ELb1ELb1EEEEEEEEEvNT_6ParamsE,"aw",@nobits
	.sectionflags	@""
	.align	16
	.zero		1024


//--------------------- .nv.shared._ZN7cutlass13device_kernelIN5flash11enable_sm90INS1_16FlashAttnFwdSm90INS1_25CollectiveMainloopFwdSm90ILi2EN4cute5tupleIJNS5_1CILi1EEES8_S8_EEENS6_IJNS7_ILi128EEENS7_ILi176EEESA_EEELi128ENS_6half_tEfNS_4arch4Sm90ELb0ELb0ELb0ELb1ELb0ELb1ELb0ELb1ELb1ELb1ELb0ELb0EEENS1_21CollectiveEpilogueFwdINS6_IJSA_SA_SB_EEES9_SD_SF_Li256ELb1ELb1ELb0ELb0EEENS1_36VarlenDynamicPersistentTileSchedulerILi128ELi176ELi256ELi128ELb0ELb1ELb1ELb0ELb1ELb1EEEEEEEEEvNT_6ParamsE --------------------------
	.section	.nv.shared._ZN7cutlass13device_kernelIN5flash11enable_sm90INS1_16FlashAttnFwdSm90INS1_25CollectiveMainloopFwdSm90ILi2EN4cute5tupleIJNS5_1CILi1EEES8_S8_EEENS6_IJNS7_ILi128EEENS7_ILi176EEESA_EEELi128ENS_6half_tEfNS_4arch4Sm90ELb0ELb0ELb0ELb1ELb0ELb1ELb0ELb1ELb1ELb1ELb0ELb0EEENS1_21CollectiveEpilogueFwdINS6_IJSA_SA_SB_EEES9_SD_SF_Li256ELb1ELb1ELb0ELb0EEENS1_36VarlenDynamicPersistentTileSchedulerILi128ELi176ELi256ELi128ELb0ELb1ELb1ELb0ELb1ELb1EEEEEEEEEvNT_6ParamsE,"aw",@nobits
	.sectionflags	@""
	.align	16
	.zero		1024


//--------------------- .nv.shared._ZN7cutlass13device_kernelIN5flash11enable_sm90INS1_16FlashAttnFwdSm90INS1_25CollectiveMainloopFwdSm90ILi2EN4cute5tupleIJNS5_1CILi1EEES8_S8_EEENS6_IJNS7_ILi128EEESA_SA_EEELi128ENS_6half_tEfNS_4arch4Sm90ELb0ELb1ELb0ELb0ELb0ELb0ELb0ELb1ELb1ELb1ELb0ELb0EEENS1_21CollectiveEpilogueFwdISB_S9_SC_SE_Li256ELb0ELb1ELb0ELb0EEENS1_30DynamicPersistentTileSchedulerILi256ELi128ELb0ELb1ELb1EEEEEEEEEvNT_6ParamsE --------------------------
	.section	.nv.shared._ZN7cutlass13device_kernelIN5flash11enable_sm90INS1_16FlashAttnFwdSm90INS1_25CollectiveMainloopFwdSm90ILi2EN4cute5tupleIJNS5_1CILi1EEES8_S8_EEENS6_IJNS7_ILi128EEESA_SA_EEELi128ENS_6half_tEfNS_4arch4Sm90ELb0ELb1ELb0ELb0ELb0ELb0ELb0ELb1ELb1ELb1ELb0ELb0EEENS1_21CollectiveEpilogueFwdISB_S9_SC_SE_Li256ELb0ELb1ELb0ELb0EEENS1_30DynamicPersistentTileSchedulerILi256ELi128ELb0ELb1ELb1EEEEEEEEEvNT_6ParamsE,"aw",@nobits
	.sectionflags	@""
	.align	16
	.zero		1024


//--------------------- .nv.shared._ZN7cutlass13device_kernelIN5flash11enable_sm90INS1_16FlashAttnFwdSm90INS1_25CollectiveMainloopFwdSm90ILi2EN4cute5tupleIJNS5_1CILi1EEES8_S8_EEENS6_IJNS7_ILi128EEESA_SA_EEELi128ENS_6half_tEfNS_4arch4Sm90ELb0ELb1ELb0ELb1ELb0ELb0ELb0ELb1ELb1ELb1ELb0ELb0EEENS1_21CollectiveEpilogueFwdISB_S9_SC_SE_Li256ELb1ELb1ELb0ELb0EEENS1_36VarlenDynamicPersistentTileSchedulerILi128ELi128ELi256ELi128ELb0ELb1ELb1ELb1ELb0ELb1EEEEEEEEEvNT_6ParamsE --------------------------
	.section	.nv.shared._ZN7cutlass13device_kernelIN5flash11enable_sm90INS1_16FlashAttnFwdSm90INS1_25CollectiveMainloopFwdSm90ILi2EN4cute5tupleIJNS5_1CILi1EEES8_S8_EEENS6_IJNS7_ILi128EEESA_SA_EEELi128ENS_6half_tEfNS_4arch4Sm90ELb0ELb1ELb0ELb1ELb0ELb0ELb0ELb1ELb1ELb1ELb0ELb0EEENS1_21CollectiveEpilogueFwdISB_S9_SC_SE_Li256ELb1ELb1ELb0ELb0EEENS1_36VarlenDynamicPersistentTileSchedulerILi128ELi128ELi256ELi128ELb0ELb1ELb1ELb1ELb0ELb1EEEEEEEEEvNT_6ParamsE,"aw",@nobits
	.sectionflags	@""
	.align	16
	.zero		1024


//--------------------- .nv.shared._ZN7cutlass13device_kernelIN5flash11enable_sm90INS1_16FlashAttnFwdSm90INS1_25CollectiveMainloopFwdSm90ILi2EN4cute5tupleIJNS5_1CILi1EEES8_S8_EEENS6_IJNS7_ILi128EEESA_SA_EEELi128ENS_6half_tEfNS_4arch4Sm90ELb0ELb1ELb0ELb1ELb0ELb1ELb0ELb1ELb1ELb1ELb0ELb0EEENS1_21CollectiveEpilogueFwdISB_S9_SC_SE_Li256ELb1ELb1ELb0ELb0EEENS1_36VarlenDynamicPersistentTileSchedulerILi128ELi128ELi256ELi128ELb0ELb1ELb1ELb1ELb0ELb1EEEEEEEEEvNT_6ParamsE --------------------------
	.section	.nv.shared._ZN7cutlass13device_kernelIN5flash11enable_sm90INS1_16FlashAttnFwdSm90INS1_25CollectiveMainloopFwdSm90ILi2EN4cute5tupleIJNS5_1CILi1EEES8_S8_EEENS6_IJNS7_ILi128EEESA_SA_EEELi128ENS_6half_tEfNS_4arch4Sm90ELb0ELb1ELb0ELb1ELb0ELb1ELb0ELb1ELb1ELb1ELb0ELb0EEENS1_21CollectiveEpilogueFwdISB_S9_SC_SE_Li256ELb1ELb1ELb0ELb0EEENS1_36VarlenDynamicPersistentTileSchedulerILi128ELi128ELi256ELi128ELb0ELb1ELb1ELb1ELb0ELb1EEEEEEEEEvNT_6ParamsE,"aw",@nobits
	.sectionflags	@""
	.align	16
	.zero		1024


//--------------------- .nv.shared._ZN7cutlass13device_kernelIN5flash11enable_sm90INS1_16FlashAttnFwdSm90INS1_25CollectiveMainloopFwdSm90ILi2EN4cute5tupleIJNS5_1CILi1EEES8_S8_EEENS6_IJNS7_ILi128EEESA_SA_EEELi128ENS_6half_tEfNS_4arch4Sm90ELb1ELb0ELb0ELb0ELb0ELb0ELb0ELb1ELb1ELb1ELb0ELb0EEENS1_21CollectiveEpilogueFwdISB_S9_SC_SE_Li256ELb0ELb1ELb0ELb0EEENS1_30DynamicPersistentTileSchedulerILi256ELi128ELb0ELb1ELb1EEEEEEEEEvNT_6ParamsE --------------------------
	.section	.nv.shared._ZN7cutlass13device_kernelIN5flash11enable_sm90INS1_16FlashAttnFwdSm90INS1_25CollectiveMainloopFwdSm90ILi2EN4cute5tupleIJNS5_1CILi1EEES8_S8_EEENS6_IJNS7_ILi128EEESA_SA_EEELi128ENS_6half_tEfNS_4arch4Sm90ELb1ELb0ELb0ELb0ELb0ELb0ELb0ELb1ELb1ELb1ELb0ELb0EEENS1_21CollectiveEpilogueFwdISB_S9_SC_SE_Li256ELb0ELb1ELb0ELb0EEENS1_30DynamicPersistentTileSchedulerILi256ELi128ELb0ELb1ELb1EEEEEEEEEvNT_6ParamsE,"aw",@nobits
	.sectionflags	@""
	.align	16
	.zero		1024


//--------------------- .nv.shared._ZN7cutlass13device_kernelIN5flash11enable_sm90INS1_16FlashAttnFwdSm90INS1_25CollectiveMainloopFwdSm90ILi2EN4cute5tupleIJNS5_1CILi1EEES8_S8_EEENS6_IJNS7_ILi128EEESA_SA_EEELi128ENS_6half_tEfNS_4arch4Sm90ELb1ELb0ELb0ELb1ELb0ELb0ELb0ELb1ELb1ELb1ELb0ELb0EEENS1_21CollectiveEpilogueFwdISB_S9_SC_SE_Li256ELb1ELb1ELb0ELb0EEENS1_36VarlenDynamicPersistentTileSchedulerILi128ELi128ELi256ELi128ELb0ELb1ELb1ELb1ELb1ELb1EEEEEEEEEvNT_6ParamsE --------------------------
	.section	.nv.shared._ZN7cutlass13device_kernelIN5flash11enable_sm90INS1_16FlashAttnFwdSm90INS1_25CollectiveMainloopFwdSm90ILi2EN4cute5tupleIJNS5_1CILi1EEES8_S8_EEENS6_IJNS7_ILi128EEESA_SA_EEELi128ENS_6half_tEfNS_4arch4Sm90ELb1ELb0ELb0ELb1ELb0ELb0ELb0ELb1ELb1ELb1ELb0ELb0EEENS1_21CollectiveEpilogueFwdISB_S9_SC_SE_Li256ELb1ELb1ELb0ELb0EEENS1_36VarlenDynamicPersistentTileSchedulerILi128ELi128ELi256ELi128ELb0ELb1ELb1ELb1ELb1ELb1EEEEEEEEEvNT_6ParamsE,"aw",@nobits
	.sectionflags	@""
	.align	16
	.zero		1024


//--------------------- .nv.shared._ZN7cutlass13device_kernelIN5flash11enable_sm90INS1_16FlashAttnFwdSm90INS1_25CollectiveMainloopFwdSm90ILi2EN4cute5tupleIJNS5_1CILi1EEES8_S8_EEENS6_IJNS7_ILi128EEESA_SA_EEELi128ENS_6half_tEfNS_4arch4Sm90ELb1ELb0ELb0ELb1ELb0ELb1ELb0ELb1ELb1ELb1ELb0ELb0EEENS1_21CollectiveEpilogueFwdISB_S9_SC_SE_Li256ELb1ELb1ELb0ELb0EEENS1_36VarlenDynamicPersistentTileSchedulerILi128ELi128ELi256ELi128ELb0ELb1ELb1ELb1ELb1ELb1EEEEEEEEEvNT_6ParamsE --------------------------
	.section	.nv.shared._ZN7cutlass13device_kernelIN5flash11enable_sm90INS1_16FlashAttnFwdSm90INS1_25CollectiveMainloopFwdSm90ILi2EN4cute5tupleIJNS5_1CILi1EEES8_S8_EEENS6_IJNS7_ILi128EEESA_SA_EEELi128ENS_6half_tEfNS_4arch4Sm90ELb1ELb0ELb0ELb1ELb0ELb1ELb0ELb1ELb1ELb1ELb0ELb0EEENS1_21CollectiveEpilogueFwdISB_S9_SC_SE_Li256ELb1ELb1ELb0ELb0EEENS1_36VarlenDynamicPersistentTileSchedulerILi128ELi128ELi256ELi128ELb0ELb1ELb1ELb1ELb1ELb1EEEEEEEEEvNT_6ParamsE,"aw",@nobits
	.sectionflags	@""
	.align	16
	.zero		1024


//--------------------- .nv.constant0._ZN7cutlass13device_kernelIN5flash11enable_sm90INS1_16FlashAttnFwdSm90INS1_25CollectiveMainloopFwdSm90ILi2EN4cute5tupleIJNS5_1CILi1EEES8_S8_EEENS6_IJNS7_ILi128EEENS7_ILi176EEESA_EEELi128ENS_6half_tEfNS_4arch4Sm90ELb0ELb0ELb0ELb0ELb0ELb0ELb0ELb1ELb1ELb1ELb0ELb0EEENS1_21CollectiveEpilogueFwdINS6_IJSA_SA_SB_EEES9_SD_SF_Li256ELb0ELb1ELb0ELb0EEENS1_29StaticPersistentTileSchedulerILb0EEEEEEEEEvNT_6ParamsE --------------------------
	.section	.nv.constant0._ZN7cutlass13device_kernelIN5flash11enable_sm90INS1_16FlashAttnFwdSm90INS1_25CollectiveMainloopFwdSm90ILi2EN4cute5tupleIJNS5_1CILi1EEES8_S8_EEENS6_IJNS7_ILi128EEENS7_ILi176EEESA_EEELi128ENS_6half_tEfNS_4arch4Sm90ELb0ELb0ELb0ELb0ELb0ELb0ELb0ELb1ELb1ELb1ELb0ELb0EEENS1_21CollectiveEpilogueFwdINS6_IJSA_SA_SB_EEES9_SD_SF_Li256ELb0ELb1ELb0ELb0EEENS1_29StaticPersistentTileSchedulerILb0EEEEEEEEEvNT_6ParamsE,"a",@progbits
	.sectionflags	@""
	.align	4
.nv.constant0._ZN7cutlass13device_kernelIN5flash11enable_sm90INS1_16FlashAttnFwdSm90INS1_25CollectiveMainloopFwdSm90ILi2EN4cute5tupleIJNS5_1CILi1EEES8_S8_EEENS6_IJNS7_ILi128EEENS7_ILi176EEESA_EEELi128ENS_6half_tEfNS_4arch4Sm90ELb0ELb0ELb0ELb0ELb0ELb0ELb0ELb1ELb1ELb1ELb0ELb0EEENS1_21CollectiveEpilogueFwdINS6_IJSA_SA_SB_EEES9_SD_SF_Li256ELb0ELb1ELb0ELb0EEENS1_29StaticPersistentTileSchedulerILb0EEEEEEEEEvNT_6ParamsE:
	.zero		3200


//--------------------- .nv.constant0._ZN7cutlass13device_kernelIN5flash11enable_sm90INS1_16FlashAttnFwdSm90INS1_25CollectiveMainloopFwdSm90ILi2EN4cute5tupleIJNS5_1CILi2EEENS7_ILi1EEES9_EEENS6_IJNS7_ILi128EEENS7_ILi176EEESB_EEELi128ENS_6half_tEfNS_4arch4Sm90ELb0ELb0ELb0ELb0ELb0ELb0ELb0ELb1ELb1ELb1ELb0ELb0EEENS1_21CollectiveEpilogueFwdINS6_IJSB_SB_SC_EEESA_SE_SG_Li256ELb0ELb1ELb0ELb0EEENS1_29StaticPersistentTileSchedulerILb0EEEEEEEEEvNT_6ParamsE --------------------------
	.section	.nv.constant0._ZN7cutlass13device_kernelIN5flash11enable_sm90INS1_16FlashAttnFwdSm90INS1_25CollectiveMainloopFwdSm90ILi2EN4cute5tupleIJNS5_1CILi2EEENS7_ILi1EEES9_EEENS6_IJNS7_ILi128EEENS7_ILi176EEESB_EEELi128ENS_6half_tEfNS_4arch4Sm90ELb0ELb0ELb0ELb0ELb0ELb0ELb0ELb1ELb1ELb1ELb0ELb0EEENS1_21CollectiveEpilogueFwdINS6_IJSB_SB_SC_EEESA_SE_SG_Li256ELb0ELb1ELb0ELb0EEENS1_29StaticPersistentTileSchedulerILb0EEEEEEEEEvNT_6ParamsE,"a",@progbits
	.sectionflags	@""
	.align	4
.nv.constant0._ZN7cutlass13device_kernelIN5flash11enable_sm90INS1_16FlashAttnFwdSm90INS1_25CollectiveMainloopFwdSm90ILi2EN4cute5tupleIJNS5_1CILi2EEENS7_ILi1EEES9_EEENS6_IJNS7_ILi128EEENS7_ILi176EEESB_EEELi128ENS_6half_tEfNS_4arch4Sm90ELb0ELb0ELb0ELb0ELb0ELb0ELb0ELb1ELb1ELb1ELb0ELb0EEENS1_21CollectiveEpilogueFwdINS6_IJSB_SB_SC_EEESA_SE_SG_Li256ELb0ELb1ELb0ELb0EEENS1_29StaticPersistentTileSchedulerILb0EEEEEEEEEvNT_6ParamsE:
	.zero		3200


//--------------------- .nv.constant0._ZN7cutlass13device_kernelIN5flash11enable_sm90INS1_16FlashAttnFwdSm90INS1_25CollectiveMainloopFwdSm90ILi2EN4cute5tupleIJNS5_1CILi1EEES8_S8_EEENS6_IJNS7_ILi128EEENS7_ILi176EEESA_EEELi128ENS_6half_tEfNS_4arch4Sm90ELb0ELb0ELb0ELb1ELb0ELb0ELb0ELb1ELb1ELb1ELb0ELb0EEENS1_21CollectiveEpilogueFwdINS6_IJSA_SA_SB_EEES9_SD_SF_Li256ELb1ELb1ELb0ELb0EEENS1_36VarlenDynamicPersistentTileSchedulerILi128ELi176ELi256ELi128ELb0ELb1ELb1ELb0ELb1ELb1EEEEEEEEEvNT_6ParamsE --------------------------
	.section	.nv.constant0._ZN7cutlass13device_kernelIN5flash11enable_sm90INS1_16FlashAttnFwdSm90INS1_25CollectiveMainloopFwdSm90ILi2EN4cute5tupleIJNS5_1CILi1EEES8_S8_EEENS6_IJNS7_ILi128EEENS7_ILi176EEESA_EEELi128ENS_6half_tEfNS_4arch4Sm90ELb0ELb0ELb0ELb1ELb0ELb0ELb0ELb1ELb1ELb1ELb0ELb0EEENS1_21CollectiveEpilogueFwdINS6_IJSA_SA_SB_EEES9_SD_SF_Li256ELb1ELb1ELb0ELb0EEENS1_36VarlenDynamicPersistentTileSchedulerILi128ELi176ELi256ELi128ELb0ELb1ELb1ELb0ELb1ELb1EEEEEEEEEvNT_6ParamsE,"a",@progbits
	.sectionflags	@""
	.align	4
.nv.constant0._ZN7cutlass13device_kernelIN5flash11enable_sm90INS1_16FlashAttnFwdSm90INS1_25CollectiveMainloopFwdSm90ILi2EN4cute5tupleIJNS5_1CILi1EEES8_S8_EEENS6_IJNS7_ILi128EEENS7_ILi176EEESA_EEELi128ENS_6half_tEfNS_4arch4Sm90ELb0ELb0ELb0ELb1ELb0ELb0ELb0ELb1ELb1ELb1ELb0ELb0EEENS1_21CollectiveEpilogueFwdINS6_IJSA_SA_SB_EEES9_SD_SF_Li256ELb1ELb1ELb0ELb0EEENS1_36VarlenDynamicPersistentTileSchedulerILi128ELi176ELi256ELi128ELb0ELb1ELb1ELb0ELb1ELb1EEEEEEEEEvNT_6ParamsE:
	.zero		3328


//--------------------- .nv.constant0._ZN7cutlass13device_kernelIN5flash11enable_sm90INS1_16FlashAttnFwdSm90INS1_25CollectiveMainloopFwdSm90ILi2EN4cute5tupleIJNS5_1CILi1EEES8_S8_EEENS6_IJNS7_ILi128EEENS7_ILi176EEESA_EEELi128ENS_6half_tEfNS_4arch4Sm90ELb0ELb0ELb0ELb1ELb0ELb1ELb0ELb1ELb1ELb1ELb0ELb0EEENS1_21CollectiveEpilogueFwdINS6_IJSA_SA_SB_EEES9_SD_SF_Li256ELb1ELb1ELb0ELb0EEENS1_36VarlenDynamicPersistentTileSchedulerILi128ELi176ELi256ELi128ELb0ELb1ELb1ELb0ELb1ELb1EEEEEEEEEvNT_6ParamsE --------------------------
	.section	.nv.constant0._ZN7cutlass13device_kernelIN5flash11enable_sm90INS1_16FlashAttnFwdSm90INS1_25CollectiveMainloopFwdSm90ILi2EN4cute5tupleIJNS5_1CILi1EEES8_S8_EEENS6_IJNS7_ILi128EEENS7_ILi176EEESA_EEELi128ENS_6half_tEfNS_4arch4Sm90ELb0ELb0ELb0ELb1ELb0ELb1ELb0ELb1ELb1ELb1ELb0ELb0EEENS1_21CollectiveEpilogueFwdINS6_IJSA_SA_SB_EEES9_SD_SF_Li256ELb1ELb1ELb0ELb0EEENS1_36VarlenDynamicPersistentTileSchedulerILi128ELi176ELi256ELi128ELb0ELb1ELb1ELb0ELb1ELb1EEEEEEEEEvNT_6ParamsE,"a",@progbits
	.sectionflags	@""
	.align	4
.nv.constant0._ZN7cutlass13device_kernelIN5flash11enable_sm90INS1_16FlashAttnFwdSm90INS1_25CollectiveMainloopFwdSm90ILi2EN4cute5tupleIJNS5_1CILi1EEES8_S8_EEENS6_IJNS7_ILi128EEENS7_ILi176EEESA_EEELi128ENS_6half_tEfNS_4arch4Sm90ELb0ELb0ELb0ELb1ELb0ELb1ELb0ELb1ELb1ELb1ELb0ELb0EEENS1_21CollectiveEpilogueFwdINS6_IJSA_SA_SB_EEES9_SD_SF_Li256ELb1ELb1ELb0ELb0EEENS1_36VarlenDynamicPersistentTileSchedulerILi128ELi176ELi256ELi128ELb0ELb1ELb1ELb0ELb1ELb1EEEEEEEEEvNT_6ParamsE:
	.zero		3328


//--------------------- .nv.constant0._ZN7cutlass13device_kernelIN5flash11enable_sm90INS1_16FlashAttnFwdSm90INS1_25CollectiveMainloopFwdSm90ILi2EN4cute5tupleIJNS5_1CILi1EEES8_S8_EEENS6_IJNS7_ILi128EEESA_SA_EEELi128ENS_6half_tEfNS_4arch4Sm90ELb0ELb1ELb0ELb0ELb0ELb0ELb0ELb1ELb1ELb1ELb0ELb0EEENS1_21CollectiveEpilogueFwdISB_S9_SC_SE_Li256ELb0ELb1ELb0ELb0EEENS1_30DynamicPersistentTileSchedulerILi256ELi128ELb0ELb1ELb1EEEEEEEEEvNT_6ParamsE --------------------------
	.section	.nv.constant0._ZN7cutlass13device_kernelIN5flash11enable_sm90INS1_16FlashAttnFwdSm90INS1_25CollectiveMainloopFwdSm90ILi2EN4cute5tupleIJNS5_1CILi1EEES8_S8_EEENS6_IJNS7_ILi128EEESA_SA_EEELi128ENS_6half_tEfNS_4arch4Sm90ELb0ELb1ELb0ELb0ELb0ELb0ELb0ELb1ELb1ELb1ELb0ELb0EEENS1_21CollectiveEpilogueFwdISB_S9_SC_SE_Li256ELb0ELb1ELb0ELb0EEENS1_30DynamicPersistentTileSchedulerILi256ELi128ELb0ELb1ELb1EEEEEEEEEvNT_6ParamsE,"a",@progbits
	.sectionflags	@""
	.align	4
.nv.constant0._ZN7cutlass13device_kernelIN5flash11enable_sm90INS1_16FlashAttnFwdSm90INS1_25CollectiveMainloopFwdSm90ILi2EN4cute5tupleIJNS5_1CILi1EEES8_S8_EEENS6_IJNS7_ILi128EEESA_SA_EEELi128ENS_6half_tEfNS_4arch4Sm90ELb0ELb1ELb0ELb0ELb0ELb0ELb0ELb1ELb1ELb1ELb0ELb0EEENS1_21CollectiveEpilogueFwdISB_S9_SC_SE_Li256ELb0ELb1ELb0ELb0EEENS1_30DynamicPersistentTileSchedulerILi256ELi128ELb0ELb1ELb1EEEEEEEEEvNT_6ParamsE:
	.zero		3328


//--------------------- .nv.constant0._ZN7cutlass13device_kernelIN5flash11enable_sm90INS1_16FlashAttnFwdSm90INS1_25CollectiveMainloopFwdSm90ILi2EN4cute5tupleIJNS5_1CILi1EEES8_S8_EEENS6_IJNS7_ILi128EEESA_SA_EEELi128ENS_6half_tEfNS_4arch4Sm90ELb0ELb1ELb0ELb1ELb0ELb0ELb0ELb1ELb1ELb1ELb0ELb0EEENS1_21CollectiveEpilogueFwdISB_S9_SC_SE_Li256ELb1ELb1ELb0ELb0EEENS1_36VarlenDynamicPersistentTileSchedulerILi128ELi128ELi256ELi128ELb0ELb1ELb1ELb1ELb0ELb1EEEEEEEEEvNT_6ParamsE --------------------------
	.section	.nv.constant0._ZN7cutlass13device_kernelIN5flash11enable_sm90INS1_16FlashAttnFwdSm90INS1_25CollectiveMainloopFwdSm90ILi2EN4cute5tupleIJNS5_1CILi1EEES8_S8_EEENS6_IJNS7_ILi128EEESA_SA_EEELi128ENS_6half_tEfNS_4arch4Sm90ELb0ELb1ELb0ELb1ELb0ELb0ELb0ELb1ELb1ELb1ELb0ELb0EEENS1_21CollectiveEpilogueFwdISB_S9_SC_SE_Li256ELb1ELb1ELb0ELb0EEENS1_36VarlenDynamicPersistentTileSchedulerILi128ELi128ELi256ELi128ELb0ELb1ELb1ELb1ELb0ELb1EEEEEEEEEvNT_6ParamsE,"a",@progbits
	.sectionflags	@""
	.align	4
.nv.constant0._ZN7cutlass13device_kernelIN5flash11enable_sm90INS1_16FlashAttnFwdSm90INS1_25CollectiveMainloopFwdSm90ILi2EN4cute5tupleIJNS5_1CILi1EEES8_S8_EEENS6_IJNS7_ILi128EEESA_SA_EEELi128ENS_6half_tEfNS_4arch4Sm90ELb0ELb1ELb0ELb1ELb0ELb0ELb0ELb1ELb1ELb1ELb0ELb0EEENS1_21CollectiveEpilogueFwdISB_S9_SC_SE_Li256ELb1ELb1ELb0ELb0EEENS1_36VarlenDynamicPersistentTileSchedulerILi128ELi128ELi256ELi128ELb0ELb1ELb1ELb1ELb0ELb1EEEEEEEEEvNT_6ParamsE:
	.zero		3328


//--------------------- .nv.constant0._ZN7cutlass13device_kernelIN5flash11enable_sm90INS1_16FlashAttnFwdSm90INS1_25CollectiveMainloopFwdSm90ILi2EN4cute5tupleIJNS5_1CILi1EEES8_S8_EEENS6_IJNS7_ILi128EEESA_SA_EEELi128ENS_6half_tEfNS_4arch4Sm90ELb0ELb1ELb0ELb1ELb0ELb1ELb0ELb1ELb1ELb1ELb0ELb0EEENS1_21CollectiveEpilogueFwdISB_S9_SC_SE_Li256ELb1ELb1ELb0ELb0EEENS1_36VarlenDynamicPersistentTileSchedulerILi128ELi128ELi256ELi128ELb0ELb1ELb1ELb1ELb0ELb1EEEEEEEEEvNT_6ParamsE --------------------------
	.section	.nv.constant0._ZN7cutlass13device_kernelIN5flash11enable_sm90INS1_16FlashAttnFwdSm90INS1_25CollectiveMainloopFwdSm90ILi2EN4cute5tupleIJNS5_1CILi1EEES8_S8_EEENS6_IJNS7_ILi128EEESA_SA_EEELi128ENS_6half_tEfNS_4arch4Sm90ELb0ELb1ELb0ELb1ELb0ELb1ELb0ELb1ELb1ELb1ELb0ELb0EEENS1_21CollectiveEpilogueFwdISB_S9_SC_SE_Li256ELb1ELb1ELb0ELb0EEENS1_36VarlenDynamicPersistentTileSchedulerILi128ELi128ELi256ELi128ELb0ELb1ELb1ELb1ELb0ELb1EEEEEEEEEvNT_6ParamsE,"a",@progbits
	.sectionflags	@""
	.align	4
.nv.constant0._ZN7cutlass13device_kernelIN5flash11enable_sm90INS1_16FlashAttnFwdSm90INS1_25CollectiveMainloopFwdSm90ILi2EN4cute5tupleIJNS5_1CILi1EEES8_S8_EEENS6_IJNS7_ILi128EEESA_SA_EEELi128ENS_6half_tEfNS_4arch4Sm90ELb0ELb1ELb0ELb1ELb0ELb1ELb0ELb1ELb1ELb1ELb0ELb0EEENS1_21CollectiveEpilogueFwdISB_S9_SC_SE_Li256ELb1ELb1ELb0ELb0EEENS1_36VarlenDynamicPersistentTileSchedulerILi128ELi128ELi256ELi128ELb0ELb1ELb1ELb1ELb0ELb1EEEEEEEEEvNT_6ParamsE:
	.zero		3328


//--------------------- .nv.constant0._ZN7cutlass13device_kernelIN5flash11enable_sm90INS1_16FlashAttnFwdSm90INS1_25CollectiveMainloopFwdSm90ILi2EN4cute5tupleIJNS5_1CILi1EEES8_S8_EEENS6_IJNS7_ILi128EEESA_SA_EEELi128ENS_6half_tEfNS_4arch4Sm90ELb1ELb0ELb0ELb0ELb0ELb0ELb0ELb1ELb1ELb1ELb0ELb0EEENS1_21CollectiveEpilogueFwdISB_S9_SC_SE_Li256ELb0ELb1ELb0ELb0EEENS1_30DynamicPersistentTileSchedulerILi256ELi128ELb0ELb1ELb1EEEEEEEEEvNT_6ParamsE --------------------------
	.section	.nv.constant0._ZN7cutlass13device_kernelIN5flash11enable_sm90INS1_16FlashAttnFwdSm90INS1_25CollectiveMainloopFwdSm90ILi2EN4cute5tupleIJNS5_1CILi1EEES8_S8_EEENS6_IJNS7_ILi128EEESA_SA_EEELi128ENS_6half_tEfNS_4arch4Sm90ELb1ELb0ELb0ELb0ELb0ELb0ELb0ELb1ELb1ELb1ELb0ELb0EEENS1_21CollectiveEpilogueFwdISB_S9_SC_SE_Li256ELb0ELb1ELb0ELb0EEENS1_30DynamicPersistentTileSchedulerILi256ELi128ELb0ELb1ELb1EEEEEEEEEvNT_6ParamsE,"a",@progbits
	.sectionflags	@""
	.align	4
.nv.constant0._ZN7cutlass13device_kernelIN5flash11enable_sm90INS1_16FlashAttnFwdSm90INS1_25CollectiveMainloopFwdSm90ILi2EN4cute5tupleIJNS5_1CILi1EEES8_S8_EEENS6_IJNS7_ILi128EEESA_SA_EEELi128ENS_6half_tEfNS_4arch4Sm90ELb1ELb0ELb0ELb0ELb0ELb0ELb0ELb1ELb1ELb1ELb0ELb0EEENS1_21CollectiveEpilogueFwdISB_S9_SC_SE_Li256ELb0ELb1ELb0ELb0EEENS1_30DynamicPersistentTileSchedulerILi256ELi128ELb0ELb1ELb1EEEEEEEEEvNT_6ParamsE:
	.zero		3328


//--------------------- .nv.constant0._ZN7cutlass13device_kernelIN5flash11enable_sm90INS1_16FlashAttnFwdSm90INS1_25CollectiveMainloopFwdSm90ILi2EN4cute5tupleIJNS5_1CILi1EEES8_S8_EEENS6_IJNS7_ILi128EEESA_SA_EEELi128ENS_6half_tEfNS_4arch4Sm90ELb1ELb0ELb0ELb1ELb0ELb0ELb0ELb1ELb1ELb1ELb0ELb0EEENS1_21CollectiveEpilogueFwdISB_S9_SC_SE_Li256ELb1ELb1ELb0ELb0EEENS1_36VarlenDynamicPersistentTileSchedulerILi128ELi128ELi256ELi128ELb0ELb1ELb1ELb1ELb1ELb1EEEEEEEEEvNT_6ParamsE --------------------------
	.section	.nv.constant0._ZN7cutlass13device_kernelIN5flash11enable_sm90INS1_16FlashAttnFwdSm90INS1_25CollectiveMainloopFwdSm90ILi2EN4cute5tupleIJNS5_1CILi1EEES8_S8_EEENS6_IJNS7_ILi128EEESA_SA_EEELi128ENS_6half_tEfNS_4arch4Sm90ELb1ELb0ELb0ELb1ELb0ELb0ELb0ELb1ELb1ELb1ELb0ELb0EEENS1_21CollectiveEpilogueFwdISB_S9_SC_SE_Li256ELb1ELb1ELb0ELb0EEENS1_36VarlenDynamicPersistentTileSchedulerILi128ELi128ELi256ELi128ELb0ELb1ELb1ELb1ELb1ELb1EEEEEEEEEvNT_6ParamsE,"a",@progbits
	.sectionflags	@""
	.align	4
.nv.constant0._ZN7cutlass13device_kernelIN5flash11enable_sm90INS1_16FlashAttnFwdSm90INS1_25CollectiveMainloopFwdSm90ILi2EN4cute5tupleIJNS5_1CILi1EEES8_S8_EEENS6_IJNS7_ILi128EEESA_SA_EEELi128ENS_6half_tEfNS_4arch4Sm90ELb1ELb0ELb0ELb1ELb0ELb0ELb0ELb1ELb1ELb1ELb0ELb0EEENS1_21CollectiveEpilogueFwdISB_S9_SC_SE_Li256ELb1ELb1ELb0ELb0EEENS1_36VarlenDynamicPersistentTileSchedulerILi128ELi128ELi256ELi128ELb0ELb1ELb1ELb1ELb1ELb1EEEEEEEEEvNT_6ParamsE:
	.zero		3328


//--------------------- .nv.constant0._ZN7cutlass13device_kernelIN5flash11enable_sm90INS1_16FlashAttnFwdSm90INS1_25CollectiveMainloopFwdSm90ILi2EN4cute5tupleIJNS5_1CILi1EEES8_S8_EEENS6_IJNS7_ILi128EEESA_SA_EEELi128ENS_6half_tEfNS_4arch4Sm90ELb1ELb0ELb0ELb1ELb0ELb1ELb0ELb1ELb1ELb1ELb0ELb0EEENS1_21CollectiveEpilogueFwdISB_S9_SC_SE_Li256ELb1ELb1ELb0ELb0EEENS1_36VarlenDynamicPersistentTileSchedulerILi128ELi128ELi256ELi128ELb0ELb1ELb1ELb1ELb1ELb1EEEEEEEEEvNT_6ParamsE --------------------------
	.section	.nv.constant0._ZN7cutlass13device_kernelIN5flash11enable_sm90INS1_16FlashAttnFwdSm90INS1_25CollectiveMainloopFwdSm90ILi2EN4cute5tupleIJNS5_1CILi1EEES8_S8_EEENS6_IJNS7_ILi128EEESA_SA_EEELi128ENS_6half_tEfNS_4arch4Sm90ELb1ELb0ELb0ELb1ELb0ELb1ELb0ELb1ELb1ELb1ELb0ELb0EEENS1_21CollectiveEpilogueFwdISB_S9_SC_SE_Li256ELb1ELb1ELb0ELb0EEENS1_36VarlenDynamicPersistentTileSchedulerILi128ELi128ELi256ELi128ELb0ELb1ELb1ELb1ELb1ELb1EEEEEEEEEvNT_6ParamsE,"a",@progbits
	.sectionflags	@""
	.align	4
.nv.constant0._ZN7cutlass13device_kernelIN5flash11enable_sm90INS1_16FlashAttnFwdSm90INS1_25CollectiveMainloopFwdSm90ILi2EN4cute5tupleIJNS5_1CILi1EEES8_S8_EEENS6_IJNS7_ILi128EEESA_SA_EEELi128ENS_6half_tEfNS_4arch4Sm90ELb1ELb0ELb0ELb1ELb0ELb1ELb0ELb1ELb1ELb1ELb0ELb0EEENS1_21CollectiveEpilogueFwdISB_S9_SC_SE_Li256ELb1ELb1ELb0ELb0EEENS1_36VarlenDynamicPersistentTileSchedulerILi128ELi128ELi256ELi128ELb0ELb1ELb1ELb1ELb1ELb1EEEEEEEEEvNT_6ParamsE:
	.zero		3328


//--------------------- SYMBOLS --------------------------

	.type		.nv.reservedSmem.offset0,@object
	.size		.nv.reservedSmem.offset0,0x4
	.type		__assertfail,@function
